	.target	sm_90a

	.elftype	@"ET_EXEC"


//--------------------- .note.nv.tkinfo           --------------------------
	.section	.note.nv.tkinfo,"",@"SHT_NOTE"
	.sectionflags	@"SHF_NOTE_NV_TKINFO"
	.tkinfo
        /*0018*/ 	.word	0x00000002
        /*0030*/ 	.string	""
        /*0030*/ 	.string	"ptxas"
        /*0030*/ 	.string	"Cuda compilation tools, release 13.0, V13.0.88"
        /*0030*/ 	.string	"Build cuda_13.0.r13.0/compiler.36424714_0"
        /*0030*/ 	.string	"-arch sm_90a -m 64 "



//--------------------- .note.nv.cuinfo           --------------------------
	.section	.note.nv.cuinfo,"",@"SHT_NOTE"
	.sectionflags	@"SHF_NOTE_NV_CUINFO"
        /*0018*/ 	.short	0x0002
        /*001a*/ 	.short	0x005a
        /*001c*/ 	.short	0x0082
	.zero		2


//--------------------- .nv.info                  --------------------------
	.section	.nv.info,"",@"SHT_CUDA_INFO"
	.align	4


	//----- nvinfo : EIATTR_REGCOUNT
	.align		4
        /*0000*/ 	.byte	0x04, 0x2f
        /*0002*/ 	.short	(.L_26 - .L_25)
	.align		4
.L_25:
        /*0004*/ 	.word	index@(_ZN7cutlass13device_kernelIN5flash11enable_sm90INS1_16FlashAttnFwdSm90INS1_25CollectiveMainloopFwdSm90ILi2EN4cute5tupleIJNS5_1CILi1EEES8_S8_EEENS6_IJNS7_ILi128EEESA_NS7_ILi256EEEEEELi256ENS_12float_e4m3_tEfNS_4arch4Sm90ELb1ELb0ELb0ELb1ELb0ELb1ELb0ELb1ELb1ELb1ELb0ELb0EEENS1_21CollectiveEpilogueFwdINS6_IJSA_SB_SA_EEES9_NS_10bfloat16_tESF_Li256ELb1ELb1ELb0ELb1EEENS1_36VarlenDynamicPersistentTileSchedulerILi128ELi128ELi256ELi128ELb0ELb1ELb1ELb1ELb1ELb1EEEEEEEEEvNT_6ParamsE)
        /*0008*/ 	.word	0x000000a8


	//----- nvinfo : EIATTR_FRAME_SIZE
	.align		4
.L_26:
        /*000c*/ 	.byte	0x04, 0x11
        /*000e*/ 	.short	(.L_28 - .L_27)
	.align		4
.L_27:
        /*0010*/ 	.word	index@(_ZN7cutlass13device_kernelIN5flash11enable_sm90INS1_16FlashAttnFwdSm90INS1_25CollectiveMainloopFwdSm90ILi2EN4cute5tupleIJNS5_1CILi1EEES8_S8_EEENS6_IJNS7_ILi128EEESA_NS7_ILi256EEEEEELi256ENS_12float_e4m3_tEfNS_4arch4Sm90ELb1ELb0ELb0ELb1ELb0ELb1ELb0ELb1ELb1ELb1ELb0ELb0EEENS1_21CollectiveEpilogueFwdINS6_IJSA_SB_SA_EEES9_NS_10bfloat16_tESF_Li256ELb1ELb1ELb0ELb1EEENS1_36VarlenDynamicPersistentTileSchedulerILi128ELi128ELi256ELi128ELb0ELb1ELb1ELb1ELb1ELb1EEEEEEEEEvNT_6ParamsE)
        /*0014*/ 	.word	0x00000068


	//----- nvinfo : EIATTR_REGCOUNT
	.align		4
.L_28:
        /*0018*/ 	.byte	0x04, 0x2f
        /*001a*/ 	.short	(.L_30 - .L_29)
	.align		4
.L_29:
        /*001c*/ 	.word	index@(_ZN7cutlass13device_kernelIN5flash11enable_sm90INS1_16FlashAttnFwdSm90INS1_25CollectiveMainloopFwdSm90ILi2EN4cute5tupleIJNS5_1CILi1EEES8_S8_EEENS6_IJNS7_ILi128EEESA_NS7_ILi256EEEEEELi256ENS_12float_e4m3_tEfNS_4arch4Sm90ELb1ELb0ELb0ELb1ELb0ELb0ELb0ELb1ELb1ELb1ELb0ELb0EEENS1_21CollectiveEpilogueFwdINS6_IJSA_SB_SA_EEES9_NS_10bfloat16_tESF_Li256ELb1ELb1ELb0ELb1EEENS1_36VarlenDynamicPersistentTileSchedulerILi128ELi128ELi256ELi128ELb0ELb1ELb1ELb1ELb1ELb1EEEEEEEEEvNT_6ParamsE)
        /*0020*/ 	.word	0x000000a8


	//----- nvinfo : EIATTR_FRAME_SIZE
	.align		4
.L_30:
        /*0024*/ 	.byte	0x04, 0x11
        /*0026*/ 	.short	(.L_32 - .L_31)
	.align		4
.L_31:
        /*0028*/ 	.word	index@(_ZN7cutlass13device_kernelIN5flash11enable_sm90INS1_16FlashAttnFwdSm90INS1_25CollectiveMainloopFwdSm90ILi2EN4cute5tupleIJNS5_1CILi1EEES8_S8_EEENS6_IJNS7_ILi128EEESA_NS7_ILi256EEEEEELi256ENS_12float_e4m3_tEfNS_4arch4Sm90ELb1ELb0ELb0ELb1ELb0ELb0ELb0ELb1ELb1ELb1ELb0ELb0EEENS1_21CollectiveEpilogueFwdINS6_IJSA_SB_SA_EEES9_NS_10bfloat16_tESF_Li256ELb1ELb1ELb0ELb1EEENS1_36VarlenDynamicPersistentTileSchedulerILi128ELi128ELi256ELi128ELb0ELb1ELb1ELb1ELb1ELb1EEEEEEEEEvNT_6ParamsE)
        /*002c*/ 	.word	0x00000040


	//----- nvinfo : EIATTR_REGCOUNT
	.align		4
.L_32:
        /*0030*/ 	.byte	0x04, 0x2f
        /*0032*/ 	.short	(.L_34 - .L_33)
	.align		4
.L_33:
        /*0034*/ 	.word	index@(_ZN7cutlass13device_kernelIN5flash11enable_sm90INS1_16FlashAttnFwdSm90INS1_25CollectiveMainloopFwdSm90ILi2EN4cute5tupleIJNS5_1CILi1EEES8_S8_EEENS6_IJNS7_ILi128EEESA_NS7_ILi256EEEEEELi256ENS_12float_e4m3_tEfNS_4arch4Sm90ELb1ELb0ELb0ELb0ELb0ELb0ELb0ELb1ELb1ELb1ELb0ELb0EEENS1_21CollectiveEpilogueFwdINS6_IJSA_SB_SA_EEES9_NS_10bfloat16_tESF_Li256ELb0ELb1ELb0ELb1EEENS1_30DynamicPersistentTileSchedulerILi256ELi128ELb0ELb1ELb1EEEEEEEEEvNT_6ParamsE)
        /*0038*/ 	.word	0x000000a8


	//----- nvinfo : EIATTR_FRAME_SIZE
	.align		4
.L_34:
        /*003c*/ 	.byte	0x04, 0x11
        /*003e*/ 	.short	(.L_36 - .L_35)
	.align		4
.L_35:
        /*0040*/ 	.word	index@(_ZN7cutlass13device_kernelIN5flash11enable_sm90INS1_16FlashAttnFwdSm90INS1_25CollectiveMainloopFwdSm90ILi2EN4cute5tupleIJNS5_1CILi1EEES8_S8_EEENS6_IJNS7_ILi128EEESA_NS7_ILi256EEEEEELi256ENS_12float_e4m3_tEfNS_4arch4Sm90ELb1ELb0ELb0ELb0ELb0ELb0ELb0ELb1ELb1ELb1ELb0ELb0EEENS1_21CollectiveEpilogueFwdINS6_IJSA_SB_SA_EEES9_NS_10bfloat16_tESF_Li256ELb0ELb1ELb0ELb1EEENS1_30DynamicPersistentTileSchedulerILi256ELi128ELb0ELb1ELb1EEEEEEEEEvNT_6ParamsE)
        /*0044*/ 	.word	0x00000030


	//----- nvinfo : EIATTR_REGCOUNT
	.align		4
.L_36:
        /*0048*/ 	.byte	0x04, 0x2f
        /*004a*/ 	.short	(.L_38 - .L_37)
	.align		4
.L_37:
        /*004c*/ 	.word	index@(_ZN7cutlass13device_kernelIN5flash11enable_sm90INS1_16FlashAttnFwdSm90INS1_25CollectiveMainloopFwdSm90ILi2EN4cute5tupleIJNS5_1CILi1EEES8_S8_EEENS6_IJNS7_ILi128EEENS7_ILi64EEENS7_ILi256EEEEEELi256ENS_12float_e4m3_tEfNS_4arch4Sm90ELb0ELb1ELb0ELb1ELb0ELb1ELb0ELb1ELb1ELb1ELb0ELb0EEENS1_21CollectiveEpilogueFwdINS6_IJSA_SC_SB_EEES9_NS_10bfloat16_tESG_Li256ELb1ELb1ELb0ELb1EEENS1_36VarlenDynamicPersistentTileSchedulerILi128ELi64ELi256ELi128ELb0ELb1ELb1ELb1ELb0ELb1EEEEEEEEEvNT_6ParamsE)
        /*0050*/ 	.word	0x000000a8


	//----- nvinfo : EIATTR_FRAME_SIZE
	.align		4
.L_38:
        /*0054*/ 	.byte	0x04, 0x11
        /*0056*/ 	.short	(.L_40 - .L_39)
	.align		4
.L_39:
        /*0058*/ 	.word	index@(_ZN7cutlass13device_kernelIN5flash11enable_sm90INS1_16FlashAttnFwdSm90INS1_25CollectiveMainloopFwdSm90ILi2EN4cute5tupleIJNS5_1CILi1EEES8_S8_EEENS6_IJNS7_ILi128EEENS7_ILi64EEENS7_ILi256EEEEEELi256ENS_12float_e4m3_tEfNS_4arch4Sm90ELb0ELb1ELb0ELb1ELb0ELb1ELb0ELb1ELb1ELb1ELb0ELb0EEENS1_21CollectiveEpilogueFwdINS6_IJSA_SC_SB_EEES9_NS_10bfloat16_tESG_Li256ELb1ELb1ELb0ELb1EEENS1_36VarlenDynamicPersistentTileSchedulerILi128ELi64ELi256ELi128ELb0ELb1ELb1ELb1ELb0ELb1EEEEEEEEEvNT_6ParamsE)
        /*005c*/ 	.word	0x00000060


	//----- nvinfo : EIATTR_REGCOUNT
	.align		4
.L_40:
        /*0060*/ 	.byte	0x04, 0x2f
        /*0062*/ 	.short	(.L_42 - .L_41)
	.align		4
.L_41:
        /*0064*/ 	.word	index@(_ZN7cutlass13device_kernelIN5flash11enable_sm90INS1_16FlashAttnFwdSm90INS1_25CollectiveMainloopFwdSm90ILi2EN4cute5tupleIJNS5_1CILi1EEES8_S8_EEENS6_IJNS7_ILi128EEENS7_ILi64EEENS7_ILi256EEEEEELi256ENS_12float_e4m3_tEfNS_4arch4Sm90ELb0ELb1ELb0ELb1ELb0ELb0ELb0ELb1ELb1ELb1ELb0ELb0EEENS1_21CollectiveEpilogueFwdINS6_IJSA_SC_SB_EEES9_NS_10bfloat16_tESG_Li256ELb1ELb1ELb0ELb1EEENS1_36VarlenDynamicPersistentTileSchedulerILi128ELi64ELi256ELi128ELb0ELb1ELb1ELb1ELb0ELb1EEEEEEEEEvNT_6ParamsE)
        /*0068*/ 	.word	0x000000a8


	//----- nvinfo : EIATTR_FRAME_SIZE
	.align		4
.L_42:
        /*006c*/ 	.byte	0x04, 0x11
        /*006e*/ 	.short	(.L_44 - .L_43)
	.align		4
.L_43:
        /*0070*/ 	.word	index@(_ZN7cutlass13device_kernelIN5flash11enable_sm90INS1_16FlashAttnFwdSm90INS1_25CollectiveMainloopFwdSm90ILi2EN4cute5tupleIJNS5_1CILi1EEES8_S8_EEENS6_IJNS7_ILi128EEENS7_ILi64EEENS7_ILi256EEEEEELi256ENS_12float_e4m3_tEfNS_4arch4Sm90ELb0ELb1ELb0ELb1ELb0ELb0ELb0ELb1ELb1ELb1ELb0ELb0EEENS1_21CollectiveEpilogueFwdINS6_IJSA_SC_SB_EEES9_NS_10bfloat16_tESG_Li256ELb1ELb1ELb0ELb1EEENS1_36VarlenDynamicPersistentTileSchedulerILi128ELi64ELi256ELi128ELb0ELb1ELb1ELb1ELb0ELb1EEEEEEEEEvNT_6ParamsE)
        /*0074*/ 	.word	0x00000030


	//----- nvinfo : EIATTR_REGCOUNT
	.align		4
.L_44:
        /*0078*/ 	.byte	0x04, 0x2f
        /*007a*/ 	.short	(.L_46 - .L_45)
	.align		4
.L_45:
        /*007c*/ 	.word	index@(_ZN7cutlass13device_kernelIN5flash11enable_sm90INS1_16FlashAttnFwdSm90INS1_25CollectiveMainloopFwdSm90ILi2EN4cute5tupleIJNS5_1CILi1EEES8_S8_EEENS6_IJNS7_ILi128EEENS7_ILi64EEENS7_ILi256EEEEEELi256ENS_12float_e4m3_tEfNS_4arch4Sm90ELb0ELb1ELb0ELb0ELb0ELb0ELb0ELb1ELb1ELb1ELb0ELb0EEENS1_21CollectiveEpilogueFwdINS6_IJSA_SC_SB_EEES9_NS_10bfloat16_tESG_Li256ELb0ELb1ELb0ELb1EEENS1_30DynamicPersistentTileSchedulerILi256ELi128ELb0ELb1ELb1EEEEEEEEEvNT_6ParamsE)
        /*0080*/ 	.word	0x000000a8


	//----- nvinfo : EIATTR_FRAME_SIZE
	.align		4
.L_46:
        /*0084*/ 	.byte	0x04, 0x11
        /*0086*/ 	.short	(.L_48 - .L_47)
	.align		4
.L_47:
        /*0088*/ 	.word	index@(_ZN7cutlass13device_kernelIN5flash11enable_sm90INS1_16FlashAttnFwdSm90INS1_25CollectiveMainloopFwdSm90ILi2EN4cute5tupleIJNS5_1CILi1EEES8_S8_EEENS6_IJNS7_ILi128EEENS7_ILi64EEENS7_ILi256EEEEEELi256ENS_12float_e4m3_tEfNS_4arch4Sm90ELb0ELb1ELb0ELb0ELb0ELb0ELb0ELb1ELb1ELb1ELb0ELb0EEENS1_21CollectiveEpilogueFwdINS6_IJSA_SC_SB_EEES9_NS_10bfloat16_tESG_Li256ELb0ELb1ELb0ELb1EEENS1_30DynamicPersistentTileSchedulerILi256ELi128ELb0ELb1ELb1EEEEEEEEEvNT_6ParamsE)
        /*008c*/ 	.word	0x00000028


	//----- nvinfo : EIATTR_REGCOUNT
	.align		4
.L_48:
        /*0090*/ 	.byte	0x04, 0x2f
        /*0092*/ 	.short	(.L_50 - .L_49)
	.align		4
.L_49:
        /*0094*/ 	.word	index@(_ZN7cutlass13device_kernelIN5flash11enable_sm90INS1_16FlashAttnFwdSm90INS1_25CollectiveMainloopFwdSm90ILi2EN4cute5tupleIJNS5_1CILi1EEES8_S8_EEENS6_IJNS7_ILi128EEESA_NS7_ILi256EEEEEELi256ENS_12float_e4m3_tEfNS_4arch4Sm90ELb0ELb0ELb0ELb1ELb0ELb1ELb0ELb1ELb1ELb1ELb0ELb0EEENS1_21CollectiveEpilogueFwdINS6_IJSA_SB_SA_EEES9_NS_10bfloat16_tESF_Li256ELb1ELb1ELb0ELb1EEENS1_36VarlenDynamicPersistentTileSchedulerILi128ELi128ELi256ELi128ELb0ELb1ELb1ELb0ELb1ELb1EEEEEEEEEvNT_6ParamsE)
        /*0098*/ 	.word	0x000000a8


	//----- nvinfo : EIATTR_FRAME_SIZE
	.align		4
.L_50:
        /*009c*/ 	.byte	0x04, 0x11
        /*009e*/ 	.short	(.L_52 - .L_51)
	.align		4
.L_51:
        /*00a0*/ 	.word	index@(_ZN7cutlass13device_kernelIN5flash11enable_sm90INS1_16FlashAttnFwdSm90INS1_25CollectiveMainloopFwdSm90ILi2EN4cute5tupleIJNS5_1CILi1EEES8_S8_EEENS6_IJNS7_ILi128EEESA_NS7_ILi256EEEEEELi256ENS_12float_e4m3_tEfNS_4arch4Sm90ELb0ELb0ELb0ELb1ELb0ELb1ELb0ELb1ELb1ELb1ELb0ELb0EEENS1_21CollectiveEpilogueFwdINS6_IJSA_SB_SA_EEES9_NS_10bfloat16_tESF_Li256ELb1ELb1ELb0ELb1EEENS1_36VarlenDynamicPersistentTileSchedulerILi128ELi128ELi256ELi128ELb0ELb1ELb1ELb0ELb1ELb1EEEEEEEEEvNT_6ParamsE)
        /*00a4*/ 	.word	0x00000070


	//----- nvinfo : EIATTR_REGCOUNT
	.align		4
.L_52:
        /*00a8*/ 	.byte	0x04, 0x2f
        /*00aa*/ 	.short	(.L_54 - .L_53)
	.align		4
.L_53:
        /*00ac*/ 	.word	index@(_ZN7cutlass13device_kernelIN5flash11enable_sm90INS1_16FlashAttnFwdSm90INS1_25CollectiveMainloopFwdSm90ILi2EN4cute5tupleIJNS5_1CILi1EEES8_S8_EEENS6_IJNS7_ILi128EEESA_NS7_ILi256EEEEEELi256ENS_12float_e4m3_tEfNS_4arch4Sm90ELb0ELb0ELb0ELb1ELb0ELb0ELb0ELb1ELb1ELb1ELb0ELb0EEENS1_21CollectiveEpilogueFwdINS6_IJSA_SB_SA_EEES9_NS_10bfloat16_tESF_Li256ELb1ELb1ELb0ELb1EEENS1_36VarlenDynamicPersistentTileSchedulerILi128ELi128ELi256ELi128ELb0ELb1ELb1ELb0ELb1ELb1EEEEEEEEEvNT_6ParamsE)
        /*00b0*/ 	.word	0x000000a8


	//----- nvinfo : EIATTR_FRAME_SIZE
	.align		4
.L_54:
        /*00b4*/ 	.byte	0x04, 0x11
        /*00b6*/ 	.short	(.L_56 - .L_55)
	.align		4
.L_55:
        /*00b8*/ 	.word	index@(_ZN7cutlass13device_kernelIN5flash11enable_sm90INS1_16FlashAttnFwdSm90INS1_25CollectiveMainloopFwdSm90ILi2EN4cute5tupleIJNS5_1CILi1EEES8_S8_EEENS6_IJNS7_ILi128EEESA_NS7_ILi256EEEEEELi256ENS_12float_e4m3_tEfNS_4arch4Sm90ELb0ELb0ELb0ELb1ELb0ELb0ELb0ELb1ELb1ELb1ELb0ELb0EEENS1_21CollectiveEpilogueFwdINS6_IJSA_SB_SA_EEES9_NS_10bfloat16_tESF_Li256ELb1ELb1ELb0ELb1EEENS1_36VarlenDynamicPersistentTileSchedulerILi128ELi128ELi256ELi128ELb0ELb1ELb1ELb0ELb1ELb1EEEEEEEEEvNT_6ParamsE)
        /*00bc*/ 	.word	0x00000038


	//----- nvinfo : EIATTR_REGCOUNT
	.align		4
.L_56:
        /*00c0*/ 	.byte	0x04, 0x2f
        /*00c2*/ 	.short	(.L_58 - .L_57)
	.align		4
.L_57:
        /*00c4*/ 	.word	index@(_ZN7cutlass13device_kernelIN5flash11enable_sm90INS1_16FlashAttnFwdSm90INS1_25CollectiveMainloopFwdSm90ILi2EN4cute5tupleIJNS5_1CILi1EEES8_S8_EEENS6_IJNS7_ILi128EEESA_NS7_ILi256EEEEEELi256ENS_12float_e4m3_tEfNS_4arch4Sm90ELb0ELb0ELb0ELb0ELb0ELb0ELb0ELb1ELb1ELb1ELb0ELb0EEENS1_21CollectiveEpilogueFwdINS6_IJSA_SB_SA_EEES9_NS_10bfloat16_tESF_Li256ELb0ELb1ELb0ELb1EEENS1_29StaticPersistentTileSchedulerILb0EEEEEEEEEvNT_6ParamsE)
        /*00c8*/ 	.word	0x000000a8


	//----- nvinfo : EIATTR_FRAME_SIZE
	.align		4
.L_58:
        /*00cc*/ 	.byte	0x04, 0x11
        /*00ce*/ 	.short	(.L_60 - .L_59)
	.align		4
.L_59:
        /*00d0*/ 	.word	index@(_ZN7cutlass13device_kernelIN5flash11enable_sm90INS1_16FlashAttnFwdSm90INS1_25CollectiveMainloopFwdSm90ILi2EN4cute5tupleIJNS5_1CILi1EEES8_S8_EEENS6_IJNS7_ILi128EEESA_NS7_ILi256EEEEEELi256ENS_12float_e4m3_tEfNS_4arch4Sm90ELb0ELb0ELb0ELb0ELb0ELb0ELb0ELb1ELb1ELb1ELb0ELb0EEENS1_21CollectiveEpilogueFwdINS6_IJSA_SB_SA_EEES9_NS_10bfloat16_tESF_Li256ELb0ELb1ELb0ELb1EEENS1_29StaticPersistentTileSchedulerILb0EEEEEEEEEvNT_6ParamsE)
        /*00d4*/ 	.word	0x00000028


	//----- nvinfo : EIATTR_MIN_STACK_SIZE
	.align		4
.L_60:
        /*00d8*/ 	.byte	0x04, 0x12
        /*00da*/ 	.short	(.L_62 - .L_61)
	.align		4
.L_61:
        /*00dc*/ 	.word	index@(_ZN7cutlass13device_kernelIN5flash11enable_sm90INS1_16FlashAttnFwdSm90INS1_25CollectiveMainloopFwdSm90ILi2EN4cute5tupleIJNS5_1CILi1EEES8_S8_EEENS6_IJNS7_ILi128EEESA_NS7_ILi256EEEEEELi256ENS_12float_e4m3_tEfNS_4arch4Sm90ELb0ELb0ELb0ELb0ELb0ELb0ELb0ELb1ELb1ELb1ELb0ELb0EEENS1_21CollectiveEpilogueFwdINS6_IJSA_SB_SA_EEES9_NS_10bfloat16_tESF_Li256ELb0ELb1ELb0ELb1EEENS1_29StaticPersistentTileSchedulerILb0EEEEEEEEEvNT_6ParamsE)
        /*00e0*/ 	.word	0x00000028


	//----- nvinfo : EIATTR_MIN_STACK_SIZE
	.align		4
.L_62:
        /*00e4*/ 	.byte	0x04, 0x12
        /*00e6*/ 	.short	(.L_64 - .L_63)
	.align		4
.L_63:
        /*00e8*/ 	.word	index@(_ZN7cutlass13device_kernelIN5flash11enable_sm90INS1_16FlashAttnFwdSm90INS1_25CollectiveMainloopFwdSm90ILi2EN4cute5tupleIJNS5_1CILi1EEES8_S8_EEENS6_IJNS7_ILi128EEESA_NS7_ILi256EEEEEELi256ENS_12float_e4m3_tEfNS_4arch4Sm90ELb0ELb0ELb0ELb1ELb0ELb0ELb0ELb1ELb1ELb1ELb0ELb0EEENS1_21CollectiveEpilogueFwdINS6_IJSA_SB_SA_EEES9_NS_10bfloat16_tESF_Li256ELb1ELb1ELb0ELb1EEENS1_36VarlenDynamicPersistentTileSchedulerILi128ELi128ELi256ELi128ELb0ELb1ELb1ELb0ELb1ELb1EEEEEEEEEvNT_6ParamsE)
        /*00ec*/ 	.word	0x00000038


	//----- nvinfo : EIATTR_MIN_STACK_SIZE
	.align		4
.L_64:
        /*00f0*/ 	.byte	0x04, 0x12
        /*00f2*/ 	.short	(.L_66 - .L_65)
	.align		4
.L_65:
        /*00f4*/ 	.word	index@(_ZN7cutlass13device_kernelIN5flash11enable_sm90INS1_16FlashAttnFwdSm90INS1_25CollectiveMainloopFwdSm90ILi2EN4cute5tupleIJNS5_1CILi1EEES8_S8_EEENS6_IJNS7_ILi128EEESA_NS7_ILi256EEEEEELi256ENS_12float_e4m3_tEfNS_4arch4Sm90ELb0ELb0ELb0ELb1ELb0ELb1ELb0ELb1ELb1ELb1ELb0ELb0EEENS1_21CollectiveEpilogueFwdINS6_IJSA_SB_SA_EEES9_NS_10bfloat16_tESF_Li256ELb1ELb1ELb0ELb1EEENS1_36VarlenDynamicPersistentTileSchedulerILi128ELi128ELi256ELi128ELb0ELb1ELb1ELb0ELb1ELb1EEEEEEEEEvNT_6ParamsE)
        /*00f8*/ 	.word	0x00000070


	//----- nvinfo : EIATTR_MIN_STACK_SIZE
	.align		4
.L_66:
        /*00fc*/ 	.byte	0x04, 0x12
        /*00fe*/ 	.short	(.L_68 - .L_67)
	.align		4
.L_67:
        /*0100*/ 	.word	index@(_ZN7cutlass13device_kernelIN5flash11enable_sm90INS1_16FlashAttnFwdSm90INS1_25CollectiveMainloopFwdSm90ILi2EN4cute5tupleIJNS5_1CILi1EEES8_S8_EEENS6_IJNS7_ILi128EEENS7_ILi64EEENS7_ILi256EEEEEELi256ENS_12float_e4m3_tEfNS_4arch4Sm90ELb0ELb1ELb0ELb0ELb0ELb0ELb0ELb1ELb1ELb1ELb0ELb0EEENS1_21CollectiveEpilogueFwdINS6_IJSA_SC_SB_EEES9_NS_10bfloat16_tESG_Li256ELb0ELb1ELb0ELb1EEENS1_30DynamicPersistentTileSchedulerILi256ELi128ELb0ELb1ELb1EEEEEEEEEvNT_6ParamsE)
        /*0104*/ 	.word	0x00000028


	//----- nvinfo : EIATTR_MIN_STACK_SIZE
	.align		4
.L_68:
        /*0108*/ 	.byte	0x04, 0x12
        /*010a*/ 	.short	(.L_70 - .L_69)
	.align		4
.L_69:
        /*010c*/ 	.word	index@(_ZN7cutlass13device_kernelIN5flash11enable_sm90INS1_16FlashAttnFwdSm90INS1_25CollectiveMainloopFwdSm90ILi2EN4cute5tupleIJNS5_1CILi1EEES8_S8_EEENS6_IJNS7_ILi128EEENS7_ILi64EEENS7_ILi256EEEEEELi256ENS_12float_e4m3_tEfNS_4arch4Sm90ELb0ELb1ELb0ELb1ELb0ELb0ELb0ELb1ELb1ELb1ELb0ELb0EEENS1_21CollectiveEpilogueFwdINS6_IJSA_SC_SB_EEES9_NS_10bfloat16_tESG_Li256ELb1ELb1ELb0ELb1EEENS1_36VarlenDynamicPersistentTileSchedulerILi128ELi64ELi256ELi128ELb0ELb1ELb1ELb1ELb0ELb1EEEEEEEEEvNT_6ParamsE)
        /*0110*/ 	.word	0x00000030


	//----- nvinfo : EIATTR_MIN_STACK_SIZE
	.align		4
.L_70:
        /*0114*/ 	.byte	0x04, 0x12
        /*0116*/ 	.short	(.L_72 - .L_71)
	.align		4
.L_71:
        /*0118*/ 	.word	index@(_ZN7cutlass13device_kernelIN5flash11enable_sm90INS1_16FlashAttnFwdSm90INS1_25CollectiveMainloopFwdSm90ILi2EN4cute5tupleIJNS5_1CILi1EEES8_S8_EEENS6_IJNS7_ILi128EEENS7_ILi64EEENS7_ILi256EEEEEELi256ENS_12float_e4m3_tEfNS_4arch4Sm90ELb0ELb1ELb0ELb1ELb0ELb1ELb0ELb1ELb1ELb1ELb0ELb0EEENS1_21CollectiveEpilogueFwdINS6_IJSA_SC_SB_EEES9_NS_10bfloat16_tESG_Li256ELb1ELb1ELb0ELb1EEENS1_36VarlenDynamicPersistentTileSchedulerILi128ELi64ELi256ELi128ELb0ELb1ELb1ELb1ELb0ELb1EEEEEEEEEvNT_6ParamsE)
        /*011c*/ 	.word	0x00000060


	//----- nvinfo : EIATTR_MIN_STACK_SIZE
	.align		4
.L_72:
        /*0120*/ 	.byte	0x04, 0x12
        /*0122*/ 	.short	(.L_74 - .L_73)
	.align		4
.L_73:
        /*0124*/ 	.word	index@(_ZN7cutlass13device_kernelIN5flash11enable_sm90INS1_16FlashAttnFwdSm90INS1_25CollectiveMainloopFwdSm90ILi2EN4cute5tupleIJNS5_1CILi1EEES8_S8_EEENS6_IJNS7_ILi128EEESA_NS7_ILi256EEEEEELi256ENS_12float_e4m3_tEfNS_4arch4Sm90ELb1ELb0ELb0ELb0ELb0ELb0ELb0ELb1ELb1ELb1ELb0ELb0EEENS1_21CollectiveEpilogueFwdINS6_IJSA_SB_SA_EEES9_NS_10bfloat16_tESF_Li256ELb0ELb1ELb0ELb1EEENS1_30DynamicPersistentTileSchedulerILi256ELi128ELb0ELb1ELb1EEEEEEEEEvNT_6ParamsE)
        /*0128*/ 	.word	0x00000030


	//----- nvinfo : EIATTR_MIN_STACK_SIZE
	.align		4
.L_74:
        /*012c*/ 	.byte	0x04, 0x12
        /*012e*/ 	.short	(.L_76 - .L_75)
	.align		4
.L_75:
        /*0130*/ 	.word	index@(_ZN7cutlass13device_kernelIN5flash11enable_sm90INS1_16FlashAttnFwdSm90INS1_25CollectiveMainloopFwdSm90ILi2EN4cute5tupleIJNS5_1CILi1EEES8_S8_EEENS6_IJNS7_ILi128EEESA_NS7_ILi256EEEEEELi256ENS_12float_e4m3_tEfNS_4arch4Sm90ELb1ELb0ELb0ELb1ELb0ELb0ELb0ELb1ELb1ELb1ELb0ELb0EEENS1_21CollectiveEpilogueFwdINS6_IJSA_SB_SA_EEES9_NS_10bfloat16_tESF_Li256ELb1ELb1ELb0ELb1EEENS1_36VarlenDynamicPersistentTileSchedulerILi128ELi128ELi256ELi128ELb0ELb1ELb1ELb1ELb1ELb1EEEEEEEEEvNT_6ParamsE)
        /*0134*/ 	.word	0x00000040


	//----- nvinfo : EIATTR_MIN_STACK_SIZE
	.align		4
.L_76:
        /*0138*/ 	.byte	0x04, 0x12
        /*013a*/ 	.short	(.L_78 - .L_77)
	.align		4
.L_77:
        /*013c*/ 	.word	index@(_ZN7cutlass13device_kernelIN5flash11enable_sm90INS1_16FlashAttnFwdSm90INS1_25CollectiveMainloopFwdSm90ILi2EN4cute5tupleIJNS5_1CILi1EEES8_S8_EEENS6_IJNS7_ILi128EEESA_NS7_ILi256EEEEEELi256ENS_12float_e4m3_tEfNS_4arch4Sm90ELb1ELb0ELb0ELb1ELb0ELb1ELb0ELb1ELb1ELb1ELb0ELb0EEENS1_21CollectiveEpilogueFwdINS6_IJSA_SB_SA_EEES9_NS_10bfloat16_tESF_Li256ELb1ELb1ELb0ELb1EEENS1_36VarlenDynamicPersistentTileSchedulerILi128ELi128ELi256ELi128ELb0ELb1ELb1ELb1ELb1ELb1EEEEEEEEEvNT_6ParamsE)
        /*0140*/ 	.word	0x00000068
.L_78:


//--------------------- .nv.compat                --------------------------
	.section	.nv.compat,"",@"SHT_CUDA_COMPAT_INFO"
	.align	4
        /*0000*/ 	.byte	0x02, 0x09, 0x01, 0x00, 0x02, 0x02, 0x04, 0x00, 0x02, 0x05, 0x05, 0x00, 0x03, 0x07, 0x01, 0x01
        /*0010*/ 	.byte	0x02, 0x03, 0x01, 0x00, 0x02, 0x06, 0x01, 0x00, 0x04, 0x0b, 0x08, 0x00, 0x00, 0x00, 0x00, 0x00
        /*0020*/ 	.byte	0x00, 0x00, 0x00, 0x00


//--------------------- .nv.info._ZN7cutlass13device_kernelIN5flash11enable_sm90INS1_16FlashAttnFwdSm90INS1_25CollectiveMainloopFwdSm90ILi2EN4cute5tupleIJNS5_1CILi1EEES8_S8_EEENS6_IJNS7_ILi128EEESA_NS7_ILi256EEEEEELi256ENS_12float_e4m3_tEfNS_4arch4Sm90ELb0ELb0ELb0ELb0ELb0ELb0ELb0ELb1ELb1ELb1ELb0ELb0EEENS1_21CollectiveEpilogueFwdINS6_IJSA_SB_SA_EEES9_NS_10bfloat16_tESF_Li256ELb0ELb1ELb0ELb1EEENS1_29StaticPersistentTileSchedulerILb0EEEEEEEEEvNT_6ParamsE --------------------------
	.section	.nv.info._ZN7cutlass13device_kernelIN5flash11enable_sm90INS1_16FlashAttnFwdSm90INS1_25CollectiveMainloopFwdSm90ILi2EN4cute5tupleIJNS5_1CILi1EEES8_S8_EEENS6_IJNS7_ILi128EEESA_NS7_ILi256EEEEEELi256ENS_12float_e4m3_tEfNS_4arch4Sm90ELb0ELb0ELb0ELb0ELb0ELb0ELb0ELb1ELb1ELb1ELb0ELb0EEENS1_21CollectiveEpilogueFwdINS6_IJSA_SB_SA_EEES9_NS_10bfloat16_tESF_Li256ELb0ELb1ELb0ELb1EEENS1_29StaticPersistentTileSchedulerILb0EEEEEEEEEvNT_6ParamsE,"",@"SHT_CUDA_INFO"
	.sectionflags	@""
	.align	4


	//----- nvinfo : EIATTR_CUDA_API_VERSION
	.align		4
        /*0000*/ 	.byte	0x04, 0x37
        /*0002*/ 	.short	(.L_80 - .L_79)
.L_79:
        /*0004*/ 	.word	0x00000082


	//----- nvinfo : EIATTR_KPARAM_INFO
	.align		4
.L_80:
        /*0008*/ 	.byte	0x04, 0x17
        /*000a*/ 	.short	(.L_82 - .L_81)
.L_81:
        /*000c*/ 	.word	0x00000000
        /*0010*/ 	.short	0x0000
        /*0012*/ 	.short	0x0070
        /*0014*/ 	.byte	0x00, 0xf0, 0x01, 0x28


	//----- nvinfo : EIATTR_SPARSE_MMA_MASK
	.align		4
.L_82:
        /*0018*/ 	.byte	0x03, 0x50
        /*001a*/ 	.short	0x0000


	//----- nvinfo : EIATTR_MAXREG_COUNT
	.align		4
        /*001c*/ 	.byte	0x03, 0x1b
        /*001e*/ 	.short	0x00a8


	//----- nvinfo : EIATTR_NUM_BARRIERS
	.align		4
        /*0020*/ 	.byte	0x02, 0x4c
        /*0022*/ 	.byte	0x10
	.zero		1


	//----- nvinfo : EIATTR_EXTERNS
	.align		4
        /*0024*/ 	.byte	0x04, 0x0f
        /*0026*/ 	.short	(.L_84 - .L_83)


	//   ....[0]....
	.align		4
.L_83:
        /*0028*/ 	.word	index@(__assertfail)


	//----- nvinfo : EIATTR_ANNOTATIONS
	.align		4
.L_84:
        /*002c*/ 	.byte	0x04, 0x55
        /*002e*/ 	.short	(.L_86 - .L_85)


	//   ....[0]....
.L_85:
        /*0030*/ 	.word	0x00000001
        /*0034*/ 	.byte	0x70, 0x9c, 0x00, 0x00, 0x01, 0x00, 0x00, 0x00, 0x90, 0x9c, 0x00, 0x00, 0x01, 0x00, 0x00, 0x00
        /* <DEDUP_REMOVED lines=23> */
        /*01b4*/ 	.byte	0x70, 0xd9, 0x00, 0x00


	//----- nvinfo : EIATTR_MERCURY_ISA_VERSION
	.align		4
.L_86:
        /*01b8*/ 	.byte	0x03, 0x5f
        /*01ba*/ 	.short	0x0101


	//----- nvinfo : EIATTR_INT_WARP_WIDE_INSTR_OFFSETS
	.align		4
        /*01bc*/ 	.byte	0x04, 0x31
        /*01be*/ 	.short	(.L_88 - .L_87)


	//   ....[0]....
.L_87:
        /*01c0*/ 	.word	0x00000130


	//   ....[1]....
        /*01c4*/ 	.word	0x00000170


	//   ....[2]....
        /*01c8*/ 	.word	0x000001e0


	//----- nvinfo : EIATTR_COOP_GROUP_MASK_REGIDS
	.align		4
.L_88:
        /*01cc*/ 	.byte	0x04, 0x29
        /*01ce*/ 	.short	(.L_90 - .L_89)


	//   ....[0]....
.L_89:
        /*01d0*/ 	.word	0xffffffff


	//   ....[1]....
        /*01d4*/ 	.word	0xffffffff


	//   ....[2]....
        /*01d8*/ 	.word	0xffffffff


	//   ....[3]....
        /*01dc*/ 	.word	0xffffffff


	//   ....[4]....
        /*01e0*/ 	.word	0xffffffff


	//   ....[5]....
        /*01e4*/ 	.word	0xffffffff


	//   ....[6]....
        /*01e8*/ 	.word	0xffffffff


	//   ....[7]....
        /*01ec*/ 	.word	0xffffffff


	//   ....[8]....
        /*01f0*/ 	.word	0xffffffff


	//   ....[9]....
        /*01f4*/ 	.word	0xffffffff


	//   ....[10]....
        /*01f8*/ 	.word	0xffffffff


	//   ....[11]....
        /*01fc*/ 	.word	0xffffffff


	//   ....[12]....
        /*0200*/ 	.word	0xffffffff


	//   ....[13]....
        /*0204*/ 	.word	0xffffffff


	//   ....[14]....
        /*0208*/ 	.word	0xffffffff


	//   ....[15]....
        /*020c*/ 	.word	0xffffffff


	//   ....[16]....
        /*0210*/ 	.word	0xffffffff


	//   ....[17]....
        /*0214*/ 	.word	0xffffffff


	//   ....[18]....
        /*0218*/ 	.word	0xffffffff


	//   ....[19]....
        /*021c*/ 	.word	0xffffffff


	//   ....[20]....
        /*0220*/ 	.word	0xffffffff


	//   ....[21]....
        /*0224*/ 	.word	0xffffffff


	//   ....[22]....
        /*0228*/ 	.word	0xffffffff


	//   ....[23]....
        /*022c*/ 	.word	0xffffffff


	//   ....[24]....
        /*0230*/ 	.word	0xffffffff


	//   ....[25]....
        /*0234*/ 	.word	0xffffffff


	//   ....[26]....
        /*0238*/ 	.word	0xffffffff


	//   ....[27]....
        /*023c*/ 	.word	0xffffffff


	//   ....[28]....
        /*0240*/ 	.word	0xffffffff


	//   ....[29]....
        /*0244*/ 	.word	0xffffffff


	//   ....[30]....
        /*0248*/ 	.word	0xffffffff


	//   ....[31]....
        /*024c*/ 	.word	0xffffffff


	//   ....[32]....
        /*0250*/ 	.word	0xffffffff


	//   ....[33]....
        /*0254*/ 	.word	0xffffffff


	//   ....[34]....
        /*0258*/ 	.word	0xffffffff


	//   ....[35]....
        /*025c*/ 	.word	0xffffffff


	//   ....[36]....
        /*0260*/ 	.word	0xffffffff


	//   ....[37]....
        /*0264*/ 	.word	0xffffffff


	//   ....[38]....
        /*0268*/ 	.word	0xffffffff


	//   ....[39]....
        /*026c*/ 	.word	0xffffffff


	//   ....[40]....
        /*0270*/ 	.word	0xffffffff


	//   ....[41]....
        /*0274*/ 	.word	0xffffffff


	//   ....[42]....
        /*0278*/ 	.word	0xffffffff


	//   ....[43]....
        /*027c*/ 	.word	0xffffffff


	//   ....[44]....
        /*0280*/ 	.word	0xffffffff


	//   ....[45]....
        /*0284*/ 	.word	0xffffffff


	//   ....[46]....
        /*0288*/ 	.word	0xffffffff


	//   ....[47]....
        /*028c*/ 	.word	0xffffffff


	//   ....[48]....
        /*0290*/ 	.word	0xffffffff


	//   ....[49]....
        /*0294*/ 	.word	0xffffffff


	//   ....[50]....
        /*0298*/ 	.word	0xffffffff


	//   ....[51]....
        /*029c*/ 	.word	0xffffffff


	//   ....[52]....
        /*02a0*/ 	.word	0xffffffff


	//   ....[53]....
        /*02a4*/ 	.word	0xffffffff


	//   ....[54]....
        /*02a8*/ 	.word	0xffffffff


	//   ....[55]....
        /*02ac*/ 	.word	0xffffffff


	//   ....[56]....
        /*02b0*/ 	.word	0xffffffff


	//   ....[57]....
        /*02b4*/ 	.word	0xffffffff


	//   ....[58]....
        /*02b8*/ 	.word	0xffffffff


	//   ....[59]....
        /*02bc*/ 	.word	0xffffffff


	//   ....[60]....
        /*02c0*/ 	.word	0xffffffff


	//   ....[61]....
        /*02c4*/ 	.word	0xffffffff


	//   ....[62]....
        /*02c8*/ 	.word	0xffffffff


	//   ....[63]....
        /*02cc*/ 	.word	0xffffffff


	//   ....[64]....
        /*02d0*/ 	.word	0xffffffff


	//   ....[65]....
        /*02d4*/ 	.word	0xffffffff


	//   ....[66]....
        /*02d8*/ 	.word	0xffffffff


	//   ....[67]....
        /*02dc*/ 	.word	0xffffffff


	//   ....[68]....
        /*02e0*/ 	.word	0xffffffff


	//   ....[69]....
        /*02e4*/ 	.word	0xffffffff


	//   ....[70]....
        /*02e8*/ 	.word	0xffffffff


	//   ....[71]....
        /*02ec*/ 	.word	0xffffffff


	//   ....[72]....
        /*02f0*/ 	.word	0xffffffff


	//   ....[73]....
        /*02f4*/ 	.word	0xffffffff


	//   ....[74]....
        /*02f8*/ 	.word	0xffffffff


	//   ....[75]....
        /*02fc*/ 	.word	0xffffffff


	//   ....[76]....
        /*0300*/ 	.word	0xffffffff


	//   ....[77]....
        /*0304*/ 	.word	0xffffffff


	//   ....[78]....
        /*0308*/ 	.word	0xffffffff


	//   ....[79]....
        /*030c*/ 	.word	0xffffffff


	//   ....[80]....
        /*0310*/ 	.word	0xffffffff


	//   ....[81]....
        /*0314*/ 	.word	0xffffffff


	//   ....[82]....
        /*0318*/ 	.word	0xffffffff


	//   ....[83]....
        /*031c*/ 	.word	0xffffffff


	//   ....[84]....
        /*0320*/ 	.word	0xffffffff


	//   ....[85]....
        /*0324*/ 	.word	0xffffffff


	//   ....[86]....
        /*0328*/ 	.word	0xffffffff


	//   ....[87]....
        /*032c*/ 	.word	0xffffffff


	//   ....[88]....
        /*0330*/ 	.word	0xffffffff


	//   ....[89]....
        /*0334*/ 	.word	0xffffffff


	//   ....[90]....
        /*0338*/ 	.word	0xffffffff


	//   ....[91]....
        /*033c*/ 	.word	0xffffffff


	//   ....[92]....
        /*0340*/ 	.word	0xffffffff


	//   ....[93]....
        /*0344*/ 	.word	0xffffffff


	//   ....[94]....
        /*0348*/ 	.word	0xffffffff


	//   ....[95]....
        /*034c*/ 	.word	0xffffffff


	//   ....[96]....
        /*0350*/ 	.word	0xffffffff


	//   ....[97]....
        /*0354*/ 	.word	0xffffffff


	//   ....[98]....
        /*0358*/ 	.word	0xffffffff


	//   ....[99]....
        /*035c*/ 	.word	0xffffffff


	//   ....[100]....
        /*0360*/ 	.word	0xffffffff


	//   ....[101]....
        /*0364*/ 	.word	0xffffffff


	//   ....[102]....
        /*0368*/ 	.word	0xffffffff


	//   ....[103]....
        /*036c*/ 	.word	0xffffffff


	//   ....[104]....
        /*0370*/ 	.word	0xffffffff


	//   ....[105]....
        /*0374*/ 	.word	0xffffffff


	//   ....[106]....
        /*0378*/ 	.word	0xffffffff


	//   ....[107]....
        /*037c*/ 	.word	0xffffffff


	//   ....[108]....
        /*0380*/ 	.word	0xffffffff


	//   ....[109]....
        /*0384*/ 	.word	0xffffffff


	//   ....[110]....
        /*0388*/ 	.word	0xffffffff


	//   ....[111]....
        /*038c*/ 	.word	0xffffffff


	//   ....[112]....
        /*0390*/ 	.word	0xffffffff


	//   ....[113]....
        /*0394*/ 	.word	0xffffffff


	//   ....[114]....
        /*0398*/ 	.word	0x0500000f


	//   ....[115]....
        /*039c*/ 	.word	0x0500000f


	//   ....[116]....
        /*03a0*/ 	.word	0x0500000f


	//   ....[117]....
        /*03a4*/ 	.word	0x0500000f


	//   ....[118]....
        /*03a8*/ 	.word	0x0500000f


	//   ....[119]....
        /*03ac*/ 	.word	0x0500000f


	//   ....[120]....
        /*03b0*/ 	.word	0x0500000f


	//   ....[121]....
        /*03b4*/ 	.word	0x0500000f


	//   ....[122]....
        /*03b8*/ 	.word	0x0500000f


	//   ....[123]....
        /*03bc*/ 	.word	0x0500000f


	//   ....[124]....
        /*03c0*/ 	.word	0x0500000f


	//   ....[125]....
        /*03c4*/ 	.word	0x0500000f


	//   ....[126]....
        /*03c8*/ 	.word	0x0500000f


	//   ....[127]....
        /*03cc*/ 	.word	0x0500000f


	//   ....[128]....
        /*03d0*/ 	.word	0x0500000f


	//   ....[129]....
        /*03d4*/ 	.word	0x0500000f


	//   ....[130]....
        /*03d8*/ 	.word	0x0500000f


	//----- nvinfo : EIATTR_COOP_GROUP_INSTR_OFFSETS
	.align		4
.L_90:
        /*03dc*/ 	.byte	0x04, 0x28
        /*03de*/ 	.short	(.L_92 - .L_91)


	//   ....[0]....
.L_91:
        /*03e0*/ 	.word	0x00000070


	//   ....[1]....
        /*03e4*/ 	.word	0x00000140


	//   ....[2]....
        /*03e8*/ 	.word	0x00000190


	//   ....[3]....
        /*03ec*/ 	.word	0x000003c0


	//   ....[4]....
        /*03f0*/ 	.word	0x00000520


	//   ....[5]....
        /*03f4*/ 	.word	0x00000640


	//   ....[6]....
        /*03f8*/ 	.word	0x000007a0


	//   ....[7]....
        /*03fc*/ 	.word	0x00000f60


	//   ....[8]....
        /*0400*/ 	.word	0x00002580


	//   ....[9]....
        /*0404*/ 	.word	0x00002680


	//   ....[10]....
        /*0408*/ 	.word	0x00002d30


	//   ....[11]....
        /*040c*/ 	.word	0x00002dd0


	//   ....[12]....
        /*0410*/ 	.word	0x000049a0


	//   ....[13]....
        /*0414*/ 	.word	0x000049b0


	//   ....[14]....
        /*0418*/ 	.word	0x000049e0


	//   ....[15]....
        /*041c*/ 	.word	0x000049f0


	//   ....[16]....
        /*0420*/ 	.word	0x000066d0


	//   ....[17]....
        /*0424*/ 	.word	0x000066e0


	//   ....[18]....
        /*0428*/ 	.word	0x00006710


	//   ....[19]....
        /*042c*/ 	.word	0x00006720


	//   ....[20]....
        /*0430*/ 	.word	0x00008020


	//   ....[21]....
        /*0434*/ 	.word	0x00008050


	//   ....[22]....
        /*0438*/ 	.word	0x00008170


	//   ....[23]....
        /*043c*/ 	.word	0x000081a0


	//   ....[24]....
        /*0440*/ 	.word	0x000081e0


	//   ....[25]....
        /*0444*/ 	.word	0x00008210


	//   ....[26]....
        /*0448*/ 	.word	0x00008230


	//   ....[27]....
        /*044c*/ 	.word	0x00008250


	//   ....[28]....
        /*0450*/ 	.word	0x00008260


	//   ....[29]....
        /*0454*/ 	.word	0x00008270


	//   ....[30]....
        /*0458*/ 	.word	0x00008280


	//   ....[31]....
        /*045c*/ 	.word	0x00008290


	//   ....[32]....
        /*0460*/ 	.word	0x000082a0


	//   ....[33]....
        /*0464*/ 	.word	0x000082b0


	//   ....[34]....
        /*0468*/ 	.word	0x000082c0


	//   ....[35]....
        /*046c*/ 	.word	0x000082d0


	//   ....[36]....
        /*0470*/ 	.word	0x000082e0


	//   ....[37]....
        /*0474*/ 	.word	0x000082f0


	//   ....[38]....
        /*0478*/ 	.word	0x00008300


	//   ....[39]....
        /*047c*/ 	.word	0x00008310


	//   ....[40]....
        /*0480*/ 	.word	0x00008320


	//   ....[41]....
        /*0484*/ 	.word	0x00008330


	//   ....[42]....
        /*0488*/ 	.word	0x00008340


	//   ....[43]....
        /*048c*/ 	.word	0x00008350


	//   ....[44]....
        /*0490*/ 	.word	0x00008360


	//   ....[45]....
        /*0494*/ 	.word	0x00008370


	//   ....[46]....
        /*0498*/ 	.word	0x00008380


	//   ....[47]....
        /*049c*/ 	.word	0x00008390


	//   ....[48]....
        /*04a0*/ 	.word	0x000083a0


	//   ....[49]....
        /*04a4*/ 	.word	0x000083b0


	//   ....[50]....
        /*04a8*/ 	.word	0x000083c0


	//   ....[51]....
        /*04ac*/ 	.word	0x000083d0


	//   ....[52]....
        /*04b0*/ 	.word	0x000083e0


	//   ....[53]....
        /*04b4*/ 	.word	0x00008420


	//   ....[54]....
        /*04b8*/ 	.word	0x00008430


	//   ....[55]....
        /*04bc*/ 	.word	0x00008460


	//   ....[56]....
        /*04c0*/ 	.word	0x00008470


	//   ....[57]....
        /*04c4*/ 	.word	0x000084e0


	//   ....[58]....
        /*04c8*/ 	.word	0x00008520


	//   ....[59]....
        /*04cc*/ 	.word	0x00008550


	//   ....[60]....
        /*04d0*/ 	.word	0x00008570


	//   ....[61]....
        /*04d4*/ 	.word	0x00008590


	//   ....[62]....
        /*04d8*/ 	.word	0x000085a0


	//   ....[63]....
        /*04dc*/ 	.word	0x000085b0


	//   ....[64]....
        /*04e0*/ 	.word	0x000085c0


	//   ....[65]....
        /*04e4*/ 	.word	0x000085d0


	//   ....[66]....
        /*04e8*/ 	.word	0x000085e0


	//   ....[67]....
        /*04ec*/ 	.word	0x000085f0


	//   ....[68]....
        /*04f0*/ 	.word	0x00008600


	//   ....[69]....
        /*04f4*/ 	.word	0x00008610


	//   ....[70]....
        /*04f8*/ 	.word	0x00008620


	//   ....[71]....
        /*04fc*/ 	.word	0x00008630


	//   ....[72]....
        /*0500*/ 	.word	0x00008640


	//   ....[73]....
        /*0504*/ 	.word	0x00008650


	//   ....[74]....
        /*0508*/ 	.word	0x00008660


	//   ....[75]....
        /*050c*/ 	.word	0x00008670


	//   ....[76]....
        /*0510*/ 	.word	0x00008680


	//   ....[77]....
        /*0514*/ 	.word	0x00008690


	//   ....[78]....
        /*0518*/ 	.word	0x000086a0


	//   ....[79]....
        /*051c*/ 	.word	0x000086b0


	//   ....[80]....
        /*0520*/ 	.word	0x000086c0


	//   ....[81]....
        /*0524*/ 	.word	0x000086d0


	//   ....[82]....
        /*0528*/ 	.word	0x000086e0


	//   ....[83]....
        /*052c*/ 	.word	0x000086f0


	//   ....[84]....
        /*0530*/ 	.word	0x000090c0


	//   ....[85]....
        /*0534*/ 	.word	0x000090d0


	//   ....[86]....
        /*0538*/ 	.word	0x000090f0


	//   ....[87]....
        /*053c*/ 	.word	0x00009100


	//   ....[88]....
        /*0540*/ 	.word	0x00009620


	//   ....[89]....
        /*0544*/ 	.word	0x00009660


	//   ....[90]....
        /*0548*/ 	.word	0x000097d0


	//   ....[91]....
        /*054c*/ 	.word	0x000097f0


	//   ....[92]....
        /*0550*/ 	.word	0x00009920


	//   ....[93]....
        /*0554*/ 	.word	0x00009940


	//   ....[94]....
        /*0558*/ 	.word	0x00009a80


	//   ....[95]....
        /*055c*/ 	.word	0x00009ac0


	//   ....[96]....
        /*0560*/ 	.word	0x0000a7b0


	//   ....[97]....
        /*0564*/ 	.word	0x0000b3a0


	//   ....[98]....
        /*0568*/ 	.word	0x0000b3d0


	//   ....[99]....
        /*056c*/ 	.word	0x0000b400


	//   ....[100]....
        /*0570*/ 	.word	0x0000b430


	//   ....[101]....
        /*0574*/ 	.word	0x0000b520


	//   ....[102]....
        /*0578*/ 	.word	0x0000b530


	//   ....[103]....
        /*057c*/ 	.word	0x0000b5b0


	//   ....[104]....
        /*0580*/ 	.word	0x0000b5c0


	//   ....[105]....
        /*0584*/ 	.word	0x0000b640


	//   ....[106]....
        /*0588*/ 	.word	0x0000b650


	//   ....[107]....
        /*058c*/ 	.word	0x0000b6d0


	//   ....[108]....
        /*0590*/ 	.word	0x0000b6e0


	//   ....[109]....
        /*0594*/ 	.word	0x0000b760


	//   ....[110]....
        /*0598*/ 	.word	0x0000b770


	//   ....[111]....
        /*059c*/ 	.word	0x0000b780


	//   ....[112]....
        /*05a0*/ 	.word	0x0000b790


	//   ....[113]....
        /*05a4*/ 	.word	0x0000d7a0


	//   ....[114]....
        /*05a8*/ 	.word	0x0000dcc0


	//   ....[115]....
        /*05ac*/ 	.word	0x0000de70


	//   ....[116]....
        /*05b0*/ 	.word	0x0000ded0


	//   ....[117]....
        /*05b4*/ 	.word	0x0000df60


	//   ....[118]....
        /*05b8*/ 	.word	0x0000e060


	//   ....[119]....
        /*05bc*/ 	.word	0x0000e0c0


	//   ....[120]....
        /*05c0*/ 	.word	0x0000e1c0


	//   ....[121]....
        /*05c4*/ 	.word	0x0000e220


	//   ....[122]....
        /*05c8*/ 	.word	0x0000e310


	//   ....[123]....
        /*05cc*/ 	.word	0x0000e370


	//   ....[124]....
        /*05d0*/ 	.word	0x0000e460


	//   ....[125]....
        /*05d4*/ 	.word	0x0000e4c0


	//   ....[126]....
        /*05d8*/ 	.word	0x0000e5b0


	//   ....[127]....
        /*05dc*/ 	.word	0x0000e610


	//   ....[128]....
        /*05e0*/ 	.word	0x0000e6f0


	//   ....[129]....
        /*05e4*/ 	.word	0x0000e750


	//   ....[130]....
        /*05e8*/ 	.word	0x0000e820


	//----- nvinfo : EIATTR_REG_RECONFIG
	.align		4
.L_92:
        /*05ec*/ 	.byte	0x01, 0x54
	.zero		2


	//----- nvinfo : EIATTR_SYSCALL_OFFSETS
	.align		4
        /*05f0*/ 	.byte	0x04, 0x46
        /*05f2*/ 	.short	(.L_94 - .L_93)


	//   ....[0]....
.L_93:
        /*05f4*/ 	.word	0x00001480


	//   ....[1]....
        /*05f8*/ 	.word	0x0000a260


	//   ....[2]....
        /*05fc*/ 	.word	0x0000a3a0


	//   ....[3]....
        /*0600*/ 	.word	0x0000a4e0


	//   ....[4]....
        /*0604*/ 	.word	0x0000a600


	//   ....[5]....
        /*0608*/ 	.word	0x0000afc0


	//----- nvinfo : EIATTR_MBARRIER_INSTR_OFFSETS
	.align		4
.L_94:
        /*060c*/ 	.byte	0x04, 0x39
        /*060e*/ 	.short	(.L_96 - .L_95)


	//   ....[0]....
.L_95:
        /*0610*/ 	.word	0x00000270
        /*0614*/ 	.word	0x000000ff
        /*0618*/ 	.word	0x00038800
        /*061c*/ 	.short	0x0100
        /*061e*/ 	.byte	0x08
	.zero		1


	//   ....[1]....
        /*0620*/ 	.word	0x00000280
        /*0624*/ 	.word	0x000000ff
        /*0628*/ 	.word	0x00038820
        /*062c*/ 	.short	0x0100
        /*062e*/ 	.byte	0x08
	.zero		1


	//   ....[2]....
        /*0630*/ 	.word	0x00000370
        /*0634*/ 	.word	0x000000ff
        /*0638*/ 	.word	0x00038830
        /*063c*/ 	.short	0x0100
        /*063e*/ 	.byte	0x08
	.zero		1


	//   ....[3]....
        /*0640*/ 	.word	0x00000380
        /*0644*/ 	.word	0x000000ff
        /*0648*/ 	.word	0x00038840
        /*064c*/ 	.short	0x0100
        /*064e*/ 	.byte	0x08
	.zero		1


	//   ....[4]....
        /*0650*/ 	.word	0x00000390
        /*0654*/ 	.word	0x000000ff
        /*0658*/ 	.word	0x00038838
        /*065c*/ 	.short	0x0100
        /*065e*/ 	.byte	0x08
	.zero		1


	//   ....[5]....
        /*0660*/ 	.word	0x000003a0
        /*0664*/ 	.word	0x000000ff
        /*0668*/ 	.word	0x00038848
        /*066c*/ 	.short	0x0100
        /*066e*/ 	.byte	0x08
	.zero		1


	//   ....[6]....
        /*0670*/ 	.word	0x000004d0
        /*0674*/ 	.word	0x000000ff
        /*0678*/ 	.word	0x00038850
        /*067c*/ 	.short	0x0100
        /*067e*/ 	.byte	0x08
	.zero		1


	//   ....[7]....
        /*0680*/ 	.word	0x000004e0
        /*0684*/ 	.word	0x000000ff
        /*0688*/ 	.word	0x00038860
        /*068c*/ 	.short	0x0100
        /*068e*/ 	.byte	0x08
	.zero		1


	//   ....[8]....
        /*0690*/ 	.word	0x000004f0
        /*0694*/ 	.word	0x000000ff
        /*0698*/ 	.word	0x00038858
        /*069c*/ 	.short	0x0100
        /*069e*/ 	.byte	0x08
	.zero		1


	//   ....[9]....
        /*06a0*/ 	.word	0x00000500
        /*06a4*/ 	.word	0x000000ff
        /*06a8*/ 	.word	0x00038868
        /*06ac*/ 	.short	0x0100
        /*06ae*/ 	.byte	0x08
	.zero		1


	//   ....[10]....
        /*06b0*/ 	.word	0x000005f0
        /*06b4*/ 	.word	0x000000ff
        /*06b8*/ 	.word	0x00038870
        /*06bc*/ 	.short	0x0100
        /*06be*/ 	.byte	0x06
	.zero		1


	//   ....[11]....
        /*06c0*/ 	.word	0x00000600
        /*06c4*/ 	.word	0x000000ff
        /*06c8*/ 	.word	0x00038880
        /*06cc*/ 	.short	0x0100
        /*06ce*/ 	.byte	0x06
	.zero		1


	//   ....[12]....
        /*06d0*/ 	.word	0x00000610
        /*06d4*/ 	.word	0x000000ff
        /*06d8*/ 	.word	0x00038878
        /*06dc*/ 	.short	0x0100
        /*06de*/ 	.byte	0x06
	.zero		1


	//   ....[13]....
        /*06e0*/ 	.word	0x00000620
        /*06e4*/ 	.word	0x000000ff
        /*06e8*/ 	.word	0x00038888
        /*06ec*/ 	.short	0x0100
        /*06ee*/ 	.byte	0x06
	.zero		1


	//   ....[14]....
        /*06f0*/ 	.word	0x00000750
        /*06f4*/ 	.word	0x000000ff
        /*06f8*/ 	.word	0x00038890
        /*06fc*/ 	.short	0x0100
        /*06fe*/ 	.byte	0x08
	.zero		1


	//   ....[15]....
        /*0700*/ 	.word	0x00000760
        /*0704*/ 	.word	0x000000ff
        /*0708*/ 	.word	0x000388a0
        /*070c*/ 	.short	0x0100
        /*070e*/ 	.byte	0x08
	.zero		1


	//   ....[16]....
        /*0710*/ 	.word	0x00000770
        /*0714*/ 	.word	0x000000ff
        /*0718*/ 	.word	0x00038898
        /*071c*/ 	.short	0x0100
        /*071e*/ 	.byte	0x08
	.zero		1


	//   ....[17]....
        /*0720*/ 	.word	0x00000780
        /*0724*/ 	.word	0x000000ff
        /*0728*/ 	.word	0x000388a8
        /*072c*/ 	.short	0x0100
        /*072e*/ 	.byte	0x08
	.zero		1


	//   ....[18]....
        /*0730*/ 	.word	0x000008b0
        /*0734*/ 	.word	0x000000ff
        /*0738*/ 	.word	0x000388b0
        /*073c*/ 	.short	0x0100
        /*073e*/ 	.byte	0x08
	.zero		1


	//   ....[19]....
        /*0740*/ 	.word	0x000008c0
        /*0744*/ 	.word	0x000000ff
        /*0748*/ 	.word	0x000388c0
        /*074c*/ 	.short	0x0100
        /*074e*/ 	.byte	0x08
	.zero		1


	//   ....[20]....
        /*0750*/ 	.word	0x000008d0
        /*0754*/ 	.word	0x000000ff
        /*0758*/ 	.word	0x000388b8
        /*075c*/ 	.short	0x0100
        /*075e*/ 	.byte	0x08
	.zero		1


	//   ....[21]....
        /*0760*/ 	.word	0x000008e0
        /*0764*/ 	.word	0x000000ff
        /*0768*/ 	.word	0x000388c8
        /*076c*/ 	.short	0x0100
        /*076e*/ 	.byte	0x08
	.zero		1


	//   ....[22]....
        /*0770*/ 	.word	0x000014e0
        /*0774*/ 	.word	0x000000ff
        /*0778*/ 	.word	0x00038800
        /*077c*/ 	.short	0x010a
        /*077e*/ 	.byte	0x27
	.zero		1


	//   ....[23]....
        /*0780*/ 	.word	0x00001560
        /*0784*/ 	.word	0x00000003
        /*0788*/ 	.word	0x00038830
        /*078c*/ 	.short	0x010a
        /*078e*/ 	.byte	0x3f
	.zero		1


	//   ....[24]....
        /*0790*/ 	.word	0x000015d0
        /*0794*/ 	.word	0x00000003
        /*0798*/ 	.word	0x00038830
        /*079c*/ 	.short	0x010a
        /*079e*/ 	.byte	0x3f
	.zero		1


	//   ....[25]....
        /*07a0*/ 	.word	0x00002970
        /*07a4*/ 	.word	0x00000003
        /*07a8*/ 	.word	0x00000000
        /*07ac*/ 	.short	0x0101
        /*07ae*/ 	.byte	0x3f
	.zero		1


	//   ....[26]....
        /*07b0*/ 	.word	0x000040e0
        /*07b4*/ 	.word	0x000000ff
        /*07b8*/ 	.word	0x00038830
        /*07bc*/ 	.short	0x010a
        /*07be*/ 	.byte	0x06
	.zero		1


	//   ....[27]....
        /*07c0*/ 	.word	0x00004120
        /*07c4*/ 	.word	0x000000ff
        /*07c8*/ 	.word	0x00038830
        /*07cc*/ 	.short	0x010a
        /*07ce*/ 	.byte	0x06
	.zero		1


	//   ....[28]....
        /*07d0*/ 	.word	0x00004490
        /*07d4*/ 	.word	0x000000ff
        /*07d8*/ 	.word	0x00038850
        /*07dc*/ 	.short	0x010a
        /*07de*/ 	.byte	0x06
	.zero		1


	//   ....[29]....
        /*07e0*/ 	.word	0x000044d0
        /*07e4*/ 	.word	0x000000ff
        /*07e8*/ 	.word	0x00038850
        /*07ec*/ 	.short	0x010a
        /*07ee*/ 	.byte	0x06
	.zero		1


	//   ....[30]....
        /*07f0*/ 	.word	0x000057e0
        /*07f4*/ 	.word	0x00000003
        /*07f8*/ 	.word	0x00000000
        /*07fc*/ 	.short	0x0101
        /*07fe*/ 	.byte	0x3f
	.zero		1


	//   ....[31]....
        /*0800*/ 	.word	0x00005980
        /*0804*/ 	.word	0x000000ff
        /*0808*/ 	.word	0x00000000
        /*080c*/ 	.short	0x0101
        /*080e*/ 	.byte	0x06
	.zero		1


	//   ....[32]....
        /*0810*/ 	.word	0x00006380
        /*0814*/ 	.word	0x000000ff
        /*0818*/ 	.word	0x00038850
        /*081c*/ 	.short	0x010a
        /*081e*/ 	.byte	0x08
	.zero		1


	//   ....[33]....
        /*0820*/ 	.word	0x000063c0
        /*0824*/ 	.word	0x000000ff
        /*0828*/ 	.word	0x00038850
        /*082c*/ 	.short	0x010a
        /*082e*/ 	.byte	0x08
	.zero		1


	//   ....[34]....
        /*0830*/ 	.word	0x00008400
        /*0834*/ 	.word	0x000000ff
        /*0838*/ 	.word	0x00000000
        /*083c*/ 	.short	0x0101
        /*083e*/ 	.byte	0x08
	.zero		1


	//   ....[35]....
        /*0840*/ 	.word	0x00009640
        /*0844*/ 	.word	0x000000ff
        /*0848*/ 	.word	0x00000000
        /*084c*/ 	.short	0x0101
        /*084e*/ 	.byte	0x27
	.zero		1


	//   ....[36]....
        /*0850*/ 	.word	0x0000aa30
        /*0854*/ 	.word	0x00000004
        /*0858*/ 	.word	0x00038880
        /*085c*/ 	.short	0x010a
        /*085e*/ 	.byte	0x3f
	.zero		1


	//   ....[37]....
        /*0860*/ 	.word	0x0000ac30
        /*0864*/ 	.word	0x00000004
        /*0868*/ 	.word	0x00038840
        /*086c*/ 	.short	0x010a
        /*086e*/ 	.byte	0x3f
	.zero		1


	//   ....[38]....
        /*0870*/ 	.word	0x0000b8b0
        /*0874*/ 	.word	0x000000ff
        /*0878*/ 	.word	0x00038800
        /*087c*/ 	.short	0x0107
        /*087e*/ 	.byte	0x29
	.zero		1


	//   ....[39]....
        /*0880*/ 	.word	0x0000b900
        /*0884*/ 	.word	0x000000ff
        /*0888*/ 	.word	0x00038800
        /*088c*/ 	.short	0x0101
        /*088e*/ 	.byte	0x29
	.zero		1


	//   ....[40]....
        /*0890*/ 	.word	0x0000b930
        /*0894*/ 	.word	0x000000ff
        /*0898*/ 	.word	0x00038820
        /*089c*/ 	.short	0x010a
        /*089e*/ 	.byte	0x29
	.zero		1


	//   ....[41]....
        /*08a0*/ 	.word	0x0000bc40
        /*08a4*/ 	.word	0x00000004
        /*08a8*/ 	.word	0x00038880
        /*08ac*/ 	.short	0x010a
        /*08ae*/ 	.byte	0x3f
	.zero		1


	//   ....[42]....
        /*08b0*/ 	.word	0x0000bf70
        /*08b4*/ 	.word	0x00000004
        /*08b8*/ 	.word	0x00038840
        /*08bc*/ 	.short	0x010a
        /*08be*/ 	.byte	0x3f
	.zero		1


	//   ....[43]....
        /*08c0*/ 	.word	0x0000c330
        /*08c4*/ 	.word	0x00000013
        /*08c8*/ 	.word	0x00038870
        /*08cc*/ 	.short	0x010a
        /*08ce*/ 	.byte	0x3f
	.zero		1


	//   ....[44]....
        /*08d0*/ 	.word	0x0000c3a0
        /*08d4*/ 	.word	0x00000013
        /*08d8*/ 	.word	0x00038860
        /*08dc*/ 	.short	0x010a
        /*08de*/ 	.byte	0x3f
	.zero		1


	//   ....[45]....
        /*08e0*/ 	.word	0x0000cba0
        /*08e4*/ 	.word	0x00000013
        /*08e8*/ 	.word	0x00038850
        /*08ec*/ 	.short	0x0101
        /*08ee*/ 	.byte	0x3f
	.zero		1


	//   ....[46]....
        /*08f0*/ 	.word	0x0000cc20
        /*08f4*/ 	.word	0x00000013
        /*08f8*/ 	.word	0x00000000
        /*08fc*/ 	.short	0x0101
        /*08fe*/ 	.byte	0x3f
	.zero		1


	//   ....[47]....
        /*0900*/ 	.word	0x0000cd00
        /*0904*/ 	.word	0x00000015
        /*0908*/ 	.word	0x00038870
        /*090c*/ 	.short	0x010a
        /*090e*/ 	.byte	0x3f
	.zero		1


	//   ....[48]....
        /*0910*/ 	.word	0x0000cd90
        /*0914*/ 	.word	0x00000015
        /*0918*/ 	.word	0x00038860
        /*091c*/ 	.short	0x010a
        /*091e*/ 	.byte	0x3f
	.zero		1


	//   ....[49]....
        /*0920*/ 	.word	0x0000d590
        /*0924*/ 	.word	0x00000015
        /*0928*/ 	.word	0x00038850
        /*092c*/ 	.short	0x0101
        /*092e*/ 	.byte	0x3f
	.zero		1


	//   ....[50]....
        /*0930*/ 	.word	0x0000d620
        /*0934*/ 	.word	0x00000000
        /*0938*/ 	.word	0x00000000
        /*093c*/ 	.short	0x0101
        /*093e*/ 	.byte	0x3f
	.zero		1


	//   ....[51]....
        /*0940*/ 	.word	0x0000d750
        /*0944*/ 	.word	0x00000009
        /*0948*/ 	.word	0x00038820
        /*094c*/ 	.short	0x010a
        /*094e*/ 	.byte	0x3f
	.zero		1


	//   ....[52]....
        /*0950*/ 	.word	0x0000d8c0
        /*0954*/ 	.word	0x00000005
        /*0958*/ 	.word	0x00000000
        /*095c*/ 	.short	0x010a
        /*095e*/ 	.byte	0x3f
	.zero		1


	//   ....[53]....
        /*0960*/ 	.word	0x0000d930
        /*0964*/ 	.word	0x00000007
        /*0968*/ 	.word	0x00000000
        /*096c*/ 	.short	0x010a
        /*096e*/ 	.byte	0x3f
	.zero		1


	//   ....[54]....
        /*0970*/ 	.word	0x0000d990
        /*0974*/ 	.word	0x00000005
        /*0978*/ 	.word	0x00038860
        /*097c*/ 	.short	0x010a
        /*097e*/ 	.byte	0x3f
	.zero		1


	//   ....[55]....
        /*0980*/ 	.word	0x0000d9e0
        /*0984*/ 	.word	0x00000003
        /*0988*/ 	.word	0x00038860
        /*098c*/ 	.short	0x010a
        /*098e*/ 	.byte	0x3f
	.zero		1


	//   ....[56]....
        /*0990*/ 	.word	0x0000da20
        /*0994*/ 	.word	0x00000005
        /*0998*/ 	.word	0x00038880
        /*099c*/ 	.short	0x010a
        /*099e*/ 	.byte	0x3f
	.zero		1


	//   ....[57]....
        /*09a0*/ 	.word	0x0000da40
        /*09a4*/ 	.word	0x00000003
        /*09a8*/ 	.word	0x00038880
        /*09ac*/ 	.short	0x010a
        /*09ae*/ 	.byte	0x3f
	.zero		1


	//   ....[58]....
        /*09b0*/ 	.word	0x0000dab0
        /*09b4*/ 	.word	0x00000003
        /*09b8*/ 	.word	0x00038800
        /*09bc*/ 	.short	0x010a
        /*09be*/ 	.byte	0x3f
	.zero		1


	//   ....[59]....
        /*09c0*/ 	.word	0x0000db00
        /*09c4*/ 	.word	0x00000003
        /*09c8*/ 	.word	0x00038830
        /*09cc*/ 	.short	0x010a
        /*09ce*/ 	.byte	0x3f
	.zero		1


	//   ....[60]....
        /*09d0*/ 	.word	0x0000db60
        /*09d4*/ 	.word	0x00000005
        /*09d8*/ 	.word	0x00038830
        /*09dc*/ 	.short	0x010a
        /*09de*/ 	.byte	0x3f
	.zero		1


	//   ....[61]....
        /*09e0*/ 	.word	0x0000dbc0
        /*09e4*/ 	.word	0x00000005
        /*09e8*/ 	.word	0x00038850
        /*09ec*/ 	.short	0x010a
        /*09ee*/ 	.byte	0x3f
	.zero		1


	//   ....[62]....
        /*09f0*/ 	.word	0x0000dc20
        /*09f4*/ 	.word	0x00000007
        /*09f8*/ 	.word	0x00038850
        /*09fc*/ 	.short	0x010a
        /*09fe*/ 	.byte	0x3f
	.zero		1


	//   ....[63]....
        /*0a00*/ 	.word	0x0000dd70
        /*0a04*/ 	.word	0x00000004
        /*0a08*/ 	.word	0x00038880
        /*0a0c*/ 	.short	0x010a
        /*0a0e*/ 	.byte	0x3f
	.zero		1


	//   ....[64]....
        /*0a10*/ 	.word	0x0000ddc0
        /*0a14*/ 	.word	0x00000004
        /*0a18*/ 	.word	0x00038840
        /*0a1c*/ 	.short	0x010a
        /*0a1e*/ 	.byte	0x3f
	.zero		1


	//   ....[65]....
        /*0a20*/ 	.word	0x0000e870
        /*0a24*/ 	.word	0x00000003
        /*0a28*/ 	.word	0x00038820
        /*0a2c*/ 	.short	0x010a
        /*0a2e*/ 	.byte	0x3f
	.zero		1


	//   ....[66]....
        /*0a30*/ 	.word	0x0000e8c0
        /*0a34*/ 	.word	0x00000004
        /*0a38*/ 	.word	0x00038880
        /*0a3c*/ 	.short	0x010a
        /*0a3e*/ 	.byte	0x3f
	.zero		1


	//   ....[67]....
        /*0a40*/ 	.word	0x0000e910
        /*0a44*/ 	.word	0x00000004
        /*0a48*/ 	.word	0x00038840
        /*0a4c*/ 	.short	0x010a
        /*0a4e*/ 	.byte	0x3f
	.zero		1


	//   ....[68]....
        /*0a50*/ 	.word	0x0000e960
        /*0a54*/ 	.word	0x00000013
        /*0a58*/ 	.word	0x00038870
        /*0a5c*/ 	.short	0x010a
        /*0a5e*/ 	.byte	0x3f
	.zero		1


	//   ....[69]....
        /*0a60*/ 	.word	0x0000e9b0
        /*0a64*/ 	.word	0x00000013
        /*0a68*/ 	.word	0x00038860
        /*0a6c*/ 	.short	0x010a
        /*0a6e*/ 	.byte	0x3f
	.zero		1


	//   ....[70]....
        /*0a70*/ 	.word	0x0000ea00
        /*0a74*/ 	.word	0x00000015
        /*0a78*/ 	.word	0x00038870
        /*0a7c*/ 	.short	0x010a
        /*0a7e*/ 	.byte	0x3f
	.zero		1


	//   ....[71]....
        /*0a80*/ 	.word	0x0000ea50
        /*0a84*/ 	.word	0x00000015
        /*0a88*/ 	.word	0x00038860
        /*0a8c*/ 	.short	0x010a
        /*0a8e*/ 	.byte	0x3f
	.zero		1


	//   ....[72]....
        /*0a90*/ 	.word	0x0000eaa0
        /*0a94*/ 	.word	0x00000009
        /*0a98*/ 	.word	0x00038820
        /*0a9c*/ 	.short	0x010a
        /*0a9e*/ 	.byte	0x3f
	.zero		1


	//   ....[73]....
        /*0aa0*/ 	.word	0x0000eaf0
        /*0aa4*/ 	.word	0x00000005
        /*0aa8*/ 	.word	0x00000000
        /*0aac*/ 	.short	0x010a
        /*0aae*/ 	.byte	0x3f
	.zero		1


	//   ....[74]....
        /*0ab0*/ 	.word	0x0000eb40
        /*0ab4*/ 	.word	0x00000007
        /*0ab8*/ 	.word	0x00000000
        /*0abc*/ 	.short	0x010a
        /*0abe*/ 	.byte	0x3f
	.zero		1


	//   ....[75]....
        /*0ac0*/ 	.word	0x0000eb90
        /*0ac4*/ 	.word	0x00000005
        /*0ac8*/ 	.word	0x00038860
        /*0acc*/ 	.short	0x010a
        /*0ace*/ 	.byte	0x3f
	.zero		1


	//   ....[76]....
        /*0ad0*/ 	.word	0x0000ebe0
        /*0ad4*/ 	.word	0x00000003
        /*0ad8*/ 	.word	0x00038860
        /*0adc*/ 	.short	0x010a
        /*0ade*/ 	.byte	0x3f
	.zero		1


	//   ....[77]....
        /*0ae0*/ 	.word	0x0000ec30
        /*0ae4*/ 	.word	0x00000005
        /*0ae8*/ 	.word	0x00038880
        /*0aec*/ 	.short	0x010a
        /*0aee*/ 	.byte	0x3f
	.zero		1


	//----- nvinfo : EIATTR_NUM_MBARRIERS
	.align		4
.L_96:
        /*0af0*/ 	.byte	0x03, 0x38
        /*0af2*/ 	.short	0x0016


	//----- nvinfo : EIATTR_EXIT_INSTR_OFFSETS
	.align		4
        /*0af4*/ 	.byte	0x04, 0x1c
        /*0af6*/ 	.short	(.L_98 - .L_97)


	//   ....[0]....
.L_97:
        /*0af8*/ 	.word	0x00000a30


	//   ....[1]....
        /*0afc*/ 	.word	0x00009c20


	//   ....[2]....
        /*0b00*/ 	.word	0x0000d7c0


	//   ....[3]....
        /*0b04*/ 	.word	0x0000da90


	//----- nvinfo : EIATTR_MAX_THREADS
	.align		4
.L_98:
        /*0b08*/ 	.byte	0x04, 0x05
        /*0b0a*/ 	.short	(.L_100 - .L_99)
.L_99:
        /*0b0c*/ 	.word	0x00000180
        /*0b10*/ 	.word	0x00000001
        /*0b14*/ 	.word	0x00000001


	//----- nvinfo : EIATTR_CRS_STACK_SIZE
	.align		4
.L_100:
        /*0b18*/ 	.byte	0x04, 0x1e
        /*0b1a*/ 	.short	(.L_102 - .L_101)
.L_101:
        /*0b1c*/ 	.word	0x00000000


	//----- nvinfo : EIATTR_CBANK_PARAM_SIZE
	.align		4
.L_102:
        /*0b20*/ 	.byte	0x03, 0x19
        /*0b22*/ 	.short	0x0a70


	//----- nvinfo : EIATTR_PARAM_CBANK
	.align		4
        /*0b24*/ 	.byte	0x04, 0x0a
        /*0b26*/ 	.short	(.L_104 - .L_103)
	.align		4
.L_103:
        /*0b28*/ 	.word	index@(.nv.constant0._ZN7cutlass13device_kernelIN5flash11enable_sm90INS1_16FlashAttnFwdSm90INS1_25CollectiveMainloopFwdSm90ILi2EN4cute5tupleIJNS5_1CILi1EEES8_S8_EEENS6_IJNS7_ILi128EEESA_NS7_ILi256EEEEEELi256ENS_12float_e4m3_tEfNS_4arch4Sm90ELb0ELb0ELb0ELb0ELb0ELb0ELb0ELb1ELb1ELb1ELb0ELb0EEENS1_21CollectiveEpilogueFwdINS6_IJSA_SB_SA_EEES9_NS_10bfloat16_tESF_Li256ELb0ELb1ELb0ELb1EEENS1_29StaticPersistentTileSchedulerILb0EEEEEEEEEvNT_6ParamsE)
        /*0b2c*/ 	.short	0x0210
        /*0b2e*/ 	.short	0x0a70


	//----- nvinfo : EIATTR_SW_WAR
	.align		4
.L_104:
        /*0b30*/ 	.byte	0x04, 0x36
        /*0b32*/ 	.short	(.L_106 - .L_105)
.L_105:
        /*0b34*/ 	.word	0x00000008
.L_106:


//--------------------- .nv.info._ZN7cutlass13device_kernelIN5flash11enable_sm90INS1_16FlashAttnFwdSm90INS1_25CollectiveMainloopFwdSm90ILi2EN4cute5tupleIJNS5_1CILi1EEES8_S8_EEENS6_IJNS7_ILi128EEESA_NS7_ILi256EEEEEELi256ENS_12float_e4m3_tEfNS_4arch4Sm90ELb0ELb0ELb0ELb1ELb0ELb0ELb0ELb1ELb1ELb1ELb0ELb0EEENS1_21CollectiveEpilogueFwdINS6_IJSA_SB_SA_EEES9_NS_10bfloat16_tESF_Li256ELb1ELb1ELb0ELb1EEENS1_36VarlenDynamicPersistentTileSchedulerILi128ELi128ELi256ELi128ELb0ELb1ELb1ELb0ELb1ELb1EEEEEEEEEvNT_6ParamsE --------------------------
	.section	.nv.info._ZN7cutlass13device_kernelIN5flash11enable_sm90INS1_16FlashAttnFwdSm90INS1_25CollectiveMainloopFwdSm90ILi2EN4cute5tupleIJNS5_1CILi1EEES8_S8_EEENS6_IJNS7_ILi128EEESA_NS7_ILi256EEEEEELi256ENS_12float_e4m3_tEfNS_4arch4Sm90ELb0ELb0ELb0ELb1ELb0ELb0ELb0ELb1ELb1ELb1ELb0ELb0EEENS1_21CollectiveEpilogueFwdINS6_IJSA_SB_SA_EEES9_NS_10bfloat16_tESF_Li256ELb1ELb1ELb0ELb1EEENS1_36VarlenDynamicPersistentTileSchedulerILi128ELi128ELi256ELi128ELb0ELb1ELb1ELb0ELb1ELb1EEEEEEEEEvNT_6ParamsE,"",@"SHT_CUDA_INFO"
	.sectionflags	@""
	.align	4


	//----- nvinfo : EIATTR_CUDA_API_VERSION
	.align		4
        /*0000*/ 	.byte	0x04, 0x37
        /*0002*/ 	.short	(.L_108 - .L_107)
.L_107:
        /*0004*/ 	.word	0x00000082


	//----- nvinfo : EIATTR_KPARAM_INFO
	.align		4
.L_108:
        /*0008*/ 	.byte	0x04, 0x17
        /*000a*/ 	.short	(.L_110 - .L_109)
.L_109:
        /*000c*/ 	.word	0x00000000
        /*0010*/ 	.short	0x0000
        /*0012*/ 	.short	0x0070
        /*0014*/ 	.byte	0x00, 0xf0, 0x01, 0x2a


	//----- nvinfo : EIATTR_SPARSE_MMA_MASK
	.align		4
.L_110:
        /*0018*/ 	.byte	0x03, 0x50
        /*001a*/ 	.short	0x0000


	//----- nvinfo : EIATTR_MAXREG_COUNT
	.align		4
        /*001c*/ 	.byte	0x03, 0x1b
        /*001e*/ 	.short	0x00a8


	//----- nvinfo : EIATTR_NUM_BARRIERS
	.align		4
        /*0020*/ 	.byte	0x02, 0x4c
        /*0022*/ 	.byte	0x10
	.zero		1


	//----- nvinfo : EIATTR_EXTERNS
	.align		4
        /*0024*/ 	.byte	0x04, 0x0f
        /*0026*/ 	.short	(.L_112 - .L_111)


	//   ....[0]....
	.align		4
.L_111:
        /*0028*/ 	.word	index@(__assertfail)


	//----- nvinfo : EIATTR_ANNOTATIONS
	.align		4
.L_112:
        /*002c*/ 	.byte	0x04, 0x55
        /*002e*/ 	.short	(.L_114 - .L_113)


	//   ....[0]....
.L_113:
        /* <DEDUP_REMOVED lines=39> */
        /*0294*/ 	.byte	0x40, 0x0e, 0x01, 0x00, 0x01, 0x00, 0x00, 0x00, 0x50, 0x0f, 0x01, 0x00


	//----- nvinfo : EIATTR_MERCURY_ISA_VERSION
	.align		4
.L_114:
        /*02a0*/ 	.byte	0x03, 0x5f
        /*02a2*/ 	.short	0x0101


	//----- nvinfo : EIATTR_UNUSED_LOAD_BYTE_OFFSET
	.align		4
        /*02a4*/ 	.byte	0x04, 0x44
        /*02a6*/ 	.short	(.L_116 - .L_115)


	//   ....[0]....
.L_115:
        /*02a8*/ 	.word	0x00000a40
        /*02ac*/ 	.word	0x0000fff0


	//   ....[1]....
        /*02b0*/ 	.word	0x00007a90
        /*02b4*/ 	.word	0x0000fff0


	//----- nvinfo : EIATTR_INT_WARP_WIDE_INSTR_OFFSETS
	.align		4
.L_116:
        /*02b8*/ 	.byte	0x04, 0x31
        /*02ba*/ 	.short	(.L_118 - .L_117)


	//   ....[0]....
.L_117:
        /*02bc*/ 	.word	0x00000130


	//   ....[1]....
        /*02c0*/ 	.word	0x00000170


	//   ....[2]....
        /*02c4*/ 	.word	0x000001e0


	//   ....[3]....
        /*02c8*/ 	.word	0x0000c8e0


	//   ....[4]....
        /*02cc*/ 	.word	0x0000c970


	//   ....[5]....
        /*02d0*/ 	.word	0x0000f730


	//   ....[6]....
        /*02d4*/ 	.word	0x0000f7c0


	//----- nvinfo : EIATTR_COOP_GROUP_MASK_REGIDS
	.align		4
.L_118:
        /*02d8*/ 	.byte	0x04, 0x29
        /*02da*/ 	.short	(.L_120 - .L_119)


	//   ....[0]....
.L_119:
        /*02dc*/ 	.word	0xffffffff


	//   ....[1]....
        /*02e0*/ 	.word	0xffffffff


	//   ....[2]....
        /*02e4*/ 	.word	0xffffffff


	//   ....[3]....
        /*02e8*/ 	.word	0xffffffff


	//   ....[4]....
        /*02ec*/ 	.word	0xffffffff


	//   ....[5]....
        /*02f0*/ 	.word	0xffffffff


	//   ....[6]....
        /*02f4*/ 	.word	0xffffffff


	//   ....[7]....
        /*02f8*/ 	.word	0xffffffff


	//   ....[8]....
        /*02fc*/ 	.word	0xffffffff


	//   ....[9]....
        /*0300*/ 	.word	0xffffffff


	//   ....[10]....
        /*0304*/ 	.word	0xffffffff


	//   ....[11]....
        /*0308*/ 	.word	0xffffffff


	//   ....[12]....
        /*030c*/ 	.word	0xffffffff


	//   ....[13]....
        /*0310*/ 	.word	0xffffffff


	//   ....[14]....
        /*0314*/ 	.word	0xffffffff


	//   ....[15]....
        /*0318*/ 	.word	0xffffffff


	//   ....[16]....
        /*031c*/ 	.word	0xffffffff


	//   ....[17]....
        /*0320*/ 	.word	0xffffffff


	//   ....[18]....
        /*0324*/ 	.word	0xffffffff


	//   ....[19]....
        /*0328*/ 	.word	0xffffffff


	//   ....[20]....
        /*032c*/ 	.word	0xffffffff


	//   ....[21]....
        /*0330*/ 	.word	0xffffffff


	//   ....[22]....
        /*0334*/ 	.word	0xffffffff


	//   ....[23]....
        /*0338*/ 	.word	0xffffffff


	//   ....[24]....
        /*033c*/ 	.word	0xffffffff


	//   ....[25]....
        /*0340*/ 	.word	0xffffffff


	//   ....[26]....
        /*0344*/ 	.word	0xffffffff


	//   ....[27]....
        /*0348*/ 	.word	0xffffffff


	//   ....[28]....
        /*034c*/ 	.word	0xffffffff


	//   ....[29]....
        /*0350*/ 	.word	0xffffffff


	//   ....[30]....
        /*0354*/ 	.word	0xffffffff


	//   ....[31]....
        /*0358*/ 	.word	0xffffffff


	//   ....[32]....
        /*035c*/ 	.word	0xffffffff


	//   ....[33]....
        /*0360*/ 	.word	0xffffffff


	//   ....[34]....
        /*0364*/ 	.word	0xffffffff


	//   ....[35]....
        /*0368*/ 	.word	0xffffffff


	//   ....[36]....
        /*036c*/ 	.word	0xffffffff


	//   ....[37]....
        /*0370*/ 	.word	0xffffffff


	//   ....[38]....
        /*0374*/ 	.word	0xffffffff


	//   ....[39]....
        /*0378*/ 	.word	0xffffffff


	//   ....[40]....
        /*037c*/ 	.word	0xffffffff


	//   ....[41]....
        /*0380*/ 	.word	0xffffffff


	//   ....[42]....
        /*0384*/ 	.word	0xffffffff


	//   ....[43]....
        /*0388*/ 	.word	0xffffffff


	//   ....[44]....
        /*038c*/ 	.word	0xffffffff


	//   ....[45]....
        /*0390*/ 	.word	0xffffffff


	//   ....[46]....
        /*0394*/ 	.word	0xffffffff


	//   ....[47]....
        /*0398*/ 	.word	0xffffffff


	//   ....[48]....
        /*039c*/ 	.word	0xffffffff


	//   ....[49]....
        /*03a0*/ 	.word	0xffffffff


	//   ....[50]....
        /*03a4*/ 	.word	0xffffffff


	//   ....[51]....
        /*03a8*/ 	.word	0xffffffff


	//   ....[52]....
        /*03ac*/ 	.word	0xffffffff


	//   ....[53]....
        /*03b0*/ 	.word	0xffffffff


	//   ....[54]....
        /*03b4*/ 	.word	0xffffffff


	//   ....[55]....
        /*03b8*/ 	.word	0xffffffff


	//   ....[56]....
        /*03bc*/ 	.word	0xffffffff


	//   ....[57]....
        /*03c0*/ 	.word	0xffffffff


	//   ....[58]....
        /*03c4*/ 	.word	0xffffffff


	//   ....[59]....
        /*03c8*/ 	.word	0xffffffff


	//   ....[60]....
        /*03cc*/ 	.word	0xffffffff


	//   ....[61]....
        /*03d0*/ 	.word	0xffffffff


	//   ....[62]....
        /*03d4*/ 	.word	0xffffffff


	//   ....[63]....
        /*03d8*/ 	.word	0xffffffff


	//   ....[64]....
        /*03dc*/ 	.word	0xffffffff


	//   ....[65]....
        /*03e0*/ 	.word	0xffffffff


	//   ....[66]....
        /*03e4*/ 	.word	0xffffffff


	//   ....[67]....
        /*03e8*/ 	.word	0xffffffff


	//   ....[68]....
        /*03ec*/ 	.word	0xffffffff


	//   ....[69]....
        /*03f0*/ 	.word	0xffffffff


	//   ....[70]....
        /*03f4*/ 	.word	0xffffffff


	//   ....[71]....
        /*03f8*/ 	.word	0xffffffff


	//   ....[72]....
        /*03fc*/ 	.word	0xffffffff


	//   ....[73]....
        /*0400*/ 	.word	0xffffffff


	//   ....[74]....
        /*0404*/ 	.word	0xffffffff


	//   ....[75]....
        /*0408*/ 	.word	0xffffffff


	//   ....[76]....
        /*040c*/ 	.word	0xffffffff


	//   ....[77]....
        /*0410*/ 	.word	0xffffffff


	//   ....[78]....
        /*0414*/ 	.word	0xffffffff


	//   ....[79]....
        /*0418*/ 	.word	0xffffffff


	//   ....[80]....
        /*041c*/ 	.word	0xffffffff


	//   ....[81]....
        /*0420*/ 	.word	0xffffffff


	//   ....[82]....
        /*0424*/ 	.word	0xffffffff


	//   ....[83]....
        /*0428*/ 	.word	0xffffffff


	//   ....[84]....
        /*042c*/ 	.word	0xffffffff


	//   ....[85]....
        /*0430*/ 	.word	0xffffffff


	//   ....[86]....
        /*0434*/ 	.word	0xffffffff


	//   ....[87]....
        /*0438*/ 	.word	0xffffffff


	//   ....[88]....
        /*043c*/ 	.word	0xffffffff


	//   ....[89]....
        /*0440*/ 	.word	0xffffffff


	//   ....[90]....
        /*0444*/ 	.word	0xffffffff


	//   ....[91]....
        /*0448*/ 	.word	0xffffffff


	//   ....[92]....
        /*044c*/ 	.word	0xffffffff


	//   ....[93]....
        /*0450*/ 	.word	0xffffffff


	//   ....[94]....
        /*0454*/ 	.word	0xffffffff


	//   ....[95]....
        /*0458*/ 	.word	0xffffffff


	//   ....[96]....
        /*045c*/ 	.word	0xffffffff


	//   ....[97]....
        /*0460*/ 	.word	0xffffffff


	//   ....[98]....
        /*0464*/ 	.word	0xffffffff


	//   ....[99]....
        /*0468*/ 	.word	0xffffffff


	//   ....[100]....
        /*046c*/ 	.word	0xffffffff


	//   ....[101]....
        /*0470*/ 	.word	0xffffffff


	//   ....[102]....
        /*0474*/ 	.word	0xffffffff


	//   ....[103]....
        /*0478*/ 	.word	0xffffffff


	//   ....[104]....
        /*047c*/ 	.word	0xffffffff


	//   ....[105]....
        /*0480*/ 	.word	0xffffffff


	//   ....[106]....
        /*0484*/ 	.word	0xffffffff


	//   ....[107]....
        /*0488*/ 	.word	0xffffffff


	//   ....[108]....
        /*048c*/ 	.word	0xffffffff


	//   ....[109]....
        /*0490*/ 	.word	0xffffffff


	//   ....[110]....
        /*0494*/ 	.word	0xffffffff


	//   ....[111]....
        /*0498*/ 	.word	0xffffffff


	//   ....[112]....
        /*049c*/ 	.word	0xffffffff


	//   ....[113]....
        /*04a0*/ 	.word	0xffffffff


	//   ....[114]....
        /*04a4*/ 	.word	0xffffffff


	//   ....[115]....
        /*04a8*/ 	.word	0xffffffff


	//   ....[116]....
        /*04ac*/ 	.word	0xffffffff


	//   ....[117]....
        /*04b0*/ 	.word	0xffffffff


	//   ....[118]....
        /*04b4*/ 	.word	0xffffffff


	//   ....[119]....
        /*04b8*/ 	.word	0xffffffff


	//   ....[120]....
        /*04bc*/ 	.word	0xffffffff


	//   ....[121]....
        /*04c0*/ 	.word	0xffffffff


	//   ....[122]....
        /*04c4*/ 	.word	0xffffffff


	//   ....[123]....
        /*04c8*/ 	.word	0xffffffff


	//   ....[124]....
        /*04cc*/ 	.word	0xffffffff


	//   ....[125]....
        /*04d0*/ 	.word	0xffffffff


	//   ....[126]....
        /*04d4*/ 	.word	0xffffffff


	//   ....[127]....
        /*04d8*/ 	.word	0xffffffff


	//   ....[128]....
        /*04dc*/ 	.word	0xffffffff


	//   ....[129]....
        /*04e0*/ 	.word	0xffffffff


	//   ....[130]....
        /*04e4*/ 	.word	0xffffffff


	//   ....[131]....
        /*04e8*/ 	.word	0xffffffff


	//   ....[132]....
        /*04ec*/ 	.word	0xffffffff


	//   ....[133]....
        /*04f0*/ 	.word	0xffffffff


	//   ....[134]....
        /*04f4*/ 	.word	0xffffffff


	//   ....[135]....
        /*04f8*/ 	.word	0xffffffff


	//   ....[136]....
        /*04fc*/ 	.word	0xffffffff


	//   ....[137]....
        /*0500*/ 	.word	0xffffffff


	//   ....[138]....
        /*0504*/ 	.word	0xffffffff


	//   ....[139]....
        /*0508*/ 	.word	0xffffffff


	//   ....[140]....
        /*050c*/ 	.word	0xffffffff


	//   ....[141]....
        /*0510*/ 	.word	0xffffffff


	//   ....[142]....
        /*0514*/ 	.word	0xffffffff


	//   ....[143]....
        /*0518*/ 	.word	0xffffffff


	//   ....[144]....
        /*051c*/ 	.word	0xffffffff


	//   ....[145]....
        /*0520*/ 	.word	0xffffffff


	//   ....[146]....
        /*0524*/ 	.word	0xffffffff


	//   ....[147]....
        /*0528*/ 	.word	0xffffffff


	//   ....[148]....
        /*052c*/ 	.word	0xffffffff


	//   ....[149]....
        /*0530*/ 	.word	0xffffffff


	//   ....[150]....
        /*0534*/ 	.word	0xffffffff


	//   ....[151]....
        /*0538*/ 	.word	0xffffffff


	//   ....[152]....
        /*053c*/ 	.word	0xffffffff


	//   ....[153]....
        /*0540*/ 	.word	0xffffffff


	//   ....[154]....
        /*0544*/ 	.word	0xffffffff


	//   ....[155]....
        /*0548*/ 	.word	0x0500000f


	//   ....[156]....
        /*054c*/ 	.word	0x0500000f


	//   ....[157]....
        /*0550*/ 	.word	0x0500000f


	//   ....[158]....
        /*0554*/ 	.word	0x0500000f


	//   ....[159]....
        /*0558*/ 	.word	0x0500000f


	//   ....[160]....
        /*055c*/ 	.word	0x0500000f


	//   ....[161]....
        /*0560*/ 	.word	0x0500000f


	//   ....[162]....
        /*0564*/ 	.word	0x0500000f


	//   ....[163]....
        /*0568*/ 	.word	0x0500000f


	//   ....[164]....
        /*056c*/ 	.word	0x0500000f


	//   ....[165]....
        /*0570*/ 	.word	0x0500000f


	//   ....[166]....
        /*0574*/ 	.word	0x0500000f


	//   ....[167]....
        /*0578*/ 	.word	0x0500000f


	//   ....[168]....
        /*057c*/ 	.word	0x0500000f


	//   ....[169]....
        /*0580*/ 	.word	0x0500000f


	//   ....[170]....
        /*0584*/ 	.word	0x0500000f


	//   ....[171]....
        /*0588*/ 	.word	0x0500000f


	//   ....[172]....
        /*058c*/ 	.word	0x0500000f


	//----- nvinfo : EIATTR_COOP_GROUP_INSTR_OFFSETS
	.align		4
.L_120:
        /*0590*/ 	.byte	0x04, 0x28
        /*0592*/ 	.short	(.L_122 - .L_121)


	//   ....[0]....
.L_121:
        /*0594*/ 	.word	0x00000070


	//   ....[1]....
        /*0598*/ 	.word	0x00000140


	//   ....[2]....
        /*059c*/ 	.word	0x00000190


	//   ....[3]....
        /*05a0*/ 	.word	0x000003c0


	//   ....[4]....
        /*05a4*/ 	.word	0x00000520


	//   ....[5]....
        /*05a8*/ 	.word	0x00000640


	//   ....[6]....
        /*05ac*/ 	.word	0x000007a0


	//   ....[7]....
        /*05b0*/ 	.word	0x00001960


	//   ....[8]....
        /*05b4*/ 	.word	0x00002ca0


	//   ....[9]....
        /*05b8*/ 	.word	0x00002d90


	//   ....[10]....
        /*05bc*/ 	.word	0x00003380


	//   ....[11]....
        /*05c0*/ 	.word	0x000034c0


	//   ....[12]....
        /*05c4*/ 	.word	0x00005190


	//   ....[13]....
        /*05c8*/ 	.word	0x000051a0


	//   ....[14]....
        /*05cc*/ 	.word	0x000051d0


	//   ....[15]....
        /*05d0*/ 	.word	0x000051e0


	//   ....[16]....
        /*05d4*/ 	.word	0x00006f40


	//   ....[17]....
        /*05d8*/ 	.word	0x00006f50


	//   ....[18]....
        /*05dc*/ 	.word	0x00006f80


	//   ....[19]....
        /*05e0*/ 	.word	0x00006f90


	//   ....[20]....
        /*05e4*/ 	.word	0x00008650


	//   ....[21]....
        /*05e8*/ 	.word	0x00008680


	//   ....[22]....
        /*05ec*/ 	.word	0x000086b0


	//   ....[23]....
        /*05f0*/ 	.word	0x000086e0


	//   ....[24]....
        /*05f4*/ 	.word	0x00008710


	//   ....[25]....
        /*05f8*/ 	.word	0x00008740


	//   ....[26]....
        /*05fc*/ 	.word	0x00008770


	//   ....[27]....
        /*0600*/ 	.word	0x000087a0


	//   ....[28]....
        /*0604*/ 	.word	0x000087d0


	//   ....[29]....
        /*0608*/ 	.word	0x00008800


	//   ....[30]....
        /*060c*/ 	.word	0x00008830


	//   ....[31]....
        /*0610*/ 	.word	0x00008860


	//   ....[32]....
        /*0614*/ 	.word	0x000088b0


	//   ....[33]....
        /*0618*/ 	.word	0x000088e0


	//   ....[34]....
        /*061c*/ 	.word	0x00008910


	//   ....[35]....
        /*0620*/ 	.word	0x00008940


	//   ....[36]....
        /*0624*/ 	.word	0x00008970


	//   ....[37]....
        /*0628*/ 	.word	0x000089b0


	//   ....[38]....
        /*062c*/ 	.word	0x000089e0


	//   ....[39]....
        /*0630*/ 	.word	0x00008a10


	//   ....[40]....
        /*0634*/ 	.word	0x00008a40


	//   ....[41]....
        /*0638*/ 	.word	0x00008a70


	//   ....[42]....
        /*063c*/ 	.word	0x00008aa0


	//   ....[43]....
        /*0640*/ 	.word	0x00008ad0


	//   ....[44]....
        /*0644*/ 	.word	0x00008b00


	//   ....[45]....
        /*0648*/ 	.word	0x00008b30


	//   ....[46]....
        /*064c*/ 	.word	0x00008b60


	//   ....[47]....
        /*0650*/ 	.word	0x00008b90


	//   ....[48]....
        /*0654*/ 	.word	0x00008bc0


	//   ....[49]....
        /*0658*/ 	.word	0x00008bf0


	//   ....[50]....
        /*065c*/ 	.word	0x00008c00


	//   ....[51]....
        /*0660*/ 	.word	0x00008c10


	//   ....[52]....
        /*0664*/ 	.word	0x00008c20


	//   ....[53]....
        /*0668*/ 	.word	0x00008c30


	//   ....[54]....
        /*066c*/ 	.word	0x00008c40


	//   ....[55]....
        /*0670*/ 	.word	0x00008c50


	//   ....[56]....
        /*0674*/ 	.word	0x00008c60


	//   ....[57]....
        /*0678*/ 	.word	0x00008c70


	//   ....[58]....
        /*067c*/ 	.word	0x00008c80


	//   ....[59]....
        /*0680*/ 	.word	0x00008cb0


	//   ....[60]....
        /*0684*/ 	.word	0x00008ce0


	//   ....[61]....
        /*0688*/ 	.word	0x00008d10


	//   ....[62]....
        /*068c*/ 	.word	0x00008d40


	//   ....[63]....
        /*0690*/ 	.word	0x00008d70


	//   ....[64]....
        /*0694*/ 	.word	0x00008de0


	//   ....[65]....
        /*0698*/ 	.word	0x00008e10


	//   ....[66]....
        /*069c*/ 	.word	0x00008e40


	//   ....[67]....
        /*06a0*/ 	.word	0x00008e70


	//   ....[68]....
        /*06a4*/ 	.word	0x00008ea0


	//   ....[69]....
        /*06a8*/ 	.word	0x00008eb0


	//   ....[70]....
        /*06ac*/ 	.word	0x00008ec0


	//   ....[71]....
        /*06b0*/ 	.word	0x00008ed0


	//   ....[72]....
        /*06b4*/ 	.word	0x00008ee0


	//   ....[73]....
        /*06b8*/ 	.word	0x00008ef0


	//   ....[74]....
        /*06bc*/ 	.word	0x00008f00


	//   ....[75]....
        /*06c0*/ 	.word	0x00008f10


	//   ....[76]....
        /*06c4*/ 	.word	0x00008f20


	//   ....[77]....
        /*06c8*/ 	.word	0x00008f30


	//   ....[78]....
        /*06cc*/ 	.word	0x00008f40


	//   ....[79]....
        /*06d0*/ 	.word	0x00008f60


	//   ....[80]....
        /*06d4*/ 	.word	0x00008f90


	//   ....[81]....
        /*06d8*/ 	.word	0x00008fc0


	//   ....[82]....
        /*06dc*/ 	.word	0x00008fe0


	//   ....[83]....
        /*06e0*/ 	.word	0x00008ff0


	//   ....[84]....
        /*06e4*/ 	.word	0x000097f0


	//   ....[85]....
        /*06e8*/ 	.word	0x00009830


	//   ....[86]....
        /*06ec*/ 	.word	0x00009870


	//   ....[87]....
        /*06f0*/ 	.word	0x000098b0


	//   ....[88]....
        /*06f4*/ 	.word	0x0000a150


	//   ....[89]....
        /*06f8*/ 	.word	0x0000a190


	//   ....[90]....
        /*06fc*/ 	.word	0x0000a310


	//   ....[91]....
        /*0700*/ 	.word	0x0000a330


	//   ....[92]....
        /*0704*/ 	.word	0x0000a470


	//   ....[93]....
        /*0708*/ 	.word	0x0000a490


	//   ....[94]....
        /*070c*/ 	.word	0x0000a5e0


	//   ....[95]....
        /*0710*/ 	.word	0x0000a600


	//   ....[96]....
        /*0714*/ 	.word	0x0000afd0


	//   ....[97]....
        /*0718*/ 	.word	0x0000aff0


	//   ....[98]....
        /*071c*/ 	.word	0x0000b130


	//   ....[99]....
        /*0720*/ 	.word	0x0000b150


	//   ....[100]....
        /*0724*/ 	.word	0x0000b290


	//   ....[101]....
        /*0728*/ 	.word	0x0000b2b0


	//   ....[102]....
        /*072c*/ 	.word	0x0000b400


	//   ....[103]....
        /*0730*/ 	.word	0x0000b420


	//   ....[104]....
        /*0734*/ 	.word	0x0000b5e0


	//   ....[105]....
        /*0738*/ 	.word	0x0000b7f0


	//   ....[106]....
        /*073c*/ 	.word	0x0000b820


	//   ....[107]....
        /*0740*/ 	.word	0x0000b850


	//   ....[108]....
        /*0744*/ 	.word	0x0000b890


	//   ....[109]....
        /*0748*/ 	.word	0x0000b8c0


	//   ....[110]....
        /*074c*/ 	.word	0x0000b8f0


	//   ....[111]....
        /*0750*/ 	.word	0x0000ba80


	//   ....[112]....
        /*0754*/ 	.word	0x0000bab0


	//   ....[113]....
        /*0758*/ 	.word	0x0000bae0


	//   ....[114]....
        /*075c*/ 	.word	0x0000bb10


	//   ....[115]....
        /*0760*/ 	.word	0x0000bb40


	//   ....[116]....
        /*0764*/ 	.word	0x0000bb80


	//   ....[117]....
        /*0768*/ 	.word	0x0000bc10


	//   ....[118]....
        /*076c*/ 	.word	0x0000bc50


	//   ....[119]....
        /*0770*/ 	.word	0x0000bce0


	//   ....[120]....
        /*0774*/ 	.word	0x0000d090


	//   ....[121]....
        /*0778*/ 	.word	0x0000dd40


	//   ....[122]....
        /*077c*/ 	.word	0x0000dd70


	//   ....[123]....
        /*0780*/ 	.word	0x0000dda0


	//   ....[124]....
        /*0784*/ 	.word	0x0000ddc0


	//   ....[125]....
        /*0788*/ 	.word	0x0000dec0


	//   ....[126]....
        /*078c*/ 	.word	0x0000ded0


	//   ....[127]....
        /*0790*/ 	.word	0x0000df50


	//   ....[128]....
        /*0794*/ 	.word	0x0000df60


	//   ....[129]....
        /*0798*/ 	.word	0x0000dfe0


	//   ....[130]....
        /*079c*/ 	.word	0x0000dff0


	//   ....[131]....
        /*07a0*/ 	.word	0x0000e070


	//   ....[132]....
        /*07a4*/ 	.word	0x0000e080


	//   ....[133]....
        /*07a8*/ 	.word	0x0000e100


	//   ....[134]....
        /*07ac*/ 	.word	0x0000e110


	//   ....[135]....
        /*07b0*/ 	.word	0x0000e120


	//   ....[136]....
        /*07b4*/ 	.word	0x0000e160


	//   ....[137]....
        /*07b8*/ 	.word	0x00010440


	//   ....[138]....
        /*07bc*/ 	.word	0x00010470


	//   ....[139]....
        /*07c0*/ 	.word	0x000104a0


	//   ....[140]....
        /*07c4*/ 	.word	0x000104d0


	//   ....[141]....
        /*07c8*/ 	.word	0x00010500


	//   ....[142]....
        /*07cc*/ 	.word	0x00010510


	//   ....[143]....
        /*07d0*/ 	.word	0x00010550


	//   ....[144]....
        /*07d4*/ 	.word	0x00010560


	//   ....[145]....
        /*07d8*/ 	.word	0x000106a0


	//   ....[146]....
        /*07dc*/ 	.word	0x000106d0


	//   ....[147]....
        /*07e0*/ 	.word	0x00010700


	//   ....[148]....
        /*07e4*/ 	.word	0x00010730


	//   ....[149]....
        /*07e8*/ 	.word	0x00010760


	//   ....[150]....
        /*07ec*/ 	.word	0x000107a0


	//   ....[151]....
        /*07f0*/ 	.word	0x00010820


	//   ....[152]....
        /*07f4*/ 	.word	0x00010860


	//   ....[153]....
        /*07f8*/ 	.word	0x000108b0


	//   ....[154]....
        /*07fc*/ 	.word	0x00010d60


	//   ....[155]....
        /*0800*/ 	.word	0x00011280


	//   ....[156]....
        /*0804*/ 	.word	0x00011440


	//   ....[157]....
        /*0808*/ 	.word	0x000114b0


	//   ....[158]....
        /*080c*/ 	.word	0x00011510


	//   ....[159]....
        /*0810*/ 	.word	0x000115b0


	//   ....[160]....
        /*0814*/ 	.word	0x00011670


	//   ....[161]....
        /*0818*/ 	.word	0x00011770


	//   ....[162]....
        /*081c*/ 	.word	0x000117d0


	//   ....[163]....
        /*0820*/ 	.word	0x000118c0


	//   ....[164]....
        /*0824*/ 	.word	0x00011920


	//   ....[165]....
        /*0828*/ 	.word	0x00011a10


	//   ....[166]....
        /*082c*/ 	.word	0x00011a70


	//   ....[167]....
        /*0830*/ 	.word	0x00011b60


	//   ....[168]....
        /*0834*/ 	.word	0x00011bc0


	//   ....[169]....
        /*0838*/ 	.word	0x00011c90


	//   ....[170]....
        /*083c*/ 	.word	0x00011d10


	//   ....[171]....
        /*0840*/ 	.word	0x00011de0


	//   ....[172]....
        /*0844*/ 	.word	0x00012130


	//----- nvinfo : EIATTR_REG_RECONFIG
	.align		4
.L_122:
        /*0848*/ 	.byte	0x01, 0x54
	.zero		2


	//----- nvinfo : EIATTR_SYSCALL_OFFSETS
	.align		4
        /*084c*/ 	.byte	0x04, 0x46
        /*084e*/ 	.short	(.L_124 - .L_123)


	//   ....[0]....
.L_123:
        /*0850*/ 	.word	0x00001b50


	//   ....[1]....
        /*0854*/ 	.word	0x0000cae0


	//   ....[2]....
        /*0858*/ 	.word	0x0000cc70


	//   ....[3]....
        /*085c*/ 	.word	0x0000cdc0


	//   ....[4]....
        /*0860*/ 	.word	0x0000cf00


	//   ....[5]....
        /*0864*/ 	.word	0x0000d970


	//----- nvinfo : EIATTR_MBARRIER_INSTR_OFFSETS
	.align		4
.L_124:
        /*0868*/ 	.byte	0x04, 0x39
        /*086a*/ 	.short	(.L_126 - .L_125)


	//   ....[0]....
.L_125:
        /*086c*/ 	.word	0x00000270
        /*0870*/ 	.word	0x000000ff
        /*0874*/ 	.word	0x00038800
        /*0878*/ 	.short	0x0100
        /*087a*/ 	.byte	0x08
	.zero		1


	//   ....[1]....
        /*087c*/ 	.word	0x00000280
        /*0880*/ 	.word	0x000000ff
        /*0884*/ 	.word	0x00038820
        /*0888*/ 	.short	0x0100
        /*088a*/ 	.byte	0x08
	.zero		1


	//   ....[2]....
        /*088c*/ 	.word	0x00000370
        /*0890*/ 	.word	0x000000ff
        /*0894*/ 	.word	0x00038830
        /*0898*/ 	.short	0x0100
        /*089a*/ 	.byte	0x08
	.zero		1


	//   ....[3]....
        /*089c*/ 	.word	0x00000380
        /*08a0*/ 	.word	0x000000ff
        /*08a4*/ 	.word	0x00038840
        /*08a8*/ 	.short	0x0100
        /*08aa*/ 	.byte	0x08
	.zero		1


	//   ....[4]....
        /*08ac*/ 	.word	0x00000390
        /*08b0*/ 	.word	0x000000ff
        /*08b4*/ 	.word	0x00038838
        /*08b8*/ 	.short	0x0100
        /*08ba*/ 	.byte	0x08
	.zero		1


	//   ....[5]....
        /*08bc*/ 	.word	0x000003a0
        /*08c0*/ 	.word	0x000000ff
        /*08c4*/ 	.word	0x00038848
        /*08c8*/ 	.short	0x0100
        /*08ca*/ 	.byte	0x08
	.zero		1


	//   ....[6]....
        /*08cc*/ 	.word	0x000004d0
        /*08d0*/ 	.word	0x000000ff
        /*08d4*/ 	.word	0x00038850
        /*08d8*/ 	.short	0x0100
        /*08da*/ 	.byte	0x08
	.zero		1


	//   ....[7]....
        /*08dc*/ 	.word	0x000004e0
        /*08e0*/ 	.word	0x000000ff
        /*08e4*/ 	.word	0x00038860
        /*08e8*/ 	.short	0x0100
        /*08ea*/ 	.byte	0x08
	.zero		1


	//   ....[8]....
        /*08ec*/ 	.word	0x000004f0
        /*08f0*/ 	.word	0x000000ff
        /*08f4*/ 	.word	0x00038858
        /*08f8*/ 	.short	0x0100
        /*08fa*/ 	.byte	0x08
	.zero		1


	//   ....[9]....
        /*08fc*/ 	.word	0x00000500
        /*0900*/ 	.word	0x000000ff
        /*0904*/ 	.word	0x00038868
        /*0908*/ 	.short	0x0100
        /*090a*/ 	.byte	0x08
	.zero		1


	//   ....[10]....
        /*090c*/ 	.word	0x000005f0
        /*0910*/ 	.word	0x000000ff
        /*0914*/ 	.word	0x00038870
        /*0918*/ 	.short	0x0100
        /*091a*/ 	.byte	0x06
	.zero		1


	//   ....[11]....
        /*091c*/ 	.word	0x00000600
        /*0920*/ 	.word	0x000000ff
        /*0924*/ 	.word	0x00038880
        /*0928*/ 	.short	0x0100
        /*092a*/ 	.byte	0x06
	.zero		1


	//   ....[12]....
        /*092c*/ 	.word	0x00000610
        /*0930*/ 	.word	0x000000ff
        /*0934*/ 	.word	0x00038878
        /*0938*/ 	.short	0x0100
        /*093a*/ 	.byte	0x06
	.zero		1


	//   ....[13]....
        /*093c*/ 	.word	0x00000620
        /*0940*/ 	.word	0x000000ff
        /*0944*/ 	.word	0x00038888
        /*0948*/ 	.short	0x0100
        /*094a*/ 	.byte	0x06
	.zero		1


	//   ....[14]....
        /*094c*/ 	.word	0x00000750
        /*0950*/ 	.word	0x000000ff
        /*0954*/ 	.word	0x00038890
        /*0958*/ 	.short	0x0100
        /*095a*/ 	.byte	0x08
	.zero		1


	//   ....[15]....
        /*095c*/ 	.word	0x00000760
        /*0960*/ 	.word	0x000000ff
        /*0964*/ 	.word	0x000388a0
        /*0968*/ 	.short	0x0100
        /*096a*/ 	.byte	0x08
	.zero		1


	//   ....[16]....
        /*096c*/ 	.word	0x00000770
        /*0970*/ 	.word	0x000000ff
        /*0974*/ 	.word	0x00038898
        /*0978*/ 	.short	0x0100
        /*097a*/ 	.byte	0x08
	.zero		1


	//   ....[17]....
        /*097c*/ 	.word	0x00000780
        /*0980*/ 	.word	0x000000ff
        /*0984*/ 	.word	0x000388a8
        /*0988*/ 	.short	0x0100
        /*098a*/ 	.byte	0x08
	.zero		1


	//   ....[18]....
        /*098c*/ 	.word	0x000008b0
        /*0990*/ 	.word	0x000000ff
        /*0994*/ 	.word	0x000388b0
        /*0998*/ 	.short	0x0100
        /*099a*/ 	.byte	0x08
	.zero		1


	//   ....[19]....
        /*099c*/ 	.word	0x000008c0
        /*09a0*/ 	.word	0x000000ff
        /*09a4*/ 	.word	0x000388c0
        /*09a8*/ 	.short	0x0100
        /*09aa*/ 	.byte	0x08
	.zero		1


	//   ....[20]....
        /*09ac*/ 	.word	0x000008d0
        /*09b0*/ 	.word	0x000000ff
        /*09b4*/ 	.word	0x000388b8
        /*09b8*/ 	.short	0x0100
        /*09ba*/ 	.byte	0x08
	.zero		1


	//   ....[21]....
        /*09bc*/ 	.word	0x000008e0
        /*09c0*/ 	.word	0x000000ff
        /*09c4*/ 	.word	0x000388c8
        /*09c8*/ 	.short	0x0100
        /*09ca*/ 	.byte	0x08
	.zero		1


	//   ....[22]....
        /*09cc*/ 	.word	0x00001c00
        /*09d0*/ 	.word	0x00000000
        /*09d4*/ 	.word	0x00038800
        /*09d8*/ 	.short	0x010a
        /*09da*/ 	.byte	0x3f
	.zero		1


	//   ....[23]....
        /*09dc*/ 	.word	0x00001c90
        /*09e0*/ 	.word	0x00000004
        /*09e4*/ 	.word	0x00038830
        /*09e8*/ 	.short	0x010a
        /*09ea*/ 	.byte	0x3f
	.zero		1


	//   ....[24]....
        /*09ec*/ 	.word	0x00001d00
        /*09f0*/ 	.word	0x00000004
        /*09f4*/ 	.word	0x00038830
        /*09f8*/ 	.short	0x010a
        /*09fa*/ 	.byte	0x3f
	.zero		1


	//   ....[25]....
        /*09fc*/ 	.word	0x000030a0
        /*0a00*/ 	.word	0x00000004
        /*0a04*/ 	.word	0x00000000
        /*0a08*/ 	.short	0x0101
        /*0a0a*/ 	.byte	0x3f
	.zero		1


	//   ....[26]....
        /*0a0c*/ 	.word	0x00004850
        /*0a10*/ 	.word	0x000000ff
        /*0a14*/ 	.word	0x00038830
        /*0a18*/ 	.short	0x010a
        /*0a1a*/ 	.byte	0x06
	.zero		1


	//   ....[27]....
        /*0a1c*/ 	.word	0x00004890
        /*0a20*/ 	.word	0x000000ff
        /*0a24*/ 	.word	0x00038830
        /*0a28*/ 	.short	0x010a
        /*0a2a*/ 	.byte	0x06
	.zero		1


	//   ....[28]....
        /*0a2c*/ 	.word	0x00004c30
        /*0a30*/ 	.word	0x000000ff
        /*0a34*/ 	.word	0x00038850
        /*0a38*/ 	.short	0x010a
        /*0a3a*/ 	.byte	0x06
	.zero		1


	//   ....[29]....
        /*0a3c*/ 	.word	0x00004c70
        /*0a40*/ 	.word	0x000000ff
        /*0a44*/ 	.word	0x00038850
        /*0a48*/ 	.short	0x010a
        /*0a4a*/ 	.byte	0x06
	.zero		1


	//   ....[30]....
        /*0a4c*/ 	.word	0x00005b50
        /*0a50*/ 	.word	0x000000c9
        /*0a54*/ 	.word	0x00000000
        /*0a58*/ 	.short	0x0101
        /*0a5a*/ 	.byte	0x3f
	.zero		1


	//   ....[31]....
        /*0a5c*/ 	.word	0x00006180
        /*0a60*/ 	.word	0x00000009
        /*0a64*/ 	.word	0x00000000
        /*0a68*/ 	.short	0x0101
        /*0a6a*/ 	.byte	0x3f
	.zero		1


	//   ....[32]....
        /*0a6c*/ 	.word	0x00006b90
        /*0a70*/ 	.word	0x0000000e
        /*0a74*/ 	.word	0x00038850
        /*0a78*/ 	.short	0x010a
        /*0a7a*/ 	.byte	0x3f
	.zero		1


	//   ....[33]....
        /*0a7c*/ 	.word	0x00006c20
        /*0a80*/ 	.word	0x0000000e
        /*0a84*/ 	.word	0x00038850
        /*0a88*/ 	.short	0x010a
        /*0a8a*/ 	.byte	0x3f
	.zero		1


	//   ....[34]....
        /*0a8c*/ 	.word	0x00007230
        /*0a90*/ 	.word	0x00000002
        /*0a94*/ 	.word	0x00000000
        /*0a98*/ 	.short	0x0101
        /*0a9a*/ 	.byte	0x3f
	.zero		1


	//   ....[35]....
        /*0a9c*/ 	.word	0x0000a180
        /*0aa0*/ 	.word	0x00000002
        /*0aa4*/ 	.word	0x00000000
        /*0aa8*/ 	.short	0x0101
        /*0aaa*/ 	.byte	0x3f
	.zero		1


	//   ....[36]....
        /*0aac*/ 	.word	0x0000d320
        /*0ab0*/ 	.word	0x00000004
        /*0ab4*/ 	.word	0x00038880
        /*0ab8*/ 	.short	0x010a
        /*0aba*/ 	.byte	0x3f
	.zero		1


	//   ....[37]....
        /*0abc*/ 	.word	0x0000d520
        /*0ac0*/ 	.word	0x00000004
        /*0ac4*/ 	.word	0x00038840
        /*0ac8*/ 	.short	0x010a
        /*0aca*/ 	.byte	0x3f
	.zero		1


	//   ....[38]....
        /*0acc*/ 	.word	0x0000e250
        /*0ad0*/ 	.word	0x00000013
        /*0ad4*/ 	.word	0x00038800
        /*0ad8*/ 	.short	0x0107
        /*0ada*/ 	.byte	0x3f
	.zero		1


	//   ....[39]....
        /*0adc*/ 	.word	0x0000e350
        /*0ae0*/ 	.word	0x00000013
        /*0ae4*/ 	.word	0x00038800
        /*0ae8*/ 	.short	0x0101
        /*0aea*/ 	.byte	0x3f
	.zero		1


	//   ....[40]....
        /*0aec*/ 	.word	0x0000e370
        /*0af0*/ 	.word	0x00000013
        /*0af4*/ 	.word	0x00038820
        /*0af8*/ 	.short	0x010a
        /*0afa*/ 	.byte	0x3f
	.zero		1


	//   ....[41]....
        /*0afc*/ 	.word	0x0000e690
        /*0b00*/ 	.word	0x00000004
        /*0b04*/ 	.word	0x00038880
        /*0b08*/ 	.short	0x010a
        /*0b0a*/ 	.byte	0x3f
	.zero		1


	//   ....[42]....
        /*0b0c*/ 	.word	0x0000e9e0
        /*0b10*/ 	.word	0x00000004
        /*0b14*/ 	.word	0x00038840
        /*0b18*/ 	.short	0x010a
        /*0b1a*/ 	.byte	0x3f
	.zero		1


	//   ....[43]....
        /*0b1c*/ 	.word	0x0000eda0
        /*0b20*/ 	.word	0x00000014
        /*0b24*/ 	.word	0x00038870
        /*0b28*/ 	.short	0x010a
        /*0b2a*/ 	.byte	0x3f
	.zero		1


	//   ....[44]....
        /*0b2c*/ 	.word	0x0000ee10
        /*0b30*/ 	.word	0x00000014
        /*0b34*/ 	.word	0x00038860
        /*0b38*/ 	.short	0x010a
        /*0b3a*/ 	.byte	0x3f
	.zero		1


	//   ....[45]....
        /*0b3c*/ 	.word	0x0000f610
        /*0b40*/ 	.word	0x00000014
        /*0b44*/ 	.word	0x00038850
        /*0b48*/ 	.short	0x0101
        /*0b4a*/ 	.byte	0x3f
	.zero		1


	//   ....[46]....
        /*0b4c*/ 	.word	0x0000f690
        /*0b50*/ 	.word	0x00000014
        /*0b54*/ 	.word	0x00000000
        /*0b58*/ 	.short	0x0101
        /*0b5a*/ 	.byte	0x3f
	.zero		1


	//   ....[47]....
        /*0b5c*/ 	.word	0x0000f8c0
        /*0b60*/ 	.word	0x00000011
        /*0b64*/ 	.word	0x00038870
        /*0b68*/ 	.short	0x010a
        /*0b6a*/ 	.byte	0x3f
	.zero		1


	//   ....[48]....
        /*0b6c*/ 	.word	0x0000f930
        /*0b70*/ 	.word	0x00000011
        /*0b74*/ 	.word	0x00038860
        /*0b78*/ 	.short	0x010a
        /*0b7a*/ 	.byte	0x3f
	.zero		1


	//   ....[49]....
        /*0b7c*/ 	.word	0x00010150
        /*0b80*/ 	.word	0x00000011
        /*0b84*/ 	.word	0x00038850
        /*0b88*/ 	.short	0x0101
        /*0b8a*/ 	.byte	0x3f
	.zero		1


	//   ....[50]....
        /*0b8c*/ 	.word	0x000101a0
        /*0b90*/ 	.word	0x00000011
        /*0b94*/ 	.word	0x00000000
        /*0b98*/ 	.short	0x0101
        /*0b9a*/ 	.byte	0x3f
	.zero		1


	//   ....[51]....
        /*0b9c*/ 	.word	0x00010ce0
        /*0ba0*/ 	.word	0x00000000
        /*0ba4*/ 	.word	0x00038820
        /*0ba8*/ 	.short	0x010a
        /*0baa*/ 	.byte	0x3f
	.zero		1


	//   ....[52]....
        /*0bac*/ 	.word	0x00010ea0
        /*0bb0*/ 	.word	0x00000006
        /*0bb4*/ 	.word	0x00000000
        /*0bb8*/ 	.short	0x010a
        /*0bba*/ 	.byte	0x3f
	.zero		1


	//   ....[53]....
        /*0bbc*/ 	.word	0x00010f10
        /*0bc0*/ 	.word	0x00000007
        /*0bc4*/ 	.word	0x00000000
        /*0bc8*/ 	.short	0x010a
        /*0bca*/ 	.byte	0x3f
	.zero		1


	//   ....[54]....
        /*0bcc*/ 	.word	0x00010f70
        /*0bd0*/ 	.word	0x00000004
        /*0bd4*/ 	.word	0x00038860
        /*0bd8*/ 	.short	0x010a
        /*0bda*/ 	.byte	0x3f
	.zero		1


	//   ....[55]....
        /*0bdc*/ 	.word	0x00010fc0
        /*0be0*/ 	.word	0x00000003
        /*0be4*/ 	.word	0x00038860
        /*0be8*/ 	.short	0x010a
        /*0bea*/ 	.byte	0x3f
	.zero		1


	//   ....[56]....
        /*0bec*/ 	.word	0x00011000
        /*0bf0*/ 	.word	0x00000004
        /*0bf4*/ 	.word	0x00038880
        /*0bf8*/ 	.short	0x010a
        /*0bfa*/ 	.byte	0x3f
	.zero		1


	//   ....[57]....
        /*0bfc*/ 	.word	0x00011020
        /*0c00*/ 	.word	0x00000003
        /*0c04*/ 	.word	0x00038880
        /*0c08*/ 	.short	0x010a
        /*0c0a*/ 	.byte	0x3f
	.zero		1


	//   ....[58]....
        /*0c0c*/ 	.word	0x00011080
        /*0c10*/ 	.word	0x00000000
        /*0c14*/ 	.word	0x00038800
        /*0c18*/ 	.short	0x010a
        /*0c1a*/ 	.byte	0x3f
	.zero		1


	//   ....[59]....
        /*0c1c*/ 	.word	0x000110d0
        /*0c20*/ 	.word	0x00000004
        /*0c24*/ 	.word	0x00038830
        /*0c28*/ 	.short	0x010a
        /*0c2a*/ 	.byte	0x3f
	.zero		1


	//   ....[60]....
        /*0c2c*/ 	.word	0x00011130
        /*0c30*/ 	.word	0x00000003
        /*0c34*/ 	.word	0x00038830
        /*0c38*/ 	.short	0x010a
        /*0c3a*/ 	.byte	0x3f
	.zero		1


	//   ....[61]....
        /*0c3c*/ 	.word	0x00011190
        /*0c40*/ 	.word	0x00000003
        /*0c44*/ 	.word	0x00038850
        /*0c48*/ 	.short	0x010a
        /*0c4a*/ 	.byte	0x3f
	.zero		1


	//   ....[62]....
        /*0c4c*/ 	.word	0x000111e0
        /*0c50*/ 	.word	0x0000000e
        /*0c54*/ 	.word	0x00038850
        /*0c58*/ 	.short	0x010a
        /*0c5a*/ 	.byte	0x3f
	.zero		1


	//   ....[63]....
        /*0c5c*/ 	.word	0x00011330
        /*0c60*/ 	.word	0x00000004
        /*0c64*/ 	.word	0x00038880
        /*0c68*/ 	.short	0x010a
        /*0c6a*/ 	.byte	0x3f
	.zero		1


	//   ....[64]....
        /*0c6c*/ 	.word	0x00011380
        /*0c70*/ 	.word	0x00000004
        /*0c74*/ 	.word	0x00038840
        /*0c78*/ 	.short	0x010a
        /*0c7a*/ 	.byte	0x3f
	.zero		1


	//   ....[65]....
        /*0c7c*/ 	.word	0x00011e20
        /*0c80*/ 	.word	0x00000013
        /*0c84*/ 	.word	0x00038820
        /*0c88*/ 	.short	0x010a
        /*0c8a*/ 	.byte	0x3f
	.zero		1


	//   ....[66]....
        /*0c8c*/ 	.word	0x00011e70
        /*0c90*/ 	.word	0x00000004
        /*0c94*/ 	.word	0x00038880
        /*0c98*/ 	.short	0x010a
        /*0c9a*/ 	.byte	0x3f
	.zero		1


	//   ....[67]....
        /*0c9c*/ 	.word	0x00011ec0
        /*0ca0*/ 	.word	0x00000004
        /*0ca4*/ 	.word	0x00038840
        /*0ca8*/ 	.short	0x010a
        /*0caa*/ 	.byte	0x3f
	.zero		1


	//   ....[68]....
        /*0cac*/ 	.word	0x00011f10
        /*0cb0*/ 	.word	0x00000014
        /*0cb4*/ 	.word	0x00038870
        /*0cb8*/ 	.short	0x010a
        /*0cba*/ 	.byte	0x3f
	.zero		1


	//   ....[69]....
        /*0cbc*/ 	.word	0x00011f60
        /*0cc0*/ 	.word	0x00000014
        /*0cc4*/ 	.word	0x00038860
        /*0cc8*/ 	.short	0x010a
        /*0cca*/ 	.byte	0x3f
	.zero		1


	//   ....[70]....
        /*0ccc*/ 	.word	0x00011fb0
        /*0cd0*/ 	.word	0x00000011
        /*0cd4*/ 	.word	0x00038870
        /*0cd8*/ 	.short	0x010a
        /*0cda*/ 	.byte	0x3f
	.zero		1


	//   ....[71]....
        /*0cdc*/ 	.word	0x00012000
        /*0ce0*/ 	.word	0x00000011
        /*0ce4*/ 	.word	0x00038860
        /*0ce8*/ 	.short	0x010a
        /*0cea*/ 	.byte	0x3f
	.zero		1


	//   ....[72]....
        /*0cec*/ 	.word	0x00012050
        /*0cf0*/ 	.word	0x00000000
        /*0cf4*/ 	.word	0x00038820
        /*0cf8*/ 	.short	0x010a
        /*0cfa*/ 	.byte	0x3f
	.zero		1


	//   ....[73]....
        /*0cfc*/ 	.word	0x000121f0
        /*0d00*/ 	.word	0x00000006
        /*0d04*/ 	.word	0x00000000
        /*0d08*/ 	.short	0x010a
        /*0d0a*/ 	.byte	0x3f
	.zero		1


	//   ....[74]....
        /*0d0c*/ 	.word	0x00012240
        /*0d10*/ 	.word	0x00000007
        /*0d14*/ 	.word	0x00000000
        /*0d18*/ 	.short	0x010a
        /*0d1a*/ 	.byte	0x3f
	.zero		1


	//   ....[75]....
        /*0d1c*/ 	.word	0x00012290
        /*0d20*/ 	.word	0x00000004
        /*0d24*/ 	.word	0x00038860
        /*0d28*/ 	.short	0x010a
        /*0d2a*/ 	.byte	0x3f
	.zero		1


	//   ....[76]....
        /*0d2c*/ 	.word	0x000122e0
        /*0d30*/ 	.word	0x00000003
        /*0d34*/ 	.word	0x00038860
        /*0d38*/ 	.short	0x010a
        /*0d3a*/ 	.byte	0x3f
	.zero		1


	//   ....[77]....
        /*0d3c*/ 	.word	0x00012330
        /*0d40*/ 	.word	0x00000004
        /*0d44*/ 	.word	0x00038880
        /*0d48*/ 	.short	0x010a
        /*0d4a*/ 	.byte	0x3f
	.zero		1


	//----- nvinfo : EIATTR_NUM_MBARRIERS
	.align		4
.L_126:
        /*0d4c*/ 	.byte	0x03, 0x38
        /*0d4e*/ 	.short	0x0016


	//----- nvinfo : EIATTR_EXIT_INSTR_OFFSETS
	.align		4
        /*0d50*/ 	.byte	0x04, 0x1c
        /*0d52*/ 	.short	(.L_128 - .L_127)


	//   ....[0]....
.L_127:
        /*0d54*/ 	.word	0x00000a80


	//   ....[1]....
        /*0d58*/ 	.word	0x0000b590


	//   ....[2]....
        /*0d5c*/ 	.word	0x00011070


	//----- nvinfo : EIATTR_MAX_THREADS
	.align		4
.L_128:
        /*0d60*/ 	.byte	0x04, 0x05
        /*0d62*/ 	.short	(.L_130 - .L_129)
.L_129:
        /*0d64*/ 	.word	0x00000180
        /*0d68*/ 	.word	0x00000001
        /*0d6c*/ 	.word	0x00000001


	//----- nvinfo : EIATTR_CRS_STACK_SIZE
	.align		4
.L_130:
        /*0d70*/ 	.byte	0x04, 0x1e
        /*0d72*/ 	.short	(.L_132 - .L_131)
.L_131:
        /*0d74*/ 	.word	0x00000000


	//----- nvinfo : EIATTR_CBANK_PARAM_SIZE
	.align		4
.L_132:
        /*0d78*/ 	.byte	0x03, 0x19
        /*0d7a*/ 	.short	0x0af0


	//----- nvinfo : EIATTR_PARAM_CBANK
	.align		4
        /*0d7c*/ 	.byte	0x04, 0x0a
        /*0d7e*/ 	.short	(.L_134 - .L_133)
	.align		4
.L_133:
        /*0d80*/ 	.word	index@(.nv.constant0._ZN7cutlass13device_kernelIN5flash11enable_sm90INS1_16FlashAttnFwdSm90INS1_25CollectiveMainloopFwdSm90ILi2EN4cute5tupleIJNS5_1CILi1EEES8_S8_EEENS6_IJNS7_ILi128EEESA_NS7_ILi256EEEEEELi256ENS_12float_e4m3_tEfNS_4arch4Sm90ELb0ELb0ELb0ELb1ELb0ELb0ELb0ELb1ELb1ELb1ELb0ELb0EEENS1_21CollectiveEpilogueFwdINS6_IJSA_SB_SA_EEES9_NS_10bfloat16_tESF_Li256ELb1ELb1ELb0ELb1EEENS1_36VarlenDynamicPersistentTileSchedulerILi128ELi128ELi256ELi128ELb0ELb1ELb1ELb0ELb1ELb1EEEEEEEEEvNT_6ParamsE)
        /*0d84*/ 	.short	0x0210
        /*0d86*/ 	.short	0x0af0


	//----- nvinfo : EIATTR_SW_WAR
	.align		4
.L_134:
        /*0d88*/ 	.byte	0x04, 0x36
        /*0d8a*/ 	.short	(.L_136 - .L_135)
.L_135:
        /*0d8c*/ 	.word	0x00000008
.L_136:


//--------------------- .nv.info._ZN7cutlass13device_kernelIN5flash11enable_sm90INS1_16FlashAttnFwdSm90INS1_25CollectiveMainloopFwdSm90ILi2EN4cute5tupleIJNS5_1CILi1EEES8_S8_EEENS6_IJNS7_ILi128EEESA_NS7_ILi256EEEEEELi256ENS_12float_e4m3_tEfNS_4arch4Sm90ELb0ELb0ELb0ELb1ELb0ELb1ELb0ELb1ELb1ELb1ELb0ELb0EEENS1_21CollectiveEpilogueFwdINS6_IJSA_SB_SA_EEES9_NS_10bfloat16_tESF_Li256ELb1ELb1ELb0ELb1EEENS1_36VarlenDynamicPersistentTileSchedulerILi128ELi128ELi256ELi128ELb0ELb1ELb1ELb0ELb1ELb1EEEEEEEEEvNT_6ParamsE --------------------------
	.section	.nv.info._ZN7cutlass13device_kernelIN5flash11enable_sm90INS1_16FlashAttnFwdSm90INS1_25CollectiveMainloopFwdSm90ILi2EN4cute5tupleIJNS5_1CILi1EEES8_S8_EEENS6_IJNS7_ILi128EEESA_NS7_ILi256EEEEEELi256ENS_12float_e4m3_tEfNS_4arch4Sm90ELb0ELb0ELb0ELb1ELb0ELb1ELb0ELb1ELb1ELb1ELb0ELb0EEENS1_21CollectiveEpilogueFwdINS6_IJSA_SB_SA_EEES9_NS_10bfloat16_tESF_Li256ELb1ELb1ELb0ELb1EEENS1_36VarlenDynamicPersistentTileSchedulerILi128ELi128ELi256ELi128ELb0ELb1ELb1ELb0ELb1ELb1EEEEEEEEEvNT_6ParamsE,"",@"SHT_CUDA_INFO"
	.sectionflags	@""
	.align	4


	//----- nvinfo : EIATTR_CUDA_API_VERSION
	.align		4
        /*0000*/ 	.byte	0x04, 0x37
        /*0002*/ 	.short	(.L_138 - .L_137)
.L_137:
        /*0004*/ 	.word	0x00000082


	//----- nvinfo : EIATTR_KPARAM_INFO
	.align		4
.L_138:
        /*0008*/ 	.byte	0x04, 0x17
        /*000a*/ 	.short	(.L_140 - .L_139)
.L_139:
        /*000c*/ 	.word	0x00000000
        /*0010*/ 	.short	0x0000
        /*0012*/ 	.short	0x0070
        /*0014*/ 	.byte	0x00, 0xf0, 0x01, 0x2a


	//----- nvinfo : EIATTR_SPARSE_MMA_MASK
	.align		4
.L_140:
        /*0018*/ 	.byte	0x03, 0x50
        /*001a*/ 	.short	0x0000


	//----- nvinfo : EIATTR_MAXREG_COUNT
	.align		4
        /*001c*/ 	.byte	0x03, 0x1b
        /*001e*/ 	.short	0x00a8


	//----- nvinfo : EIATTR_NUM_BARRIERS
	.align		4
        /*0020*/ 	.byte	0x02, 0x4c
        /*0022*/ 	.byte	0x10
	.zero		1


	//----- nvinfo : EIATTR_EXTERNS
	.align		4
        /*0024*/ 	.byte	0x04, 0x0f
        /*0026*/ 	.short	(.L_142 - .L_141)


	//   ....[0]....
	.align		4
.L_141:
        /*0028*/ 	.word	index@(__assertfail)


	//----- nvinfo : EIATTR_ANNOTATIONS
	.align		4
.L_142:
        /*002c*/ 	.byte	0x04, 0x55
        /*002e*/ 	.short	(.L_144 - .L_143)


	//   ....[0]....
.L_143:
        /* <DEDUP_REMOVED lines=102> */


	//----- nvinfo : EIATTR_MERCURY_ISA_VERSION
	.align		4
.L_144:
        /*0680*/ 	.byte	0x03, 0x5f
        /*0682*/ 	.short	0x0101


	//----- nvinfo : EIATTR_UNUSED_LOAD_BYTE_OFFSET
	.align		4
        /*0684*/ 	.byte	0x04, 0x44
        /*0686*/ 	.short	(.L_146 - .L_145)


	//   ....[0]....
.L_145:
        /*0688*/ 	.word	0x00000ad0
        /*068c*/ 	.word	0x0000fff0


	//   ....[1]....
        /*0690*/ 	.word	0x00019d00
        /*0694*/ 	.word	0x0000fff0


	//----- nvinfo : EIATTR_INT_WARP_WIDE_INSTR_OFFSETS
	.align		4
.L_146:
        /*0698*/ 	.byte	0x04, 0x31
        /*069a*/ 	.short	(.L_148 - .L_147)


	//   ....[0]....
.L_147:
        /*069c*/ 	.word	0x00000190


	//   ....[1]....
        /*06a0*/ 	.word	0x000001d0


	//   ....[2]....
        /*06a4*/ 	.word	0x00000240


	//   ....[3]....
        /*06a8*/ 	.word	0x0001ff90


	//   ....[4]....
        /*06ac*/ 	.word	0x0001fff0


	//   ....[5]....
        /*06b0*/ 	.word	0x00023090


	//   ....[6]....
        /*06b4*/ 	.word	0x000230f0


	//----- nvinfo : EIATTR_COOP_GROUP_MASK_REGIDS
	.align		4
.L_148:
        /*06b8*/ 	.byte	0x04, 0x29
        /*06ba*/ 	.short	(.L_150 - .L_149)


	//   ....[0]....
.L_149:
        /*06bc*/ 	.word	0xffffffff


	//   ....[1]....
        /*06c0*/ 	.word	0xffffffff


	//   ....[2]....
        /*06c4*/ 	.word	0xffffffff


	//   ....[3]....
        /*06c8*/ 	.word	0xffffffff


	//   ....[4]....
        /*06cc*/ 	.word	0xffffffff


	//   ....[5]....
        /*06d0*/ 	.word	0xffffffff


	//   ....[6]....
        /*06d4*/ 	.word	0xffffffff


	//   ....[7]....
        /*06d8*/ 	.word	0xffffffff


	//   ....[8]....
        /*06dc*/ 	.word	0xffffffff


	//   ....[9]....
        /*06e0*/ 	.word	0xffffffff


	//   ....[10]....
        /*06e4*/ 	.word	0xffffffff


	//   ....[11]....
        /*06e8*/ 	.word	0xffffffff


	//   ....[12]....
        /*06ec*/ 	.word	0xffffffff


	//   ....[13]....
        /*06f0*/ 	.word	0xffffffff


	//   ....[14]....
        /*06f4*/ 	.word	0xffffffff


	//   ....[15]....
        /*06f8*/ 	.word	0xffffffff


	//   ....[16]....
        /*06fc*/ 	.word	0xffffffff


	//   ....[17]....
        /*0700*/ 	.word	0xffffffff


	//   ....[18]....
        /*0704*/ 	.word	0xffffffff


	//   ....[19]....
        /*0708*/ 	.word	0xffffffff


	//   ....[20]....
        /*070c*/ 	.word	0xffffffff


	//   ....[21]....
        /*0710*/ 	.word	0xffffffff


	//   ....[22]....
        /*0714*/ 	.word	0xffffffff


	//   ....[23]....
        /*0718*/ 	.word	0xffffffff


	//   ....[24]....
        /*071c*/ 	.word	0xffffffff


	//   ....[25]....
        /*0720*/ 	.word	0xffffffff


	//   ....[26]....
        /*0724*/ 	.word	0xffffffff


	//   ....[27]....
        /*0728*/ 	.word	0xffffffff


	//   ....[28]....
        /*072c*/ 	.word	0xffffffff


	//   ....[29]....
        /*0730*/ 	.word	0xffffffff


	//   ....[30]....
        /*0734*/ 	.word	0xffffffff


	//   ....[31]....
        /*0738*/ 	.word	0xffffffff


	//   ....[32]....
        /*073c*/ 	.word	0xffffffff


	//   ....[33]....
        /*0740*/ 	.word	0xffffffff


	//   ....[34]....
        /*0744*/ 	.word	0xffffffff


	//   ....[35]....
        /*0748*/ 	.word	0xffffffff


	//   ....[36]....
        /*074c*/ 	.word	0xffffffff


	//   ....[37]....
        /*0750*/ 	.word	0xffffffff


	//   ....[38]....
        /*0754*/ 	.word	0xffffffff


	//   ....[39]....
        /*0758*/ 	.word	0xffffffff


	//   ....[40]....
        /*075c*/ 	.word	0xffffffff


	//   ....[41]....
        /*0760*/ 	.word	0xffffffff


	//   ....[42]....
        /*0764*/ 	.word	0xffffffff


	//   ....[43]....
        /*0768*/ 	.word	0xffffffff


	//   ....[44]....
        /*076c*/ 	.word	0xffffffff


	//   ....[45]....
        /*0770*/ 	.word	0xffffffff


	//   ....[46]....
        /*0774*/ 	.word	0xffffffff


	//   ....[47]....
        /*0778*/ 	.word	0xffffffff


	//   ....[48]....
        /*077c*/ 	.word	0xffffffff


	//   ....[49]....
        /*0780*/ 	.word	0xffffffff


	//   ....[50]....
        /*0784*/ 	.word	0xffffffff


	//   ....[51]....
        /*0788*/ 	.word	0xffffffff


	//   ....[52]....
        /*078c*/ 	.word	0xffffffff


	//   ....[53]....
        /*0790*/ 	.word	0xffffffff


	//   ....[54]....
        /*0794*/ 	.word	0xffffffff


	//   ....[55]....
        /*0798*/ 	.word	0xffffffff


	//   ....[56]....
        /*079c*/ 	.word	0xffffffff


	//   ....[57]....
        /*07a0*/ 	.word	0xffffffff


	//   ....[58]....
        /*07a4*/ 	.word	0xffffffff


	//   ....[59]....
        /*07a8*/ 	.word	0xffffffff


	//   ....[60]....
        /*07ac*/ 	.word	0xffffffff


	//   ....[61]....
        /*07b0*/ 	.word	0xffffffff


	//   ....[62]....
        /*07b4*/ 	.word	0xffffffff


	//   ....[63]....
        /*07b8*/ 	.word	0xffffffff


	//   ....[64]....
        /*07bc*/ 	.word	0xffffffff


	//   ....[65]....
        /*07c0*/ 	.word	0xffffffff


	//   ....[66]....
        /*07c4*/ 	.word	0xffffffff


	//   ....[67]....
        /*07c8*/ 	.word	0xffffffff


	//   ....[68]....
        /*07cc*/ 	.word	0xffffffff


	//   ....[69]....
        /*07d0*/ 	.word	0xffffffff


	//   ....[70]....
        /*07d4*/ 	.word	0xffffffff


	//   ....[71]....
        /*07d8*/ 	.word	0xffffffff


	//   ....[72]....
        /*07dc*/ 	.word	0xffffffff


	//   ....[73]....
        /*07e0*/ 	.word	0xffffffff


	//   ....[74]....
        /*07e4*/ 	.word	0xffffffff


	//   ....[75]....
        /*07e8*/ 	.word	0xffffffff


	//   ....[76]....
        /*07ec*/ 	.word	0xffffffff


	//   ....[77]....
        /*07f0*/ 	.word	0xffffffff


	//   ....[78]....
        /*07f4*/ 	.word	0xffffffff


	//   ....[79]....
        /*07f8*/ 	.word	0xffffffff


	//   ....[80]....
        /*07fc*/ 	.word	0xffffffff


	//   ....[81]....
        /*0800*/ 	.word	0xffffffff


	//   ....[82]....
        /*0804*/ 	.word	0xffffffff


	//   ....[83]....
        /*0808*/ 	.word	0xffffffff


	//   ....[84]....
        /*080c*/ 	.word	0xffffffff


	//   ....[85]....
        /*0810*/ 	.word	0xffffffff


	//   ....[86]....
        /*0814*/ 	.word	0xffffffff


	//   ....[87]....
        /*0818*/ 	.word	0xffffffff


	//   ....[88]....
        /*081c*/ 	.word	0xffffffff


	//   ....[89]....
        /*0820*/ 	.word	0xffffffff


	//   ....[90]....
        /*0824*/ 	.word	0xffffffff


	//   ....[91]....
        /*0828*/ 	.word	0xffffffff


	//   ....[92]....
        /*082c*/ 	.word	0xffffffff


	//   ....[93]....
        /*0830*/ 	.word	0xffffffff


	//   ....[94]....
        /*0834*/ 	.word	0xffffffff


	//   ....[95]....
        /*0838*/ 	.word	0xffffffff


	//   ....[96]....
        /*083c*/ 	.word	0xffffffff


	//   ....[97]....
        /*0840*/ 	.word	0xffffffff


	//   ....[98]....
        /*0844*/ 	.word	0xffffffff


	//   ....[99]....
        /*0848*/ 	.word	0xffffffff


	//   ....[100]....
        /*084c*/ 	.word	0xffffffff


	//   ....[101]....
        /*0850*/ 	.word	0xffffffff


	//   ....[102]....
        /*0854*/ 	.word	0xffffffff


	//   ....[103]....
        /*0858*/ 	.word	0xffffffff


	//   ....[104]....
        /*085c*/ 	.word	0xffffffff


	//   ....[105]....
        /*0860*/ 	.word	0xffffffff


	//   ....[106]....
        /*0864*/ 	.word	0xffffffff


	//   ....[107]....
        /*0868*/ 	.word	0xffffffff


	//   ....[108]....
        /*086c*/ 	.word	0xffffffff


	//   ....[109]....
        /*0870*/ 	.word	0xffffffff


	//   ....[110]....
        /*0874*/ 	.word	0xffffffff


	//   ....[111]....
        /*0878*/ 	.word	0xffffffff


	//   ....[112]....
        /*087c*/ 	.word	0xffffffff


	//   ....[113]....
        /*0880*/ 	.word	0xffffffff


	//   ....[114]....
        /*0884*/ 	.word	0xffffffff


	//   ....[115]....
        /*0888*/ 	.word	0xffffffff


	//   ....[116]....
        /*088c*/ 	.word	0xffffffff


	//   ....[117]....
        /*0890*/ 	.word	0xffffffff


	//   ....[118]....
        /*0894*/ 	.word	0xffffffff


	//   ....[119]....
        /*0898*/ 	.word	0xffffffff


	//   ....[120]....
        /*089c*/ 	.word	0xffffffff


	//   ....[121]....
        /*08a0*/ 	.word	0xffffffff


	//   ....[122]....
        /*08a4*/ 	.word	0xffffffff


	//   ....[123]....
        /*08a8*/ 	.word	0xffffffff


	//   ....[124]....
        /*08ac*/ 	.word	0xffffffff


	//   ....[125]....
        /*08b0*/ 	.word	0xffffffff


	//   ....[126]....
        /*08b4*/ 	.word	0xffffffff


	//   ....[127]....
        /*08b8*/ 	.word	0xffffffff


	//   ....[128]....
        /*08bc*/ 	.word	0xffffffff


	//   ....[129]....
        /*08c0*/ 	.word	0xffffffff


	//   ....[130]....
        /*08c4*/ 	.word	0xffffffff


	//   ....[131]....
        /*08c8*/ 	.word	0xffffffff


	//   ....[132]....
        /*08cc*/ 	.word	0xffffffff


	//   ....[133]....
        /*08d0*/ 	.word	0xffffffff


	//   ....[134]....
        /*08d4*/ 	.word	0xffffffff


	//   ....[135]....
        /*08d8*/ 	.word	0xffffffff


	//   ....[136]....
        /*08dc*/ 	.word	0xffffffff


	//   ....[137]....
        /*08e0*/ 	.word	0xffffffff


	//   ....[138]....
        /*08e4*/ 	.word	0xffffffff


	//   ....[139]....
        /*08e8*/ 	.word	0xffffffff


	//   ....[140]....
        /*08ec*/ 	.word	0xffffffff


	//   ....[141]....
        /*08f0*/ 	.word	0xffffffff


	//   ....[142]....
        /*08f4*/ 	.word	0xffffffff


	//   ....[143]....
        /*08f8*/ 	.word	0xffffffff


	//   ....[144]....
        /*08fc*/ 	.word	0xffffffff


	//   ....[145]....
        /*0900*/ 	.word	0xffffffff


	//   ....[146]....
        /*0904*/ 	.word	0xffffffff


	//   ....[147]....
        /*0908*/ 	.word	0xffffffff


	//   ....[148]....
        /*090c*/ 	.word	0xffffffff


	//   ....[149]....
        /*0910*/ 	.word	0xffffffff


	//   ....[150]....
        /*0914*/ 	.word	0xffffffff


	//   ....[151]....
        /*0918*/ 	.word	0xffffffff


	//   ....[152]....
        /*091c*/ 	.word	0xffffffff


	//   ....[153]....
        /*0920*/ 	.word	0xffffffff


	//   ....[154]....
        /*0924*/ 	.word	0xffffffff


	//   ....[155]....
        /*0928*/ 	.word	0xffffffff


	//   ....[156]....
        /*092c*/ 	.word	0xffffffff


	//   ....[157]....
        /*0930*/ 	.word	0xffffffff


	//   ....[158]....
        /*0934*/ 	.word	0xffffffff


	//   ....[159]....
        /*0938*/ 	.word	0xffffffff


	//   ....[160]....
        /*093c*/ 	.word	0xffffffff


	//   ....[161]....
        /*0940*/ 	.word	0xffffffff


	//   ....[162]....
        /*0944*/ 	.word	0xffffffff


	//   ....[163]....
        /*0948*/ 	.word	0xffffffff


	//   ....[164]....
        /*094c*/ 	.word	0x0500000f


	//   ....[165]....
        /*0950*/ 	.word	0x0500000f


	//   ....[166]....
        /*0954*/ 	.word	0x0500000f


	//   ....[167]....
        /*0958*/ 	.word	0x0500000f


	//   ....[168]....
        /*095c*/ 	.word	0x0500000f


	//   ....[169]....
        /*0960*/ 	.word	0x0500000f


	//   ....[170]....
        /*0964*/ 	.word	0x0500000f


	//   ....[171]....
        /*0968*/ 	.word	0x0500000f


	//   ....[172]....
        /*096c*/ 	.word	0x0500000f


	//   ....[173]....
        /*0970*/ 	.word	0x0500000f


	//   ....[174]....
        /*0974*/ 	.word	0x0500000f


	//   ....[175]....
        /*0978*/ 	.word	0x0500000f


	//   ....[176]....
        /*097c*/ 	.word	0x0500000f


	//   ....[177]....
        /*0980*/ 	.word	0x0500000f


	//   ....[178]....
        /*0984*/ 	.word	0x0500000f


	//   ....[179]....
        /*0988*/ 	.word	0x0500000f


	//   ....[180]....
        /*098c*/ 	.word	0x0500000f


	//   ....[181]....
        /*0990*/ 	.word	0x0500000f


	//   ....[182]....
        /*0994*/ 	.word	0x0500000f


	//   ....[183]....
        /*0998*/ 	.word	0x0500000f


	//   ....[184]....
        /*099c*/ 	.word	0x0500000f


	//   ....[185]....
        /*09a0*/ 	.word	0x0500000f


	//   ....[186]....
        /*09a4*/ 	.word	0x0500000f


	//   ....[187]....
        /*09a8*/ 	.word	0x0500000f


	//   ....[188]....
        /*09ac*/ 	.word	0x0500000f


	//   ....[189]....
        /*09b0*/ 	.word	0x0500000f


	//   ....[190]....
        /*09b4*/ 	.word	0x0500000f


	//   ....[191]....
        /*09b8*/ 	.word	0x0500000f


	//   ....[192]....
        /*09bc*/ 	.word	0x0500000f


	//   ....[193]....
        /*09c0*/ 	.word	0x0500000f


	//   ....[194]....
        /*09c4*/ 	.word	0x0500000f


	//   ....[195]....
        /*09c8*/ 	.word	0x0500000f


	//   ....[196]....
        /*09cc*/ 	.word	0x0500000f


	//   ....[197]....
        /*09d0*/ 	.word	0x0500000f


	//   ....[198]....
        /*09d4*/ 	.word	0x0500000f


	//   ....[199]....
        /*09d8*/ 	.word	0x0500000f


	//   ....[200]....
        /*09dc*/ 	.word	0x0500000f


	//   ....[201]....
        /*09e0*/ 	.word	0x0500000f


	//   ....[202]....
        /*09e4*/ 	.word	0x0500000f


	//   ....[203]....
        /*09e8*/ 	.word	0x0500000f


	//   ....[204]....
        /*09ec*/ 	.word	0x0500000f


	//   ....[205]....
        /*09f0*/ 	.word	0x0500000f


	//   ....[206]....
        /*09f4*/ 	.word	0x0500000f


	//   ....[207]....
        /*09f8*/ 	.word	0x0500000f


	//   ....[208]....
        /*09fc*/ 	.word	0x0500000f


	//   ....[209]....
        /*0a00*/ 	.word	0x0500000f


	//   ....[210]....
        /*0a04*/ 	.word	0x0500000f


	//   ....[211]....
        /*0a08*/ 	.word	0x0500000f


	//   ....[212]....
        /*0a0c*/ 	.word	0x0500000f


	//   ....[213]....
        /*0a10*/ 	.word	0x0500000f


	//   ....[214]....
        /*0a14*/ 	.word	0x0500000f


	//   ....[215]....
        /*0a18*/ 	.word	0x0500000f


	//   ....[216]....
        /*0a1c*/ 	.word	0x0500000f


	//   ....[217]....
        /*0a20*/ 	.word	0x0500000f


	//   ....[218]....
        /*0a24*/ 	.word	0x0500000f


	//   ....[219]....
        /*0a28*/ 	.word	0x0500000f


	//   ....[220]....
        /*0a2c*/ 	.word	0x0500000f


	//   ....[221]....
        /*0a30*/ 	.word	0x0500000f


	//   ....[222]....
        /*0a34*/ 	.word	0x0500000f


	//   ....[223]....
        /*0a38*/ 	.word	0x0500000f


	//   ....[224]....
        /*0a3c*/ 	.word	0x0500000f


	//   ....[225]....
        /*0a40*/ 	.word	0x0500000f


	//   ....[226]....
        /*0a44*/ 	.word	0x0500000f


	//   ....[227]....
        /*0a48*/ 	.word	0x0500000f


	//   ....[228]....
        /*0a4c*/ 	.word	0x0500000f


	//   ....[229]....
        /*0a50*/ 	.word	0x0500000f


	//   ....[230]....
        /*0a54*/ 	.word	0x0500000f


	//   ....[231]....
        /*0a58*/ 	.word	0x0500000f


	//   ....[232]....
        /*0a5c*/ 	.word	0x0500000f


	//   ....[233]....
        /*0a60*/ 	.word	0x0500000f


	//   ....[234]....
        /*0a64*/ 	.word	0x0500000f


	//   ....[235]....
        /*0a68*/ 	.word	0x0500000f


	//   ....[236]....
        /*0a6c*/ 	.word	0x0500000f


	//   ....[237]....
        /*0a70*/ 	.word	0x0500000f


	//   ....[238]....
        /*0a74*/ 	.word	0x0500000f


	//   ....[239]....
        /*0a78*/ 	.word	0x0500000f


	//   ....[240]....
        /*0a7c*/ 	.word	0x0500000f


	//   ....[241]....
        /*0a80*/ 	.word	0x0500000f


	//   ....[242]....
        /*0a84*/ 	.word	0x0500000f


	//   ....[243]....
        /*0a88*/ 	.word	0x0500000f


	//   ....[244]....
        /*0a8c*/ 	.word	0x0500000f


	//   ....[245]....
        /*0a90*/ 	.word	0x0500000f


	//   ....[246]....
        /*0a94*/ 	.word	0x0500000f


	//   ....[247]....
        /*0a98*/ 	.word	0x0500000f


	//   ....[248]....
        /*0a9c*/ 	.word	0x0500000f


	//   ....[249]....
        /*0aa0*/ 	.word	0x0500000f


	//   ....[250]....
        /*0aa4*/ 	.word	0x0500000f


	//   ....[251]....
        /*0aa8*/ 	.word	0x0500000f


	//   ....[252]....
        /*0aac*/ 	.word	0x0500000f


	//   ....[253]....
        /*0ab0*/ 	.word	0x0500000f


	//   ....[254]....
        /*0ab4*/ 	.word	0x0500000f


	//   ....[255]....
        /*0ab8*/ 	.word	0x0500000f


	//   ....[0]....
        /*0abc*/ 	.word	0x0500000f


	//   ....[1]....
        /*0ac0*/ 	.word	0x0500000f


	//   ....[2]....
        /*0ac4*/ 	.word	0x0500000f


	//   ....[3]....
        /*0ac8*/ 	.word	0x0500000f


	//   ....[4]....
        /*0acc*/ 	.word	0x0500000f


	//   ....[5]....
        /*0ad0*/ 	.word	0x0500000f


	//   ....[6]....
        /*0ad4*/ 	.word	0x0500000f


	//   ....[7]....
        /*0ad8*/ 	.word	0x0500000f


	//   ....[8]....
        /*0adc*/ 	.word	0x0500000f


	//   ....[9]....
        /*0ae0*/ 	.word	0x0500000f


	//   ....[10]....
        /*0ae4*/ 	.word	0x0500000f


	//   ....[11]....
        /*0ae8*/ 	.word	0x0500000f


	//   ....[12]....
        /*0aec*/ 	.word	0x0500000f


	//   ....[13]....
        /*0af0*/ 	.word	0x0500000f


	//   ....[14]....
        /*0af4*/ 	.word	0x0500000f


	//   ....[15]....
        /*0af8*/ 	.word	0x0500000f


	//   ....[16]....
        /*0afc*/ 	.word	0x0500000f


	//   ....[17]....
        /*0b00*/ 	.word	0x0500000f


	//   ....[18]....
        /*0b04*/ 	.word	0x0500000f


	//   ....[19]....
        /*0b08*/ 	.word	0x0500000f


	//   ....[20]....
        /*0b0c*/ 	.word	0x0500000f


	//   ....[21]....
        /*0b10*/ 	.word	0x0500000f


	//   ....[22]....
        /*0b14*/ 	.word	0x0500000f


	//   ....[23]....
        /*0b18*/ 	.word	0x0500000f


	//   ....[24]....
        /*0b1c*/ 	.word	0x0500000f


	//----- nvinfo : EIATTR_COOP_GROUP_INSTR_OFFSETS
	.align		4
.L_150:
        /*0b20*/ 	.byte	0x04, 0x28
        /*0b22*/ 	.short	(.L_152 - .L_151)


	//   ....[0]....
.L_151:
        /*0b24*/ 	.word	0x00000070


	//   ....[1]....
        /*0b28*/ 	.word	0x000001a0


	//   ....[2]....
        /*0b2c*/ 	.word	0x000001f0


	//   ....[3]....
        /*0b30*/ 	.word	0x00000420


	//   ....[4]....
        /*0b34*/ 	.word	0x00000580


	//   ....[5]....
        /*0b38*/ 	.word	0x000006a0


	//   ....[6]....
        /*0b3c*/ 	.word	0x00000800


	//   ....[7]....
        /*0b40*/ 	.word	0x0000c790


	//   ....[8]....
        /*0b44*/ 	.word	0x0000cce0


	//   ....[9]....
        /*0b48*/ 	.word	0x0000ccf0


	//   ....[10]....
        /*0b4c*/ 	.word	0x0000cd00


	//   ....[11]....
        /*0b50*/ 	.word	0x0000cd10


	//   ....[12]....
        /*0b54*/ 	.word	0x00010360


	//   ....[13]....
        /*0b58*/ 	.word	0x00010370


	//   ....[14]....
        /*0b5c*/ 	.word	0x00010380


	//   ....[15]....
        /*0b60*/ 	.word	0x00010390


	//   ....[16]....
        /*0b64*/ 	.word	0x00014d80


	//   ....[17]....
        /*0b68*/ 	.word	0x00014e10


	//   ....[18]....
        /*0b6c*/ 	.word	0x00015530


	//   ....[19]....
        /*0b70*/ 	.word	0x000155b0


	//   ....[20]....
        /*0b74*/ 	.word	0x00017220


	//   ....[21]....
        /*0b78*/ 	.word	0x000174f0


	//   ....[22]....
        /*0b7c*/ 	.word	0x00017550


	//   ....[23]....
        /*0b80*/ 	.word	0x00017570


	//   ....[24]....
        /*0b84*/ 	.word	0x000191a0


	//   ....[25]....
        /*0b88*/ 	.word	0x000191b0


	//   ....[26]....
        /*0b8c*/ 	.word	0x000191e0


	//   ....[27]....
        /*0b90*/ 	.word	0x000191f0


	//   ....[28]....
        /*0b94*/ 	.word	0x0001a8d0


	//   ....[29]....
        /*0b98*/ 	.word	0x0001a930


	//   ....[30]....
        /*0b9c*/ 	.word	0x0001a980


	//   ....[31]....
        /*0ba0*/ 	.word	0x0001a9c0


	//   ....[32]....
        /*0ba4*/ 	.word	0x0001aa00


	//   ....[33]....
        /*0ba8*/ 	.word	0x0001aa30


	//   ....[34]....
        /*0bac*/ 	.word	0x0001aa70


	//   ....[35]....
        /*0bb0*/ 	.word	0x0001aaa0


	//   ....[36]....
        /*0bb4*/ 	.word	0x0001aad0


	//   ....[37]....
        /*0bb8*/ 	.word	0x0001ab00


	//   ....[38]....
        /*0bbc*/ 	.word	0x0001ab30


	//   ....[39]....
        /*0bc0*/ 	.word	0x0001ab60


	//   ....[40]....
        /*0bc4*/ 	.word	0x0001ab90


	//   ....[41]....
        /*0bc8*/ 	.word	0x0001abc0


	//   ....[42]....
        /*0bcc*/ 	.word	0x0001abf0


	//   ....[43]....
        /*0bd0*/ 	.word	0x0001ac20


	//   ....[44]....
        /*0bd4*/ 	.word	0x0001ac50


	//   ....[45]....
        /*0bd8*/ 	.word	0x0001ac80


	//   ....[46]....
        /*0bdc*/ 	.word	0x0001acb0


	//   ....[47]....
        /*0be0*/ 	.word	0x0001ace0


	//   ....[48]....
        /*0be4*/ 	.word	0x0001ad10


	//   ....[49]....
        /*0be8*/ 	.word	0x0001ad40


	//   ....[50]....
        /*0bec*/ 	.word	0x0001ad70


	//   ....[51]....
        /*0bf0*/ 	.word	0x0001ada0


	//   ....[52]....
        /*0bf4*/ 	.word	0x0001add0


	//   ....[53]....
        /*0bf8*/ 	.word	0x0001ae00


	//   ....[54]....
        /*0bfc*/ 	.word	0x0001ae30


	//   ....[55]....
        /*0c00*/ 	.word	0x0001ae60


	//   ....[56]....
        /*0c04*/ 	.word	0x0001ae90


	//   ....[57]....
        /*0c08*/ 	.word	0x0001aec0


	//   ....[58]....
        /*0c0c*/ 	.word	0x0001aef0


	//   ....[59]....
        /*0c10*/ 	.word	0x0001af20


	//   ....[60]....
        /*0c14*/ 	.word	0x0001af50


	//   ....[61]....
        /*0c18*/ 	.word	0x0001af80


	//   ....[62]....
        /*0c1c*/ 	.word	0x0001afb0


	//   ....[63]....
        /*0c20*/ 	.word	0x0001afe0


	//   ....[64]....
        /*0c24*/ 	.word	0x0001b010


	//   ....[65]....
        /*0c28*/ 	.word	0x0001b040


	//   ....[66]....
        /*0c2c*/ 	.word	0x0001b070


	//   ....[67]....
        /*0c30*/ 	.word	0x0001b0a0


	//   ....[68]....
        /*0c34*/ 	.word	0x0001b0d0


	//   ....[69]....
        /*0c38*/ 	.word	0x0001b100


	//   ....[70]....
        /*0c3c*/ 	.word	0x0001b120


	//   ....[71]....
        /*0c40*/ 	.word	0x0001b140


	//   ....[72]....
        /*0c44*/ 	.word	0x0001b170


	//   ....[73]....
        /*0c48*/ 	.word	0x0001b1a0


	//   ....[74]....
        /*0c4c*/ 	.word	0x0001b1b0


	//   ....[75]....
        /*0c50*/ 	.word	0x0001b1c0


	//   ....[76]....
        /*0c54*/ 	.word	0x0001b1d0


	//   ....[77]....
        /*0c58*/ 	.word	0x0001b1e0


	//   ....[78]....
        /*0c5c*/ 	.word	0x0001b1f0


	//   ....[79]....
        /*0c60*/ 	.word	0x0001b200


	//   ....[80]....
        /*0c64*/ 	.word	0x0001b210


	//   ....[81]....
        /*0c68*/ 	.word	0x0001b240


	//   ....[82]....
        /*0c6c*/ 	.word	0x0001b270


	//   ....[83]....
        /*0c70*/ 	.word	0x0001b2a0


	//   ....[84]....
        /*0c74*/ 	.word	0x0001b2d0


	//   ....[85]....
        /*0c78*/ 	.word	0x0001b300


	//   ....[86]....
        /*0c7c*/ 	.word	0x0001b330


	//   ....[87]....
        /*0c80*/ 	.word	0x0001b350


	//   ....[88]....
        /*0c84*/ 	.word	0x0001b380


	//   ....[89]....
        /*0c88*/ 	.word	0x0001b390


	//   ....[90]....
        /*0c8c*/ 	.word	0x0001b3a0


	//   ....[91]....
        /*0c90*/ 	.word	0x0001b3b0


	//   ....[92]....
        /*0c94*/ 	.word	0x0001bf30


	//   ....[93]....
        /*0c98*/ 	.word	0x0001bf70


	//   ....[94]....
        /*0c9c*/ 	.word	0x0001bfb0


	//   ....[95]....
        /*0ca0*/ 	.word	0x0001bfe0


	//   ....[96]....
        /*0ca4*/ 	.word	0x0001c5a0


	//   ....[97]....
        /*0ca8*/ 	.word	0x0001c600


	//   ....[98]....
        /*0cac*/ 	.word	0x0001c740


	//   ....[99]....
        /*0cb0*/ 	.word	0x0001c760


	//   ....[100]....
        /*0cb4*/ 	.word	0x0001c8a0


	//   ....[101]....
        /*0cb8*/ 	.word	0x0001c8c0


	//   ....[102]....
        /*0cbc*/ 	.word	0x0001ca10


	//   ....[103]....
        /*0cc0*/ 	.word	0x0001ca30


	//   ....[104]....
        /*0cc4*/ 	.word	0x0001d390


	//   ....[105]....
        /*0cc8*/ 	.word	0x0001d3a0


	//   ....[106]....
        /*0ccc*/ 	.word	0x0001d530


	//   ....[107]....
        /*0cd0*/ 	.word	0x0001d540


	//   ....[108]....
        /*0cd4*/ 	.word	0x0001d6d0


	//   ....[109]....
        /*0cd8*/ 	.word	0x0001d6e0


	//   ....[110]....
        /*0cdc*/ 	.word	0x0001d870


	//   ....[111]....
        /*0ce0*/ 	.word	0x0001d880


	//   ....[112]....
        /*0ce4*/ 	.word	0x0001da70


	//   ....[113]....
        /*0ce8*/ 	.word	0x0001dc60


	//   ....[114]....
        /*0cec*/ 	.word	0x0001dc90


	//   ....[115]....
        /*0cf0*/ 	.word	0x0001dcc0


	//   ....[116]....
        /*0cf4*/ 	.word	0x0001dcf0


	//   ....[117]....
        /*0cf8*/ 	.word	0x0001dd20


	//   ....[118]....
        /*0cfc*/ 	.word	0x0001dd50


	//   ....[119]....
        /*0d00*/ 	.word	0x0001dec0


	//   ....[120]....
        /*0d04*/ 	.word	0x0001def0


	//   ....[121]....
        /*0d08*/ 	.word	0x0001df20


	//   ....[122]....
        /*0d0c*/ 	.word	0x0001df50


	//   ....[123]....
        /*0d10*/ 	.word	0x0001df80


	//   ....[124]....
        /*0d14*/ 	.word	0x0001dfb0


	//   ....[125]....
        /*0d18*/ 	.word	0x0001e050


	//   ....[126]....
        /*0d1c*/ 	.word	0x0001e080


	//   ....[127]....
        /*0d20*/ 	.word	0x0001e110


	//   ....[128]....
        /*0d24*/ 	.word	0x0001ede0


	//   ....[129]....
        /*0d28*/ 	.word	0x00020760


	//   ....[130]....
        /*0d2c*/ 	.word	0x00021540


	//   ....[131]....
        /*0d30*/ 	.word	0x00021570


	//   ....[132]....
        /*0d34*/ 	.word	0x00021590


	//   ....[133]....
        /*0d38*/ 	.word	0x000215b0


	//   ....[134]....
        /*0d3c*/ 	.word	0x000216c0


	//   ....[135]....
        /*0d40*/ 	.word	0x000216d0


	//   ....[136]....
        /*0d44*/ 	.word	0x00021760


	//   ....[137]....
        /*0d48*/ 	.word	0x00021770


	//   ....[138]....
        /*0d4c*/ 	.word	0x00021800


	//   ....[139]....
        /*0d50*/ 	.word	0x00021810


	//   ....[140]....
        /*0d54*/ 	.word	0x000218a0


	//   ....[141]....
        /*0d58*/ 	.word	0x000218b0


	//   ....[142]....
        /*0d5c*/ 	.word	0x00021940


	//   ....[143]....
        /*0d60*/ 	.word	0x00021950


	//   ....[144]....
        /*0d64*/ 	.word	0x000219a0


	//   ....[145]....
        /*0d68*/ 	.word	0x000219d0


	//   ....[146]....
        /*0d6c*/ 	.word	0x00023d40


	//   ....[147]....
        /*0d70*/ 	.word	0x00023d70


	//   ....[148]....
        /*0d74*/ 	.word	0x00023db0


	//   ....[149]....
        /*0d78*/ 	.word	0x00023de0


	//   ....[150]....
        /*0d7c*/ 	.word	0x00023e10


	//   ....[151]....
        /*0d80*/ 	.word	0x00023e40


	//   ....[152]....
        /*0d84*/ 	.word	0x00023e70


	//   ....[153]....
        /*0d88*/ 	.word	0x00023ea0


	//   ....[154]....
        /*0d8c*/ 	.word	0x00024030


	//   ....[155]....
        /*0d90*/ 	.word	0x00024060


	//   ....[156]....
        /*0d94*/ 	.word	0x00024090


	//   ....[157]....
        /*0d98*/ 	.word	0x000240c0


	//   ....[158]....
        /*0d9c*/ 	.word	0x000240f0


	//   ....[159]....
        /*0da0*/ 	.word	0x00024120


	//   ....[160]....
        /*0da4*/ 	.word	0x000241e0


	//   ....[161]....
        /*0da8*/ 	.word	0x00024200


	//   ....[162]....
        /*0dac*/ 	.word	0x00024270


	//   ....[163]....
        /*0db0*/ 	.word	0x00024700


	//   ....[164]....
        /*0db4*/ 	.word	0x00024ba0


	//   ....[165]....
        /*0db8*/ 	.word	0x00024c50


	//   ....[166]....
        /*0dbc*/ 	.word	0x00024ce0


	//   ....[167]....
        /*0dc0*/ 	.word	0x00024d30


	//   ....[168]....
        /*0dc4*/ 	.word	0x00024d80


	//   ....[169]....
        /*0dc8*/ 	.word	0x00024e60


	//   ....[170]....
        /*0dcc*/ 	.word	0x00024ef0


	//   ....[171]....
        /*0dd0*/ 	.word	0x00024f40


	//   ....[172]....
        /*0dd4*/ 	.word	0x00024f90


	//   ....[173]....
        /*0dd8*/ 	.word	0x000252d0


	//   ....[174]....
        /*0ddc*/ 	.word	0x000253f0


	//   ....[175]....
        /*0de0*/ 	.word	0x00025510


	//   ....[176]....
        /*0de4*/ 	.word	0x00025630


	//   ....[177]....
        /*0de8*/ 	.word	0x00025720


	//   ....[178]....
        /*0dec*/ 	.word	0x000257a0


	//   ....[179]....
        /*0df0*/ 	.word	0x00025800


	//   ....[180]....
        /*0df4*/ 	.word	0x00025860


	//   ....[181]....
        /*0df8*/ 	.word	0x000258c0


	//   ....[182]....
        /*0dfc*/ 	.word	0x00025920


	//   ....[183]....
        /*0e00*/ 	.word	0x00025980


	//   ....[184]....
        /*0e04*/ 	.word	0x00025a00


	//   ....[185]....
        /*0e08*/ 	.word	0x00025a60


	//   ....[186]....
        /*0e0c*/ 	.word	0x00025ae0


	//   ....[187]....
        /*0e10*/ 	.word	0x00025b40


	//   ....[188]....
        /*0e14*/ 	.word	0x00025bc0


	//   ....[189]....
        /*0e18*/ 	.word	0x00025c20


	//   ....[190]....
        /*0e1c*/ 	.word	0x00025ca0


	//   ....[191]....
        /*0e20*/ 	.word	0x00025d00


	//   ....[192]....
        /*0e24*/ 	.word	0x00025d80


	//   ....[193]....
        /*0e28*/ 	.word	0x00025de0


	//   ....[194]....
        /*0e2c*/ 	.word	0x00025e60


	//   ....[195]....
        /*0e30*/ 	.word	0x00025ec0


	//   ....[196]....
        /*0e34*/ 	.word	0x00025f40


	//   ....[197]....
        /*0e38*/ 	.word	0x00025fa0


	//   ....[198]....
        /*0e3c*/ 	.word	0x00026020


	//   ....[199]....
        /*0e40*/ 	.word	0x00026080


	//   ....[200]....
        /*0e44*/ 	.word	0x00026100


	//   ....[201]....
        /*0e48*/ 	.word	0x00026160


	//   ....[202]....
        /*0e4c*/ 	.word	0x000261e0


	//   ....[203]....
        /*0e50*/ 	.word	0x00026240


	//   ....[204]....
        /*0e54*/ 	.word	0x000262c0


	//   ....[205]....
        /*0e58*/ 	.word	0x00026320


	//   ....[206]....
        /*0e5c*/ 	.word	0x000263a0


	//   ....[207]....
        /*0e60*/ 	.word	0x00026400


	//   ....[208]....
        /*0e64*/ 	.word	0x00026470


	//   ....[209]....
        /*0e68*/ 	.word	0x000264d0


	//   ....[210]....
        /*0e6c*/ 	.word	0x00026540


	//   ....[211]....
        /*0e70*/ 	.word	0x000265a0


	//   ....[212]....
        /*0e74*/ 	.word	0x00026600


	//   ....[213]....
        /*0e78*/ 	.word	0x00026660


	//   ....[214]....
        /*0e7c*/ 	.word	0x000266d0


	//   ....[215]....
        /*0e80*/ 	.word	0x00026730


	//   ....[216]....
        /*0e84*/ 	.word	0x000267b0


	//   ....[217]....
        /*0e88*/ 	.word	0x00026810


	//   ....[218]....
        /*0e8c*/ 	.word	0x00026890


	//   ....[219]....
        /*0e90*/ 	.word	0x000268f0


	//   ....[220]....
        /*0e94*/ 	.word	0x00026970


	//   ....[221]....
        /*0e98*/ 	.word	0x000269d0


	//   ....[222]....
        /*0e9c*/ 	.word	0x00026a50


	//   ....[223]....
        /*0ea0*/ 	.word	0x00026ab0


	//   ....[224]....
        /*0ea4*/ 	.word	0x00026b30


	//   ....[225]....
        /*0ea8*/ 	.word	0x00026b90


	//   ....[226]....
        /*0eac*/ 	.word	0x00026c00


	//   ....[227]....
        /*0eb0*/ 	.word	0x00026c60


	//   ....[228]....
        /*0eb4*/ 	.word	0x00026cc0


	//   ....[229]....
        /*0eb8*/ 	.word	0x00026d20


	//   ....[230]....
        /*0ebc*/ 	.word	0x00026d90


	//   ....[231]....
        /*0ec0*/ 	.word	0x00026df0


	//   ....[232]....
        /*0ec4*/ 	.word	0x00026e70


	//   ....[233]....
        /*0ec8*/ 	.word	0x00026ed0


	//   ....[234]....
        /*0ecc*/ 	.word	0x00026f50


	//   ....[235]....
        /*0ed0*/ 	.word	0x00026fb0


	//   ....[236]....
        /*0ed4*/ 	.word	0x00027050


	//   ....[237]....
        /*0ed8*/ 	.word	0x000271a0


	//   ....[238]....
        /*0edc*/ 	.word	0x000271f0


	//   ....[239]....
        /*0ee0*/ 	.word	0x00027280


	//   ....[240]....
        /*0ee4*/ 	.word	0x00027310


	//   ....[241]....
        /*0ee8*/ 	.word	0x000273a0


	//   ....[242]....
        /*0eec*/ 	.word	0x00027430


	//   ....[243]....
        /*0ef0*/ 	.word	0x000274c0


	//   ....[244]....
        /*0ef4*/ 	.word	0x00027550


	//   ....[245]....
        /*0ef8*/ 	.word	0x00027610


	//   ....[246]....
        /*0efc*/ 	.word	0x00027900


	//   ....[247]....
        /*0f00*/ 	.word	0x00027b20


	//   ....[248]....
        /*0f04*/ 	.word	0x00027b70


	//   ....[249]....
        /*0f08*/ 	.word	0x00027bd0


	//   ....[250]....
        /*0f0c*/ 	.word	0x00027c70


	//   ....[251]....
        /*0f10*/ 	.word	0x00027d30


	//   ....[252]....
        /*0f14*/ 	.word	0x00027e40


	//   ....[253]....
        /*0f18*/ 	.word	0x00027ea0


	//   ....[254]....
        /*0f1c*/ 	.word	0x00027fa0


	//   ....[255]....
        /*0f20*/ 	.word	0x00028000


	//   ....[0]....
        /*0f24*/ 	.word	0x00028100


	//   ....[1]....
        /*0f28*/ 	.word	0x00028160


	//   ....[2]....
        /*0f2c*/ 	.word	0x00028260


	//   ....[3]....
        /*0f30*/ 	.word	0x000282c0


	//   ....[4]....
        /*0f34*/ 	.word	0x000283a0


	//   ....[5]....
        /*0f38*/ 	.word	0x00028420


	//   ....[6]....
        /*0f3c*/ 	.word	0x00028500


	//   ....[7]....
        /*0f40*/ 	.word	0x000287e0


	//   ....[8]....
        /*0f44*/ 	.word	0x00028880


	//   ....[9]....
        /*0f48*/ 	.word	0x000289a0


	//   ....[10]....
        /*0f4c*/ 	.word	0x00028a20


	//   ....[11]....
        /*0f50*/ 	.word	0x00028aa0


	//   ....[12]....
        /*0f54*/ 	.word	0x00028b20


	//   ....[13]....
        /*0f58*/ 	.word	0x00028ba0


	//   ....[14]....
        /*0f5c*/ 	.word	0x00028c30


	//   ....[15]....
        /*0f60*/ 	.word	0x00028cd0


	//   ....[16]....
        /*0f64*/ 	.word	0x00028d80


	//   ....[17]....
        /*0f68*/ 	.word	0x00028e00


	//   ....[18]....
        /*0f6c*/ 	.word	0x00028e80


	//   ....[19]....
        /*0f70*/ 	.word	0x00028f00


	//   ....[20]....
        /*0f74*/ 	.word	0x00028f90


	//   ....[21]....
        /*0f78*/ 	.word	0x00029010


	//   ....[22]....
        /*0f7c*/ 	.word	0x000290b0


	//   ....[23]....
        /*0f80*/ 	.word	0x00029140


	//   ....[24]....
        /*0f84*/ 	.word	0x00029270


	//----- nvinfo : EIATTR_REG_RECONFIG
	.align		4
.L_152:
        /*0f88*/ 	.byte	0x01, 0x54
	.zero		2


	//----- nvinfo : EIATTR_SYSCALL_OFFSETS
	.align		4
        /*0f8c*/ 	.byte	0x04, 0x46
        /*0f8e*/ 	.short	(.L_154 - .L_153)


	//   ....[0]....
.L_153:
        /*0f90*/ 	.word	0x00001840


	//   ....[1]....
        /*0f94*/ 	.word	0x00001990


	//   ....[2]....
        /*0f98*/ 	.word	0x0000c930


	//   ....[3]....
        /*0f9c*/ 	.word	0x0000cc50


	//   ....[4]....
        /*0fa0*/ 	.word	0x00020190


	//   ....[5]....
        /*0fa4*/ 	.word	0x00020330


	//   ....[6]....
        /*0fa8*/ 	.word	0x00020490


	//   ....[7]....
        /*0fac*/ 	.word	0x000205e0


	//   ....[8]....
        /*0fb0*/ 	.word	0x00021120


	//----- nvinfo : EIATTR_MBARRIER_INSTR_OFFSETS
	.align		4
.L_154:
        /*0fb4*/ 	.byte	0x04, 0x39
        /*0fb6*/ 	.short	(.L_156 - .L_155)


	//   ....[0]....
.L_155:
        /*0fb8*/ 	.word	0x000002d0
        /*0fbc*/ 	.word	0x000000ff
        /*0fc0*/ 	.word	0x00038800
        /*0fc4*/ 	.short	0x0100
        /*0fc6*/ 	.byte	0x08
	.zero		1


	//   ....[1]....
        /*0fc8*/ 	.word	0x000002e0
        /*0fcc*/ 	.word	0x000000ff
        /*0fd0*/ 	.word	0x00038820
        /*0fd4*/ 	.short	0x0100
        /*0fd6*/ 	.byte	0x08
	.zero		1


	//   ....[2]....
        /*0fd8*/ 	.word	0x000003d0
        /*0fdc*/ 	.word	0x000000ff
        /*0fe0*/ 	.word	0x00038830
        /*0fe4*/ 	.short	0x0100
        /*0fe6*/ 	.byte	0x08
	.zero		1


	//   ....[3]....
        /*0fe8*/ 	.word	0x000003e0
        /*0fec*/ 	.word	0x000000ff
        /*0ff0*/ 	.word	0x00038840
        /*0ff4*/ 	.short	0x0100
        /*0ff6*/ 	.byte	0x08
	.zero		1


	//   ....[4]....
        /*0ff8*/ 	.word	0x000003f0
        /*0ffc*/ 	.word	0x000000ff
        /*1000*/ 	.word	0x00038838
        /*1004*/ 	.short	0x0100
        /*1006*/ 	.byte	0x08
	.zero		1


	//   ....[5]....
        /*1008*/ 	.word	0x00000400
        /*100c*/ 	.word	0x000000ff
        /*1010*/ 	.word	0x00038848
        /*1014*/ 	.short	0x0100
        /*1016*/ 	.byte	0x08
	.zero		1


	//   ....[6]....
        /*1018*/ 	.word	0x00000530
        /*101c*/ 	.word	0x000000ff
        /*1020*/ 	.word	0x00038850
        /*1024*/ 	.short	0x0100
        /*1026*/ 	.byte	0x08
	.zero		1


	//   ....[7]....
        /*1028*/ 	.word	0x00000540
        /*102c*/ 	.word	0x000000ff
        /*1030*/ 	.word	0x00038860
        /*1034*/ 	.short	0x0100
        /*1036*/ 	.byte	0x08
	.zero		1


	//   ....[8]....
        /*1038*/ 	.word	0x00000550
        /*103c*/ 	.word	0x000000ff
        /*1040*/ 	.word	0x00038858
        /*1044*/ 	.short	0x0100
        /*1046*/ 	.byte	0x08
	.zero		1


	//   ....[9]....
        /*1048*/ 	.word	0x00000560
        /*104c*/ 	.word	0x000000ff
        /*1050*/ 	.word	0x00038868
        /*1054*/ 	.short	0x0100
        /*1056*/ 	.byte	0x08
	.zero		1


	//   ....[10]....
        /*1058*/ 	.word	0x00000650
        /*105c*/ 	.word	0x000000ff
        /*1060*/ 	.word	0x00038870
        /*1064*/ 	.short	0x0100
        /*1066*/ 	.byte	0x06
	.zero		1


	//   ....[11]....
        /*1068*/ 	.word	0x00000660
        /*106c*/ 	.word	0x000000ff
        /*1070*/ 	.word	0x00038880
        /*1074*/ 	.short	0x0100
        /*1076*/ 	.byte	0x06
	.zero		1


	//   ....[12]....
        /*1078*/ 	.word	0x00000670
        /*107c*/ 	.word	0x000000ff
        /*1080*/ 	.word	0x00038878
        /*1084*/ 	.short	0x0100
        /*1086*/ 	.byte	0x06
	.zero		1


	//   ....[13]....
        /*1088*/ 	.word	0x00000680
        /*108c*/ 	.word	0x000000ff
        /*1090*/ 	.word	0x00038888
        /*1094*/ 	.short	0x0100
        /*1096*/ 	.byte	0x06
	.zero		1


	//   ....[14]....
        /*1098*/ 	.word	0x000007b0
        /*109c*/ 	.word	0x000000ff
        /*10a0*/ 	.word	0x00038890
        /*10a4*/ 	.short	0x0100
        /*10a6*/ 	.byte	0x08
	.zero		1


	//   ....[15]....
        /*10a8*/ 	.word	0x000007c0
        /*10ac*/ 	.word	0x000000ff
        /*10b0*/ 	.word	0x000388a0
        /*10b4*/ 	.short	0x0100
        /*10b6*/ 	.byte	0x08
	.zero		1


	//   ....[16]....
        /*10b8*/ 	.word	0x000007d0
        /*10bc*/ 	.word	0x000000ff
        /*10c0*/ 	.word	0x00038898
        /*10c4*/ 	.short	0x0100
        /*10c6*/ 	.byte	0x08
	.zero		1


	//   ....[17]....
        /*10c8*/ 	.word	0x000007e0
        /*10cc*/ 	.word	0x000000ff
        /*10d0*/ 	.word	0x000388a8
        /*10d4*/ 	.short	0x0100
        /*10d6*/ 	.byte	0x08
	.zero		1


	//   ....[18]....
        /*10d8*/ 	.word	0x00000910
        /*10dc*/ 	.word	0x000000ff
        /*10e0*/ 	.word	0x000388b0
        /*10e4*/ 	.short	0x0100
        /*10e6*/ 	.byte	0x08
	.zero		1


	//   ....[19]....
        /*10e8*/ 	.word	0x00000920
        /*10ec*/ 	.word	0x000000ff
        /*10f0*/ 	.word	0x000388c0
        /*10f4*/ 	.short	0x0100
        /*10f6*/ 	.byte	0x08
	.zero		1


	//   ....[20]....
        /*10f8*/ 	.word	0x00000930
        /*10fc*/ 	.word	0x000000ff
        /*1100*/ 	.word	0x000388b8
        /*1104*/ 	.short	0x0100
        /*1106*/ 	.byte	0x08
	.zero		1


	//   ....[21]....
        /*1108*/ 	.word	0x00000940
        /*110c*/ 	.word	0x000000ff
        /*1110*/ 	.word	0x000388c8
        /*1114*/ 	.short	0x0100
        /*1116*/ 	.byte	0x08
	.zero		1


	//   ....[22]....
        /*1118*/ 	.word	0x00002f60
        /*111c*/ 	.word	0x0000006e
        /*1120*/ 	.word	0x00038890
        /*1124*/ 	.short	0x010a
        /*1126*/ 	.byte	0x3f
	.zero		1


	//   ....[23]....
        /*1128*/ 	.word	0x000070c0
        /*112c*/ 	.word	0x0000006e
        /*1130*/ 	.word	0x00038890
        /*1134*/ 	.short	0x010a
        /*1136*/ 	.byte	0x3f
	.zero		1


	//   ....[24]....
        /*1138*/ 	.word	0x0000b2e0
        /*113c*/ 	.word	0x0000006e
        /*1140*/ 	.word	0x00038890
        /*1144*/ 	.short	0x010a
        /*1146*/ 	.byte	0x3f
	.zero		1


	//   ....[25]....
        /*1148*/ 	.word	0x0000b880
        /*114c*/ 	.word	0x00000030
        /*1150*/ 	.word	0x00000000
        /*1154*/ 	.short	0x0101
        /*1156*/ 	.byte	0x3f
	.zero		1


	//   ....[26]....
        /*1158*/ 	.word	0x0000b8c0
        /*115c*/ 	.word	0x0000006e
        /*1160*/ 	.word	0x000388b0
        /*1164*/ 	.short	0x010a
        /*1166*/ 	.byte	0x3f
	.zero		1


	//   ....[27]....
        /*1168*/ 	.word	0x0000bec0
        /*116c*/ 	.word	0x0000006e
        /*1170*/ 	.word	0x00000000
        /*1174*/ 	.short	0x0101
        /*1176*/ 	.byte	0x3f
	.zero		1


	//   ....[28]....
        /*1178*/ 	.word	0x0000c9c0
        /*117c*/ 	.word	0x00000016
        /*1180*/ 	.word	0x00038800
        /*1184*/ 	.short	0x010a
        /*1186*/ 	.byte	0x3f
	.zero		1


	//   ....[29]....
        /*1188*/ 	.word	0x0000ca10
        /*118c*/ 	.word	0x00000016
        /*1190*/ 	.word	0x00038800
        /*1194*/ 	.short	0x010a
        /*1196*/ 	.byte	0x3f
	.zero		1


	//   ....[30]....
        /*1198*/ 	.word	0x0000d000
        /*119c*/ 	.word	0x00000016
        /*11a0*/ 	.word	0x00038800
        /*11a4*/ 	.short	0x010a
        /*11a6*/ 	.byte	0x3f
	.zero		1


	//   ....[31]....
        /*11a8*/ 	.word	0x00010620
        /*11ac*/ 	.word	0x00000016
        /*11b0*/ 	.word	0x00038800
        /*11b4*/ 	.short	0x010a
        /*11b6*/ 	.byte	0x3f
	.zero		1


	//   ....[32]....
        /*11b8*/ 	.word	0x00013d20
        /*11bc*/ 	.word	0x00000004
        /*11c0*/ 	.word	0x00038830
        /*11c4*/ 	.short	0x010a
        /*11c6*/ 	.byte	0x3f
	.zero		1


	//   ....[33]....
        /*11c8*/ 	.word	0x00013e10
        /*11cc*/ 	.word	0x00000004
        /*11d0*/ 	.word	0x00038830
        /*11d4*/ 	.short	0x010a
        /*11d6*/ 	.byte	0x3f
	.zero		1


	//   ....[34]....
        /*11d8*/ 	.word	0x00014e00
        /*11dc*/ 	.word	0x00000004
        /*11e0*/ 	.word	0x00000000
        /*11e4*/ 	.short	0x0101
        /*11e6*/ 	.byte	0x3f
	.zero		1


	//   ....[35]....
        /*11e8*/ 	.word	0x00016a10
        /*11ec*/ 	.word	0x00000003
        /*11f0*/ 	.word	0x00038830
        /*11f4*/ 	.short	0x010a
        /*11f6*/ 	.byte	0x3f
	.zero		1


	//   ....[36]....
        /*11f8*/ 	.word	0x00016a60
        /*11fc*/ 	.word	0x00000003
        /*1200*/ 	.word	0x00038830
        /*1204*/ 	.short	0x010a
        /*1206*/ 	.byte	0x3f
	.zero		1


	//   ....[37]....
        /*1208*/ 	.word	0x00016ea0
        /*120c*/ 	.word	0x00000006
        /*1210*/ 	.word	0x00038850
        /*1214*/ 	.short	0x010a
        /*1216*/ 	.byte	0x3f
	.zero		1


	//   ....[38]....
        /*1218*/ 	.word	0x00016ee0
        /*121c*/ 	.word	0x00000006
        /*1220*/ 	.word	0x00038850
        /*1224*/ 	.short	0x010a
        /*1226*/ 	.byte	0x3f
	.zero		1


	//   ....[39]....
        /*1228*/ 	.word	0x00018250
        /*122c*/ 	.word	0x000000cc
        /*1230*/ 	.word	0x00000000
        /*1234*/ 	.short	0x0101
        /*1236*/ 	.byte	0x3f
	.zero		1


	//   ....[40]....
        /*1238*/ 	.word	0x000183c0
        /*123c*/ 	.word	0x0000000c
        /*1240*/ 	.word	0x00000000
        /*1244*/ 	.short	0x0101
        /*1246*/ 	.byte	0x3f
	.zero		1


	//   ....[41]....
        /*1248*/ 	.word	0x00018e20
        /*124c*/ 	.word	0x00000004
        /*1250*/ 	.word	0x00038850
        /*1254*/ 	.short	0x010a
        /*1256*/ 	.byte	0x3f
	.zero		1


	//   ....[42]....
        /*1258*/ 	.word	0x00018ea0
        /*125c*/ 	.word	0x00000004
        /*1260*/ 	.word	0x00038850
        /*1264*/ 	.short	0x010a
        /*1266*/ 	.byte	0x3f
	.zero		1


	//   ....[43]....
        /*1268*/ 	.word	0x00019470
        /*126c*/ 	.word	0x00000099
        /*1270*/ 	.word	0x00000000
        /*1274*/ 	.short	0x0101
        /*1276*/ 	.byte	0x3f
	.zero		1


	//   ....[44]....
        /*1278*/ 	.word	0x0001c5f0
        /*127c*/ 	.word	0x00000000
        /*1280*/ 	.word	0x00000000
        /*1284*/ 	.short	0x0101
        /*1286*/ 	.byte	0x3f
	.zero		1


	//   ....[45]....
        /*1288*/ 	.word	0x0001eed0
        /*128c*/ 	.word	0x00000006
        /*1290*/ 	.word	0x00038820
        /*1294*/ 	.short	0x010a
        /*1296*/ 	.byte	0x3f
	.zero		1


	//   ....[46]....
        /*1298*/ 	.word	0x0001efc0
        /*129c*/ 	.word	0x00000007
        /*12a0*/ 	.word	0x000388a0
        /*12a4*/ 	.short	0x010a
        /*12a6*/ 	.byte	0x3f
	.zero		1


	//   ....[47]....
        /*12a8*/ 	.word	0x0001f310
        /*12ac*/ 	.word	0x00000007
        /*12b0*/ 	.word	0x000388c0
        /*12b4*/ 	.short	0x010a
        /*12b6*/ 	.byte	0x3f
	.zero		1


	//   ....[48]....
        /*12b8*/ 	.word	0x0001f7c0
        /*12bc*/ 	.word	0x00000008
        /*12c0*/ 	.word	0x000388a0
        /*12c4*/ 	.short	0x010a
        /*12c6*/ 	.byte	0x3f
	.zero		1


	//   ....[49]....
        /*12c8*/ 	.word	0x0001fb00
        /*12cc*/ 	.word	0x00000008
        /*12d0*/ 	.word	0x000388c0
        /*12d4*/ 	.short	0x010a
        /*12d6*/ 	.byte	0x3f
	.zero		1


	//   ....[50]....
        /*12d8*/ 	.word	0x00020a30
        /*12dc*/ 	.word	0x00000000
        /*12e0*/ 	.word	0x00038880
        /*12e4*/ 	.short	0x010a
        /*12e6*/ 	.byte	0x3f
	.zero		1


	//   ....[51]....
        /*12e8*/ 	.word	0x00020c50
        /*12ec*/ 	.word	0x00000000
        /*12f0*/ 	.word	0x00038840
        /*12f4*/ 	.short	0x010a
        /*12f6*/ 	.byte	0x3f
	.zero		1


	//   ....[52]....
        /*12f8*/ 	.word	0x00021ac0
        /*12fc*/ 	.word	0x00000009
        /*1300*/ 	.word	0x00038800
        /*1304*/ 	.short	0x0107
        /*1306*/ 	.byte	0x3f
	.zero		1


	//   ....[53]....
        /*1308*/ 	.word	0x00021bc0
        /*130c*/ 	.word	0x00000002
        /*1310*/ 	.word	0x00038800
        /*1314*/ 	.short	0x0101
        /*1316*/ 	.byte	0x3f
	.zero		1


	//   ....[54]....
        /*1318*/ 	.word	0x00021be0
        /*131c*/ 	.word	0x00000002
        /*1320*/ 	.word	0x00038820
        /*1324*/ 	.short	0x010a
        /*1326*/ 	.byte	0x3f
	.zero		1


	//   ....[55]....
        /*1328*/ 	.word	0x00021f40
        /*132c*/ 	.word	0x00000006
        /*1330*/ 	.word	0x00038880
        /*1334*/ 	.short	0x010a
        /*1336*/ 	.byte	0x3f
	.zero		1


	//   ....[56]....
        /*1338*/ 	.word	0x000222b0
        /*133c*/ 	.word	0x00000006
        /*1340*/ 	.word	0x00038840
        /*1344*/ 	.short	0x010a
        /*1346*/ 	.byte	0x3f
	.zero		1


	//   ....[57]....
        /*1348*/ 	.word	0x000226a0
        /*134c*/ 	.word	0x00000014
        /*1350*/ 	.word	0x00038870
        /*1354*/ 	.short	0x010a
        /*1356*/ 	.byte	0x3f
	.zero		1


	//   ....[58]....
        /*1358*/ 	.word	0x00022710
        /*135c*/ 	.word	0x00000014
        /*1360*/ 	.word	0x00038860
        /*1364*/ 	.short	0x010a
        /*1366*/ 	.byte	0x3f
	.zero		1


	//   ....[59]....
        /*1368*/ 	.word	0x00022f70
        /*136c*/ 	.word	0x00000014
        /*1370*/ 	.word	0x00038850
        /*1374*/ 	.short	0x0101
        /*1376*/ 	.byte	0x3f
	.zero		1


	//   ....[60]....
        /*1378*/ 	.word	0x00022ff0
        /*137c*/ 	.word	0x00000014
        /*1380*/ 	.word	0x00000000
        /*1384*/ 	.short	0x0101
        /*1386*/ 	.byte	0x3f
	.zero		1


	//   ....[61]....
        /*1388*/ 	.word	0x00023220
        /*138c*/ 	.word	0x00000012
        /*1390*/ 	.word	0x00038870
        /*1394*/ 	.short	0x010a
        /*1396*/ 	.byte	0x3f
	.zero		1


	//   ....[62]....
        /*1398*/ 	.word	0x00023290
        /*139c*/ 	.word	0x00000012
        /*13a0*/ 	.word	0x00038860
        /*13a4*/ 	.short	0x010a
        /*13a6*/ 	.byte	0x3f
	.zero		1


	//   ....[63]....
        /*13a8*/ 	.word	0x00023ad0
        /*13ac*/ 	.word	0x00000012
        /*13b0*/ 	.word	0x00038850
        /*13b4*/ 	.short	0x0101
        /*13b6*/ 	.byte	0x3f
	.zero		1


	//   ....[64]....
        /*13b8*/ 	.word	0x00023b20
        /*13bc*/ 	.word	0x00000012
        /*13c0*/ 	.word	0x00000000
        /*13c4*/ 	.short	0x0101
        /*13c6*/ 	.byte	0x3f
	.zero		1


	//   ....[65]....
        /*13c8*/ 	.word	0x00024680
        /*13cc*/ 	.word	0x00000000
        /*13d0*/ 	.word	0x00038820
        /*13d4*/ 	.short	0x010a
        /*13d6*/ 	.byte	0x3f
	.zero		1


	//   ....[66]....
        /*13d8*/ 	.word	0x00024830
        /*13dc*/ 	.word	0x00000006
        /*13e0*/ 	.word	0x00000000
        /*13e4*/ 	.short	0x010a
        /*13e6*/ 	.byte	0x3f
	.zero		1


	//   ....[67]....
        /*13e8*/ 	.word	0x000248a0
        /*13ec*/ 	.word	0x00000007
        /*13f0*/ 	.word	0x00000000
        /*13f4*/ 	.short	0x010a
        /*13f6*/ 	.byte	0x3f
	.zero		1


	//   ....[68]....
        /*13f8*/ 	.word	0x00024900
        /*13fc*/ 	.word	0x00000004
        /*1400*/ 	.word	0x00038860
        /*1404*/ 	.short	0x010a
        /*1406*/ 	.byte	0x3f
	.zero		1


	//   ....[69]....
        /*1408*/ 	.word	0x00024950
        /*140c*/ 	.word	0x00000003
        /*1410*/ 	.word	0x00038860
        /*1414*/ 	.short	0x010a
        /*1416*/ 	.byte	0x3f
	.zero		1


	//   ....[70]....
        /*1418*/ 	.word	0x00024990
        /*141c*/ 	.word	0x00000004
        /*1420*/ 	.word	0x00038880
        /*1424*/ 	.short	0x010a
        /*1426*/ 	.byte	0x3f
	.zero		1


	//   ....[71]....
        /*1428*/ 	.word	0x000249b0
        /*142c*/ 	.word	0x00000003
        /*1430*/ 	.word	0x00038880
        /*1434*/ 	.short	0x010a
        /*1436*/ 	.byte	0x3f
	.zero		1


	//   ....[72]....
        /*1438*/ 	.word	0x00024a10
        /*143c*/ 	.word	0x0000006e
        /*1440*/ 	.word	0x00038890
        /*1444*/ 	.short	0x010a
        /*1446*/ 	.byte	0x3f
	.zero		1


	//   ....[73]....
        /*1448*/ 	.word	0x00024a60
        /*144c*/ 	.word	0x0000006e
        /*1450*/ 	.word	0x00038890
        /*1454*/ 	.short	0x010a
        /*1456*/ 	.byte	0x3f
	.zero		1


	//   ....[74]....
        /*1458*/ 	.word	0x00024ab0
        /*145c*/ 	.word	0x0000006e
        /*1460*/ 	.word	0x00038890
        /*1464*/ 	.short	0x010a
        /*1466*/ 	.byte	0x3f
	.zero		1


	//   ....[75]....
        /*1468*/ 	.word	0x00024b00
        /*146c*/ 	.word	0x0000006e
        /*1470*/ 	.word	0x000388b0
        /*1474*/ 	.short	0x010a
        /*1476*/ 	.byte	0x3f
	.zero		1


	//   ....[76]....
        /*1478*/ 	.word	0x00024db0
        /*147c*/ 	.word	0x00000016
        /*1480*/ 	.word	0x00038800
        /*1484*/ 	.short	0x010a
        /*1486*/ 	.byte	0x3f
	.zero		1


	//   ....[77]....
        /*1488*/ 	.word	0x00024fc0
        /*148c*/ 	.word	0x00000016
        /*1490*/ 	.word	0x00038800
        /*1494*/ 	.short	0x010a
        /*1496*/ 	.byte	0x3f
	.zero		1


	//   ....[78]....
        /*1498*/ 	.word	0x00025010
        /*149c*/ 	.word	0x00000004
        /*14a0*/ 	.word	0x00038830
        /*14a4*/ 	.short	0x010a
        /*14a6*/ 	.byte	0x3f
	.zero		1


	//   ....[79]....
        /*14a8*/ 	.word	0x00025060
        /*14ac*/ 	.word	0x00000003
        /*14b0*/ 	.word	0x00038830
        /*14b4*/ 	.short	0x010a
        /*14b6*/ 	.byte	0x3f
	.zero		1


	//   ....[80]....
        /*14b8*/ 	.word	0x000250b0
        /*14bc*/ 	.word	0x00000006
        /*14c0*/ 	.word	0x00038850
        /*14c4*/ 	.short	0x010a
        /*14c6*/ 	.byte	0x3f
	.zero		1


	//   ....[81]....
        /*14c8*/ 	.word	0x00025100
        /*14cc*/ 	.word	0x00000004
        /*14d0*/ 	.word	0x00038850
        /*14d4*/ 	.short	0x010a
        /*14d6*/ 	.byte	0x3f
	.zero		1


	//   ....[82]....
        /*14d8*/ 	.word	0x000276e0
        /*14dc*/ 	.word	0x00000005
        /*14e0*/ 	.word	0x00038820
        /*14e4*/ 	.short	0x010a
        /*14e6*/ 	.byte	0x3f
	.zero		1


	//   ....[83]....
        /*14e8*/ 	.word	0x00027730
        /*14ec*/ 	.word	0x00000007
        /*14f0*/ 	.word	0x000388a0
        /*14f4*/ 	.short	0x010a
        /*14f6*/ 	.byte	0x3f
	.zero		1


	//   ....[84]....
        /*14f8*/ 	.word	0x00027780
        /*14fc*/ 	.word	0x00000007
        /*1500*/ 	.word	0x000388c0
        /*1504*/ 	.short	0x010a
        /*1506*/ 	.byte	0x3f
	.zero		1


	//   ....[85]....
        /*1508*/ 	.word	0x000277d0
        /*150c*/ 	.word	0x00000008
        /*1510*/ 	.word	0x000388a0
        /*1514*/ 	.short	0x010a
        /*1516*/ 	.byte	0x3f
	.zero		1


	//   ....[86]....
        /*1518*/ 	.word	0x00027820
        /*151c*/ 	.word	0x00000008
        /*1520*/ 	.word	0x000388c0
        /*1524*/ 	.short	0x010a
        /*1526*/ 	.byte	0x3f
	.zero		1


	//   ....[87]....
        /*1528*/ 	.word	0x000279c0
        /*152c*/ 	.word	0x00000000
        /*1530*/ 	.word	0x00038880
        /*1534*/ 	.short	0x010a
        /*1536*/ 	.byte	0x3f
	.zero		1


	//   ....[88]....
        /*1538*/ 	.word	0x00027a10
        /*153c*/ 	.word	0x00000000
        /*1540*/ 	.word	0x00038840
        /*1544*/ 	.short	0x010a
        /*1546*/ 	.byte	0x3f
	.zero		1


	//   ....[89]....
        /*1548*/ 	.word	0x00028550
        /*154c*/ 	.word	0x00000002
        /*1550*/ 	.word	0x00038820
        /*1554*/ 	.short	0x010a
        /*1556*/ 	.byte	0x3f
	.zero		1


	//   ....[90]....
        /*1558*/ 	.word	0x000285a0
        /*155c*/ 	.word	0x00000006
        /*1560*/ 	.word	0x00038880
        /*1564*/ 	.short	0x010a
        /*1566*/ 	.byte	0x3f
	.zero		1


	//   ....[91]....
        /*1568*/ 	.word	0x000285f0
        /*156c*/ 	.word	0x00000006
        /*1570*/ 	.word	0x00038840
        /*1574*/ 	.short	0x010a
        /*1576*/ 	.byte	0x3f
	.zero		1


	//   ....[92]....
        /*1578*/ 	.word	0x00028640
        /*157c*/ 	.word	0x00000014
        /*1580*/ 	.word	0x00038870
        /*1584*/ 	.short	0x010a
        /*1586*/ 	.byte	0x3f
	.zero		1


	//   ....[93]....
        /*1588*/ 	.word	0x00028690
        /*158c*/ 	.word	0x00000014
        /*1590*/ 	.word	0x00038860
        /*1594*/ 	.short	0x010a
        /*1596*/ 	.byte	0x3f
	.zero		1


	//   ....[94]....
        /*1598*/ 	.word	0x000286e0
        /*159c*/ 	.word	0x00000012
        /*15a0*/ 	.word	0x00038870
        /*15a4*/ 	.short	0x010a
        /*15a6*/ 	.byte	0x3f
	.zero		1


	//   ....[95]....
        /*15a8*/ 	.word	0x00028730
        /*15ac*/ 	.word	0x00000012
        /*15b0*/ 	.word	0x00038860
        /*15b4*/ 	.short	0x010a
        /*15b6*/ 	.byte	0x3f
	.zero		1


	//   ....[96]....
        /*15b8*/ 	.word	0x00029190
        /*15bc*/ 	.word	0x00000000
        /*15c0*/ 	.word	0x00038820
        /*15c4*/ 	.short	0x010a
        /*15c6*/ 	.byte	0x3f
	.zero		1


	//   ....[97]....
        /*15c8*/ 	.word	0x00029330
        /*15cc*/ 	.word	0x00000006
        /*15d0*/ 	.word	0x00000000
        /*15d4*/ 	.short	0x010a
        /*15d6*/ 	.byte	0x3f
	.zero		1


	//   ....[98]....
        /*15d8*/ 	.word	0x00029380
        /*15dc*/ 	.word	0x00000007
        /*15e0*/ 	.word	0x00000000
        /*15e4*/ 	.short	0x010a
        /*15e6*/ 	.byte	0x3f
	.zero		1


	//   ....[99]....
        /*15e8*/ 	.word	0x000293d0
        /*15ec*/ 	.word	0x00000004
        /*15f0*/ 	.word	0x00038860
        /*15f4*/ 	.short	0x010a
        /*15f6*/ 	.byte	0x3f
	.zero		1


	//   ....[100]....
        /*15f8*/ 	.word	0x00029420
        /*15fc*/ 	.word	0x00000003
        /*1600*/ 	.word	0x00038860
        /*1604*/ 	.short	0x010a
        /*1606*/ 	.byte	0x3f
	.zero		1


	//   ....[101]....
        /*1608*/ 	.word	0x00029470
        /*160c*/ 	.word	0x00000004
        /*1610*/ 	.word	0x00038880
        /*1614*/ 	.short	0x010a
        /*1616*/ 	.byte	0x3f
	.zero		1


	//----- nvinfo : EIATTR_NUM_MBARRIERS
	.align		4
.L_156:
        /*1618*/ 	.byte	0x03, 0x38
        /*161a*/ 	.short	0x0016


	//----- nvinfo : EIATTR_EXIT_INSTR_OFFSETS
	.align		4
        /*161c*/ 	.byte	0x04, 0x1c
        /*161e*/ 	.short	(.L_158 - .L_157)


	//   ....[0]....
.L_157:
        /*1620*/ 	.word	0x00024a00


	//----- nvinfo : EIATTR_MAX_THREADS
	.align		4
.L_158:
        /*1624*/ 	.byte	0x04, 0x05
        /*1626*/ 	.short	(.L_160 - .L_159)
.L_159:
        /*1628*/ 	.word	0x00000180
        /*162c*/ 	.word	0x00000001
        /*1630*/ 	.word	0x00000001


	//----- nvinfo : EIATTR_CRS_STACK_SIZE
	.align		4
.L_160:
        /*1634*/ 	.byte	0x04, 0x1e
        /*1636*/ 	.short	(.L_162 - .L_161)
.L_161:
        /*1638*/ 	.word	0x00000000


	//----- nvinfo : EIATTR_CBANK_PARAM_SIZE
	.align		4
.L_162:
        /*163c*/ 	.byte	0x03, 0x19
        /*163e*/ 	.short	0x0af0


	//----- nvinfo : EIATTR_PARAM_CBANK
	.align		4
        /*1640*/ 	.byte	0x04, 0x0a
        /*1642*/ 	.short	(.L_164 - .L_163)
	.align		4
.L_163:
        /*1644*/ 	.word	index@(.nv.constant0._ZN7cutlass13device_kernelIN5flash11enable_sm90INS1_16FlashAttnFwdSm90INS1_25CollectiveMainloopFwdSm90ILi2EN4cute5tupleIJNS5_1CILi1EEES8_S8_EEENS6_IJNS7_ILi128EEESA_NS7_ILi256EEEEEELi256ENS_12float_e4m3_tEfNS_4arch4Sm90ELb0ELb0ELb0ELb1ELb0ELb1ELb0ELb1ELb1ELb1ELb0ELb0EEENS1_21CollectiveEpilogueFwdINS6_IJSA_SB_SA_EEES9_NS_10bfloat16_tESF_Li256ELb1ELb1ELb0ELb1EEENS1_36VarlenDynamicPersistentTileSchedulerILi128ELi128ELi256ELi128ELb0ELb1ELb1ELb0ELb1ELb1EEEEEEEEEvNT_6ParamsE)
        /*1648*/ 	.short	0x0210
        /*164a*/ 	.short	0x0af0


	//----- nvinfo : EIATTR_SW_WAR
	.align		4
.L_164:
        /*164c*/ 	.byte	0x04, 0x36
        /*164e*/ 	.short	(.L_166 - .L_165)
.L_165:
        /*1650*/ 	.word	0x00000008
.L_166:


//--------------------- .nv.info._ZN7cutlass13device_kernelIN5flash11enable_sm90INS1_16FlashAttnFwdSm90INS1_25CollectiveMainloopFwdSm90ILi2EN4cute5tupleIJNS5_1CILi1EEES8_S8_EEENS6_IJNS7_ILi128EEENS7_ILi64EEENS7_ILi256EEEEEELi256ENS_12float_e4m3_tEfNS_4arch4Sm90ELb0ELb1ELb0ELb0ELb0ELb0ELb0ELb1ELb1ELb1ELb0ELb0EEENS1_21CollectiveEpilogueFwdINS6_IJSA_SC_SB_EEES9_NS_10bfloat16_tESG_Li256ELb0ELb1ELb0ELb1EEENS1_30DynamicPersistentTileSchedulerILi256ELi128ELb0ELb1ELb1EEEEEEEEEvNT_6ParamsE --------------------------
	.section	.nv.info._ZN7cutlass13device_kernelIN5flash11enable_sm90INS1_16FlashAttnFwdSm90INS1_25CollectiveMainloopFwdSm90ILi2EN4cute5tupleIJNS5_1CILi1EEES8_S8_EEENS6_IJNS7_ILi128EEENS7_ILi64EEENS7_ILi256EEEEEELi256ENS_12float_e4m3_tEfNS_4arch4Sm90ELb0ELb1ELb0ELb0ELb0ELb0ELb0ELb1ELb1ELb1ELb0ELb0EEENS1_21CollectiveEpilogueFwdINS6_IJSA_SC_SB_EEES9_NS_10bfloat16_tESG_Li256ELb0ELb1ELb0ELb1EEENS1_30DynamicPersistentTileSchedulerILi256ELi128ELb0ELb1ELb1EEEEEEEEEvNT_6ParamsE,"",@"SHT_CUDA_INFO"
	.sectionflags	@""
	.align	4


	//----- nvinfo : EIATTR_CUDA_API_VERSION
	.align		4
        /*0000*/ 	.byte	0x04, 0x37
        /*0002*/ 	.short	(.L_168 - .L_167)
.L_167:
        /*0004*/ 	.word	0x00000082


	//----- nvinfo : EIATTR_KPARAM_INFO
	.align		4
.L_168:
        /*0008*/ 	.byte	0x04, 0x17
        /*000a*/ 	.short	(.L_170 - .L_169)
.L_169:
        /*000c*/ 	.word	0x00000000
        /*0010*/ 	.short	0x0000
        /*0012*/ 	.short	0x0070
        /*0014*/ 	.byte	0x00, 0xf0, 0x01, 0x2a


	//----- nvinfo : EIATTR_SPARSE_MMA_MASK
	.align		4
.L_170:
        /*0018*/ 	.byte	0x03, 0x50
        /*001a*/ 	.short	0x0000


	//----- nvinfo : EIATTR_MAXREG_COUNT
	.align		4
        /*001c*/ 	.byte	0x03, 0x1b
        /*001e*/ 	.short	0x00a8


	//----- nvinfo : EIATTR_NUM_BARRIERS
	.align		4
        /*0020*/ 	.byte	0x02, 0x4c
        /*0022*/ 	.byte	0x10
	.zero		1


	//----- nvinfo : EIATTR_EXTERNS
	.align		4
        /*0024*/ 	.byte	0x04, 0x0f
        /*0026*/ 	.short	(.L_172 - .L_171)


	//   ....[0]....
	.align		4
.L_171:
        /*0028*/ 	.word	index@(__assertfail)


	//----- nvinfo : EIATTR_ANNOTATIONS
	.align		4
.L_172:
        /*002c*/ 	.byte	0x04, 0x55
        /*002e*/ 	.short	(.L_174 - .L_173)


	//   ....[0]....
.L_173:
        /* <DEDUP_REMOVED lines=31> */


	//----- nvinfo : EIATTR_MERCURY_ISA_VERSION
	.align		4
.L_174:
        /*0208*/ 	.byte	0x03, 0x5f
        /*020a*/ 	.short	0x0101


	//----- nvinfo : EIATTR_INT_WARP_WIDE_INSTR_OFFSETS
	.align		4
        /*020c*/ 	.byte	0x04, 0x31
        /*020e*/ 	.short	(.L_176 - .L_175)


	//   ....[0]....
.L_175:
        /*0210*/ 	.word	0x00000130


	//   ....[1]....
        /*0214*/ 	.word	0x00000170


	//   ....[2]....
        /*0218*/ 	.word	0x000001e0


	//   ....[3]....
        /*021c*/ 	.word	0x0000f7a0


	//   ....[4]....
        /*0220*/ 	.word	0x0000f830


	//   ....[5]....
        /*0224*/ 	.word	0x00012210


	//   ....[6]....
        /*0228*/ 	.word	0x000122a0


	//----- nvinfo : EIATTR_COOP_GROUP_MASK_REGIDS
	.align		4
.L_176:
        /*022c*/ 	.byte	0x04, 0x29
        /*022e*/ 	.short	(.L_178 - .L_177)


	//   ....[0]....
.L_177:
        /*0230*/ 	.word	0xffffffff


	//   ....[1]....
        /*0234*/ 	.word	0xffffffff


	//   ....[2]....
        /*0238*/ 	.word	0xffffffff


	//   ....[3]....
        /*023c*/ 	.word	0xffffffff


	//   ....[4]....
        /*0240*/ 	.word	0xffffffff


	//   ....[5]....
        /*0244*/ 	.word	0xffffffff


	//   ....[6]....
        /*0248*/ 	.word	0xffffffff


	//   ....[7]....
        /*024c*/ 	.word	0xffffffff


	//   ....[8]....
        /*0250*/ 	.word	0xffffffff


	//   ....[9]....
        /*0254*/ 	.word	0xffffffff


	//   ....[10]....
        /*0258*/ 	.word	0xffffffff


	//   ....[11]....
        /*025c*/ 	.word	0xffffffff


	//   ....[12]....
        /*0260*/ 	.word	0xffffffff


	//   ....[13]....
        /*0264*/ 	.word	0xffffffff


	//   ....[14]....
        /*0268*/ 	.word	0xffffffff


	//   ....[15]....
        /*026c*/ 	.word	0xffffffff


	//   ....[16]....
        /*0270*/ 	.word	0xffffffff


	//   ....[17]....
        /*0274*/ 	.word	0xffffffff


	//   ....[18]....
        /*0278*/ 	.word	0xffffffff


	//   ....[19]....
        /*027c*/ 	.word	0xffffffff


	//   ....[20]....
        /*0280*/ 	.word	0xffffffff


	//   ....[21]....
        /*0284*/ 	.word	0xffffffff


	//   ....[22]....
        /*0288*/ 	.word	0xffffffff


	//   ....[23]....
        /*028c*/ 	.word	0xffffffff


	//   ....[24]....
        /*0290*/ 	.word	0xffffffff


	//   ....[25]....
        /*0294*/ 	.word	0xffffffff


	//   ....[26]....
        /*0298*/ 	.word	0xffffffff


	//   ....[27]....
        /*029c*/ 	.word	0xffffffff


	//   ....[28]....
        /*02a0*/ 	.word	0xffffffff


	//   ....[29]....
        /*02a4*/ 	.word	0xffffffff


	//   ....[30]....
        /*02a8*/ 	.word	0xffffffff


	//   ....[31]....
        /*02ac*/ 	.word	0xffffffff


	//   ....[32]....
        /*02b0*/ 	.word	0xffffffff


	//   ....[33]....
        /*02b4*/ 	.word	0xffffffff


	//   ....[34]....
        /*02b8*/ 	.word	0xffffffff


	//   ....[35]....
        /*02bc*/ 	.word	0xffffffff


	//   ....[36]....
        /*02c0*/ 	.word	0xffffffff


	//   ....[37]....
        /*02c4*/ 	.word	0xffffffff


	//   ....[38]....
        /*02c8*/ 	.word	0xffffffff


	//   ....[39]....
        /*02cc*/ 	.word	0xffffffff


	//   ....[40]....
        /*02d0*/ 	.word	0xffffffff


	//   ....[41]....
        /*02d4*/ 	.word	0xffffffff


	//   ....[42]....
        /*02d8*/ 	.word	0xffffffff


	//   ....[43]....
        /*02dc*/ 	.word	0xffffffff


	//   ....[44]....
        /*02e0*/ 	.word	0xffffffff


	//   ....[45]....
        /*02e4*/ 	.word	0xffffffff


	//   ....[46]....
        /*02e8*/ 	.word	0xffffffff


	//   ....[47]....
        /*02ec*/ 	.word	0xffffffff


	//   ....[48]....
        /*02f0*/ 	.word	0xffffffff


	//   ....[49]....
        /*02f4*/ 	.word	0xffffffff


	//   ....[50]....
        /*02f8*/ 	.word	0xffffffff


	//   ....[51]....
        /*02fc*/ 	.word	0xffffffff


	//   ....[52]....
        /*0300*/ 	.word	0xffffffff


	//   ....[53]....
        /*0304*/ 	.word	0xffffffff


	//   ....[54]....
        /*0308*/ 	.word	0xffffffff


	//   ....[55]....
        /*030c*/ 	.word	0xffffffff


	//   ....[56]....
        /*0310*/ 	.word	0xffffffff


	//   ....[57]....
        /*0314*/ 	.word	0xffffffff


	//   ....[58]....
        /*0318*/ 	.word	0xffffffff


	//   ....[59]....
        /*031c*/ 	.word	0xffffffff


	//   ....[60]....
        /*0320*/ 	.word	0xffffffff


	//   ....[61]....
        /*0324*/ 	.word	0xffffffff


	//   ....[62]....
        /*0328*/ 	.word	0xffffffff


	//   ....[63]....
        /*032c*/ 	.word	0xffffffff


	//   ....[64]....
        /*0330*/ 	.word	0xffffffff


	//   ....[65]....
        /*0334*/ 	.word	0xffffffff


	//   ....[66]....
        /*0338*/ 	.word	0xffffffff


	//   ....[67]....
        /*033c*/ 	.word	0xffffffff


	//   ....[68]....
        /*0340*/ 	.word	0xffffffff


	//   ....[69]....
        /*0344*/ 	.word	0xffffffff


	//   ....[70]....
        /*0348*/ 	.word	0xffffffff


	//   ....[71]....
        /*034c*/ 	.word	0xffffffff


	//   ....[72]....
        /*0350*/ 	.word	0xffffffff


	//   ....[73]....
        /*0354*/ 	.word	0xffffffff


	//   ....[74]....
        /*0358*/ 	.word	0xffffffff


	//   ....[75]....
        /*035c*/ 	.word	0xffffffff


	//   ....[76]....
        /*0360*/ 	.word	0xffffffff


	//   ....[77]....
        /*0364*/ 	.word	0xffffffff


	//   ....[78]....
        /*0368*/ 	.word	0xffffffff


	//   ....[79]....
        /*036c*/ 	.word	0xffffffff


	//   ....[80]....
        /*0370*/ 	.word	0xffffffff


	//   ....[81]....
        /*0374*/ 	.word	0xffffffff


	//   ....[82]....
        /*0378*/ 	.word	0xffffffff


	//   ....[83]....
        /*037c*/ 	.word	0xffffffff


	//   ....[84]....
        /*0380*/ 	.word	0xffffffff


	//   ....[85]....
        /*0384*/ 	.word	0xffffffff


	//   ....[86]....
        /*0388*/ 	.word	0xffffffff


	//   ....[87]....
        /*038c*/ 	.word	0xffffffff


	//   ....[88]....
        /*0390*/ 	.word	0xffffffff


	//   ....[89]....
        /*0394*/ 	.word	0xffffffff


	//   ....[90]....
        /*0398*/ 	.word	0xffffffff


	//   ....[91]....
        /*039c*/ 	.word	0xffffffff


	//   ....[92]....
        /*03a0*/ 	.word	0xffffffff


	//   ....[93]....
        /*03a4*/ 	.word	0xffffffff


	//   ....[94]....
        /*03a8*/ 	.word	0xffffffff


	//   ....[95]....
        /*03ac*/ 	.word	0xffffffff


	//   ....[96]....
        /*03b0*/ 	.word	0xffffffff


	//   ....[97]....
        /*03b4*/ 	.word	0xffffffff


	//   ....[98]....
        /*03b8*/ 	.word	0xffffffff


	//   ....[99]....
        /*03bc*/ 	.word	0xffffffff


	//   ....[100]....
        /*03c0*/ 	.word	0xffffffff


	//   ....[101]....
        /*03c4*/ 	.word	0xffffffff


	//   ....[102]....
        /*03c8*/ 	.word	0xffffffff


	//   ....[103]....
        /*03cc*/ 	.word	0xffffffff


	//   ....[104]....
        /*03d0*/ 	.word	0xffffffff


	//   ....[105]....
        /*03d4*/ 	.word	0xffffffff


	//   ....[106]....
        /*03d8*/ 	.word	0xffffffff


	//   ....[107]....
        /*03dc*/ 	.word	0xffffffff


	//   ....[108]....
        /*03e0*/ 	.word	0xffffffff


	//   ....[109]....
        /*03e4*/ 	.word	0xffffffff


	//   ....[110]....
        /*03e8*/ 	.word	0xffffffff


	//   ....[111]....
        /*03ec*/ 	.word	0xffffffff


	//   ....[112]....
        /*03f0*/ 	.word	0xffffffff


	//   ....[113]....
        /*03f4*/ 	.word	0xffffffff


	//   ....[114]....
        /*03f8*/ 	.word	0xffffffff


	//   ....[115]....
        /*03fc*/ 	.word	0xffffffff


	//   ....[116]....
        /*0400*/ 	.word	0xffffffff


	//   ....[117]....
        /*0404*/ 	.word	0xffffffff


	//   ....[118]....
        /*0408*/ 	.word	0xffffffff


	//   ....[119]....
        /*040c*/ 	.word	0xffffffff


	//   ....[120]....
        /*0410*/ 	.word	0xffffffff


	//   ....[121]....
        /*0414*/ 	.word	0xffffffff


	//   ....[122]....
        /*0418*/ 	.word	0xffffffff


	//   ....[123]....
        /*041c*/ 	.word	0xffffffff


	//   ....[124]....
        /*0420*/ 	.word	0xffffffff


	//   ....[125]....
        /*0424*/ 	.word	0xffffffff


	//   ....[126]....
        /*0428*/ 	.word	0xffffffff


	//   ....[127]....
        /*042c*/ 	.word	0xffffffff


	//   ....[128]....
        /*0430*/ 	.word	0xffffffff


	//   ....[129]....
        /*0434*/ 	.word	0xffffffff


	//   ....[130]....
        /*0438*/ 	.word	0xffffffff


	//   ....[131]....
        /*043c*/ 	.word	0xffffffff


	//   ....[132]....
        /*0440*/ 	.word	0xffffffff


	//   ....[133]....
        /*0444*/ 	.word	0xffffffff


	//   ....[134]....
        /*0448*/ 	.word	0xffffffff


	//   ....[135]....
        /*044c*/ 	.word	0xffffffff


	//   ....[136]....
        /*0450*/ 	.word	0xffffffff


	//   ....[137]....
        /*0454*/ 	.word	0xffffffff


	//   ....[138]....
        /*0458*/ 	.word	0x0500000f


	//   ....[139]....
        /*045c*/ 	.word	0x0500000f


	//   ....[140]....
        /*0460*/ 	.word	0x0500000f


	//   ....[141]....
        /*0464*/ 	.word	0x0500000f


	//   ....[142]....
        /*0468*/ 	.word	0x0500000f


	//   ....[143]....
        /*046c*/ 	.word	0x0500000f


	//   ....[144]....
        /*0470*/ 	.word	0x0500000f


	//   ....[145]....
        /*0474*/ 	.word	0x0500000f


	//   ....[146]....
        /*0478*/ 	.word	0x0500000f


	//   ....[147]....
        /*047c*/ 	.word	0x0500000f


	//   ....[148]....
        /*0480*/ 	.word	0x0500000f


	//   ....[149]....
        /*0484*/ 	.word	0x0500000f


	//   ....[150]....
        /*0488*/ 	.word	0x0500000f


	//   ....[151]....
        /*048c*/ 	.word	0x0500000f


	//   ....[152]....
        /*0490*/ 	.word	0x0500000f


	//   ....[153]....
        /*0494*/ 	.word	0x0500000f


	//   ....[154]....
        /*0498*/ 	.word	0x0500000f


	//   ....[155]....
        /*049c*/ 	.word	0x0500000f


	//----- nvinfo : EIATTR_COOP_GROUP_INSTR_OFFSETS
	.align		4
.L_178:
        /*04a0*/ 	.byte	0x04, 0x28
        /*04a2*/ 	.short	(.L_180 - .L_179)


	//   ....[0]....
.L_179:
        /*04a4*/ 	.word	0x00000070


	//   ....[1]....
        /*04a8*/ 	.word	0x00000140


	//   ....[2]....
        /*04ac*/ 	.word	0x00000190


	//   ....[3]....
        /*04b0*/ 	.word	0x000003c0


	//   ....[4]....
        /*04b4*/ 	.word	0x00000520


	//   ....[5]....
        /*04b8*/ 	.word	0x00000640


	//   ....[6]....
        /*04bc*/ 	.word	0x000007a0


	//   ....[7]....
        /*04c0*/ 	.word	0x00001d20


	//   ....[8]....
        /*04c4*/ 	.word	0x00002480


	//   ....[9]....
        /*04c8*/ 	.word	0x00002800


	//   ....[10]....
        /*04cc*/ 	.word	0x000031c0


	//   ....[11]....
        /*04d0*/ 	.word	0x000032d0


	//   ....[12]....
        /*04d4*/ 	.word	0x00003630


	//   ....[13]....
        /*04d8*/ 	.word	0x000036d0


	//   ....[14]....
        /*04dc*/ 	.word	0x00004920


	//   ....[15]....
        /*04e0*/ 	.word	0x00004b70


	//   ....[16]....
        /*04e4*/ 	.word	0x00005240


	//   ....[17]....
        /*04e8*/ 	.word	0x00005340


	//   ....[18]....
        /*04ec*/ 	.word	0x000056c0


	//   ....[19]....
        /*04f0*/ 	.word	0x00005760


	//   ....[20]....
        /*04f4*/ 	.word	0x00007100


	//   ....[21]....
        /*04f8*/ 	.word	0x00007110


	//   ....[22]....
        /*04fc*/ 	.word	0x00007140


	//   ....[23]....
        /*0500*/ 	.word	0x00007150


	//   ....[24]....
        /*0504*/ 	.word	0x00008980


	//   ....[25]....
        /*0508*/ 	.word	0x00008c20


	//   ....[26]....
        /*050c*/ 	.word	0x000092f0


	//   ....[27]....
        /*0510*/ 	.word	0x000093f0


	//   ....[28]....
        /*0514*/ 	.word	0x00009750


	//   ....[29]....
        /*0518*/ 	.word	0x00009800


	//   ....[30]....
        /*051c*/ 	.word	0x0000a9f0


	//   ....[31]....
        /*0520*/ 	.word	0x0000aa00


	//   ....[32]....
        /*0524*/ 	.word	0x0000aa30


	//   ....[33]....
        /*0528*/ 	.word	0x0000aa40


	//   ....[34]....
        /*052c*/ 	.word	0x0000c400


	//   ....[35]....
        /*0530*/ 	.word	0x0000c420


	//   ....[36]....
        /*0534*/ 	.word	0x0000c570


	//   ....[37]....
        /*0538*/ 	.word	0x0000c5b0


	//   ....[38]....
        /*053c*/ 	.word	0x0000c5e0


	//   ....[39]....
        /*0540*/ 	.word	0x0000c600


	//   ....[40]....
        /*0544*/ 	.word	0x0000c620


	//   ....[41]....
        /*0548*/ 	.word	0x0000c630


	//   ....[42]....
        /*054c*/ 	.word	0x0000c650


	//   ....[43]....
        /*0550*/ 	.word	0x0000c670


	//   ....[44]....
        /*0554*/ 	.word	0x0000c6a0


	//   ....[45]....
        /*0558*/ 	.word	0x0000c6d0


	//   ....[46]....
        /*055c*/ 	.word	0x0000c700


	//   ....[47]....
        /*0560*/ 	.word	0x0000c710


	//   ....[48]....
        /*0564*/ 	.word	0x0000c730


	//   ....[49]....
        /*0568*/ 	.word	0x0000c740


	//   ....[50]....
        /*056c*/ 	.word	0x0000c750


	//   ....[51]....
        /*0570*/ 	.word	0x0000c760


	//   ....[52]....
        /*0574*/ 	.word	0x0000c780


	//   ....[53]....
        /*0578*/ 	.word	0x0000c7a0


	//   ....[54]....
        /*057c*/ 	.word	0x0000c7c0


	//   ....[55]....
        /*0580*/ 	.word	0x0000c7d0


	//   ....[56]....
        /*0584*/ 	.word	0x0000c7e0


	//   ....[57]....
        /*0588*/ 	.word	0x0000c7f0


	//   ....[58]....
        /*058c*/ 	.word	0x0000c810


	//   ....[59]....
        /*0590*/ 	.word	0x0000c830


	//   ....[60]....
        /*0594*/ 	.word	0x0000c840


	//   ....[61]....
        /*0598*/ 	.word	0x0000c850


	//   ....[62]....
        /*059c*/ 	.word	0x0000c870


	//   ....[63]....
        /*05a0*/ 	.word	0x0000c880


	//   ....[64]....
        /*05a4*/ 	.word	0x0000c890


	//   ....[65]....
        /*05a8*/ 	.word	0x0000c8a0


	//   ....[66]....
        /*05ac*/ 	.word	0x0000c8d0


	//   ....[67]....
        /*05b0*/ 	.word	0x0000c900


	//   ....[68]....
        /*05b4*/ 	.word	0x0000c920


	//   ....[69]....
        /*05b8*/ 	.word	0x0000c940


	//   ....[70]....
        /*05bc*/ 	.word	0x0000c960


	//   ....[71]....
        /*05c0*/ 	.word	0x0000c9d0


	//   ....[72]....
        /*05c4*/ 	.word	0x0000c9f0


	//   ....[73]....
        /*05c8*/ 	.word	0x0000ca00


	//   ....[74]....
        /*05cc*/ 	.word	0x0000ca10


	//   ....[75]....
        /*05d0*/ 	.word	0x0000ca20


	//   ....[76]....
        /*05d4*/ 	.word	0x0000ca30


	//   ....[77]....
        /*05d8*/ 	.word	0x0000ca40


	//   ....[78]....
        /*05dc*/ 	.word	0x0000ca50


	//   ....[79]....
        /*05e0*/ 	.word	0x0000ca60


	//   ....[80]....
        /*05e4*/ 	.word	0x0000ca70


	//   ....[81]....
        /*05e8*/ 	.word	0x0000ca80


	//   ....[82]....
        /*05ec*/ 	.word	0x0000caa0


	//   ....[83]....
        /*05f0*/ 	.word	0x0000cab0


	//   ....[84]....
        /*05f4*/ 	.word	0x0000cac0


	//   ....[85]....
        /*05f8*/ 	.word	0x0000cad0


	//   ....[86]....
        /*05fc*/ 	.word	0x0000cae0


	//   ....[87]....
        /*0600*/ 	.word	0x0000caf0


	//   ....[88]....
        /*0604*/ 	.word	0x0000cb00


	//   ....[89]....
        /*0608*/ 	.word	0x0000cb10


	//   ....[90]....
        /*060c*/ 	.word	0x0000cb20


	//   ....[91]....
        /*0610*/ 	.word	0x0000cb30


	//   ....[92]....
        /*0614*/ 	.word	0x0000cb40


	//   ....[93]....
        /*0618*/ 	.word	0x0000cb50


	//   ....[94]....
        /*061c*/ 	.word	0x0000cb60


	//   ....[95]....
        /*0620*/ 	.word	0x0000cb70


	//   ....[96]....
        /*0624*/ 	.word	0x0000cb80


	//   ....[97]....
        /*0628*/ 	.word	0x0000cb90


	//   ....[98]....
        /*062c*/ 	.word	0x0000d390


	//   ....[99]....
        /*0630*/ 	.word	0x0000d3c0


	//   ....[100]....
        /*0634*/ 	.word	0x0000d3f0


	//   ....[101]....
        /*0638*/ 	.word	0x0000d420


	//   ....[102]....
        /*063c*/ 	.word	0x0000d970


	//   ....[103]....
        /*0640*/ 	.word	0x0000d9b0


	//   ....[104]....
        /*0644*/ 	.word	0x0000daf0


	//   ....[105]....
        /*0648*/ 	.word	0x0000db10


	//   ....[106]....
        /*064c*/ 	.word	0x0000dc50


	//   ....[107]....
        /*0650*/ 	.word	0x0000dc70


	//   ....[108]....
        /*0654*/ 	.word	0x0000ddc0


	//   ....[109]....
        /*0658*/ 	.word	0x0000dde0


	//   ....[110]....
        /*065c*/ 	.word	0x0000e4e0


	//   ....[111]....
        /*0660*/ 	.word	0x0000e510


	//   ....[112]....
        /*0664*/ 	.word	0x0000e660


	//   ....[113]....
        /*0668*/ 	.word	0x0000e680


	//   ....[114]....
        /*066c*/ 	.word	0x0000e7c0


	//   ....[115]....
        /*0670*/ 	.word	0x0000e7e0


	//   ....[116]....
        /*0674*/ 	.word	0x0000e930


	//   ....[117]....
        /*0678*/ 	.word	0x0000e950


	//   ....[118]....
        /*067c*/ 	.word	0x0000eb30


	//   ....[119]....
        /*0680*/ 	.word	0x0000ff80


	//   ....[120]....
        /*0684*/ 	.word	0x00010b70


	//   ....[121]....
        /*0688*/ 	.word	0x00010ba0


	//   ....[122]....
        /*068c*/ 	.word	0x00010bd0


	//   ....[123]....
        /*0690*/ 	.word	0x00010c00


	//   ....[124]....
        /*0694*/ 	.word	0x00010d00


	//   ....[125]....
        /*0698*/ 	.word	0x00010d10


	//   ....[126]....
        /*069c*/ 	.word	0x00010d90


	//   ....[127]....
        /*06a0*/ 	.word	0x00010da0


	//   ....[128]....
        /*06a4*/ 	.word	0x00010e20


	//   ....[129]....
        /*06a8*/ 	.word	0x00010e30


	//   ....[130]....
        /*06ac*/ 	.word	0x00010eb0


	//   ....[131]....
        /*06b0*/ 	.word	0x00010ec0


	//   ....[132]....
        /*06b4*/ 	.word	0x00010f40


	//   ....[133]....
        /*06b8*/ 	.word	0x00010f50


	//   ....[134]....
        /*06bc*/ 	.word	0x00010f60


	//   ....[135]....
        /*06c0*/ 	.word	0x00010fa0


	//   ....[136]....
        /*06c4*/ 	.word	0x00012ac0


	//   ....[137]....
        /*06c8*/ 	.word	0x00012c60


	//   ....[138]....
        /*06cc*/ 	.word	0x00013320


	//   ....[139]....
        /*06d0*/ 	.word	0x000134d0


	//   ....[140]....
        /*06d4*/ 	.word	0x00013530


	//   ....[141]....
        /*06d8*/ 	.word	0x000135c0


	//   ....[142]....
        /*06dc*/ 	.word	0x000136c0


	//   ....[143]....
        /*06e0*/ 	.word	0x00013720


	//   ....[144]....
        /*06e4*/ 	.word	0x00013830


	//   ....[145]....
        /*06e8*/ 	.word	0x00013890


	//   ....[146]....
        /*06ec*/ 	.word	0x00013980


	//   ....[147]....
        /*06f0*/ 	.word	0x000139e0


	//   ....[148]....
        /*06f4*/ 	.word	0x00013ad0


	//   ....[149]....
        /*06f8*/ 	.word	0x00013b30


	//   ....[150]....
        /*06fc*/ 	.word	0x00013c20


	//   ....[151]....
        /*0700*/ 	.word	0x00013c80


	//   ....[152]....
        /*0704*/ 	.word	0x00013d60


	//   ....[153]....
        /*0708*/ 	.word	0x00013dc0


	//   ....[154]....
        /*070c*/ 	.word	0x00013e90


	//   ....[155]....
        /*0710*/ 	.word	0x000141e0


	//----- nvinfo : EIATTR_REG_RECONFIG
	.align		4
.L_180:
        /*0714*/ 	.byte	0x01, 0x54
	.zero		2


	//----- nvinfo : EIATTR_SYSCALL_OFFSETS
	.align		4
        /*0718*/ 	.byte	0x04, 0x46
        /*071a*/ 	.short	(.L_182 - .L_181)


	//   ....[0]....
.L_181:
        /*071c*/ 	.word	0x00001f00


	//   ....[1]....
        /*0720*/ 	.word	0x0000f9a0


	//   ....[2]....
        /*0724*/ 	.word	0x0000fb30


	//   ....[3]....
        /*0728*/ 	.word	0x0000fc80


	//   ....[4]....
        /*072c*/ 	.word	0x0000fdd0


	//   ....[5]....
        /*0730*/ 	.word	0x00010790


	//----- nvinfo : EIATTR_MBARRIER_INSTR_OFFSETS
	.align		4
.L_182:
        /*0734*/ 	.byte	0x04, 0x39
        /*0736*/ 	.short	(.L_184 - .L_183)


	//   ....[0]....
.L_183:
        /*0738*/ 	.word	0x00000270
        /*073c*/ 	.word	0x000000ff
        /*0740*/ 	.word	0x00028400
        /*0744*/ 	.short	0x0100
        /*0746*/ 	.byte	0x08
	.zero		1


	//   ....[1]....
        /*0748*/ 	.word	0x00000280
        /*074c*/ 	.word	0x000000ff
        /*0750*/ 	.word	0x00028420
        /*0754*/ 	.short	0x0100
        /*0756*/ 	.byte	0x08
	.zero		1


	//   ....[2]....
        /*0758*/ 	.word	0x00000370
        /*075c*/ 	.word	0x000000ff
        /*0760*/ 	.word	0x00028430
        /*0764*/ 	.short	0x0100
        /*0766*/ 	.byte	0x08
	.zero		1


	//   ....[3]....
        /*0768*/ 	.word	0x00000380
        /*076c*/ 	.word	0x000000ff
        /*0770*/ 	.word	0x00028440
        /*0774*/ 	.short	0x0100
        /*0776*/ 	.byte	0x08
	.zero		1


	//   ....[4]....
        /*0778*/ 	.word	0x00000390
        /*077c*/ 	.word	0x000000ff
        /*0780*/ 	.word	0x00028438
        /*0784*/ 	.short	0x0100
        /*0786*/ 	.byte	0x08
	.zero		1


	//   ....[5]....
        /*0788*/ 	.word	0x000003a0
        /*078c*/ 	.word	0x000000ff
        /*0790*/ 	.word	0x00028448
        /*0794*/ 	.short	0x0100
        /*0796*/ 	.byte	0x08
	.zero		1


	//   ....[6]....
        /*0798*/ 	.word	0x000004d0
        /*079c*/ 	.word	0x000000ff
        /*07a0*/ 	.word	0x00028450
        /*07a4*/ 	.short	0x0100
        /*07a6*/ 	.byte	0x08
	.zero		1


	//   ....[7]....
        /*07a8*/ 	.word	0x000004e0
        /*07ac*/ 	.word	0x000000ff
        /*07b0*/ 	.word	0x00028460
        /*07b4*/ 	.short	0x0100
        /*07b6*/ 	.byte	0x08
	.zero		1


	//   ....[8]....
        /*07b8*/ 	.word	0x000004f0
        /*07bc*/ 	.word	0x000000ff
        /*07c0*/ 	.word	0x00028458
        /*07c4*/ 	.short	0x0100
        /*07c6*/ 	.byte	0x08
	.zero		1


	//   ....[9]....
        /*07c8*/ 	.word	0x00000500
        /*07cc*/ 	.word	0x000000ff
        /*07d0*/ 	.word	0x00028468
        /*07d4*/ 	.short	0x0100
        /*07d6*/ 	.byte	0x08
	.zero		1


	//   ....[10]....
        /*07d8*/ 	.word	0x000005f0
        /*07dc*/ 	.word	0x000000ff
        /*07e0*/ 	.word	0x00028470
        /*07e4*/ 	.short	0x0100
        /*07e6*/ 	.byte	0x06
	.zero		1


	//   ....[11]....
        /*07e8*/ 	.word	0x00000600
        /*07ec*/ 	.word	0x000000ff
        /*07f0*/ 	.word	0x00028480
        /*07f4*/ 	.short	0x0100
        /*07f6*/ 	.byte	0x06
	.zero		1


	//   ....[12]....
        /*07f8*/ 	.word	0x00000610
        /*07fc*/ 	.word	0x000000ff
        /*0800*/ 	.word	0x00028478
        /*0804*/ 	.short	0x0100
        /*0806*/ 	.byte	0x06
	.zero		1


	//   ....[13]....
        /*0808*/ 	.word	0x00000620
        /*080c*/ 	.word	0x000000ff
        /*0810*/ 	.word	0x00028488
        /*0814*/ 	.short	0x0100
        /*0816*/ 	.byte	0x06
	.zero		1


	//   ....[14]....
        /*0818*/ 	.word	0x00000750
        /*081c*/ 	.word	0x000000ff
        /*0820*/ 	.word	0x00028490
        /*0824*/ 	.short	0x0100
        /*0826*/ 	.byte	0x08
	.zero		1


	//   ....[15]....
        /*0828*/ 	.word	0x00000760
        /*082c*/ 	.word	0x000000ff
        /*0830*/ 	.word	0x000284a0
        /*0834*/ 	.short	0x0100
        /*0836*/ 	.byte	0x08
	.zero		1


	//   ....[16]....
        /*0838*/ 	.word	0x00000770
        /*083c*/ 	.word	0x000000ff
        /*0840*/ 	.word	0x00028498
        /*0844*/ 	.short	0x0100
        /*0846*/ 	.byte	0x08
	.zero		1


	//   ....[17]....
        /*0848*/ 	.word	0x00000780
        /*084c*/ 	.word	0x000000ff
        /*0850*/ 	.word	0x000284a8
        /*0854*/ 	.short	0x0100
        /*0856*/ 	.byte	0x08
	.zero		1


	//   ....[18]....
        /*0858*/ 	.word	0x000008b0
        /*085c*/ 	.word	0x000000ff
        /*0860*/ 	.word	0x000284b0
        /*0864*/ 	.short	0x0100
        /*0866*/ 	.byte	0x08
	.zero		1


	//   ....[19]....
        /*0868*/ 	.word	0x000008c0
        /*086c*/ 	.word	0x000000ff
        /*0870*/ 	.word	0x000284c0
        /*0874*/ 	.short	0x0100
        /*0876*/ 	.byte	0x08
	.zero		1


	//   ....[20]....
        /*0878*/ 	.word	0x000008d0
        /*087c*/ 	.word	0x000000ff
        /*0880*/ 	.word	0x000284b8
        /*0884*/ 	.short	0x0100
        /*0886*/ 	.byte	0x08
	.zero		1


	//   ....[21]....
        /*0888*/ 	.word	0x000008e0
        /*088c*/ 	.word	0x000000ff
        /*0890*/ 	.word	0x000284c8
        /*0894*/ 	.short	0x0100
        /*0896*/ 	.byte	0x08
	.zero		1


	//   ....[22]....
        /*0898*/ 	.word	0x00001f80
        /*089c*/ 	.word	0x000000ff
        /*08a0*/ 	.word	0x00028400
        /*08a4*/ 	.short	0x010a
        /*08a6*/ 	.byte	0x29
	.zero		1


	//   ....[23]....
        /*08a8*/ 	.word	0x00002000
        /*08ac*/ 	.word	0x00000005
        /*08b0*/ 	.word	0x00028430
        /*08b4*/ 	.short	0x010a
        /*08b6*/ 	.byte	0x3f
	.zero		1


	//   ....[24]....
        /*08b8*/ 	.word	0x00002060
        /*08bc*/ 	.word	0x00000005
        /*08c0*/ 	.word	0x00028430
        /*08c4*/ 	.short	0x010a
        /*08c6*/ 	.byte	0x3f
	.zero		1


	//   ....[25]....
        /*08c8*/ 	.word	0x000025e0
        /*08cc*/ 	.word	0x00000000
        /*08d0*/ 	.word	0x00000000
        /*08d4*/ 	.short	0x0101
        /*08d6*/ 	.byte	0x3f
	.zero		1


	//   ....[26]....
        /*08d8*/ 	.word	0x00004330
        /*08dc*/ 	.word	0x000000ff
        /*08e0*/ 	.word	0x00028430
        /*08e4*/ 	.short	0x010a
        /*08e6*/ 	.byte	0x06
	.zero		1


	//   ....[27]....
        /*08e8*/ 	.word	0x00004370
        /*08ec*/ 	.word	0x000000ff
        /*08f0*/ 	.word	0x00028430
        /*08f4*/ 	.short	0x010a
        /*08f6*/ 	.byte	0x06
	.zero		1


	//   ....[28]....
        /*08f8*/ 	.word	0x000046b0
        /*08fc*/ 	.word	0x000000ff
        /*0900*/ 	.word	0x00028450
        /*0904*/ 	.short	0x010a
        /*0906*/ 	.byte	0x06
	.zero		1


	//   ....[29]....
        /*0908*/ 	.word	0x000046f0
        /*090c*/ 	.word	0x000000ff
        /*0910*/ 	.word	0x00028450
        /*0914*/ 	.short	0x010a
        /*0916*/ 	.byte	0x06
	.zero		1


	//   ....[30]....
        /*0918*/ 	.word	0x000049b0
        /*091c*/ 	.word	0x0000000b
        /*0920*/ 	.word	0x00000000
        /*0924*/ 	.short	0x0101
        /*0926*/ 	.byte	0x3f
	.zero		1


	//   ....[31]....
        /*0928*/ 	.word	0x00005df0
        /*092c*/ 	.word	0x000000ff
        /*0930*/ 	.word	0x00000000
        /*0934*/ 	.short	0x0101
        /*0936*/ 	.byte	0x06
	.zero		1


	//   ....[32]....
        /*0938*/ 	.word	0x00006a20
        /*093c*/ 	.word	0x000000ff
        /*0940*/ 	.word	0x00028430
        /*0944*/ 	.short	0x010a
        /*0946*/ 	.byte	0x06
	.zero		1


	//   ....[33]....
        /*0948*/ 	.word	0x00006a60
        /*094c*/ 	.word	0x000000ff
        /*0950*/ 	.word	0x00028430
        /*0954*/ 	.short	0x010a
        /*0956*/ 	.byte	0x06
	.zero		1


	//   ....[34]....
        /*0958*/ 	.word	0x00006dd0
        /*095c*/ 	.word	0x000000ff
        /*0960*/ 	.word	0x00028450
        /*0964*/ 	.short	0x010a
        /*0966*/ 	.byte	0x06
	.zero		1


	//   ....[35]....
        /*0968*/ 	.word	0x00006e10
        /*096c*/ 	.word	0x000000ff
        /*0970*/ 	.word	0x00028450
        /*0974*/ 	.short	0x010a
        /*0976*/ 	.byte	0x06
	.zero		1


	//   ....[36]....
        /*0978*/ 	.word	0x00007860
        /*097c*/ 	.word	0x00000000
        /*0980*/ 	.word	0x00000000
        /*0984*/ 	.short	0x0101
        /*0986*/ 	.byte	0x3f
	.zero		1


	//   ....[37]....
        /*0988*/ 	.word	0x00007a00
        /*098c*/ 	.word	0x000000ff
        /*0990*/ 	.word	0x00000000
        /*0994*/ 	.short	0x0101
        /*0996*/ 	.byte	0x06
	.zero		1


	//   ....[38]....
        /*0998*/ 	.word	0x00008400
        /*099c*/ 	.word	0x000000ff
        /*09a0*/ 	.word	0x00028430
        /*09a4*/ 	.short	0x010a
        /*09a6*/ 	.byte	0x06
	.zero		1


	//   ....[39]....
        /*09a8*/ 	.word	0x00008440
        /*09ac*/ 	.word	0x000000ff
        /*09b0*/ 	.word	0x00028430
        /*09b4*/ 	.short	0x010a
        /*09b6*/ 	.byte	0x06
	.zero		1


	//   ....[40]....
        /*09b8*/ 	.word	0x000087b0
        /*09bc*/ 	.word	0x000000ff
        /*09c0*/ 	.word	0x00028450
        /*09c4*/ 	.short	0x010a
        /*09c6*/ 	.byte	0x06
	.zero		1


	//   ....[41]....
        /*09c8*/ 	.word	0x000087f0
        /*09cc*/ 	.word	0x000000ff
        /*09d0*/ 	.word	0x00028450
        /*09d4*/ 	.short	0x010a
        /*09d6*/ 	.byte	0x06
	.zero		1


	//   ....[42]....
        /*09d8*/ 	.word	0x00008a70
        /*09dc*/ 	.word	0x00000004
        /*09e0*/ 	.word	0x00000000
        /*09e4*/ 	.short	0x0101
        /*09e6*/ 	.byte	0x3f
	.zero		1


	//   ....[43]....
        /*09e8*/ 	.word	0x00009e90
        /*09ec*/ 	.word	0x000000ff
        /*09f0*/ 	.word	0x00000000
        /*09f4*/ 	.short	0x0101
        /*09f6*/ 	.byte	0x06
	.zero		1


	//   ....[44]....
        /*09f8*/ 	.word	0x0000a790
        /*09fc*/ 	.word	0x000000ff
        /*0a00*/ 	.word	0x00028450
        /*0a04*/ 	.short	0x010a
        /*0a06*/ 	.byte	0x09
	.zero		1


	//   ....[45]....
        /*0a08*/ 	.word	0x0000a7d0
        /*0a0c*/ 	.word	0x000000ff
        /*0a10*/ 	.word	0x00028450
        /*0a14*/ 	.short	0x010a
        /*0a16*/ 	.byte	0x09
	.zero		1


	//   ....[46]....
        /*0a18*/ 	.word	0x0000b090
        /*0a1c*/ 	.word	0x000000ff
        /*0a20*/ 	.word	0x00000000
        /*0a24*/ 	.short	0x0101
        /*0a26*/ 	.byte	0x04
	.zero		1


	//   ....[47]....
        /*0a28*/ 	.word	0x0000d9a0
        /*0a2c*/ 	.word	0x00000004
        /*0a30*/ 	.word	0x00000000
        /*0a34*/ 	.short	0x0101
        /*0a36*/ 	.byte	0x3f
	.zero		1


	//   ....[48]....
        /*0a38*/ 	.word	0x00010200
        /*0a3c*/ 	.word	0x00000004
        /*0a40*/ 	.word	0x00028480
        /*0a44*/ 	.short	0x010a
        /*0a46*/ 	.byte	0x3f
	.zero		1


	//   ....[49]....
        /*0a48*/ 	.word	0x00010400
        /*0a4c*/ 	.word	0x00000004
        /*0a50*/ 	.word	0x00028440
        /*0a54*/ 	.short	0x010a
        /*0a56*/ 	.byte	0x3f
	.zero		1


	//   ....[50]....
        /*0a58*/ 	.word	0x00011090
        /*0a5c*/ 	.word	0x00000011
        /*0a60*/ 	.word	0x00028400
        /*0a64*/ 	.short	0x0107
        /*0a66*/ 	.byte	0x3f
	.zero		1


	//   ....[51]....
        /*0a68*/ 	.word	0x00011190
        /*0a6c*/ 	.word	0x00000011
        /*0a70*/ 	.word	0x00028400
        /*0a74*/ 	.short	0x0101
        /*0a76*/ 	.byte	0x3f
	.zero		1


	//   ....[52]....
        /*0a78*/ 	.word	0x000111b0
        /*0a7c*/ 	.word	0x00000011
        /*0a80*/ 	.word	0x00028420
        /*0a84*/ 	.short	0x010a
        /*0a86*/ 	.byte	0x3f
	.zero		1


	//   ....[53]....
        /*0a88*/ 	.word	0x000114c0
        /*0a8c*/ 	.word	0x00000004
        /*0a90*/ 	.word	0x00028480
        /*0a94*/ 	.short	0x010a
        /*0a96*/ 	.byte	0x3f
	.zero		1


	//   ....[54]....
        /*0a98*/ 	.word	0x00011810
        /*0a9c*/ 	.word	0x00000004
        /*0aa0*/ 	.word	0x00028440
        /*0aa4*/ 	.short	0x010a
        /*0aa6*/ 	.byte	0x3f
	.zero		1


	//   ....[55]....
        /*0aa8*/ 	.word	0x00011bd0
        /*0aac*/ 	.word	0x00000013
        /*0ab0*/ 	.word	0x00028470
        /*0ab4*/ 	.short	0x010a
        /*0ab6*/ 	.byte	0x3f
	.zero		1


	//   ....[56]....
        /*0ab8*/ 	.word	0x00011c40
        /*0abc*/ 	.word	0x00000013
        /*0ac0*/ 	.word	0x00028460
        /*0ac4*/ 	.short	0x010a
        /*0ac6*/ 	.byte	0x3f
	.zero		1


	//   ....[57]....
        /*0ac8*/ 	.word	0x000120f0
        /*0acc*/ 	.word	0x00000013
        /*0ad0*/ 	.word	0x00028450
        /*0ad4*/ 	.short	0x0101
        /*0ad6*/ 	.byte	0x3f
	.zero		1


	//   ....[58]....
        /*0ad8*/ 	.word	0x00012170
        /*0adc*/ 	.word	0x00000013
        /*0ae0*/ 	.word	0x00000000
        /*0ae4*/ 	.short	0x0101
        /*0ae6*/ 	.byte	0x3f
	.zero		1


	//   ....[59]....
        /*0ae8*/ 	.word	0x000123a0
        /*0aec*/ 	.word	0x00000010
        /*0af0*/ 	.word	0x00028470
        /*0af4*/ 	.short	0x010a
        /*0af6*/ 	.byte	0x3f
	.zero		1


	//   ....[60]....
        /*0af8*/ 	.word	0x00012410
        /*0afc*/ 	.word	0x00000010
        /*0b00*/ 	.word	0x00028460
        /*0b04*/ 	.short	0x010a
        /*0b06*/ 	.byte	0x3f
	.zero		1


	//   ....[61]....
        /*0b08*/ 	.word	0x000128e0
        /*0b0c*/ 	.word	0x00000010
        /*0b10*/ 	.word	0x00028450
        /*0b14*/ 	.short	0x0101
        /*0b16*/ 	.byte	0x3f
	.zero		1


	//   ....[62]....
        /*0b18*/ 	.word	0x00012970
        /*0b1c*/ 	.word	0x00000010
        /*0b20*/ 	.word	0x00000000
        /*0b24*/ 	.short	0x0101
        /*0b26*/ 	.byte	0x3f
	.zero		1


	//   ....[63]....
        /*0b28*/ 	.word	0x00012be0
        /*0b2c*/ 	.word	0x00000000
        /*0b30*/ 	.word	0x00028420
        /*0b34*/ 	.short	0x010a
        /*0b36*/ 	.byte	0x3f
	.zero		1


	//   ....[64]....
        /*0b38*/ 	.word	0x00012da0
        /*0b3c*/ 	.word	0x00000006
        /*0b40*/ 	.word	0x00000000
        /*0b44*/ 	.short	0x010a
        /*0b46*/ 	.byte	0x3f
	.zero		1


	//   ....[65]....
        /*0b48*/ 	.word	0x00012e10
        /*0b4c*/ 	.word	0x00000007
        /*0b50*/ 	.word	0x00000000
        /*0b54*/ 	.short	0x010a
        /*0b56*/ 	.byte	0x3f
	.zero		1


	//   ....[66]....
        /*0b58*/ 	.word	0x00012e70
        /*0b5c*/ 	.word	0x00000004
        /*0b60*/ 	.word	0x00028460
        /*0b64*/ 	.short	0x010a
        /*0b66*/ 	.byte	0x3f
	.zero		1


	//   ....[67]....
        /*0b68*/ 	.word	0x00012ec0
        /*0b6c*/ 	.word	0x00000003
        /*0b70*/ 	.word	0x00028460
        /*0b74*/ 	.short	0x010a
        /*0b76*/ 	.byte	0x3f
	.zero		1


	//   ....[68]....
        /*0b78*/ 	.word	0x00012f00
        /*0b7c*/ 	.word	0x00000004
        /*0b80*/ 	.word	0x00028480
        /*0b84*/ 	.short	0x010a
        /*0b86*/ 	.byte	0x3f
	.zero		1


	//   ....[69]....
        /*0b88*/ 	.word	0x00012f20
        /*0b8c*/ 	.word	0x00000003
        /*0b90*/ 	.word	0x00028480
        /*0b94*/ 	.short	0x010a
        /*0b96*/ 	.byte	0x3f
	.zero		1


	//   ....[70]....
        /*0b98*/ 	.word	0x00012f90
        /*0b9c*/ 	.word	0x00000003
        /*0ba0*/ 	.word	0x00028400
        /*0ba4*/ 	.short	0x010a
        /*0ba6*/ 	.byte	0x3f
	.zero		1


	//   ....[71]....
        /*0ba8*/ 	.word	0x00012fe0
        /*0bac*/ 	.word	0x00000005
        /*0bb0*/ 	.word	0x00028430
        /*0bb4*/ 	.short	0x010a
        /*0bb6*/ 	.byte	0x3f
	.zero		1


	//   ....[72]....
        /*0bb8*/ 	.word	0x00013040
        /*0bbc*/ 	.word	0x00000008
        /*0bc0*/ 	.word	0x00028430
        /*0bc4*/ 	.short	0x010a
        /*0bc6*/ 	.byte	0x3f
	.zero		1


	//   ....[73]....
        /*0bc8*/ 	.word	0x000130a0
        /*0bcc*/ 	.word	0x00000008
        /*0bd0*/ 	.word	0x00028450
        /*0bd4*/ 	.short	0x010a
        /*0bd6*/ 	.byte	0x3f
	.zero		1


	//   ....[74]....
        /*0bd8*/ 	.word	0x00013100
        /*0bdc*/ 	.word	0x00000005
        /*0be0*/ 	.word	0x00028430
        /*0be4*/ 	.short	0x010a
        /*0be6*/ 	.byte	0x3f
	.zero		1


	//   ....[75]....
        /*0be8*/ 	.word	0x00013160
        /*0bec*/ 	.word	0x00000005
        /*0bf0*/ 	.word	0x00028450
        /*0bf4*/ 	.short	0x010a
        /*0bf6*/ 	.byte	0x3f
	.zero		1


	//   ....[76]....
        /*0bf8*/ 	.word	0x000131c0
        /*0bfc*/ 	.word	0x00000005
        /*0c00*/ 	.word	0x00028430
        /*0c04*/ 	.short	0x010a
        /*0c06*/ 	.byte	0x3f
	.zero		1


	//   ....[77]....
        /*0c08*/ 	.word	0x00013220
        /*0c0c*/ 	.word	0x00000005
        /*0c10*/ 	.word	0x00028450
        /*0c14*/ 	.short	0x010a
        /*0c16*/ 	.byte	0x3f
	.zero		1


	//   ....[78]....
        /*0c18*/ 	.word	0x00013280
        /*0c1c*/ 	.word	0x00000007
        /*0c20*/ 	.word	0x00028450
        /*0c24*/ 	.short	0x010a
        /*0c26*/ 	.byte	0x3f
	.zero		1


	//   ....[79]....
        /*0c28*/ 	.word	0x000133d0
        /*0c2c*/ 	.word	0x00000004
        /*0c30*/ 	.word	0x00028480
        /*0c34*/ 	.short	0x010a
        /*0c36*/ 	.byte	0x3f
	.zero		1


	//   ....[80]....
        /*0c38*/ 	.word	0x00013420
        /*0c3c*/ 	.word	0x00000004
        /*0c40*/ 	.word	0x00028440
        /*0c44*/ 	.short	0x010a
        /*0c46*/ 	.byte	0x3f
	.zero		1


	//   ....[81]....
        /*0c48*/ 	.word	0x00013ed0
        /*0c4c*/ 	.word	0x00000011
        /*0c50*/ 	.word	0x00028420
        /*0c54*/ 	.short	0x010a
        /*0c56*/ 	.byte	0x3f
	.zero		1


	//   ....[82]....
        /*0c58*/ 	.word	0x00013f20
        /*0c5c*/ 	.word	0x00000004
        /*0c60*/ 	.word	0x00028480
        /*0c64*/ 	.short	0x010a
        /*0c66*/ 	.byte	0x3f
	.zero		1


	//   ....[83]....
        /*0c68*/ 	.word	0x00013f70
        /*0c6c*/ 	.word	0x00000004
        /*0c70*/ 	.word	0x00028440
        /*0c74*/ 	.short	0x010a
        /*0c76*/ 	.byte	0x3f
	.zero		1


	//   ....[84]....
        /*0c78*/ 	.word	0x00013fc0
        /*0c7c*/ 	.word	0x00000013
        /*0c80*/ 	.word	0x00028470
        /*0c84*/ 	.short	0x010a
        /*0c86*/ 	.byte	0x3f
	.zero		1


	//   ....[85]....
        /*0c88*/ 	.word	0x00014010
        /*0c8c*/ 	.word	0x00000013
        /*0c90*/ 	.word	0x00028460
        /*0c94*/ 	.short	0x010a
        /*0c96*/ 	.byte	0x3f
	.zero		1


	//   ....[86]....
        /*0c98*/ 	.word	0x00014060
        /*0c9c*/ 	.word	0x00000010
        /*0ca0*/ 	.word	0x00028470
        /*0ca4*/ 	.short	0x010a
        /*0ca6*/ 	.byte	0x3f
	.zero		1


	//   ....[87]....
        /*0ca8*/ 	.word	0x000140b0
        /*0cac*/ 	.word	0x00000010
        /*0cb0*/ 	.word	0x00028460
        /*0cb4*/ 	.short	0x010a
        /*0cb6*/ 	.byte	0x3f
	.zero		1


	//   ....[88]....
        /*0cb8*/ 	.word	0x00014100
        /*0cbc*/ 	.word	0x00000000
        /*0cc0*/ 	.word	0x00028420
        /*0cc4*/ 	.short	0x010a
        /*0cc6*/ 	.byte	0x3f
	.zero		1


	//   ....[89]....
        /*0cc8*/ 	.word	0x000142a0
        /*0ccc*/ 	.word	0x00000006
        /*0cd0*/ 	.word	0x00000000
        /*0cd4*/ 	.short	0x010a
        /*0cd6*/ 	.byte	0x3f
	.zero		1


	//   ....[90]....
        /*0cd8*/ 	.word	0x000142f0
        /*0cdc*/ 	.word	0x00000007
        /*0ce0*/ 	.word	0x00000000
        /*0ce4*/ 	.short	0x010a
        /*0ce6*/ 	.byte	0x3f
	.zero		1


	//   ....[91]....
        /*0ce8*/ 	.word	0x00014340
        /*0cec*/ 	.word	0x00000004
        /*0cf0*/ 	.word	0x00028460
        /*0cf4*/ 	.short	0x010a
        /*0cf6*/ 	.byte	0x3f
	.zero		1


	//   ....[92]....
        /*0cf8*/ 	.word	0x00014390
        /*0cfc*/ 	.word	0x00000003
        /*0d00*/ 	.word	0x00028460
        /*0d04*/ 	.short	0x010a
        /*0d06*/ 	.byte	0x3f
	.zero		1


	//   ....[93]....
        /*0d08*/ 	.word	0x000143e0
        /*0d0c*/ 	.word	0x00000004
        /*0d10*/ 	.word	0x00028480
        /*0d14*/ 	.short	0x010a
        /*0d16*/ 	.byte	0x3f
	.zero		1


	//----- nvinfo : EIATTR_NUM_MBARRIERS
	.align		4
.L_184:
        /*0d18*/ 	.byte	0x03, 0x38
        /*0d1a*/ 	.short	0x0016


	//----- nvinfo : EIATTR_EXIT_INSTR_OFFSETS
	.align		4
        /*0d1c*/ 	.byte	0x04, 0x1c
        /*0d1e*/ 	.short	(.L_186 - .L_185)


	//   ....[0]....
.L_185:
        /*0d20*/ 	.word	0x00000a40


	//   ....[1]....
        /*0d24*/ 	.word	0x0000ead0


	//   ....[2]....
        /*0d28*/ 	.word	0x00012f70


	//----- nvinfo : EIATTR_MAX_THREADS
	.align		4
.L_186:
        /*0d2c*/ 	.byte	0x04, 0x05
        /*0d2e*/ 	.short	(.L_188 - .L_187)
.L_187:
        /*0d30*/ 	.word	0x00000180
        /*0d34*/ 	.word	0x00000001
        /*0d38*/ 	.word	0x00000001


	//----- nvinfo : EIATTR_CRS_STACK_SIZE
	.align		4
.L_188:
        /*0d3c*/ 	.byte	0x04, 0x1e
        /*0d3e*/ 	.short	(.L_190 - .L_189)
.L_189:
        /*0d40*/ 	.word	0x00000000


	//----- nvinfo : EIATTR_CBANK_PARAM_SIZE
	.align		4
.L_190:
        /*0d44*/ 	.byte	0x03, 0x19
        /*0d46*/ 	.short	0x0af0


	//----- nvinfo : EIATTR_PARAM_CBANK
	.align		4
        /*0d48*/ 	.byte	0x04, 0x0a
        /*0d4a*/ 	.short	(.L_192 - .L_191)
	.align		4
.L_191:
        /*0d4c*/ 	.word	index@(.nv.constant0._ZN7cutlass13device_kernelIN5flash11enable_sm90INS1_16FlashAttnFwdSm90INS1_25CollectiveMainloopFwdSm90ILi2EN4cute5tupleIJNS5_1CILi1EEES8_S8_EEENS6_IJNS7_ILi128EEENS7_ILi64EEENS7_ILi256EEEEEELi256ENS_12float_e4m3_tEfNS_4arch4Sm90ELb0ELb1ELb0ELb0ELb0ELb0ELb0ELb1ELb1ELb1ELb0ELb0EEENS1_21CollectiveEpilogueFwdINS6_IJSA_SC_SB_EEES9_NS_10bfloat16_tESG_Li256ELb0ELb1ELb0ELb1EEENS1_30DynamicPersistentTileSchedulerILi256ELi128ELb0ELb1ELb1EEEEEEEEEvNT_6ParamsE)
        /*0d50*/ 	.short	0x0210
        /*0d52*/ 	.short	0x0af0


	//----- nvinfo : EIATTR_SW_WAR
	.align		4
.L_192:
        /*0d54*/ 	.byte	0x04, 0x36
        /*0d56*/ 	.short	(.L_194 - .L_193)
.L_193:
        /*0d58*/ 	.word	0x00000008
.L_194:


//--------------------- .nv.info._ZN7cutlass13device_kernelIN5flash11enable_sm90INS1_16FlashAttnFwdSm90INS1_25CollectiveMainloopFwdSm90ILi2EN4cute5tupleIJNS5_1CILi1EEES8_S8_EEENS6_IJNS7_ILi128EEENS7_ILi64EEENS7_ILi256EEEEEELi256ENS_12float_e4m3_tEfNS_4arch4Sm90ELb0ELb1ELb0ELb1ELb0ELb0ELb0ELb1ELb1ELb1ELb0ELb0EEENS1_21CollectiveEpilogueFwdINS6_IJSA_SC_SB_EEES9_NS_10bfloat16_tESG_Li256ELb1ELb1ELb0ELb1EEENS1_36VarlenDynamicPersistentTileSchedulerILi128ELi64ELi256ELi128ELb0ELb1ELb1ELb1ELb0ELb1EEEEEEEEEvNT_6ParamsE --------------------------
	.section	.nv.info._ZN7cutlass13device_kernelIN5flash11enable_sm90INS1_16FlashAttnFwdSm90INS1_25CollectiveMainloopFwdSm90ILi2EN4cute5tupleIJNS5_1CILi1EEES8_S8_EEENS6_IJNS7_ILi128EEENS7_ILi64EEENS7_ILi256EEEEEELi256ENS_12float_e4m3_tEfNS_4arch4Sm90ELb0ELb1ELb0ELb1ELb0ELb0ELb0ELb1ELb1ELb1ELb0ELb0EEENS1_21CollectiveEpilogueFwdINS6_IJSA_SC_SB_EEES9_NS_10bfloat16_tESG_Li256ELb1ELb1ELb0ELb1EEENS1_36VarlenDynamicPersistentTileSchedulerILi128ELi64ELi256ELi128ELb0ELb1ELb1ELb1ELb0ELb1EEEEEEEEEvNT_6ParamsE,"",@"SHT_CUDA_INFO"
	.sectionflags	@""
	.align	4


	//----- nvinfo : EIATTR_CUDA_API_VERSION
	.align		4
        /*0000*/ 	.byte	0x04, 0x37
        /*0002*/ 	.short	(.L_196 - .L_195)
.L_195:
        /*0004*/ 	.word	0x00000082


	//----- nvinfo : EIATTR_KPARAM_INFO
	.align		4
.L_196:
        /*0008*/ 	.byte	0x04, 0x17
        /*000a*/ 	.short	(.L_198 - .L_197)
.L_197:
        /*000c*/ 	.word	0x00000000
        /*0010*/ 	.short	0x0000
        /*0012*/ 	.short	0x0070
        /*0014*/ 	.byte	0x00, 0xf0, 0x01, 0x2a


	//----- nvinfo : EIATTR_SPARSE_MMA_MASK
	.align		4
.L_198:
        /*0018*/ 	.byte	0x03, 0x50
        /*001a*/ 	.short	0x0000


	//----- nvinfo : EIATTR_MAXREG_COUNT
	.align		4
        /*001c*/ 	.byte	0x03, 0x1b
        /*001e*/ 	.short	0x00a8


	//----- nvinfo : EIATTR_NUM_BARRIERS
	.align		4
        /*0020*/ 	.byte	0x02, 0x4c
        /*0022*/ 	.byte	0x10
	.zero		1


	//----- nvinfo : EIATTR_EXTERNS
	.align		4
        /*0024*/ 	.byte	0x04, 0x0f
        /*0026*/ 	.short	(.L_200 - .L_199)


	//   ....[0]....
	.align		4
.L_199:
        /*0028*/ 	.word	index@(__assertfail)


	//----- nvinfo : EIATTR_ANNOTATIONS
	.align		4
.L_200:
        /*002c*/ 	.byte	0x04, 0x55
        /*002e*/ 	.short	(.L_202 - .L_201)


	//   ....[0]....
.L_201:
        /* <DEDUP_REMOVED lines=39> */


	//----- nvinfo : EIATTR_MERCURY_ISA_VERSION
	.align		4
.L_202:
        /*0290*/ 	.byte	0x03, 0x5f
        /*0292*/ 	.short	0x0101


	//----- nvinfo : EIATTR_UNUSED_LOAD_BYTE_OFFSET
	.align		4
        /*0294*/ 	.byte	0x04, 0x44
        /*0296*/ 	.short	(.L_204 - .L_203)


	//   ....[0]....
.L_203:
        /*0298*/ 	.word	0x00000a40
        /*029c*/ 	.word	0x0000fff0


	//   ....[1]....
        /*02a0*/ 	.word	0x0000b6c0
        /*02a4*/ 	.word	0x0000fff0


	//----- nvinfo : EIATTR_INT_WARP_WIDE_INSTR_OFFSETS
	.align		4
.L_204:
        /*02a8*/ 	.byte	0x04, 0x31
        /*02aa*/ 	.short	(.L_206 - .L_205)


	//   ....[0]....
.L_205:
        /*02ac*/ 	.word	0x00000130


	//   ....[1]....
        /*02b0*/ 	.word	0x00000170


	//   ....[2]....
        /*02b4*/ 	.word	0x000001e0


	//   ....[3]....
        /*02b8*/ 	.word	0x00010b30


	//   ....[4]....
        /*02bc*/ 	.word	0x00010bc0


	//   ....[5]....
        /*02c0*/ 	.word	0x00013690


	//   ....[6]....
        /*02c4*/ 	.word	0x00013720


	//----- nvinfo : EIATTR_COOP_GROUP_MASK_REGIDS
	.align		4
.L_206:
        /*02c8*/ 	.byte	0x04, 0x29
        /*02ca*/ 	.short	(.L_208 - .L_207)


	//   ....[0]....
.L_207:
        /*02cc*/ 	.word	0xffffffff


	//   ....[1]....
        /*02d0*/ 	.word	0xffffffff


	//   ....[2]....
        /*02d4*/ 	.word	0xffffffff


	//   ....[3]....
        /*02d8*/ 	.word	0xffffffff


	//   ....[4]....
        /*02dc*/ 	.word	0xffffffff


	//   ....[5]....
        /*02e0*/ 	.word	0xffffffff


	//   ....[6]....
        /*02e4*/ 	.word	0xffffffff


	//   ....[7]....
        /*02e8*/ 	.word	0xffffffff


	//   ....[8]....
        /*02ec*/ 	.word	0xffffffff


	//   ....[9]....
        /*02f0*/ 	.word	0xffffffff


	//   ....[10]....
        /*02f4*/ 	.word	0xffffffff


	//   ....[11]....
        /*02f8*/ 	.word	0xffffffff


	//   ....[12]....
        /*02fc*/ 	.word	0xffffffff


	//   ....[13]....
        /*0300*/ 	.word	0xffffffff


	//   ....[14]....
        /*0304*/ 	.word	0xffffffff


	//   ....[15]....
        /*0308*/ 	.word	0xffffffff


	//   ....[16]....
        /*030c*/ 	.word	0xffffffff


	//   ....[17]....
        /*0310*/ 	.word	0xffffffff


	//   ....[18]....
        /*0314*/ 	.word	0xffffffff


	//   ....[19]....
        /*0318*/ 	.word	0xffffffff


	//   ....[20]....
        /*031c*/ 	.word	0xffffffff


	//   ....[21]....
        /*0320*/ 	.word	0xffffffff


	//   ....[22]....
        /*0324*/ 	.word	0xffffffff


	//   ....[23]....
        /*0328*/ 	.word	0xffffffff


	//   ....[24]....
        /*032c*/ 	.word	0xffffffff


	//   ....[25]....
        /*0330*/ 	.word	0xffffffff


	//   ....[26]....
        /*0334*/ 	.word	0xffffffff


	//   ....[27]....
        /*0338*/ 	.word	0xffffffff


	//   ....[28]....
        /*033c*/ 	.word	0xffffffff


	//   ....[29]....
        /*0340*/ 	.word	0xffffffff


	//   ....[30]....
        /*0344*/ 	.word	0xffffffff


	//   ....[31]....
        /*0348*/ 	.word	0xffffffff


	//   ....[32]....
        /*034c*/ 	.word	0xffffffff


	//   ....[33]....
        /*0350*/ 	.word	0xffffffff


	//   ....[34]....
        /*0354*/ 	.word	0xffffffff


	//   ....[35]....
        /*0358*/ 	.word	0xffffffff


	//   ....[36]....
        /*035c*/ 	.word	0xffffffff


	//   ....[37]....
        /*0360*/ 	.word	0xffffffff


	//   ....[38]....
        /*0364*/ 	.word	0xffffffff


	//   ....[39]....
        /*0368*/ 	.word	0xffffffff


	//   ....[40]....
        /*036c*/ 	.word	0xffffffff


	//   ....[41]....
        /*0370*/ 	.word	0xffffffff


	//   ....[42]....
        /*0374*/ 	.word	0xffffffff


	//   ....[43]....
        /*0378*/ 	.word	0xffffffff


	//   ....[44]....
        /*037c*/ 	.word	0xffffffff


	//   ....[45]....
        /*0380*/ 	.word	0xffffffff


	//   ....[46]....
        /*0384*/ 	.word	0xffffffff


	//   ....[47]....
        /*0388*/ 	.word	0xffffffff


	//   ....[48]....
        /*038c*/ 	.word	0xffffffff


	//   ....[49]....
        /*0390*/ 	.word	0xffffffff


	//   ....[50]....
        /*0394*/ 	.word	0xffffffff


	//   ....[51]....
        /*0398*/ 	.word	0xffffffff


	//   ....[52]....
        /*039c*/ 	.word	0xffffffff


	//   ....[53]....
        /*03a0*/ 	.word	0xffffffff


	//   ....[54]....
        /*03a4*/ 	.word	0xffffffff


	//   ....[55]....
        /*03a8*/ 	.word	0xffffffff


	//   ....[56]....
        /*03ac*/ 	.word	0xffffffff


	//   ....[57]....
        /*03b0*/ 	.word	0xffffffff


	//   ....[58]....
        /*03b4*/ 	.word	0xffffffff


	//   ....[59]....
        /*03b8*/ 	.word	0xffffffff


	//   ....[60]....
        /*03bc*/ 	.word	0xffffffff


	//   ....[61]....
        /*03c0*/ 	.word	0xffffffff


	//   ....[62]....
        /*03c4*/ 	.word	0xffffffff


	//   ....[63]....
        /*03c8*/ 	.word	0xffffffff


	//   ....[64]....
        /*03cc*/ 	.word	0xffffffff


	//   ....[65]....
        /*03d0*/ 	.word	0xffffffff


	//   ....[66]....
        /*03d4*/ 	.word	0xffffffff


	//   ....[67]....
        /*03d8*/ 	.word	0xffffffff


	//   ....[68]....
        /*03dc*/ 	.word	0xffffffff


	//   ....[69]....
        /*03e0*/ 	.word	0xffffffff


	//   ....[70]....
        /*03e4*/ 	.word	0xffffffff


	//   ....[71]....
        /*03e8*/ 	.word	0xffffffff


	//   ....[72]....
        /*03ec*/ 	.word	0xffffffff


	//   ....[73]....
        /*03f0*/ 	.word	0xffffffff


	//   ....[74]....
        /*03f4*/ 	.word	0xffffffff


	//   ....[75]....
        /*03f8*/ 	.word	0xffffffff


	//   ....[76]....
        /*03fc*/ 	.word	0xffffffff


	//   ....[77]....
        /*0400*/ 	.word	0xffffffff


	//   ....[78]....
        /*0404*/ 	.word	0xffffffff


	//   ....[79]....
        /*0408*/ 	.word	0xffffffff


	//   ....[80]....
        /*040c*/ 	.word	0xffffffff


	//   ....[81]....
        /*0410*/ 	.word	0xffffffff


	//   ....[82]....
        /*0414*/ 	.word	0xffffffff


	//   ....[83]....
        /*0418*/ 	.word	0xffffffff


	//   ....[84]....
        /*041c*/ 	.word	0xffffffff


	//   ....[85]....
        /*0420*/ 	.word	0xffffffff


	//   ....[86]....
        /*0424*/ 	.word	0xffffffff


	//   ....[87]....
        /*0428*/ 	.word	0xffffffff


	//   ....[88]....
        /*042c*/ 	.word	0xffffffff


	//   ....[89]....
        /*0430*/ 	.word	0xffffffff


	//   ....[90]....
        /*0434*/ 	.word	0xffffffff


	//   ....[91]....
        /*0438*/ 	.word	0xffffffff


	//   ....[92]....
        /*043c*/ 	.word	0xffffffff


	//   ....[93]....
        /*0440*/ 	.word	0xffffffff


	//   ....[94]....
        /*0444*/ 	.word	0xffffffff


	//   ....[95]....
        /*0448*/ 	.word	0xffffffff


	//   ....[96]....
        /*044c*/ 	.word	0xffffffff


	//   ....[97]....
        /*0450*/ 	.word	0xffffffff


	//   ....[98]....
        /*0454*/ 	.word	0xffffffff


	//   ....[99]....
        /*0458*/ 	.word	0xffffffff


	//   ....[100]....
        /*045c*/ 	.word	0xffffffff


	//   ....[101]....
        /*0460*/ 	.word	0xffffffff


	//   ....[102]....
        /*0464*/ 	.word	0xffffffff


	//   ....[103]....
        /*0468*/ 	.word	0xffffffff


	//   ....[104]....
        /*046c*/ 	.word	0xffffffff


	//   ....[105]....
        /*0470*/ 	.word	0xffffffff


	//   ....[106]....
        /*0474*/ 	.word	0xffffffff


	//   ....[107]....
        /*0478*/ 	.word	0xffffffff


	//   ....[108]....
        /*047c*/ 	.word	0xffffffff


	//   ....[109]....
        /*0480*/ 	.word	0xffffffff


	//   ....[110]....
        /*0484*/ 	.word	0xffffffff


	//   ....[111]....
        /*0488*/ 	.word	0xffffffff


	//   ....[112]....
        /*048c*/ 	.word	0xffffffff


	//   ....[113]....
        /*0490*/ 	.word	0xffffffff


	//   ....[114]....
        /*0494*/ 	.word	0xffffffff


	//   ....[115]....
        /*0498*/ 	.word	0xffffffff


	//   ....[116]....
        /*049c*/ 	.word	0xffffffff


	//   ....[117]....
        /*04a0*/ 	.word	0xffffffff


	//   ....[118]....
        /*04a4*/ 	.word	0xffffffff


	//   ....[119]....
        /*04a8*/ 	.word	0xffffffff


	//   ....[120]....
        /*04ac*/ 	.word	0xffffffff


	//   ....[121]....
        /*04b0*/ 	.word	0xffffffff


	//   ....[122]....
        /*04b4*/ 	.word	0xffffffff


	//   ....[123]....
        /*04b8*/ 	.word	0xffffffff


	//   ....[124]....
        /*04bc*/ 	.word	0xffffffff


	//   ....[125]....
        /*04c0*/ 	.word	0xffffffff


	//   ....[126]....
        /*04c4*/ 	.word	0xffffffff


	//   ....[127]....
        /*04c8*/ 	.word	0xffffffff


	//   ....[128]....
        /*04cc*/ 	.word	0xffffffff


	//   ....[129]....
        /*04d0*/ 	.word	0xffffffff


	//   ....[130]....
        /*04d4*/ 	.word	0xffffffff


	//   ....[131]....
        /*04d8*/ 	.word	0xffffffff


	//   ....[132]....
        /*04dc*/ 	.word	0xffffffff


	//   ....[133]....
        /*04e0*/ 	.word	0xffffffff


	//   ....[134]....
        /*04e4*/ 	.word	0xffffffff


	//   ....[135]....
        /*04e8*/ 	.word	0xffffffff


	//   ....[136]....
        /*04ec*/ 	.word	0xffffffff


	//   ....[137]....
        /*04f0*/ 	.word	0xffffffff


	//   ....[138]....
        /*04f4*/ 	.word	0xffffffff


	//   ....[139]....
        /*04f8*/ 	.word	0xffffffff


	//   ....[140]....
        /*04fc*/ 	.word	0xffffffff


	//   ....[141]....
        /*0500*/ 	.word	0xffffffff


	//   ....[142]....
        /*0504*/ 	.word	0xffffffff


	//   ....[143]....
        /*0508*/ 	.word	0xffffffff


	//   ....[144]....
        /*050c*/ 	.word	0xffffffff


	//   ....[145]....
        /*0510*/ 	.word	0xffffffff


	//   ....[146]....
        /*0514*/ 	.word	0xffffffff


	//   ....[147]....
        /*0518*/ 	.word	0xffffffff


	//   ....[148]....
        /*051c*/ 	.word	0xffffffff


	//   ....[149]....
        /*0520*/ 	.word	0xffffffff


	//   ....[150]....
        /*0524*/ 	.word	0xffffffff


	//   ....[151]....
        /*0528*/ 	.word	0xffffffff


	//   ....[152]....
        /*052c*/ 	.word	0xffffffff


	//   ....[153]....
        /*0530*/ 	.word	0xffffffff


	//   ....[154]....
        /*0534*/ 	.word	0xffffffff


	//   ....[155]....
        /*0538*/ 	.word	0xffffffff


	//   ....[156]....
        /*053c*/ 	.word	0xffffffff


	//   ....[157]....
        /*0540*/ 	.word	0xffffffff


	//   ....[158]....
        /*0544*/ 	.word	0xffffffff


	//   ....[159]....
        /*0548*/ 	.word	0xffffffff


	//   ....[160]....
        /*054c*/ 	.word	0xffffffff


	//   ....[161]....
        /*0550*/ 	.word	0xffffffff


	//   ....[162]....
        /*0554*/ 	.word	0xffffffff


	//   ....[163]....
        /*0558*/ 	.word	0xffffffff


	//   ....[164]....
        /*055c*/ 	.word	0xffffffff


	//   ....[165]....
        /*0560*/ 	.word	0xffffffff


	//   ....[166]....
        /*0564*/ 	.word	0xffffffff


	//   ....[167]....
        /*0568*/ 	.word	0xffffffff


	//   ....[168]....
        /*056c*/ 	.word	0xffffffff


	//   ....[169]....
        /*0570*/ 	.word	0x0500000f


	//   ....[170]....
        /*0574*/ 	.word	0x0500000f


	//   ....[171]....
        /*0578*/ 	.word	0x0500000f


	//   ....[172]....
        /*057c*/ 	.word	0x0500000f


	//   ....[173]....
        /*0580*/ 	.word	0x0500000f


	//   ....[174]....
        /*0584*/ 	.word	0x0500000f


	//   ....[175]....
        /*0588*/ 	.word	0x0500000f


	//   ....[176]....
        /*058c*/ 	.word	0x0500000f


	//   ....[177]....
        /*0590*/ 	.word	0x0500000f


	//   ....[178]....
        /*0594*/ 	.word	0x0500000f


	//   ....[179]....
        /*0598*/ 	.word	0x0500000f


	//   ....[180]....
        /*059c*/ 	.word	0x0500000f


	//   ....[181]....
        /*05a0*/ 	.word	0x0500000f


	//   ....[182]....
        /*05a4*/ 	.word	0x0500000f


	//   ....[183]....
        /*05a8*/ 	.word	0x0500000f


	//   ....[184]....
        /*05ac*/ 	.word	0x0500000f


	//   ....[185]....
        /*05b0*/ 	.word	0x0500000f


	//   ....[186]....
        /*05b4*/ 	.word	0x0500000f


	//----- nvinfo : EIATTR_COOP_GROUP_INSTR_OFFSETS
	.align		4
.L_208:
        /*05b8*/ 	.byte	0x04, 0x28
        /*05ba*/ 	.short	(.L_210 - .L_209)


	//   ....[0]....
.L_209:
        /*05bc*/ 	.word	0x00000070


	//   ....[1]....
        /*05c0*/ 	.word	0x00000140


	//   ....[2]....
        /*05c4*/ 	.word	0x00000190


	//   ....[3]....
        /*05c8*/ 	.word	0x000003c0


	//   ....[4]....
        /*05cc*/ 	.word	0x00000520


	//   ....[5]....
        /*05d0*/ 	.word	0x00000640


	//   ....[6]....
        /*05d4*/ 	.word	0x000007a0


	//   ....[7]....
        /*05d8*/ 	.word	0x00001eb0


	//   ....[8]....
        /*05dc*/ 	.word	0x000025c0


	//   ....[9]....
        /*05e0*/ 	.word	0x00002970


	//   ....[10]....
        /*05e4*/ 	.word	0x00003310


	//   ....[11]....
        /*05e8*/ 	.word	0x000034a0


	//   ....[12]....
        /*05ec*/ 	.word	0x00003760


	//   ....[13]....
        /*05f0*/ 	.word	0x00003810


	//   ....[14]....
        /*05f4*/ 	.word	0x00004a80


	//   ....[15]....
        /*05f8*/ 	.word	0x00004cc0


	//   ....[16]....
        /*05fc*/ 	.word	0x00005390


	//   ....[17]....
        /*0600*/ 	.word	0x00005490


	//   ....[18]....
        /*0604*/ 	.word	0x00005830


	//   ....[19]....
        /*0608*/ 	.word	0x000058c0


	//   ....[20]....
        /*060c*/ 	.word	0x00007270


	//   ....[21]....
        /*0610*/ 	.word	0x00007290


	//   ....[22]....
        /*0614*/ 	.word	0x000072b0


	//   ....[23]....
        /*0618*/ 	.word	0x000072d0


	//   ....[24]....
        /*061c*/ 	.word	0x00008b60


	//   ....[25]....
        /*0620*/ 	.word	0x00008da0


	//   ....[26]....
        /*0624*/ 	.word	0x00009470


	//   ....[27]....
        /*0628*/ 	.word	0x00009570


	//   ....[28]....
        /*062c*/ 	.word	0x00009900


	//   ....[29]....
        /*0630*/ 	.word	0x00009990


	//   ....[30]....
        /*0634*/ 	.word	0x0000ab70


	//   ....[31]....
        /*0638*/ 	.word	0x0000ab80


	//   ....[32]....
        /*063c*/ 	.word	0x0000abb0


	//   ....[33]....
        /*0640*/ 	.word	0x0000abc0


	//   ....[34]....
        /*0644*/ 	.word	0x0000c260


	//   ....[35]....
        /*0648*/ 	.word	0x0000c2a0


	//   ....[36]....
        /*064c*/ 	.word	0x0000c2d0


	//   ....[37]....
        /*0650*/ 	.word	0x0000c300


	//   ....[38]....
        /*0654*/ 	.word	0x0000c330


	//   ....[39]....
        /*0658*/ 	.word	0x0000c360


	//   ....[40]....
        /*065c*/ 	.word	0x0000c390


	//   ....[41]....
        /*0660*/ 	.word	0x0000c3c0


	//   ....[42]....
        /*0664*/ 	.word	0x0000c3f0


	//   ....[43]....
        /*0668*/ 	.word	0x0000c420


	//   ....[44]....
        /*066c*/ 	.word	0x0000c450


	//   ....[45]....
        /*0670*/ 	.word	0x0000c480


	//   ....[46]....
        /*0674*/ 	.word	0x0000c4b0


	//   ....[47]....
        /*0678*/ 	.word	0x0000c4e0


	//   ....[48]....
        /*067c*/ 	.word	0x0000c510


	//   ....[49]....
        /*0680*/ 	.word	0x0000c540


	//   ....[50]....
        /*0684*/ 	.word	0x0000c570


	//   ....[51]....
        /*0688*/ 	.word	0x0000c5a0


	//   ....[52]....
        /*068c*/ 	.word	0x0000c5d0


	//   ....[53]....
        /*0690*/ 	.word	0x0000c600


	//   ....[54]....
        /*0694*/ 	.word	0x0000c630


	//   ....[55]....
        /*0698*/ 	.word	0x0000c660


	//   ....[56]....
        /*069c*/ 	.word	0x0000c690


	//   ....[57]....
        /*06a0*/ 	.word	0x0000c6c0


	//   ....[58]....
        /*06a4*/ 	.word	0x0000c6f0


	//   ....[59]....
        /*06a8*/ 	.word	0x0000c720


	//   ....[60]....
        /*06ac*/ 	.word	0x0000c750


	//   ....[61]....
        /*06b0*/ 	.word	0x0000c780


	//   ....[62]....
        /*06b4*/ 	.word	0x0000c7b0


	//   ....[63]....
        /*06b8*/ 	.word	0x0000c7e0


	//   ....[64]....
        /*06bc*/ 	.word	0x0000c810


	//   ....[65]....
        /*06c0*/ 	.word	0x0000c840


	//   ....[66]....
        /*06c4*/ 	.word	0x0000c870


	//   ....[67]....
        /*06c8*/ 	.word	0x0000c8a0


	//   ....[68]....
        /*06cc*/ 	.word	0x0000c8d0


	//   ....[69]....
        /*06d0*/ 	.word	0x0000c900


	//   ....[70]....
        /*06d4*/ 	.word	0x0000c930


	//   ....[71]....
        /*06d8*/ 	.word	0x0000c950


	//   ....[72]....
        /*06dc*/ 	.word	0x0000c960


	//   ....[73]....
        /*06e0*/ 	.word	0x0000c970


	//   ....[74]....
        /*06e4*/ 	.word	0x0000c980


	//   ....[75]....
        /*06e8*/ 	.word	0x0000c990


	//   ....[76]....
        /*06ec*/ 	.word	0x0000c9b0


	//   ....[77]....
        /*06f0*/ 	.word	0x0000c9d0


	//   ....[78]....
        /*06f4*/ 	.word	0x0000c9e0


	//   ....[79]....
        /*06f8*/ 	.word	0x0000ca00


	//   ....[80]....
        /*06fc*/ 	.word	0x0000ca10


	//   ....[81]....
        /*0700*/ 	.word	0x0000ca30


	//   ....[82]....
        /*0704*/ 	.word	0x0000ca40


	//   ....[83]....
        /*0708*/ 	.word	0x0000ca60


	//   ....[84]....
        /*070c*/ 	.word	0x0000ca70


	//   ....[85]....
        /*0710*/ 	.word	0x0000ca90


	//   ....[86]....
        /*0714*/ 	.word	0x0000caa0


	//   ....[87]....
        /*0718*/ 	.word	0x0000cac0


	//   ....[88]....
        /*071c*/ 	.word	0x0000cad0


	//   ....[89]....
        /*0720*/ 	.word	0x0000caf0


	//   ....[90]....
        /*0724*/ 	.word	0x0000cb00


	//   ....[91]....
        /*0728*/ 	.word	0x0000cb30


	//   ....[92]....
        /*072c*/ 	.word	0x0000cb70


	//   ....[93]....
        /*0730*/ 	.word	0x0000cba0


	//   ....[94]....
        /*0734*/ 	.word	0x0000cbb0


	//   ....[95]....
        /*0738*/ 	.word	0x0000cbd0


	//   ....[96]....
        /*073c*/ 	.word	0x0000cbf0


	//   ....[97]....
        /*0740*/ 	.word	0x0000cc00


	//   ....[98]....
        /*0744*/ 	.word	0x0000d3e0


	//   ....[99]....
        /*0748*/ 	.word	0x0000d420


	//   ....[100]....
        /*074c*/ 	.word	0x0000d450


	//   ....[101]....
        /*0750*/ 	.word	0x0000d4c0


	//   ....[102]....
        /*0754*/ 	.word	0x0000dd50


	//   ....[103]....
        /*0758*/ 	.word	0x0000dd70


	//   ....[104]....
        /*075c*/ 	.word	0x0000dec0


	//   ....[105]....
        /*0760*/ 	.word	0x0000dee0


	//   ....[106]....
        /*0764*/ 	.word	0x0000e020


	//   ....[107]....
        /*0768*/ 	.word	0x0000e040


	//   ....[108]....
        /*076c*/ 	.word	0x0000e190


	//   ....[109]....
        /*0770*/ 	.word	0x0000e1b0


	//   ....[110]....
        /*0774*/ 	.word	0x0000eae0


	//   ....[111]....
        /*0778*/ 	.word	0x0000eb10


	//   ....[112]....
        /*077c*/ 	.word	0x0000ec60


	//   ....[113]....
        /*0780*/ 	.word	0x0000ec80


	//   ....[114]....
        /*0784*/ 	.word	0x0000edc0


	//   ....[115]....
        /*0788*/ 	.word	0x0000ede0


	//   ....[116]....
        /*078c*/ 	.word	0x0000ef30


	//   ....[117]....
        /*0790*/ 	.word	0x0000ef50


	//   ....[118]....
        /*0794*/ 	.word	0x0000f130


	//   ....[119]....
        /*0798*/ 	.word	0x0000f320


	//   ....[120]....
        /*079c*/ 	.word	0x0000f350


	//   ....[121]....
        /*07a0*/ 	.word	0x0000f380


	//   ....[122]....
        /*07a4*/ 	.word	0x0000f3c0


	//   ....[123]....
        /*07a8*/ 	.word	0x0000f3f0


	//   ....[124]....
        /*07ac*/ 	.word	0x0000f430


	//   ....[125]....
        /*07b0*/ 	.word	0x0000f5c0


	//   ....[126]....
        /*07b4*/ 	.word	0x0000f5f0


	//   ....[127]....
        /*07b8*/ 	.word	0x0000f620


	//   ....[128]....
        /*07bc*/ 	.word	0x0000f650


	//   ....[129]....
        /*07c0*/ 	.word	0x0000f680


	//   ....[130]....
        /*07c4*/ 	.word	0x0000f6c0


	//   ....[131]....
        /*07c8*/ 	.word	0x0000f760


	//   ....[132]....
        /*07cc*/ 	.word	0x0000f7f0


	//   ....[133]....
        /*07d0*/ 	.word	0x0000f8a0


	//   ....[134]....
        /*07d4*/ 	.word	0x000112f0


	//   ....[135]....
        /*07d8*/ 	.word	0x00011fd0


	//   ....[136]....
        /*07dc*/ 	.word	0x00012000


	//   ....[137]....
        /*07e0*/ 	.word	0x00012030


	//   ....[138]....
        /*07e4*/ 	.word	0x00012050


	//   ....[139]....
        /*07e8*/ 	.word	0x00012150


	//   ....[140]....
        /*07ec*/ 	.word	0x00012160


	//   ....[141]....
        /*07f0*/ 	.word	0x000121e0


	//   ....[142]....
        /*07f4*/ 	.word	0x000121f0


	//   ....[143]....
        /*07f8*/ 	.word	0x00012270


	//   ....[144]....
        /*07fc*/ 	.word	0x00012280


	//   ....[145]....
        /*0800*/ 	.word	0x00012300


	//   ....[146]....
        /*0804*/ 	.word	0x00012310


	//   ....[147]....
        /*0808*/ 	.word	0x00012390


	//   ....[148]....
        /*080c*/ 	.word	0x000123a0


	//   ....[149]....
        /*0810*/ 	.word	0x000123b0


	//   ....[150]....
        /*0814*/ 	.word	0x000123c0


	//   ....[151]....
        /*0818*/ 	.word	0x00014060


	//   ....[152]....
        /*081c*/ 	.word	0x00014090


	//   ....[153]....
        /*0820*/ 	.word	0x000140c0


	//   ....[154]....
        /*0824*/ 	.word	0x000140f0


	//   ....[155]....
        /*0828*/ 	.word	0x00014120


	//   ....[156]....
        /*082c*/ 	.word	0x00014130


	//   ....[157]....
        /*0830*/ 	.word	0x00014160


	//   ....[158]....
        /*0834*/ 	.word	0x00014170


	//   ....[159]....
        /*0838*/ 	.word	0x000142b0


	//   ....[160]....
        /*083c*/ 	.word	0x000142f0


	//   ....[161]....
        /*0840*/ 	.word	0x00014320


	//   ....[162]....
        /*0844*/ 	.word	0x00014350


	//   ....[163]....
        /*0848*/ 	.word	0x00014380


	//   ....[164]....
        /*084c*/ 	.word	0x000143b0


	//   ....[165]....
        /*0850*/ 	.word	0x00014440


	//   ....[166]....
        /*0854*/ 	.word	0x000144d0


	//   ....[167]....
        /*0858*/ 	.word	0x00014540


	//   ....[168]....
        /*085c*/ 	.word	0x00014bd0


	//   ....[169]....
        /*0860*/ 	.word	0x00015290


	//   ....[170]....
        /*0864*/ 	.word	0x00015450


	//   ....[171]....
        /*0868*/ 	.word	0x000154c0


	//   ....[172]....
        /*086c*/ 	.word	0x00015520


	//   ....[173]....
        /*0870*/ 	.word	0x000155c0


	//   ....[174]....
        /*0874*/ 	.word	0x00015680


	//   ....[175]....
        /*0878*/ 	.word	0x00015780


	//   ....[176]....
        /*087c*/ 	.word	0x000157e0


	//   ....[177]....
        /*0880*/ 	.word	0x000158d0


	//   ....[178]....
        /*0884*/ 	.word	0x00015930


	//   ....[179]....
        /*0888*/ 	.word	0x00015a20


	//   ....[180]....
        /*088c*/ 	.word	0x00015a80


	//   ....[181]....
        /*0890*/ 	.word	0x00015b70


	//   ....[182]....
        /*0894*/ 	.word	0x00015bd0


	//   ....[183]....
        /*0898*/ 	.word	0x00015ca0


	//   ....[184]....
        /*089c*/ 	.word	0x00015d20


	//   ....[185]....
        /*08a0*/ 	.word	0x00015df0


	//   ....[186]....
        /*08a4*/ 	.word	0x00016140


	//----- nvinfo : EIATTR_REG_RECONFIG
	.align		4
.L_210:
        /*08a8*/ 	.byte	0x01, 0x54
	.zero		2


	//----- nvinfo : EIATTR_SYSCALL_OFFSETS
	.align		4
        /*08ac*/ 	.byte	0x04, 0x46
        /*08ae*/ 	.short	(.L_212 - .L_211)


	//   ....[0]....
.L_211:
        /*08b0*/ 	.word	0x00002090


	//   ....[1]....
        /*08b4*/ 	.word	0x00010d30


	//   ....[2]....
        /*08b8*/ 	.word	0x00010ec0


	//   ....[3]....
        /*08bc*/ 	.word	0x00011010


	//   ....[4]....
        /*08c0*/ 	.word	0x00011160


	//   ....[5]....
        /*08c4*/ 	.word	0x00011b70


	//----- nvinfo : EIATTR_MBARRIER_INSTR_OFFSETS
	.align		4
.L_212:
        /*08c8*/ 	.byte	0x04, 0x39
        /*08ca*/ 	.short	(.L_214 - .L_213)


	//   ....[0]....
.L_213:
        /*08cc*/ 	.word	0x00000270
        /*08d0*/ 	.word	0x000000ff
        /*08d4*/ 	.word	0x00028400
        /*08d8*/ 	.short	0x0100
        /*08da*/ 	.byte	0x08
	.zero		1


	//   ....[1]....
        /*08dc*/ 	.word	0x00000280
        /*08e0*/ 	.word	0x000000ff
        /*08e4*/ 	.word	0x00028420
        /*08e8*/ 	.short	0x0100
        /*08ea*/ 	.byte	0x08
	.zero		1


	//   ....[2]....
        /*08ec*/ 	.word	0x00000370
        /*08f0*/ 	.word	0x000000ff
        /*08f4*/ 	.word	0x00028430
        /*08f8*/ 	.short	0x0100
        /*08fa*/ 	.byte	0x08
	.zero		1


	//   ....[3]....
        /*08fc*/ 	.word	0x00000380
        /*0900*/ 	.word	0x000000ff
        /*0904*/ 	.word	0x00028440
        /*0908*/ 	.short	0x0100
        /*090a*/ 	.byte	0x08
	.zero		1


	//   ....[4]....
        /*090c*/ 	.word	0x00000390
        /*0910*/ 	.word	0x000000ff
        /*0914*/ 	.word	0x00028438
        /*0918*/ 	.short	0x0100
        /*091a*/ 	.byte	0x08
	.zero		1


	//   ....[5]....
        /*091c*/ 	.word	0x000003a0
        /*0920*/ 	.word	0x000000ff
        /*0924*/ 	.word	0x00028448
        /*0928*/ 	.short	0x0100
        /*092a*/ 	.byte	0x08
	.zero		1


	//   ....[6]....
        /*092c*/ 	.word	0x000004d0
        /*0930*/ 	.word	0x000000ff
        /*0934*/ 	.word	0x00028450
        /*0938*/ 	.short	0x0100
        /*093a*/ 	.byte	0x08
	.zero		1


	//   ....[7]....
        /*093c*/ 	.word	0x000004e0
        /*0940*/ 	.word	0x000000ff
        /*0944*/ 	.word	0x00028460
        /*0948*/ 	.short	0x0100
        /*094a*/ 	.byte	0x08
	.zero		1


	//   ....[8]....
        /*094c*/ 	.word	0x000004f0
        /*0950*/ 	.word	0x000000ff
        /*0954*/ 	.word	0x00028458
        /*0958*/ 	.short	0x0100
        /*095a*/ 	.byte	0x08
	.zero		1


	//   ....[9]....
        /*095c*/ 	.word	0x00000500
        /*0960*/ 	.word	0x000000ff
        /*0964*/ 	.word	0x00028468
        /*0968*/ 	.short	0x0100
        /*096a*/ 	.byte	0x08
	.zero		1


	//   ....[10]....
        /*096c*/ 	.word	0x000005f0
        /*0970*/ 	.word	0x000000ff
        /*0974*/ 	.word	0x00028470
        /*0978*/ 	.short	0x0100
        /*097a*/ 	.byte	0x06
	.zero		1


	//   ....[11]....
        /*097c*/ 	.word	0x00000600
        /*0980*/ 	.word	0x000000ff
        /*0984*/ 	.word	0x00028480
        /*0988*/ 	.short	0x0100
        /*098a*/ 	.byte	0x06
	.zero		1


	//   ....[12]....
        /*098c*/ 	.word	0x00000610
        /*0990*/ 	.word	0x000000ff
        /*0994*/ 	.word	0x00028478
        /*0998*/ 	.short	0x0100
        /*099a*/ 	.byte	0x06
	.zero		1


	//   ....[13]....
        /*099c*/ 	.word	0x00000620
        /*09a0*/ 	.word	0x000000ff
        /*09a4*/ 	.word	0x00028488
        /*09a8*/ 	.short	0x0100
        /*09aa*/ 	.byte	0x06
	.zero		1


	//   ....[14]....
        /*09ac*/ 	.word	0x00000750
        /*09b0*/ 	.word	0x000000ff
        /*09b4*/ 	.word	0x00028490
        /*09b8*/ 	.short	0x0100
        /*09ba*/ 	.byte	0x08
	.zero		1


	//   ....[15]....
        /*09bc*/ 	.word	0x00000760
        /*09c0*/ 	.word	0x000000ff
        /*09c4*/ 	.word	0x000284a0
        /*09c8*/ 	.short	0x0100
        /*09ca*/ 	.byte	0x08
	.zero		1


	//   ....[16]....
        /*09cc*/ 	.word	0x00000770
        /*09d0*/ 	.word	0x000000ff
        /*09d4*/ 	.word	0x00028498
        /*09d8*/ 	.short	0x0100
        /*09da*/ 	.byte	0x08
	.zero		1


	//   ....[17]....
        /*09dc*/ 	.word	0x00000780
        /*09e0*/ 	.word	0x000000ff
        /*09e4*/ 	.word	0x000284a8
        /*09e8*/ 	.short	0x0100
        /*09ea*/ 	.byte	0x08
	.zero		1


	//   ....[18]....
        /*09ec*/ 	.word	0x000008b0
        /*09f0*/ 	.word	0x000000ff
        /*09f4*/ 	.word	0x000284b0
        /*09f8*/ 	.short	0x0100
        /*09fa*/ 	.byte	0x08
	.zero		1


	//   ....[19]....
        /*09fc*/ 	.word	0x000008c0
        /*0a00*/ 	.word	0x000000ff
        /*0a04*/ 	.word	0x000284c0
        /*0a08*/ 	.short	0x0100
        /*0a0a*/ 	.byte	0x08
	.zero		1


	//   ....[20]....
        /*0a0c*/ 	.word	0x000008d0
        /*0a10*/ 	.word	0x000000ff
        /*0a14*/ 	.word	0x000284b8
        /*0a18*/ 	.short	0x0100
        /*0a1a*/ 	.byte	0x08
	.zero		1


	//   ....[21]....
        /*0a1c*/ 	.word	0x000008e0
        /*0a20*/ 	.word	0x000000ff
        /*0a24*/ 	.word	0x000284c8
        /*0a28*/ 	.short	0x0100
        /*0a2a*/ 	.byte	0x08
	.zero		1


	//   ....[22]....
        /*0a2c*/ 	.word	0x00002110
        /*0a30*/ 	.word	0x000000ff
        /*0a34*/ 	.word	0x00028400
        /*0a38*/ 	.short	0x010a
        /*0a3a*/ 	.byte	0x29
	.zero		1


	//   ....[23]....
        /*0a3c*/ 	.word	0x00002190
        /*0a40*/ 	.word	0x00000005
        /*0a44*/ 	.word	0x00028430
        /*0a48*/ 	.short	0x010a
        /*0a4a*/ 	.byte	0x3f
	.zero		1


	//   ....[24]....
        /*0a4c*/ 	.word	0x000021f0
        /*0a50*/ 	.word	0x00000005
        /*0a54*/ 	.word	0x00028430
        /*0a58*/ 	.short	0x010a
        /*0a5a*/ 	.byte	0x3f
	.zero		1


	//   ....[25]....
        /*0a5c*/ 	.word	0x00002750
        /*0a60*/ 	.word	0x00000000
        /*0a64*/ 	.word	0x00000000
        /*0a68*/ 	.short	0x0101
        /*0a6a*/ 	.byte	0x3f
	.zero		1


	//   ....[26]....
        /*0a6c*/ 	.word	0x000044a0
        /*0a70*/ 	.word	0x000000ff
        /*0a74*/ 	.word	0x00028430
        /*0a78*/ 	.short	0x010a
        /*0a7a*/ 	.byte	0x06
	.zero		1


	//   ....[27]....
        /*0a7c*/ 	.word	0x000044e0
        /*0a80*/ 	.word	0x000000ff
        /*0a84*/ 	.word	0x00028430
        /*0a88*/ 	.short	0x010a
        /*0a8a*/ 	.byte	0x06
	.zero		1


	//   ....[28]....
        /*0a8c*/ 	.word	0x00004820
        /*0a90*/ 	.word	0x000000ff
        /*0a94*/ 	.word	0x00028450
        /*0a98*/ 	.short	0x010a
        /*0a9a*/ 	.byte	0x06
	.zero		1


	//   ....[29]....
        /*0a9c*/ 	.word	0x00004860
        /*0aa0*/ 	.word	0x000000ff
        /*0aa4*/ 	.word	0x00028450
        /*0aa8*/ 	.short	0x010a
        /*0aaa*/ 	.byte	0x06
	.zero		1


	//   ....[30]....
        /*0aac*/ 	.word	0x00004b00
        /*0ab0*/ 	.word	0x00000009
        /*0ab4*/ 	.word	0x00000000
        /*0ab8*/ 	.short	0x0101
        /*0aba*/ 	.byte	0x3f
	.zero		1


	//   ....[31]....
        /*0abc*/ 	.word	0x00005f40
        /*0ac0*/ 	.word	0x000000ff
        /*0ac4*/ 	.word	0x00000000
        /*0ac8*/ 	.short	0x0101
        /*0aca*/ 	.byte	0x06
	.zero		1


	//   ....[32]....
        /*0acc*/ 	.word	0x00006ba0
        /*0ad0*/ 	.word	0x000000ff
        /*0ad4*/ 	.word	0x00028430
        /*0ad8*/ 	.short	0x010a
        /*0ada*/ 	.byte	0x06
	.zero		1


	//   ....[33]....
        /*0adc*/ 	.word	0x00006be0
        /*0ae0*/ 	.word	0x000000ff
        /*0ae4*/ 	.word	0x00028430
        /*0ae8*/ 	.short	0x010a
        /*0aea*/ 	.byte	0x06
	.zero		1


	//   ....[34]....
        /*0aec*/ 	.word	0x00006f50
        /*0af0*/ 	.word	0x000000ff
        /*0af4*/ 	.word	0x00028450
        /*0af8*/ 	.short	0x010a
        /*0afa*/ 	.byte	0x06
	.zero		1


	//   ....[35]....
        /*0afc*/ 	.word	0x00006f90
        /*0b00*/ 	.word	0x000000ff
        /*0b04*/ 	.word	0x00028450
        /*0b08*/ 	.short	0x010a
        /*0b0a*/ 	.byte	0x06
	.zero		1


	//   ....[36]....
        /*0b0c*/ 	.word	0x000079d0
        /*0b10*/ 	.word	0x00000000
        /*0b14*/ 	.word	0x00000000
        /*0b18*/ 	.short	0x0101
        /*0b1a*/ 	.byte	0x3f
	.zero		1


	//   ....[37]....
        /*0b1c*/ 	.word	0x00007b80
        /*0b20*/ 	.word	0x000000ff
        /*0b24*/ 	.word	0x00000000
        /*0b28*/ 	.short	0x0101
        /*0b2a*/ 	.byte	0x06
	.zero		1


	//   ....[38]....
        /*0b2c*/ 	.word	0x00008570
        /*0b30*/ 	.word	0x000000ff
        /*0b34*/ 	.word	0x00028430
        /*0b38*/ 	.short	0x010a
        /*0b3a*/ 	.byte	0x06
	.zero		1


	//   ....[39]....
        /*0b3c*/ 	.word	0x000085b0
        /*0b40*/ 	.word	0x000000ff
        /*0b44*/ 	.word	0x00028430
        /*0b48*/ 	.short	0x010a
        /*0b4a*/ 	.byte	0x06
	.zero		1


	//   ....[40]....
        /*0b4c*/ 	.word	0x00008920
        /*0b50*/ 	.word	0x000000ff
        /*0b54*/ 	.word	0x00028450
        /*0b58*/ 	.short	0x010a
        /*0b5a*/ 	.byte	0x06
	.zero		1


	//   ....[41]....
        /*0b5c*/ 	.word	0x00008960
        /*0b60*/ 	.word	0x000000ff
        /*0b64*/ 	.word	0x00028450
        /*0b68*/ 	.short	0x010a
        /*0b6a*/ 	.byte	0x06
	.zero		1


	//   ....[42]....
        /*0b6c*/ 	.word	0x00008ba0
        /*0b70*/ 	.word	0x00000004
        /*0b74*/ 	.word	0x00000000
        /*0b78*/ 	.short	0x0101
        /*0b7a*/ 	.byte	0x3f
	.zero		1


	//   ....[43]....
        /*0b7c*/ 	.word	0x0000a010
        /*0b80*/ 	.word	0x000000ff
        /*0b84*/ 	.word	0x00000000
        /*0b88*/ 	.short	0x0101
        /*0b8a*/ 	.byte	0x06
	.zero		1


	//   ....[44]....
        /*0b8c*/ 	.word	0x0000a910
        /*0b90*/ 	.word	0x000000ff
        /*0b94*/ 	.word	0x00028450
        /*0b98*/ 	.short	0x010a
        /*0b9a*/ 	.byte	0x09
	.zero		1


	//   ....[45]....
        /*0b9c*/ 	.word	0x0000a950
        /*0ba0*/ 	.word	0x000000ff
        /*0ba4*/ 	.word	0x00028450
        /*0ba8*/ 	.short	0x010a
        /*0baa*/ 	.byte	0x09
	.zero		1


	//   ....[46]....
        /*0bac*/ 	.word	0x0000afc0
        /*0bb0*/ 	.word	0x000000ff
        /*0bb4*/ 	.word	0x00000000
        /*0bb8*/ 	.short	0x0101
        /*0bba*/ 	.byte	0x04
	.zero		1


	//   ....[47]....
        /*0bbc*/ 	.word	0x0000dd40
        /*0bc0*/ 	.word	0x00000004
        /*0bc4*/ 	.word	0x00000000
        /*0bc8*/ 	.short	0x0101
        /*0bca*/ 	.byte	0x3f
	.zero		1


	//   ....[48]....
        /*0bcc*/ 	.word	0x00011570
        /*0bd0*/ 	.word	0x00000004
        /*0bd4*/ 	.word	0x00028480
        /*0bd8*/ 	.short	0x010a
        /*0bda*/ 	.byte	0x3f
	.zero		1


	//   ....[49]....
        /*0bdc*/ 	.word	0x00011780
        /*0be0*/ 	.word	0x00000004
        /*0be4*/ 	.word	0x00028440
        /*0be8*/ 	.short	0x010a
        /*0bea*/ 	.byte	0x3f
	.zero		1


	//   ....[50]....
        /*0bec*/ 	.word	0x000124e0
        /*0bf0*/ 	.word	0x00000011
        /*0bf4*/ 	.word	0x00028400
        /*0bf8*/ 	.short	0x0107
        /*0bfa*/ 	.byte	0x3f
	.zero		1


	//   ....[51]....
        /*0bfc*/ 	.word	0x000125e0
        /*0c00*/ 	.word	0x00000011
        /*0c04*/ 	.word	0x00028400
        /*0c08*/ 	.short	0x0101
        /*0c0a*/ 	.byte	0x3f
	.zero		1


	//   ....[52]....
        /*0c0c*/ 	.word	0x00012600
        /*0c10*/ 	.word	0x00000011
        /*0c14*/ 	.word	0x00028420
        /*0c18*/ 	.short	0x010a
        /*0c1a*/ 	.byte	0x3f
	.zero		1


	//   ....[53]....
        /*0c1c*/ 	.word	0x00012920
        /*0c20*/ 	.word	0x00000004
        /*0c24*/ 	.word	0x00028480
        /*0c28*/ 	.short	0x010a
        /*0c2a*/ 	.byte	0x3f
	.zero		1


	//   ....[54]....
        /*0c2c*/ 	.word	0x00012c80
        /*0c30*/ 	.word	0x00000004
        /*0c34*/ 	.word	0x00028440
        /*0c38*/ 	.short	0x010a
        /*0c3a*/ 	.byte	0x3f
	.zero		1


	//   ....[55]....
        /*0c3c*/ 	.word	0x00013040
        /*0c40*/ 	.word	0x00000013
        /*0c44*/ 	.word	0x00028470
        /*0c48*/ 	.short	0x010a
        /*0c4a*/ 	.byte	0x3f
	.zero		1


	//   ....[56]....
        /*0c4c*/ 	.word	0x000130b0
        /*0c50*/ 	.word	0x00000013
        /*0c54*/ 	.word	0x00028460
        /*0c58*/ 	.short	0x010a
        /*0c5a*/ 	.byte	0x3f
	.zero		1


	//   ....[57]....
        /*0c5c*/ 	.word	0x00013560
        /*0c60*/ 	.word	0x00000013
        /*0c64*/ 	.word	0x00028450
        /*0c68*/ 	.short	0x0101
        /*0c6a*/ 	.byte	0x3f
	.zero		1


	//   ....[58]....
        /*0c6c*/ 	.word	0x000135f0
        /*0c70*/ 	.word	0x00000013
        /*0c74*/ 	.word	0x00000000
        /*0c78*/ 	.short	0x0101
        /*0c7a*/ 	.byte	0x3f
	.zero		1


	//   ....[59]....
        /*0c7c*/ 	.word	0x00013820
        /*0c80*/ 	.word	0x00000010
        /*0c84*/ 	.word	0x00028470
        /*0c88*/ 	.short	0x010a
        /*0c8a*/ 	.byte	0x3f
	.zero		1


	//   ....[60]....
        /*0c8c*/ 	.word	0x00013890
        /*0c90*/ 	.word	0x00000010
        /*0c94*/ 	.word	0x00028460
        /*0c98*/ 	.short	0x010a
        /*0c9a*/ 	.byte	0x3f
	.zero		1


	//   ....[61]....
        /*0c9c*/ 	.word	0x00013d60
        /*0ca0*/ 	.word	0x00000010
        /*0ca4*/ 	.word	0x00028450
        /*0ca8*/ 	.short	0x0101
        /*0caa*/ 	.byte	0x3f
	.zero		1


	//   ....[62]....
        /*0cac*/ 	.word	0x00013db0
        /*0cb0*/ 	.word	0x00000010
        /*0cb4*/ 	.word	0x00000000
        /*0cb8*/ 	.short	0x0101
        /*0cba*/ 	.byte	0x3f
	.zero		1


	//   ....[63]....
        /*0cbc*/ 	.word	0x00014b50
        /*0cc0*/ 	.word	0x00000000
        /*0cc4*/ 	.word	0x00028420
        /*0cc8*/ 	.short	0x010a
        /*0cca*/ 	.byte	0x3f
	.zero		1


	//   ....[64]....
        /*0ccc*/ 	.word	0x00014d10
        /*0cd0*/ 	.word	0x00000006
        /*0cd4*/ 	.word	0x00000000
        /*0cd8*/ 	.short	0x010a
        /*0cda*/ 	.byte	0x3f
	.zero		1


	//   ....[65]....
        /*0cdc*/ 	.word	0x00014d80
        /*0ce0*/ 	.word	0x00000007
        /*0ce4*/ 	.word	0x00000000
        /*0ce8*/ 	.short	0x010a
        /*0cea*/ 	.byte	0x3f
	.zero		1


	//   ....[66]....
        /*0cec*/ 	.word	0x00014de0
        /*0cf0*/ 	.word	0x00000004
        /*0cf4*/ 	.word	0x00028460
        /*0cf8*/ 	.short	0x010a
        /*0cfa*/ 	.byte	0x3f
	.zero		1


	//   ....[67]....
        /*0cfc*/ 	.word	0x00014e30
        /*0d00*/ 	.word	0x00000003
        /*0d04*/ 	.word	0x00028460
        /*0d08*/ 	.short	0x010a
        /*0d0a*/ 	.byte	0x3f
	.zero		1


	//   ....[68]....
        /*0d0c*/ 	.word	0x00014e70
        /*0d10*/ 	.word	0x00000004
        /*0d14*/ 	.word	0x00028480
        /*0d18*/ 	.short	0x010a
        /*0d1a*/ 	.byte	0x3f
	.zero		1


	//   ....[69]....
        /*0d1c*/ 	.word	0x00014e90
        /*0d20*/ 	.word	0x00000003
        /*0d24*/ 	.word	0x00028480
        /*0d28*/ 	.short	0x010a
        /*0d2a*/ 	.byte	0x3f
	.zero		1


	//   ....[70]....
        /*0d2c*/ 	.word	0x00014f00
        /*0d30*/ 	.word	0x00000003
        /*0d34*/ 	.word	0x00028400
        /*0d38*/ 	.short	0x010a
        /*0d3a*/ 	.byte	0x3f
	.zero		1


	//   ....[71]....
        /*0d3c*/ 	.word	0x00014f50
        /*0d40*/ 	.word	0x00000005
        /*0d44*/ 	.word	0x00028430
        /*0d48*/ 	.short	0x010a
        /*0d4a*/ 	.byte	0x3f
	.zero		1


	//   ....[72]....
        /*0d4c*/ 	.word	0x00014fb0
        /*0d50*/ 	.word	0x00000008
        /*0d54*/ 	.word	0x00028430
        /*0d58*/ 	.short	0x010a
        /*0d5a*/ 	.byte	0x3f
	.zero		1


	//   ....[73]....
        /*0d5c*/ 	.word	0x00015010
        /*0d60*/ 	.word	0x00000008
        /*0d64*/ 	.word	0x00028450
        /*0d68*/ 	.short	0x010a
        /*0d6a*/ 	.byte	0x3f
	.zero		1


	//   ....[74]....
        /*0d6c*/ 	.word	0x00015070
        /*0d70*/ 	.word	0x00000005
        /*0d74*/ 	.word	0x00028430
        /*0d78*/ 	.short	0x010a
        /*0d7a*/ 	.byte	0x3f
	.zero		1


	//   ....[75]....
        /*0d7c*/ 	.word	0x000150d0
        /*0d80*/ 	.word	0x00000005
        /*0d84*/ 	.word	0x00028450
        /*0d88*/ 	.short	0x010a
        /*0d8a*/ 	.byte	0x3f
	.zero		1


	//   ....[76]....
        /*0d8c*/ 	.word	0x00015130
        /*0d90*/ 	.word	0x00000005
        /*0d94*/ 	.word	0x00028430
        /*0d98*/ 	.short	0x010a
        /*0d9a*/ 	.byte	0x3f
	.zero		1


	//   ....[77]....
        /*0d9c*/ 	.word	0x00015190
        /*0da0*/ 	.word	0x00000005
        /*0da4*/ 	.word	0x00028450
        /*0da8*/ 	.short	0x010a
        /*0daa*/ 	.byte	0x3f
	.zero		1


	//   ....[78]....
        /*0dac*/ 	.word	0x000151f0
        /*0db0*/ 	.word	0x00000007
        /*0db4*/ 	.word	0x00028450
        /*0db8*/ 	.short	0x010a
        /*0dba*/ 	.byte	0x3f
	.zero		1


	//   ....[79]....
        /*0dbc*/ 	.word	0x00015340
        /*0dc0*/ 	.word	0x00000004
        /*0dc4*/ 	.word	0x00028480
        /*0dc8*/ 	.short	0x010a
        /*0dca*/ 	.byte	0x3f
	.zero		1


	//   ....[80]....
        /*0dcc*/ 	.word	0x00015390
        /*0dd0*/ 	.word	0x00000004
        /*0dd4*/ 	.word	0x00028440
        /*0dd8*/ 	.short	0x010a
        /*0dda*/ 	.byte	0x3f
	.zero		1


	//   ....[81]....
        /*0ddc*/ 	.word	0x00015e30
        /*0de0*/ 	.word	0x00000011
        /*0de4*/ 	.word	0x00028420
        /*0de8*/ 	.short	0x010a
        /*0dea*/ 	.byte	0x3f
	.zero		1


	//   ....[82]....
        /*0dec*/ 	.word	0x00015e80
        /*0df0*/ 	.word	0x00000004
        /*0df4*/ 	.word	0x00028480
        /*0df8*/ 	.short	0x010a
        /*0dfa*/ 	.byte	0x3f
	.zero		1


	//   ....[83]....
        /*0dfc*/ 	.word	0x00015ed0
        /*0e00*/ 	.word	0x00000004
        /*0e04*/ 	.word	0x00028440
        /*0e08*/ 	.short	0x010a
        /*0e0a*/ 	.byte	0x3f
	.zero		1


	//   ....[84]....
        /*0e0c*/ 	.word	0x00015f20
        /*0e10*/ 	.word	0x00000013
        /*0e14*/ 	.word	0x00028470
        /*0e18*/ 	.short	0x010a
        /*0e1a*/ 	.byte	0x3f
	.zero		1


	//   ....[85]....
        /*0e1c*/ 	.word	0x00015f70
        /*0e20*/ 	.word	0x00000013
        /*0e24*/ 	.word	0x00028460
        /*0e28*/ 	.short	0x010a
        /*0e2a*/ 	.byte	0x3f
	.zero		1


	//   ....[86]....
        /*0e2c*/ 	.word	0x00015fc0
        /*0e30*/ 	.word	0x00000010
        /*0e34*/ 	.word	0x00028470
        /*0e38*/ 	.short	0x010a
        /*0e3a*/ 	.byte	0x3f
	.zero		1


	//   ....[87]....
        /*0e3c*/ 	.word	0x00016010
        /*0e40*/ 	.word	0x00000010
        /*0e44*/ 	.word	0x00028460
        /*0e48*/ 	.short	0x010a
        /*0e4a*/ 	.byte	0x3f
	.zero		1


	//   ....[88]....
        /*0e4c*/ 	.word	0x00016060
        /*0e50*/ 	.word	0x00000000
        /*0e54*/ 	.word	0x00028420
        /*0e58*/ 	.short	0x010a
        /*0e5a*/ 	.byte	0x3f
	.zero		1


	//   ....[89]....
        /*0e5c*/ 	.word	0x00016200
        /*0e60*/ 	.word	0x00000006
        /*0e64*/ 	.word	0x00000000
        /*0e68*/ 	.short	0x010a
        /*0e6a*/ 	.byte	0x3f
	.zero		1


	//   ....[90]....
        /*0e6c*/ 	.word	0x00016250
        /*0e70*/ 	.word	0x00000007
        /*0e74*/ 	.word	0x00000000
        /*0e78*/ 	.short	0x010a
        /*0e7a*/ 	.byte	0x3f
	.zero		1


	//   ....[91]....
        /*0e7c*/ 	.word	0x000162a0
        /*0e80*/ 	.word	0x00000004
        /*0e84*/ 	.word	0x00028460
        /*0e88*/ 	.short	0x010a
        /*0e8a*/ 	.byte	0x3f
	.zero		1


	//   ....[92]....
        /*0e8c*/ 	.word	0x000162f0
        /*0e90*/ 	.word	0x00000003
        /*0e94*/ 	.word	0x00028460
        /*0e98*/ 	.short	0x010a
        /*0e9a*/ 	.byte	0x3f
	.zero		1


	//   ....[93]....
        /*0e9c*/ 	.word	0x00016340
        /*0ea0*/ 	.word	0x00000004
        /*0ea4*/ 	.word	0x00028480
        /*0ea8*/ 	.short	0x010a
        /*0eaa*/ 	.byte	0x3f
	.zero		1


	//----- nvinfo : EIATTR_NUM_MBARRIERS
	.align		4
.L_214:
        /*0eac*/ 	.byte	0x03, 0x38
        /*0eae*/ 	.short	0x0016


	//----- nvinfo : EIATTR_EXIT_INSTR_OFFSETS
	.align		4
        /*0eb0*/ 	.byte	0x04, 0x1c
        /*0eb2*/ 	.short	(.L_216 - .L_215)


	//   ....[0]....
.L_215:
        /*0eb4*/ 	.word	0x00000a80


	//   ....[1]....
        /*0eb8*/ 	.word	0x0000f0d0


	//   ....[2]....
        /*0ebc*/ 	.word	0x00014ee0


	//----- nvinfo : EIATTR_MAX_THREADS
	.align		4
.L_216:
        /*0ec0*/ 	.byte	0x04, 0x05
        /*0ec2*/ 	.short	(.L_218 - .L_217)
.L_217:
        /*0ec4*/ 	.word	0x00000180
        /*0ec8*/ 	.word	0x00000001
        /*0ecc*/ 	.word	0x00000001


	//----- nvinfo : EIATTR_CRS_STACK_SIZE
	.align		4
.L_218:
        /*0ed0*/ 	.byte	0x04, 0x1e
        /*0ed2*/ 	.short	(.L_220 - .L_219)
.L_219:
        /*0ed4*/ 	.word	0x00000000


	//----- nvinfo : EIATTR_CBANK_PARAM_SIZE
	.align		4
.L_220:
        /*0ed8*/ 	.byte	0x03, 0x19
        /*0eda*/ 	.short	0x0af0


	//----- nvinfo : EIATTR_PARAM_CBANK
	.align		4
        /*0edc*/ 	.byte	0x04, 0x0a
        /*0ede*/ 	.short	(.L_222 - .L_221)
	.align		4
.L_221:
        /*0ee0*/ 	.word	index@(.nv.constant0._ZN7cutlass13device_kernelIN5flash11enable_sm90INS1_16FlashAttnFwdSm90INS1_25CollectiveMainloopFwdSm90ILi2EN4cute5tupleIJNS5_1CILi1EEES8_S8_EEENS6_IJNS7_ILi128EEENS7_ILi64EEENS7_ILi256EEEEEELi256ENS_12float_e4m3_tEfNS_4arch4Sm90ELb0ELb1ELb0ELb1ELb0ELb0ELb0ELb1ELb1ELb1ELb0ELb0EEENS1_21CollectiveEpilogueFwdINS6_IJSA_SC_SB_EEES9_NS_10bfloat16_tESG_Li256ELb1ELb1ELb0ELb1EEENS1_36VarlenDynamicPersistentTileSchedulerILi128ELi64ELi256ELi128ELb0ELb1ELb1ELb1ELb0ELb1EEEEEEEEEvNT_6ParamsE)
        /*0ee4*/ 	.short	0x0210
        /*0ee6*/ 	.short	0x0af0


	//----- nvinfo : EIATTR_SW_WAR
	.align		4
.L_222:
        /*0ee8*/ 	.byte	0x04, 0x36
        /*0eea*/ 	.short	(.L_224 - .L_223)
.L_223:
        /*0eec*/ 	.word	0x00000008
.L_224:


//--------------------- .nv.info._ZN7cutlass13device_kernelIN5flash11enable_sm90INS1_16FlashAttnFwdSm90INS1_25CollectiveMainloopFwdSm90ILi2EN4cute5tupleIJNS5_1CILi1EEES8_S8_EEENS6_IJNS7_ILi128EEENS7_ILi64EEENS7_ILi256EEEEEELi256ENS_12float_e4m3_tEfNS_4arch4Sm90ELb0ELb1ELb0ELb1ELb0ELb1ELb0ELb1ELb1ELb1ELb0ELb0EEENS1_21CollectiveEpilogueFwdINS6_IJSA_SC_SB_EEES9_NS_10bfloat16_tESG_Li256ELb1ELb1ELb0ELb1EEENS1_36VarlenDynamicPersistentTileSchedulerILi128ELi64ELi256ELi128ELb0ELb1ELb1ELb1ELb0ELb1EEEEEEEEEvNT_6ParamsE --------------------------
	.section	.nv.info._ZN7cutlass13device_kernelIN5flash11enable_sm90INS1_16FlashAttnFwdSm90INS1_25CollectiveMainloopFwdSm90ILi2EN4cute5tupleIJNS5_1CILi1EEES8_S8_EEENS6_IJNS7_ILi128EEENS7_ILi64EEENS7_ILi256EEEEEELi256ENS_12float_e4m3_tEfNS_4arch4Sm90ELb0ELb1ELb0ELb1ELb0ELb1ELb0ELb1ELb1ELb1ELb0ELb0EEENS1_21CollectiveEpilogueFwdINS6_IJSA_SC_SB_EEES9_NS_10bfloat16_tESG_Li256ELb1ELb1ELb0ELb1EEENS1_36VarlenDynamicPersistentTileSchedulerILi128ELi64ELi256ELi128ELb0ELb1ELb1ELb1ELb0ELb1EEEEEEEEEvNT_6ParamsE,"",@"SHT_CUDA_INFO"
	.sectionflags	@""
	.align	4


	//----- nvinfo : EIATTR_CUDA_API_VERSION
	.align		4
        /*0000*/ 	.byte	0x04, 0x37
        /*0002*/ 	.short	(.L_226 - .L_225)
.L_225:
        /*0004*/ 	.word	0x00000082


	//----- nvinfo : EIATTR_KPARAM_INFO
	.align		4
.L_226:
        /*0008*/ 	.byte	0x04, 0x17
        /*000a*/ 	.short	(.L_228 - .L_227)
.L_227:
        /*000c*/ 	.word	0x00000000
        /*0010*/ 	.short	0x0000
        /*0012*/ 	.short	0x0070
        /*0014*/ 	.byte	0x00, 0xf0, 0x01, 0x2a


	//----- nvinfo : EIATTR_SPARSE_MMA_MASK
	.align		4
.L_228:
        /*0018*/ 	.byte	0x03, 0x50
        /*001a*/ 	.short	0x0000


	//----- nvinfo : EIATTR_MAXREG_COUNT
	.align		4
        /*001c*/ 	.byte	0x03, 0x1b
        /*001e*/ 	.short	0x00a8


	//----- nvinfo : EIATTR_NUM_BARRIERS
	.align		4
        /*0020*/ 	.byte	0x02, 0x4c
        /*0022*/ 	.byte	0x10
	.zero		1


	//----- nvinfo : EIATTR_EXTERNS
	.align		4
        /*0024*/ 	.byte	0x04, 0x0f
        /*0026*/ 	.short	(.L_230 - .L_229)


	//   ....[0]....
	.align		4
.L_229:
        /*0028*/ 	.word	index@(__assertfail)


	//----- nvinfo : EIATTR_ANNOTATIONS
	.align		4
.L_230:
        /*002c*/ 	.byte	0x04, 0x55
        /*002e*/ 	.short	(.L_232 - .L_231)


	//   ....[0]....
.L_231:
        /* <DEDUP_REMOVED lines=62> */


	//----- nvinfo : EIATTR_MERCURY_ISA_VERSION
	.align		4
.L_232:
        /*03f8*/ 	.byte	0x03, 0x5f
        /*03fa*/ 	.short	0x0101


	//----- nvinfo : EIATTR_UNUSED_LOAD_BYTE_OFFSET
	.align		4
        /*03fc*/ 	.byte	0x04, 0x44
        /*03fe*/ 	.short	(.L_234 - .L_233)


	//   ....[0]....
.L_233:
        /*0400*/ 	.word	0x00000ad0
        /*0404*/ 	.word	0x0000fff0


	//   ....[1]....
        /*0408*/ 	.word	0x0001ad40
        /*040c*/ 	.word	0x0000fff0


	//----- nvinfo : EIATTR_INT_WARP_WIDE_INSTR_OFFSETS
	.align		4
.L_234:
        /*0410*/ 	.byte	0x04, 0x31
        /*0412*/ 	.short	(.L_236 - .L_235)


	//   ....[0]....
.L_235:
        /*0414*/ 	.word	0x00000190


	//   ....[1]....
        /*0418*/ 	.word	0x000001d0


	//   ....[2]....
        /*041c*/ 	.word	0x00000240


	//   ....[3]....
        /*0420*/ 	.word	0x00021600


	//   ....[4]....
        /*0424*/ 	.word	0x00021660


	//   ....[5]....
        /*0428*/ 	.word	0x00024210


	//   ....[6]....
        /*042c*/ 	.word	0x00024270


	//----- nvinfo : EIATTR_COOP_GROUP_MASK_REGIDS
	.align		4
.L_236:
        /*0430*/ 	.byte	0x04, 0x29
        /*0432*/ 	.short	(.L_238 - .L_237)


	//   ....[0]....
.L_237:
        /*0434*/ 	.word	0xffffffff


	//   ....[1]....
        /*0438*/ 	.word	0xffffffff


	//   ....[2]....
        /*043c*/ 	.word	0xffffffff


	//   ....[3]....
        /*0440*/ 	.word	0xffffffff


	//   ....[4]....
        /*0444*/ 	.word	0xffffffff


	//   ....[5]....
        /*0448*/ 	.word	0xffffffff


	//   ....[6]....
        /*044c*/ 	.word	0xffffffff


	//   ....[7]....
        /*0450*/ 	.word	0xffffffff


	//   ....[8]....
        /*0454*/ 	.word	0xffffffff


	//   ....[9]....
        /*0458*/ 	.word	0xffffffff


	//   ....[10]....
        /*045c*/ 	.word	0xffffffff


	//   ....[11]....
        /*0460*/ 	.word	0xffffffff


	//   ....[12]....
        /*0464*/ 	.word	0xffffffff


	//   ....[13]....
        /*0468*/ 	.word	0xffffffff


	//   ....[14]....
        /*046c*/ 	.word	0xffffffff


	//   ....[15]....
        /*0470*/ 	.word	0xffffffff


	//   ....[16]....
        /*0474*/ 	.word	0xffffffff


	//   ....[17]....
        /*0478*/ 	.word	0xffffffff


	//   ....[18]....
        /*047c*/ 	.word	0xffffffff


	//   ....[19]....
        /*0480*/ 	.word	0xffffffff


	//   ....[20]....
        /*0484*/ 	.word	0xffffffff


	//   ....[21]....
        /*0488*/ 	.word	0xffffffff


	//   ....[22]....
        /*048c*/ 	.word	0xffffffff


	//   ....[23]....
        /*0490*/ 	.word	0xffffffff


	//   ....[24]....
        /*0494*/ 	.word	0xffffffff


	//   ....[25]....
        /*0498*/ 	.word	0xffffffff


	//   ....[26]....
        /*049c*/ 	.word	0xffffffff


	//   ....[27]....
        /*04a0*/ 	.word	0xffffffff


	//   ....[28]....
        /*04a4*/ 	.word	0xffffffff


	//   ....[29]....
        /*04a8*/ 	.word	0xffffffff


	//   ....[30]....
        /*04ac*/ 	.word	0xffffffff


	//   ....[31]....
        /*04b0*/ 	.word	0xffffffff


	//   ....[32]....
        /*04b4*/ 	.word	0xffffffff


	//   ....[33]....
        /*04b8*/ 	.word	0xffffffff


	//   ....[34]....
        /*04bc*/ 	.word	0xffffffff


	//   ....[35]....
        /*04c0*/ 	.word	0xffffffff


	//   ....[36]....
        /*04c4*/ 	.word	0xffffffff


	//   ....[37]....
        /*04c8*/ 	.word	0xffffffff


	//   ....[38]....
        /*04cc*/ 	.word	0xffffffff


	//   ....[39]....
        /*04d0*/ 	.word	0xffffffff


	//   ....[40]....
        /*04d4*/ 	.word	0xffffffff


	//   ....[41]....
        /*04d8*/ 	.word	0xffffffff


	//   ....[42]....
        /*04dc*/ 	.word	0xffffffff


	//   ....[43]....
        /*04e0*/ 	.word	0xffffffff


	//   ....[44]....
        /*04e4*/ 	.word	0xffffffff


	//   ....[45]....
        /*04e8*/ 	.word	0xffffffff


	//   ....[46]....
        /*04ec*/ 	.word	0xffffffff


	//   ....[47]....
        /*04f0*/ 	.word	0xffffffff


	//   ....[48]....
        /*04f4*/ 	.word	0xffffffff


	//   ....[49]....
        /*04f8*/ 	.word	0xffffffff


	//   ....[50]....
        /*04fc*/ 	.word	0xffffffff


	//   ....[51]....
        /*0500*/ 	.word	0xffffffff


	//   ....[52]....
        /*0504*/ 	.word	0xffffffff


	//   ....[53]....
        /*0508*/ 	.word	0xffffffff


	//   ....[54]....
        /*050c*/ 	.word	0xffffffff


	//   ....[55]....
        /*0510*/ 	.word	0xffffffff


	//   ....[56]....
        /*0514*/ 	.word	0xffffffff


	//   ....[57]....
        /*0518*/ 	.word	0xffffffff


	//   ....[58]....
        /*051c*/ 	.word	0xffffffff


	//   ....[59]....
        /*0520*/ 	.word	0xffffffff


	//   ....[60]....
        /*0524*/ 	.word	0xffffffff


	//   ....[61]....
        /*0528*/ 	.word	0xffffffff


	//   ....[62]....
        /*052c*/ 	.word	0xffffffff


	//   ....[63]....
        /*0530*/ 	.word	0xffffffff


	//   ....[64]....
        /*0534*/ 	.word	0xffffffff


	//   ....[65]....
        /*0538*/ 	.word	0xffffffff


	//   ....[66]....
        /*053c*/ 	.word	0xffffffff


	//   ....[67]....
        /*0540*/ 	.word	0xffffffff


	//   ....[68]....
        /*0544*/ 	.word	0xffffffff


	//   ....[69]....
        /*0548*/ 	.word	0xffffffff


	//   ....[70]....
        /*054c*/ 	.word	0xffffffff


	//   ....[71]....
        /*0550*/ 	.word	0xffffffff


	//   ....[72]....
        /*0554*/ 	.word	0xffffffff


	//   ....[73]....
        /*0558*/ 	.word	0xffffffff


	//   ....[74]....
        /*055c*/ 	.word	0xffffffff


	//   ....[75]....
        /*0560*/ 	.word	0xffffffff


	//   ....[76]....
        /*0564*/ 	.word	0xffffffff


	//   ....[77]....
        /*0568*/ 	.word	0xffffffff


	//   ....[78]....
        /*056c*/ 	.word	0xffffffff


	//   ....[79]....
        /*0570*/ 	.word	0xffffffff


	//   ....[80]....
        /*0574*/ 	.word	0xffffffff


	//   ....[81]....
        /*0578*/ 	.word	0xffffffff


	//   ....[82]....
        /*057c*/ 	.word	0xffffffff


	//   ....[83]....
        /*0580*/ 	.word	0xffffffff


	//   ....[84]....
        /*0584*/ 	.word	0xffffffff


	//   ....[85]....
        /*0588*/ 	.word	0xffffffff


	//   ....[86]....
        /*058c*/ 	.word	0xffffffff


	//   ....[87]....
        /*0590*/ 	.word	0xffffffff


	//   ....[88]....
        /*0594*/ 	.word	0xffffffff


	//   ....[89]....
        /*0598*/ 	.word	0xffffffff


	//   ....[90]....
        /*059c*/ 	.word	0xffffffff


	//   ....[91]....
        /*05a0*/ 	.word	0xffffffff


	//   ....[92]....
        /*05a4*/ 	.word	0xffffffff


	//   ....[93]....
        /*05a8*/ 	.word	0xffffffff


	//   ....[94]....
        /*05ac*/ 	.word	0xffffffff


	//   ....[95]....
        /*05b0*/ 	.word	0xffffffff


	//   ....[96]....
        /*05b4*/ 	.word	0xffffffff


	//   ....[97]....
        /*05b8*/ 	.word	0xffffffff


	//   ....[98]....
        /*05bc*/ 	.word	0xffffffff


	//   ....[99]....
        /*05c0*/ 	.word	0xffffffff


	//   ....[100]....
        /*05c4*/ 	.word	0xffffffff


	//   ....[101]....
        /*05c8*/ 	.word	0xffffffff


	//   ....[102]....
        /*05cc*/ 	.word	0xffffffff


	//   ....[103]....
        /*05d0*/ 	.word	0xffffffff


	//   ....[104]....
        /*05d4*/ 	.word	0xffffffff


	//   ....[105]....
        /*05d8*/ 	.word	0xffffffff


	//   ....[106]....
        /*05dc*/ 	.word	0xffffffff


	//   ....[107]....
        /*05e0*/ 	.word	0xffffffff


	//   ....[108]....
        /*05e4*/ 	.word	0xffffffff


	//   ....[109]....
        /*05e8*/ 	.word	0xffffffff


	//   ....[110]....
        /*05ec*/ 	.word	0xffffffff


	//   ....[111]....
        /*05f0*/ 	.word	0xffffffff


	//   ....[112]....
        /*05f4*/ 	.word	0xffffffff


	//   ....[113]....
        /*05f8*/ 	.word	0xffffffff


	//   ....[114]....
        /*05fc*/ 	.word	0xffffffff


	//   ....[115]....
        /*0600*/ 	.word	0xffffffff


	//   ....[116]....
        /*0604*/ 	.word	0xffffffff


	//   ....[117]....
        /*0608*/ 	.word	0xffffffff


	//   ....[118]....
        /*060c*/ 	.word	0xffffffff


	//   ....[119]....
        /*0610*/ 	.word	0xffffffff


	//   ....[120]....
        /*0614*/ 	.word	0xffffffff


	//   ....[121]....
        /*0618*/ 	.word	0xffffffff


	//   ....[122]....
        /*061c*/ 	.word	0xffffffff


	//   ....[123]....
        /*0620*/ 	.word	0xffffffff


	//   ....[124]....
        /*0624*/ 	.word	0xffffffff


	//   ....[125]....
        /*0628*/ 	.word	0xffffffff


	//   ....[126]....
        /*062c*/ 	.word	0xffffffff


	//   ....[127]....
        /*0630*/ 	.word	0xffffffff


	//   ....[128]....
        /*0634*/ 	.word	0xffffffff


	//   ....[129]....
        /*0638*/ 	.word	0xffffffff


	//   ....[130]....
        /*063c*/ 	.word	0xffffffff


	//   ....[131]....
        /*0640*/ 	.word	0xffffffff


	//   ....[132]....
        /*0644*/ 	.word	0xffffffff


	//   ....[133]....
        /*0648*/ 	.word	0xffffffff


	//   ....[134]....
        /*064c*/ 	.word	0xffffffff


	//   ....[135]....
        /*0650*/ 	.word	0xffffffff


	//   ....[136]....
        /*0654*/ 	.word	0xffffffff


	//   ....[137]....
        /*0658*/ 	.word	0xffffffff


	//   ....[138]....
        /*065c*/ 	.word	0xffffffff


	//   ....[139]....
        /*0660*/ 	.word	0xffffffff


	//   ....[140]....
        /*0664*/ 	.word	0xffffffff


	//   ....[141]....
        /*0668*/ 	.word	0xffffffff


	//   ....[142]....
        /*066c*/ 	.word	0xffffffff


	//   ....[143]....
        /*0670*/ 	.word	0xffffffff


	//   ....[144]....
        /*0674*/ 	.word	0xffffffff


	//   ....[145]....
        /*0678*/ 	.word	0xffffffff


	//   ....[146]....
        /*067c*/ 	.word	0xffffffff


	//   ....[147]....
        /*0680*/ 	.word	0xffffffff


	//   ....[148]....
        /*0684*/ 	.word	0xffffffff


	//   ....[149]....
        /*0688*/ 	.word	0xffffffff


	//   ....[150]....
        /*068c*/ 	.word	0xffffffff


	//   ....[151]....
        /*0690*/ 	.word	0xffffffff


	//   ....[152]....
        /*0694*/ 	.word	0xffffffff


	//   ....[153]....
        /*0698*/ 	.word	0xffffffff


	//   ....[154]....
        /*069c*/ 	.word	0xffffffff


	//   ....[155]....
        /*06a0*/ 	.word	0xffffffff


	//   ....[156]....
        /*06a4*/ 	.word	0xffffffff


	//   ....[157]....
        /*06a8*/ 	.word	0xffffffff


	//   ....[158]....
        /*06ac*/ 	.word	0xffffffff


	//   ....[159]....
        /*06b0*/ 	.word	0xffffffff


	//   ....[160]....
        /*06b4*/ 	.word	0xffffffff


	//   ....[161]....
        /*06b8*/ 	.word	0xffffffff


	//   ....[162]....
        /*06bc*/ 	.word	0xffffffff


	//   ....[163]....
        /*06c0*/ 	.word	0xffffffff


	//   ....[164]....
        /*06c4*/ 	.word	0xffffffff


	//   ....[165]....
        /*06c8*/ 	.word	0xffffffff


	//   ....[166]....
        /*06cc*/ 	.word	0xffffffff


	//   ....[167]....
        /*06d0*/ 	.word	0xffffffff


	//   ....[168]....
        /*06d4*/ 	.word	0xffffffff


	//   ....[169]....
        /*06d8*/ 	.word	0xffffffff


	//   ....[170]....
        /*06dc*/ 	.word	0xffffffff


	//   ....[171]....
        /*06e0*/ 	.word	0xffffffff


	//   ....[172]....
        /*06e4*/ 	.word	0xffffffff


	//   ....[173]....
        /*06e8*/ 	.word	0xffffffff


	//   ....[174]....
        /*06ec*/ 	.word	0xffffffff


	//   ....[175]....
        /*06f0*/ 	.word	0xffffffff


	//   ....[176]....
        /*06f4*/ 	.word	0xffffffff


	//   ....[177]....
        /*06f8*/ 	.word	0xffffffff


	//   ....[178]....
        /*06fc*/ 	.word	0xffffffff


	//   ....[179]....
        /*0700*/ 	.word	0xffffffff


	//   ....[180]....
        /*0704*/ 	.word	0xffffffff


	//   ....[181]....
        /*0708*/ 	.word	0xffffffff


	//   ....[182]....
        /*070c*/ 	.word	0xffffffff


	//   ....[183]....
        /*0710*/ 	.word	0xffffffff


	//   ....[184]....
        /*0714*/ 	.word	0xffffffff


	//   ....[185]....
        /*0718*/ 	.word	0xffffffff


	//   ....[186]....
        /*071c*/ 	.word	0xffffffff


	//   ....[187]....
        /*0720*/ 	.word	0xffffffff


	//   ....[188]....
        /*0724*/ 	.word	0xffffffff


	//   ....[189]....
        /*0728*/ 	.word	0xffffffff


	//   ....[190]....
        /*072c*/ 	.word	0xffffffff


	//   ....[191]....
        /*0730*/ 	.word	0xffffffff


	//   ....[192]....
        /*0734*/ 	.word	0xffffffff


	//   ....[193]....
        /*0738*/ 	.word	0xffffffff


	//   ....[194]....
        /*073c*/ 	.word	0xffffffff


	//   ....[195]....
        /*0740*/ 	.word	0xffffffff


	//   ....[196]....
        /*0744*/ 	.word	0xffffffff


	//   ....[197]....
        /*0748*/ 	.word	0xffffffff


	//   ....[198]....
        /*074c*/ 	.word	0xffffffff


	//   ....[199]....
        /*0750*/ 	.word	0xffffffff


	//   ....[200]....
        /*0754*/ 	.word	0xffffffff


	//   ....[201]....
        /*0758*/ 	.word	0xffffffff


	//   ....[202]....
        /*075c*/ 	.word	0x0500000f


	//   ....[203]....
        /*0760*/ 	.word	0x0500000f


	//   ....[204]....
        /*0764*/ 	.word	0x0500000f


	//   ....[205]....
        /*0768*/ 	.word	0x0500000f


	//   ....[206]....
        /*076c*/ 	.word	0x0500000f


	//   ....[207]....
        /*0770*/ 	.word	0x0500000f


	//   ....[208]....
        /*0774*/ 	.word	0x0500000f


	//   ....[209]....
        /*0778*/ 	.word	0x0500000f


	//   ....[210]....
        /*077c*/ 	.word	0x0500000f


	//   ....[211]....
        /*0780*/ 	.word	0x0500000f


	//   ....[212]....
        /*0784*/ 	.word	0x0500000f


	//   ....[213]....
        /*0788*/ 	.word	0x0500000f


	//   ....[214]....
        /*078c*/ 	.word	0x0500000f


	//   ....[215]....
        /*0790*/ 	.word	0x0500000f


	//   ....[216]....
        /*0794*/ 	.word	0x0500000f


	//   ....[217]....
        /*0798*/ 	.word	0x0500000f


	//   ....[218]....
        /*079c*/ 	.word	0x0500000f


	//   ....[219]....
        /*07a0*/ 	.word	0x0500000f


	//   ....[220]....
        /*07a4*/ 	.word	0x0500000f


	//   ....[221]....
        /*07a8*/ 	.word	0x0500000f


	//   ....[222]....
        /*07ac*/ 	.word	0x0500000f


	//   ....[223]....
        /*07b0*/ 	.word	0x0500000f


	//   ....[224]....
        /*07b4*/ 	.word	0x0500000f


	//   ....[225]....
        /*07b8*/ 	.word	0x0500000f


	//   ....[226]....
        /*07bc*/ 	.word	0x0500000f


	//   ....[227]....
        /*07c0*/ 	.word	0x0500000f


	//   ....[228]....
        /*07c4*/ 	.word	0x0500000f


	//   ....[229]....
        /*07c8*/ 	.word	0x0500000f


	//   ....[230]....
        /*07cc*/ 	.word	0x0500000f


	//   ....[231]....
        /*07d0*/ 	.word	0x0500000f


	//   ....[232]....
        /*07d4*/ 	.word	0x0500000f


	//   ....[233]....
        /*07d8*/ 	.word	0x0500000f


	//   ....[234]....
        /*07dc*/ 	.word	0x0500000f


	//   ....[235]....
        /*07e0*/ 	.word	0x0500000f


	//   ....[236]....
        /*07e4*/ 	.word	0x0500000f


	//   ....[237]....
        /*07e8*/ 	.word	0x0500000f


	//   ....[238]....
        /*07ec*/ 	.word	0x0500000f


	//   ....[239]....
        /*07f0*/ 	.word	0x0500000f


	//   ....[240]....
        /*07f4*/ 	.word	0x0500000f


	//   ....[241]....
        /*07f8*/ 	.word	0x0500000f


	//   ....[242]....
        /*07fc*/ 	.word	0x0500000f


	//   ....[243]....
        /*0800*/ 	.word	0x0500000f


	//   ....[244]....
        /*0804*/ 	.word	0x0500000f


	//   ....[245]....
        /*0808*/ 	.word	0x0500000f


	//   ....[246]....
        /*080c*/ 	.word	0x0500000f


	//   ....[247]....
        /*0810*/ 	.word	0x0500000f


	//   ....[248]....
        /*0814*/ 	.word	0x0500000f


	//   ....[249]....
        /*0818*/ 	.word	0x0500000f


	//   ....[250]....
        /*081c*/ 	.word	0x0500000f


	//   ....[251]....
        /*0820*/ 	.word	0x0500000f


	//   ....[252]....
        /*0824*/ 	.word	0x0500000f


	//   ....[253]....
        /*0828*/ 	.word	0x0500000f


	//   ....[254]....
        /*082c*/ 	.word	0x0500000f


	//   ....[255]....
        /*0830*/ 	.word	0x0500000f


	//   ....[0]....
        /*0834*/ 	.word	0x0500000f


	//   ....[1]....
        /*0838*/ 	.word	0x0500000f


	//   ....[2]....
        /*083c*/ 	.word	0x0500000f


	//   ....[3]....
        /*0840*/ 	.word	0x0500000f


	//   ....[4]....
        /*0844*/ 	.word	0x0500000f


	//   ....[5]....
        /*0848*/ 	.word	0x0500000f


	//   ....[6]....
        /*084c*/ 	.word	0x0500000f


	//   ....[7]....
        /*0850*/ 	.word	0x0500000f


	//   ....[8]....
        /*0854*/ 	.word	0x0500000f


	//   ....[9]....
        /*0858*/ 	.word	0x0500000f


	//   ....[10]....
        /*085c*/ 	.word	0x0500000f


	//   ....[11]....
        /*0860*/ 	.word	0x0500000f


	//   ....[12]....
        /*0864*/ 	.word	0x0500000f


	//   ....[13]....
        /*0868*/ 	.word	0x0500000f


	//   ....[14]....
        /*086c*/ 	.word	0x0500000f


	//   ....[15]....
        /*0870*/ 	.word	0x0500000f


	//   ....[16]....
        /*0874*/ 	.word	0x0500000f


	//   ....[17]....
        /*0878*/ 	.word	0x0500000f


	//   ....[18]....
        /*087c*/ 	.word	0x0500000f


	//   ....[19]....
        /*0880*/ 	.word	0x0500000f


	//   ....[20]....
        /*0884*/ 	.word	0x0500000f


	//   ....[21]....
        /*0888*/ 	.word	0x0500000f


	//   ....[22]....
        /*088c*/ 	.word	0x0500000f


	//   ....[23]....
        /*0890*/ 	.word	0x0500000f


	//   ....[24]....
        /*0894*/ 	.word	0x0500000f


	//   ....[25]....
        /*0898*/ 	.word	0x0500000f


	//   ....[26]....
        /*089c*/ 	.word	0x0500000f


	//   ....[27]....
        /*08a0*/ 	.word	0x0500000f


	//   ....[28]....
        /*08a4*/ 	.word	0x0500000f


	//   ....[29]....
        /*08a8*/ 	.word	0x0500000f


	//   ....[30]....
        /*08ac*/ 	.word	0x0500000f


	//   ....[31]....
        /*08b0*/ 	.word	0x0500000f


	//   ....[32]....
        /*08b4*/ 	.word	0x0500000f


	//   ....[33]....
        /*08b8*/ 	.word	0x0500000f


	//   ....[34]....
        /*08bc*/ 	.word	0x0500000f


	//   ....[35]....
        /*08c0*/ 	.word	0x0500000f


	//   ....[36]....
        /*08c4*/ 	.word	0x0500000f


	//   ....[37]....
        /*08c8*/ 	.word	0x0500000f


	//   ....[38]....
        /*08cc*/ 	.word	0x0500000f


	//   ....[39]....
        /*08d0*/ 	.word	0x0500000f


	//   ....[40]....
        /*08d4*/ 	.word	0x0500000f


	//   ....[41]....
        /*08d8*/ 	.word	0x0500000f


	//   ....[42]....
        /*08dc*/ 	.word	0x0500000f


	//   ....[43]....
        /*08e0*/ 	.word	0x0500000f


	//   ....[44]....
        /*08e4*/ 	.word	0x0500000f


	//   ....[45]....
        /*08e8*/ 	.word	0x0500000f


	//   ....[46]....
        /*08ec*/ 	.word	0x0500000f


	//   ....[47]....
        /*08f0*/ 	.word	0x0500000f


	//   ....[48]....
        /*08f4*/ 	.word	0x0500000f


	//   ....[49]....
        /*08f8*/ 	.word	0x0500000f


	//   ....[50]....
        /*08fc*/ 	.word	0x0500000f


	//   ....[51]....
        /*0900*/ 	.word	0x0500000f


	//   ....[52]....
        /*0904*/ 	.word	0x0500000f


	//   ....[53]....
        /*0908*/ 	.word	0x0500000f


	//   ....[54]....
        /*090c*/ 	.word	0x0500000f


	//   ....[55]....
        /*0910*/ 	.word	0x0500000f


	//   ....[56]....
        /*0914*/ 	.word	0x0500000f


	//   ....[57]....
        /*0918*/ 	.word	0x0500000f


	//   ....[58]....
        /*091c*/ 	.word	0x0500000f


	//   ....[59]....
        /*0920*/ 	.word	0x0500000f


	//   ....[60]....
        /*0924*/ 	.word	0x0500000f


	//   ....[61]....
        /*0928*/ 	.word	0x0500000f


	//   ....[62]....
        /*092c*/ 	.word	0x0500000f


	//   ....[63]....
        /*0930*/ 	.word	0x0500000f


	//   ....[64]....
        /*0934*/ 	.word	0x0500000f


	//   ....[65]....
        /*0938*/ 	.word	0x0500000f


	//   ....[66]....
        /*093c*/ 	.word	0x0500000f


	//   ....[67]....
        /*0940*/ 	.word	0x0500000f


	//   ....[68]....
        /*0944*/ 	.word	0x0500000f


	//   ....[69]....
        /*0948*/ 	.word	0x0500000f


	//   ....[70]....
        /*094c*/ 	.word	0x0500000f


	//   ....[71]....
        /*0950*/ 	.word	0x0500000f


	//   ....[72]....
        /*0954*/ 	.word	0x0500000f


	//   ....[73]....
        /*0958*/ 	.word	0x0500000f


	//   ....[74]....
        /*095c*/ 	.word	0x0500000f


	//   ....[75]....
        /*0960*/ 	.word	0x0500000f


	//   ....[76]....
        /*0964*/ 	.word	0x0500000f


	//   ....[77]....
        /*0968*/ 	.word	0x0500000f


	//   ....[78]....
        /*096c*/ 	.word	0x0500000f


	//   ....[79]....
        /*0970*/ 	.word	0x0500000f


	//   ....[80]....
        /*0974*/ 	.word	0x0500000f


	//   ....[81]....
        /*0978*/ 	.word	0x0500000f


	//   ....[82]....
        /*097c*/ 	.word	0x0500000f


	//   ....[83]....
        /*0980*/ 	.word	0x0500000f


	//   ....[84]....
        /*0984*/ 	.word	0x0500000f


	//   ....[85]....
        /*0988*/ 	.word	0x0500000f


	//   ....[86]....
        /*098c*/ 	.word	0x0500000f


	//----- nvinfo : EIATTR_COOP_GROUP_INSTR_OFFSETS
	.align		4
.L_238:
        /*0990*/ 	.byte	0x04, 0x28
        /*0992*/ 	.short	(.L_240 - .L_239)


	//   ....[0]....
.L_239:
        /*0994*/ 	.word	0x00000070


	//   ....[1]....
        /*0998*/ 	.word	0x000001a0


	//   ....[2]....
        /*099c*/ 	.word	0x000001f0


	//   ....[3]....
        /*09a0*/ 	.word	0x00000420


	//   ....[4]....
        /*09a4*/ 	.word	0x00000580


	//   ....[5]....
        /*09a8*/ 	.word	0x000006a0


	//   ....[6]....
        /*09ac*/ 	.word	0x00000800


	//   ....[7]....
        /*09b0*/ 	.word	0x00007dc0


	//   ....[8]....
        /*09b4*/ 	.word	0x00008480


	//   ....[9]....
        /*09b8*/ 	.word	0x00008490


	//   ....[10]....
        /*09bc*/ 	.word	0x000084a0


	//   ....[11]....
        /*09c0*/ 	.word	0x000084b0


	//   ....[12]....
        /*09c4*/ 	.word	0x000086b0


	//   ....[13]....
        /*09c8*/ 	.word	0x000086c0


	//   ....[14]....
        /*09cc*/ 	.word	0x000086d0


	//   ....[15]....
        /*09d0*/ 	.word	0x000086e0


	//   ....[16]....
        /*09d4*/ 	.word	0x000088c0


	//   ....[17]....
        /*09d8*/ 	.word	0x000088d0


	//   ....[18]....
        /*09dc*/ 	.word	0x000088e0


	//   ....[19]....
        /*09e0*/ 	.word	0x000088f0


	//   ....[20]....
        /*09e4*/ 	.word	0x00008af0


	//   ....[21]....
        /*09e8*/ 	.word	0x00008b00


	//   ....[22]....
        /*09ec*/ 	.word	0x00008b10


	//   ....[23]....
        /*09f0*/ 	.word	0x00008b20


	//   ....[24]....
        /*09f4*/ 	.word	0x0000cdd0


	//   ....[25]....
        /*09f8*/ 	.word	0x0000cdf0


	//   ....[26]....
        /*09fc*/ 	.word	0x0000ce00


	//   ....[27]....
        /*0a00*/ 	.word	0x0000ce10


	//   ....[28]....
        /*0a04*/ 	.word	0x0000cf00


	//   ....[29]....
        /*0a08*/ 	.word	0x0000cf20


	//   ....[30]....
        /*0a0c*/ 	.word	0x0000cf30


	//   ....[31]....
        /*0a10*/ 	.word	0x0000cf40


	//   ....[32]....
        /*0a14*/ 	.word	0x0000d120


	//   ....[33]....
        /*0a18*/ 	.word	0x0000d140


	//   ....[34]....
        /*0a1c*/ 	.word	0x0000d160


	//   ....[35]....
        /*0a20*/ 	.word	0x0000d170


	//   ....[36]....
        /*0a24*/ 	.word	0x0000d240


	//   ....[37]....
        /*0a28*/ 	.word	0x0000d270


	//   ....[38]....
        /*0a2c*/ 	.word	0x0000d280


	//   ....[39]....
        /*0a30*/ 	.word	0x0000d290


	//   ....[40]....
        /*0a34*/ 	.word	0x00011a40


	//   ....[41]....
        /*0a38*/ 	.word	0x00011de0


	//   ....[42]....
        /*0a3c*/ 	.word	0x000126a0


	//   ....[43]....
        /*0a40*/ 	.word	0x00012780


	//   ....[44]....
        /*0a44*/ 	.word	0x00012b80


	//   ....[45]....
        /*0a48*/ 	.word	0x00012bf0


	//   ....[46]....
        /*0a4c*/ 	.word	0x00013fa0


	//   ....[47]....
        /*0a50*/ 	.word	0x000141e0


	//   ....[48]....
        /*0a54*/ 	.word	0x00014910


	//   ....[49]....
        /*0a58*/ 	.word	0x000149c0


	//   ....[50]....
        /*0a5c*/ 	.word	0x00014d20


	//   ....[51]....
        /*0a60*/ 	.word	0x00014d80


	//   ....[52]....
        /*0a64*/ 	.word	0x00016850


	//   ....[53]....
        /*0a68*/ 	.word	0x00016860


	//   ....[54]....
        /*0a6c*/ 	.word	0x00016890


	//   ....[55]....
        /*0a70*/ 	.word	0x00016a40


	//   ....[56]....
        /*0a74*/ 	.word	0x00018180


	//   ....[57]....
        /*0a78*/ 	.word	0x00018410


	//   ....[58]....
        /*0a7c*/ 	.word	0x00018b40


	//   ....[59]....
        /*0a80*/ 	.word	0x00018bf0


	//   ....[60]....
        /*0a84*/ 	.word	0x00018f60


	//   ....[61]....
        /*0a88*/ 	.word	0x00018fe0


	//   ....[62]....
        /*0a8c*/ 	.word	0x0001a1e0


	//   ....[63]....
        /*0a90*/ 	.word	0x0001a1f0


	//   ....[64]....
        /*0a94*/ 	.word	0x0001a220


	//   ....[65]....
        /*0a98*/ 	.word	0x0001a230


	//   ....[66]....
        /*0a9c*/ 	.word	0x0001b8c0


	//   ....[67]....
        /*0aa0*/ 	.word	0x0001b8f0


	//   ....[68]....
        /*0aa4*/ 	.word	0x0001b920


	//   ....[69]....
        /*0aa8*/ 	.word	0x0001b970


	//   ....[70]....
        /*0aac*/ 	.word	0x0001b9a0


	//   ....[71]....
        /*0ab0*/ 	.word	0x0001b9d0


	//   ....[72]....
        /*0ab4*/ 	.word	0x0001ba00


	//   ....[73]....
        /*0ab8*/ 	.word	0x0001ba30


	//   ....[74]....
        /*0abc*/ 	.word	0x0001ba60


	//   ....[75]....
        /*0ac0*/ 	.word	0x0001baa0


	//   ....[76]....
        /*0ac4*/ 	.word	0x0001bad0


	//   ....[77]....
        /*0ac8*/ 	.word	0x0001bb00


	//   ....[78]....
        /*0acc*/ 	.word	0x0001bb30


	//   ....[79]....
        /*0ad0*/ 	.word	0x0001bb60


	//   ....[80]....
        /*0ad4*/ 	.word	0x0001bb90


	//   ....[81]....
        /*0ad8*/ 	.word	0x0001bbc0


	//   ....[82]....
        /*0adc*/ 	.word	0x0001bbf0


	//   ....[83]....
        /*0ae0*/ 	.word	0x0001bc20


	//   ....[84]....
        /*0ae4*/ 	.word	0x0001bc50


	//   ....[85]....
        /*0ae8*/ 	.word	0x0001bc80


	//   ....[86]....
        /*0aec*/ 	.word	0x0001bcb0


	//   ....[87]....
        /*0af0*/ 	.word	0x0001bce0


	//   ....[88]....
        /*0af4*/ 	.word	0x0001bd10


	//   ....[89]....
        /*0af8*/ 	.word	0x0001bd40


	//   ....[90]....
        /*0afc*/ 	.word	0x0001bd70


	//   ....[91]....
        /*0b00*/ 	.word	0x0001bda0


	//   ....[92]....
        /*0b04*/ 	.word	0x0001bdd0


	//   ....[93]....
        /*0b08*/ 	.word	0x0001be00


	//   ....[94]....
        /*0b0c*/ 	.word	0x0001be30


	//   ....[95]....
        /*0b10*/ 	.word	0x0001be60


	//   ....[96]....
        /*0b14*/ 	.word	0x0001be90


	//   ....[97]....
        /*0b18*/ 	.word	0x0001bec0


	//   ....[98]....
        /*0b1c*/ 	.word	0x0001bef0


	//   ....[99]....
        /*0b20*/ 	.word	0x0001bf20


	//   ....[100]....
        /*0b24*/ 	.word	0x0001bf50


	//   ....[101]....
        /*0b28*/ 	.word	0x0001bf80


	//   ....[102]....
        /*0b2c*/ 	.word	0x0001bfc0


	//   ....[103]....
        /*0b30*/ 	.word	0x0001bff0


	//   ....[104]....
        /*0b34*/ 	.word	0x0001c020


	//   ....[105]....
        /*0b38*/ 	.word	0x0001c050


	//   ....[106]....
        /*0b3c*/ 	.word	0x0001c080


	//   ....[107]....
        /*0b40*/ 	.word	0x0001c0b0


	//   ....[108]....
        /*0b44*/ 	.word	0x0001c0e0


	//   ....[109]....
        /*0b48*/ 	.word	0x0001c110


	//   ....[110]....
        /*0b4c*/ 	.word	0x0001c140


	//   ....[111]....
        /*0b50*/ 	.word	0x0001c170


	//   ....[112]....
        /*0b54*/ 	.word	0x0001c180


	//   ....[113]....
        /*0b58*/ 	.word	0x0001c190


	//   ....[114]....
        /*0b5c*/ 	.word	0x0001c1a0


	//   ....[115]....
        /*0b60*/ 	.word	0x0001c1b0


	//   ....[116]....
        /*0b64*/ 	.word	0x0001c1d0


	//   ....[117]....
        /*0b68*/ 	.word	0x0001c1f0


	//   ....[118]....
        /*0b6c*/ 	.word	0x0001c220


	//   ....[119]....
        /*0b70*/ 	.word	0x0001c250


	//   ....[120]....
        /*0b74*/ 	.word	0x0001c280


	//   ....[121]....
        /*0b78*/ 	.word	0x0001c2b0


	//   ....[122]....
        /*0b7c*/ 	.word	0x0001c2e0


	//   ....[123]....
        /*0b80*/ 	.word	0x0001c2f0


	//   ....[124]....
        /*0b84*/ 	.word	0x0001c300


	//   ....[125]....
        /*0b88*/ 	.word	0x0001c310


	//   ....[126]....
        /*0b8c*/ 	.word	0x0001c320


	//   ....[127]....
        /*0b90*/ 	.word	0x0001c330


	//   ....[128]....
        /*0b94*/ 	.word	0x0001c340


	//   ....[129]....
        /*0b98*/ 	.word	0x0001c370


	//   ....[130]....
        /*0b9c*/ 	.word	0x0001c9c0


	//   ....[131]....
        /*0ba0*/ 	.word	0x0001ca00


	//   ....[132]....
        /*0ba4*/ 	.word	0x0001ca40


	//   ....[133]....
        /*0ba8*/ 	.word	0x0001cab0


	//   ....[134]....
        /*0bac*/ 	.word	0x0001d300


	//   ....[135]....
        /*0bb0*/ 	.word	0x0001d330


	//   ....[136]....
        /*0bb4*/ 	.word	0x0001d480


	//   ....[137]....
        /*0bb8*/ 	.word	0x0001d4a0


	//   ....[138]....
        /*0bbc*/ 	.word	0x0001d5e0


	//   ....[139]....
        /*0bc0*/ 	.word	0x0001d600


	//   ....[140]....
        /*0bc4*/ 	.word	0x0001d750


	//   ....[141]....
        /*0bc8*/ 	.word	0x0001d770


	//   ....[142]....
        /*0bcc*/ 	.word	0x0001dfe0


	//   ....[143]....
        /*0bd0*/ 	.word	0x0001dff0


	//   ....[144]....
        /*0bd4*/ 	.word	0x0001e180


	//   ....[145]....
        /*0bd8*/ 	.word	0x0001e190


	//   ....[146]....
        /*0bdc*/ 	.word	0x0001e320


	//   ....[147]....
        /*0be0*/ 	.word	0x0001e330


	//   ....[148]....
        /*0be4*/ 	.word	0x0001e4c0


	//   ....[149]....
        /*0be8*/ 	.word	0x0001e4d0


	//   ....[150]....
        /*0bec*/ 	.word	0x0001e6c0


	//   ....[151]....
        /*0bf0*/ 	.word	0x0001e8a0


	//   ....[152]....
        /*0bf4*/ 	.word	0x0001e8d0


	//   ....[153]....
        /*0bf8*/ 	.word	0x0001e900


	//   ....[154]....
        /*0bfc*/ 	.word	0x0001e930


	//   ....[155]....
        /*0c00*/ 	.word	0x0001e960


	//   ....[156]....
        /*0c04*/ 	.word	0x0001e990


	//   ....[157]....
        /*0c08*/ 	.word	0x0001eb00


	//   ....[158]....
        /*0c0c*/ 	.word	0x0001eb30


	//   ....[159]....
        /*0c10*/ 	.word	0x0001eb60


	//   ....[160]....
        /*0c14*/ 	.word	0x0001eb90


	//   ....[161]....
        /*0c18*/ 	.word	0x0001ebc0


	//   ....[162]....
        /*0c1c*/ 	.word	0x0001ebf0


	//   ....[163]....
        /*0c20*/ 	.word	0x0001ec90


	//   ....[164]....
        /*0c24*/ 	.word	0x0001ecf0


	//   ....[165]....
        /*0c28*/ 	.word	0x0001ed80


	//   ....[166]....
        /*0c2c*/ 	.word	0x00020020


	//   ....[167]....
        /*0c30*/ 	.word	0x00021da0


	//   ....[168]....
        /*0c34*/ 	.word	0x00022b10


	//   ....[169]....
        /*0c38*/ 	.word	0x00022b20


	//   ....[170]....
        /*0c3c*/ 	.word	0x00022b50


	//   ....[171]....
        /*0c40*/ 	.word	0x00022b60


	//   ....[172]....
        /*0c44*/ 	.word	0x00022c70


	//   ....[173]....
        /*0c48*/ 	.word	0x00022c80


	//   ....[174]....
        /*0c4c*/ 	.word	0x00022d10


	//   ....[175]....
        /*0c50*/ 	.word	0x00022d20


	//   ....[176]....
        /*0c54*/ 	.word	0x00022db0


	//   ....[177]....
        /*0c58*/ 	.word	0x00022dc0


	//   ....[178]....
        /*0c5c*/ 	.word	0x00022e50


	//   ....[179]....
        /*0c60*/ 	.word	0x00022e60


	//   ....[180]....
        /*0c64*/ 	.word	0x00022ef0


	//   ....[181]....
        /*0c68*/ 	.word	0x00022f00


	//   ....[182]....
        /*0c6c*/ 	.word	0x00022f50


	//   ....[183]....
        /*0c70*/ 	.word	0x00022f80


	//   ....[184]....
        /*0c74*/ 	.word	0x00024b00


	//   ....[185]....
        /*0c78*/ 	.word	0x00024b30


	//   ....[186]....
        /*0c7c*/ 	.word	0x00024b70


	//   ....[187]....
        /*0c80*/ 	.word	0x00024ba0


	//   ....[188]....
        /*0c84*/ 	.word	0x00024bd0


	//   ....[189]....
        /*0c88*/ 	.word	0x00024c00


	//   ....[190]....
        /*0c8c*/ 	.word	0x00024c30


	//   ....[191]....
        /*0c90*/ 	.word	0x00024c60


	//   ....[192]....
        /*0c94*/ 	.word	0x00024df0


	//   ....[193]....
        /*0c98*/ 	.word	0x00024e20


	//   ....[194]....
        /*0c9c*/ 	.word	0x00024e50


	//   ....[195]....
        /*0ca0*/ 	.word	0x00024e80


	//   ....[196]....
        /*0ca4*/ 	.word	0x00024eb0


	//   ....[197]....
        /*0ca8*/ 	.word	0x00024ee0


	//   ....[198]....
        /*0cac*/ 	.word	0x00024fa0


	//   ....[199]....
        /*0cb0*/ 	.word	0x00024fc0


	//   ....[200]....
        /*0cb4*/ 	.word	0x00025030


	//   ....[201]....
        /*0cb8*/ 	.word	0x00025710


	//   ....[202]....
        /*0cbc*/ 	.word	0x00025bc0


	//   ....[203]....
        /*0cc0*/ 	.word	0x00025c70


	//   ....[204]....
        /*0cc4*/ 	.word	0x00025d00


	//   ....[205]....
        /*0cc8*/ 	.word	0x00025d50


	//   ....[206]....
        /*0ccc*/ 	.word	0x00025da0


	//   ....[207]....
        /*0cd0*/ 	.word	0x00025e30


	//   ....[208]....
        /*0cd4*/ 	.word	0x00025ec0


	//   ....[209]....
        /*0cd8*/ 	.word	0x00025f10


	//   ....[210]....
        /*0cdc*/ 	.word	0x00025f60


	//   ....[211]....
        /*0ce0*/ 	.word	0x00025ff0


	//   ....[212]....
        /*0ce4*/ 	.word	0x00026080


	//   ....[213]....
        /*0ce8*/ 	.word	0x000260d0


	//   ....[214]....
        /*0cec*/ 	.word	0x00026120


	//   ....[215]....
        /*0cf0*/ 	.word	0x000261b0


	//   ....[216]....
        /*0cf4*/ 	.word	0x00026240


	//   ....[217]....
        /*0cf8*/ 	.word	0x00026290


	//   ....[218]....
        /*0cfc*/ 	.word	0x000262e0


	//   ....[219]....
        /*0d00*/ 	.word	0x000263d0


	//   ....[220]....
        /*0d04*/ 	.word	0x00026480


	//   ....[221]....
        /*0d08*/ 	.word	0x000264e0


	//   ....[222]....
        /*0d0c*/ 	.word	0x00026560


	//   ....[223]....
        /*0d10*/ 	.word	0x00026650


	//   ....[224]....
        /*0d14*/ 	.word	0x000266a0


	//   ....[225]....
        /*0d18*/ 	.word	0x000266f0


	//   ....[226]....
        /*0d1c*/ 	.word	0x00026740


	//   ....[227]....
        /*0d20*/ 	.word	0x00026860


	//   ....[228]....
        /*0d24*/ 	.word	0x00026900


	//   ....[229]....
        /*0d28*/ 	.word	0x00026960


	//   ....[230]....
        /*0d2c*/ 	.word	0x000269e0


	//   ....[231]....
        /*0d30*/ 	.word	0x00026ae0


	//   ....[232]....
        /*0d34*/ 	.word	0x00026b30


	//   ....[233]....
        /*0d38*/ 	.word	0x00026b80


	//   ....[234]....
        /*0d3c*/ 	.word	0x00026bd0


	//   ....[235]....
        /*0d40*/ 	.word	0x00027000


	//   ....[236]....
        /*0d44*/ 	.word	0x00027120


	//   ....[237]....
        /*0d48*/ 	.word	0x00027250


	//   ....[238]....
        /*0d4c*/ 	.word	0x00027380


	//   ....[239]....
        /*0d50*/ 	.word	0x000274b0


	//   ....[240]....
        /*0d54*/ 	.word	0x000275b0


	//   ....[241]....
        /*0d58*/ 	.word	0x00027610


	//   ....[242]....
        /*0d5c*/ 	.word	0x00027670


	//   ....[243]....
        /*0d60*/ 	.word	0x000276d0


	//   ....[244]....
        /*0d64*/ 	.word	0x00027750


	//   ....[245]....
        /*0d68*/ 	.word	0x000277b0


	//   ....[246]....
        /*0d6c*/ 	.word	0x00027830


	//   ....[247]....
        /*0d70*/ 	.word	0x00027890


	//   ....[248]....
        /*0d74*/ 	.word	0x00027910


	//   ....[249]....
        /*0d78*/ 	.word	0x00027970


	//   ....[250]....
        /*0d7c*/ 	.word	0x000279f0


	//   ....[251]....
        /*0d80*/ 	.word	0x00027a50


	//   ....[252]....
        /*0d84*/ 	.word	0x00027ad0


	//   ....[253]....
        /*0d88*/ 	.word	0x00027b30


	//   ....[254]....
        /*0d8c*/ 	.word	0x00027bb0


	//   ....[255]....
        /*0d90*/ 	.word	0x00027c10


	//   ....[0]....
        /*0d94*/ 	.word	0x00027c90


	//   ....[1]....
        /*0d98*/ 	.word	0x00027cf0


	//   ....[2]....
        /*0d9c*/ 	.word	0x00027d70


	//   ....[3]....
        /*0da0*/ 	.word	0x00027dd0


	//   ....[4]....
        /*0da4*/ 	.word	0x00027e50


	//   ....[5]....
        /*0da8*/ 	.word	0x00027eb0


	//   ....[6]....
        /*0dac*/ 	.word	0x00027f30


	//   ....[7]....
        /*0db0*/ 	.word	0x00027f90


	//   ....[8]....
        /*0db4*/ 	.word	0x00028010


	//   ....[9]....
        /*0db8*/ 	.word	0x00028070


	//   ....[10]....
        /*0dbc*/ 	.word	0x000280f0


	//   ....[11]....
        /*0dc0*/ 	.word	0x00028150


	//   ....[12]....
        /*0dc4*/ 	.word	0x000281d0


	//   ....[13]....
        /*0dc8*/ 	.word	0x00028230


	//   ....[14]....
        /*0dcc*/ 	.word	0x000282a0


	//   ....[15]....
        /*0dd0*/ 	.word	0x00028300


	//   ....[16]....
        /*0dd4*/ 	.word	0x00028360


	//   ....[17]....
        /*0dd8*/ 	.word	0x000283c0


	//   ....[18]....
        /*0ddc*/ 	.word	0x00028420


	//   ....[19]....
        /*0de0*/ 	.word	0x00028480


	//   ....[20]....
        /*0de4*/ 	.word	0x000284f0


	//   ....[21]....
        /*0de8*/ 	.word	0x00028550


	//   ....[22]....
        /*0dec*/ 	.word	0x000285d0


	//   ....[23]....
        /*0df0*/ 	.word	0x00028630


	//   ....[24]....
        /*0df4*/ 	.word	0x000286b0


	//   ....[25]....
        /*0df8*/ 	.word	0x00028710


	//   ....[26]....
        /*0dfc*/ 	.word	0x00028790


	//   ....[27]....
        /*0e00*/ 	.word	0x000287f0


	//   ....[28]....
        /*0e04*/ 	.word	0x00028870


	//   ....[29]....
        /*0e08*/ 	.word	0x000288d0


	//   ....[30]....
        /*0e0c*/ 	.word	0x00028950


	//   ....[31]....
        /*0e10*/ 	.word	0x000289b0


	//   ....[32]....
        /*0e14*/ 	.word	0x00028a30


	//   ....[33]....
        /*0e18*/ 	.word	0x00028a90


	//   ....[34]....
        /*0e1c*/ 	.word	0x00028b00


	//   ....[35]....
        /*0e20*/ 	.word	0x00028b60


	//   ....[36]....
        /*0e24*/ 	.word	0x00028bc0


	//   ....[37]....
        /*0e28*/ 	.word	0x00028c20


	//   ....[38]....
        /*0e2c*/ 	.word	0x00028c90


	//   ....[39]....
        /*0e30*/ 	.word	0x00028cf0


	//   ....[40]....
        /*0e34*/ 	.word	0x00028d70


	//   ....[41]....
        /*0e38*/ 	.word	0x00028dd0


	//   ....[42]....
        /*0e3c*/ 	.word	0x00028e80


	//   ....[43]....
        /*0e40*/ 	.word	0x00028fb0


	//   ....[44]....
        /*0e44*/ 	.word	0x00029000


	//   ....[45]....
        /*0e48*/ 	.word	0x00029090


	//   ....[46]....
        /*0e4c*/ 	.word	0x00029120


	//   ....[47]....
        /*0e50*/ 	.word	0x000291b0


	//   ....[48]....
        /*0e54*/ 	.word	0x00029240


	//   ....[49]....
        /*0e58*/ 	.word	0x000292d0


	//   ....[50]....
        /*0e5c*/ 	.word	0x00029360


	//   ....[51]....
        /*0e60*/ 	.word	0x00029420


	//   ....[52]....
        /*0e64*/ 	.word	0x00029710


	//   ....[53]....
        /*0e68*/ 	.word	0x00029930


	//   ....[54]....
        /*0e6c*/ 	.word	0x00029980


	//   ....[55]....
        /*0e70*/ 	.word	0x000299e0


	//   ....[56]....
        /*0e74*/ 	.word	0x00029a80


	//   ....[57]....
        /*0e78*/ 	.word	0x00029b40


	//   ....[58]....
        /*0e7c*/ 	.word	0x00029c50


	//   ....[59]....
        /*0e80*/ 	.word	0x00029cb0


	//   ....[60]....
        /*0e84*/ 	.word	0x00029db0


	//   ....[61]....
        /*0e88*/ 	.word	0x00029e10


	//   ....[62]....
        /*0e8c*/ 	.word	0x00029f10


	//   ....[63]....
        /*0e90*/ 	.word	0x00029f70


	//   ....[64]....
        /*0e94*/ 	.word	0x0002a070


	//   ....[65]....
        /*0e98*/ 	.word	0x0002a0d0


	//   ....[66]....
        /*0e9c*/ 	.word	0x0002a1c0


	//   ....[67]....
        /*0ea0*/ 	.word	0x0002a230


	//   ....[68]....
        /*0ea4*/ 	.word	0x0002a310


	//   ....[69]....
        /*0ea8*/ 	.word	0x0002a5f0


	//   ....[70]....
        /*0eac*/ 	.word	0x0002a690


	//   ....[71]....
        /*0eb0*/ 	.word	0x0002a7b0


	//   ....[72]....
        /*0eb4*/ 	.word	0x0002a830


	//   ....[73]....
        /*0eb8*/ 	.word	0x0002a8b0


	//   ....[74]....
        /*0ebc*/ 	.word	0x0002a930


	//   ....[75]....
        /*0ec0*/ 	.word	0x0002a9b0


	//   ....[76]....
        /*0ec4*/ 	.word	0x0002aa40


	//   ....[77]....
        /*0ec8*/ 	.word	0x0002aae0


	//   ....[78]....
        /*0ecc*/ 	.word	0x0002ab90


	//   ....[79]....
        /*0ed0*/ 	.word	0x0002ac10


	//   ....[80]....
        /*0ed4*/ 	.word	0x0002ac90


	//   ....[81]....
        /*0ed8*/ 	.word	0x0002ad10


	//   ....[82]....
        /*0edc*/ 	.word	0x0002ada0


	//   ....[83]....
        /*0ee0*/ 	.word	0x0002ae20


	//   ....[84]....
        /*0ee4*/ 	.word	0x0002aec0


	//   ....[85]....
        /*0ee8*/ 	.word	0x0002af50


	//   ....[86]....
        /*0eec*/ 	.word	0x0002b080


	//----- nvinfo : EIATTR_REG_RECONFIG
	.align		4
.L_240:
        /*0ef0*/ 	.byte	0x01, 0x54
	.zero		2


	//----- nvinfo : EIATTR_SYSCALL_OFFSETS
	.align		4
        /*0ef4*/ 	.byte	0x04, 0x46
        /*0ef6*/ 	.short	(.L_242 - .L_241)


	//   ....[0]....
.L_241:
        /*0ef8*/ 	.word	0x00001ce0


	//   ....[1]....
        /*0efc*/ 	.word	0x00001e30


	//   ....[2]....
        /*0f00*/ 	.word	0x00007f50


	//   ....[3]....
        /*0f04*/ 	.word	0x00008260


	//   ....[4]....
        /*0f08*/ 	.word	0x00021800


	//   ....[5]....
        /*0f0c*/ 	.word	0x000219a0


	//   ....[6]....
        /*0f10*/ 	.word	0x00021b00


	//   ....[7]....
        /*0f14*/ 	.word	0x00021c40


	//   ....[8]....
        /*0f18*/ 	.word	0x00022670


	//----- nvinfo : EIATTR_MBARRIER_INSTR_OFFSETS
	.align		4
.L_242:
        /*0f1c*/ 	.byte	0x04, 0x39
        /*0f1e*/ 	.short	(.L_244 - .L_243)


	//   ....[0]....
.L_243:
        /*0f20*/ 	.word	0x000002d0
        /*0f24*/ 	.word	0x000000ff
        /*0f28*/ 	.word	0x00028400
        /*0f2c*/ 	.short	0x0100
        /*0f2e*/ 	.byte	0x08
	.zero		1


	//   ....[1]....
        /*0f30*/ 	.word	0x000002e0
        /*0f34*/ 	.word	0x000000ff
        /*0f38*/ 	.word	0x00028420
        /*0f3c*/ 	.short	0x0100
        /*0f3e*/ 	.byte	0x08
	.zero		1


	//   ....[2]....
        /*0f40*/ 	.word	0x000003d0
        /*0f44*/ 	.word	0x000000ff
        /*0f48*/ 	.word	0x00028430
        /*0f4c*/ 	.short	0x0100
        /*0f4e*/ 	.byte	0x08
	.zero		1


	//   ....[3]....
        /*0f50*/ 	.word	0x000003e0
        /*0f54*/ 	.word	0x000000ff
        /*0f58*/ 	.word	0x00028440
        /*0f5c*/ 	.short	0x0100
        /*0f5e*/ 	.byte	0x08
	.zero		1


	//   ....[4]....
        /*0f60*/ 	.word	0x000003f0
        /*0f64*/ 	.word	0x000000ff
        /*0f68*/ 	.word	0x00028438
        /*0f6c*/ 	.short	0x0100
        /*0f6e*/ 	.byte	0x08
	.zero		1


	//   ....[5]....
        /*0f70*/ 	.word	0x00000400
        /*0f74*/ 	.word	0x000000ff
        /*0f78*/ 	.word	0x00028448
        /*0f7c*/ 	.short	0x0100
        /*0f7e*/ 	.byte	0x08
	.zero		1


	//   ....[6]....
        /*0f80*/ 	.word	0x00000530
        /*0f84*/ 	.word	0x000000ff
        /*0f88*/ 	.word	0x00028450
        /*0f8c*/ 	.short	0x0100
        /*0f8e*/ 	.byte	0x08
	.zero		1


	//   ....[7]....
        /*0f90*/ 	.word	0x00000540
        /*0f94*/ 	.word	0x000000ff
        /*0f98*/ 	.word	0x00028460
        /*0f9c*/ 	.short	0x0100
        /*0f9e*/ 	.byte	0x08
	.zero		1


	//   ....[8]....
        /*0fa0*/ 	.word	0x00000550
        /*0fa4*/ 	.word	0x000000ff
        /*0fa8*/ 	.word	0x00028458
        /*0fac*/ 	.short	0x0100
        /*0fae*/ 	.byte	0x08
	.zero		1


	//   ....[9]....
        /*0fb0*/ 	.word	0x00000560
        /*0fb4*/ 	.word	0x000000ff
        /*0fb8*/ 	.word	0x00028468
        /*0fbc*/ 	.short	0x0100
        /*0fbe*/ 	.byte	0x08
	.zero		1


	//   ....[10]....
        /*0fc0*/ 	.word	0x00000650
        /*0fc4*/ 	.word	0x000000ff
        /*0fc8*/ 	.word	0x00028470
        /*0fcc*/ 	.short	0x0100
        /*0fce*/ 	.byte	0x06
	.zero		1


	//   ....[11]....
        /*0fd0*/ 	.word	0x00000660
        /*0fd4*/ 	.word	0x000000ff
        /*0fd8*/ 	.word	0x00028480
        /*0fdc*/ 	.short	0x0100
        /*0fde*/ 	.byte	0x06
	.zero		1


	//   ....[12]....
        /*0fe0*/ 	.word	0x00000670
        /*0fe4*/ 	.word	0x000000ff
        /*0fe8*/ 	.word	0x00028478
        /*0fec*/ 	.short	0x0100
        /*0fee*/ 	.byte	0x06
	.zero		1


	//   ....[13]....
        /*0ff0*/ 	.word	0x00000680
        /*0ff4*/ 	.word	0x000000ff
        /*0ff8*/ 	.word	0x00028488
        /*0ffc*/ 	.short	0x0100
        /*0ffe*/ 	.byte	0x06
	.zero		1


	//   ....[14]....
        /*1000*/ 	.word	0x000007b0
        /*1004*/ 	.word	0x000000ff
        /*1008*/ 	.word	0x00028490
        /*100c*/ 	.short	0x0100
        /*100e*/ 	.byte	0x08
	.zero		1


	//   ....[15]....
        /*1010*/ 	.word	0x000007c0
        /*1014*/ 	.word	0x000000ff
        /*1018*/ 	.word	0x000284a0
        /*101c*/ 	.short	0x0100
        /*101e*/ 	.byte	0x08
	.zero		1


	//   ....[16]....
        /*1020*/ 	.word	0x000007d0
        /*1024*/ 	.word	0x000000ff
        /*1028*/ 	.word	0x00028498
        /*102c*/ 	.short	0x0100
        /*102e*/ 	.byte	0x08
	.zero		1


	//   ....[17]....
        /*1030*/ 	.word	0x000007e0
        /*1034*/ 	.word	0x000000ff
        /*1038*/ 	.word	0x000284a8
        /*103c*/ 	.short	0x0100
        /*103e*/ 	.byte	0x08
	.zero		1


	//   ....[18]....
        /*1040*/ 	.word	0x00000910
        /*1044*/ 	.word	0x000000ff
        /*1048*/ 	.word	0x000284b0
        /*104c*/ 	.short	0x0100
        /*104e*/ 	.byte	0x08
	.zero		1


	//   ....[19]....
        /*1050*/ 	.word	0x00000920
        /*1054*/ 	.word	0x000000ff
        /*1058*/ 	.word	0x000284c0
        /*105c*/ 	.short	0x0100
        /*105e*/ 	.byte	0x08
	.zero		1


	//   ....[20]....
        /*1060*/ 	.word	0x00000930
        /*1064*/ 	.word	0x000000ff
        /*1068*/ 	.word	0x000284b8
        /*106c*/ 	.short	0x0100
        /*106e*/ 	.byte	0x08
	.zero		1


	//   ....[21]....
        /*1070*/ 	.word	0x00000940
        /*1074*/ 	.word	0x000000ff
        /*1078*/ 	.word	0x000284c8
        /*107c*/ 	.short	0x0100
        /*107e*/ 	.byte	0x08
	.zero		1


	//   ....[22]....
        /*1080*/ 	.word	0x00002c00
        /*1084*/ 	.word	0x00000050
        /*1088*/ 	.word	0x00028490
        /*108c*/ 	.short	0x010a
        /*108e*/ 	.byte	0x3f
	.zero		1


	//   ....[23]....
        /*1090*/ 	.word	0x00004bd0
        /*1094*/ 	.word	0x00000050
        /*1098*/ 	.word	0x00028490
        /*109c*/ 	.short	0x010a
        /*109e*/ 	.byte	0x3f
	.zero		1


	//   ....[24]....
        /*10a0*/ 	.word	0x00006be0
        /*10a4*/ 	.word	0x00000050
        /*10a8*/ 	.word	0x00028490
        /*10ac*/ 	.short	0x010a
        /*10ae*/ 	.byte	0x3f
	.zero		1


	//   ....[25]....
        /*10b0*/ 	.word	0x00006df0
        /*10b4*/ 	.word	0x00000004
        /*10b8*/ 	.word	0x00000000
        /*10bc*/ 	.short	0x0101
        /*10be*/ 	.byte	0x3f
	.zero		1


	//   ....[26]....
        /*10c0*/ 	.word	0x00006e30
        /*10c4*/ 	.word	0x00000050
        /*10c8*/ 	.word	0x000284b0
        /*10cc*/ 	.short	0x010a
        /*10ce*/ 	.byte	0x3f
	.zero		1


	//   ....[27]....
        /*10d0*/ 	.word	0x000071e0
        /*10d4*/ 	.word	0x00000050
        /*10d8*/ 	.word	0x00000000
        /*10dc*/ 	.short	0x0101
        /*10de*/ 	.byte	0x3f
	.zero		1


	//   ....[28]....
        /*10e0*/ 	.word	0x00007fe0
        /*10e4*/ 	.word	0x00000010
        /*10e8*/ 	.word	0x00028400
        /*10ec*/ 	.short	0x010a
        /*10ee*/ 	.byte	0x3f
	.zero		1


	//   ....[29]....
        /*10f0*/ 	.word	0x00008030
        /*10f4*/ 	.word	0x00000010
        /*10f8*/ 	.word	0x00028400
        /*10fc*/ 	.short	0x010a
        /*10fe*/ 	.byte	0x3f
	.zero		1


	//   ....[30]....
        /*1100*/ 	.word	0x00008d60
        /*1104*/ 	.word	0x00000010
        /*1108*/ 	.word	0x00028400
        /*110c*/ 	.short	0x010a
        /*110e*/ 	.byte	0x3f
	.zero		1


	//   ....[31]....
        /*1110*/ 	.word	0x0000d4f0
        /*1114*/ 	.word	0x00000010
        /*1118*/ 	.word	0x00028400
        /*111c*/ 	.short	0x010a
        /*111e*/ 	.byte	0x3f
	.zero		1


	//   ....[32]....
        /*1120*/ 	.word	0x00011550
        /*1124*/ 	.word	0x00000009
        /*1128*/ 	.word	0x00028430
        /*112c*/ 	.short	0x010a
        /*112e*/ 	.byte	0x3f
	.zero		1


	//   ....[33]....
        /*1130*/ 	.word	0x000115c0
        /*1134*/ 	.word	0x00000009
        /*1138*/ 	.word	0x00028430
        /*113c*/ 	.short	0x010a
        /*113e*/ 	.byte	0x3f
	.zero		1


	//   ....[34]....
        /*1140*/ 	.word	0x00011c40
        /*1144*/ 	.word	0x00000000
        /*1148*/ 	.word	0x00000000
        /*114c*/ 	.short	0x0101
        /*114e*/ 	.byte	0x3f
	.zero		1


	//   ....[35]....
        /*1150*/ 	.word	0x000138f0
        /*1154*/ 	.word	0x0000000b
        /*1158*/ 	.word	0x00028430
        /*115c*/ 	.short	0x010a
        /*115e*/ 	.byte	0x3f
	.zero		1


	//   ....[36]....
        /*1160*/ 	.word	0x00013940
        /*1164*/ 	.word	0x0000000b
        /*1168*/ 	.word	0x00028430
        /*116c*/ 	.short	0x010a
        /*116e*/ 	.byte	0x3f
	.zero		1


	//   ....[37]....
        /*1170*/ 	.word	0x00013d50
        /*1174*/ 	.word	0x0000000b
        /*1178*/ 	.word	0x00028450
        /*117c*/ 	.short	0x010a
        /*117e*/ 	.byte	0x3f
	.zero		1


	//   ....[38]....
        /*1180*/ 	.word	0x00013d90
        /*1184*/ 	.word	0x0000000b
        /*1188*/ 	.word	0x00028450
        /*118c*/ 	.short	0x010a
        /*118e*/ 	.byte	0x3f
	.zero		1


	//   ....[39]....
        /*1190*/ 	.word	0x00013fc0
        /*1194*/ 	.word	0x00000006
        /*1198*/ 	.word	0x00000000
        /*119c*/ 	.short	0x0101
        /*119e*/ 	.byte	0x3f
	.zero		1


	//   ....[40]....
        /*11a0*/ 	.word	0x00015450
        /*11a4*/ 	.word	0x0000000a
        /*11a8*/ 	.word	0x00000000
        /*11ac*/ 	.short	0x0101
        /*11ae*/ 	.byte	0x3f
	.zero		1


	//   ....[41]....
        /*11b0*/ 	.word	0x00016050
        /*11b4*/ 	.word	0x00000005
        /*11b8*/ 	.word	0x00028430
        /*11bc*/ 	.short	0x010a
        /*11be*/ 	.byte	0x3f
	.zero		1


	//   ....[42]....
        /*11c0*/ 	.word	0x000160a0
        /*11c4*/ 	.word	0x00000005
        /*11c8*/ 	.word	0x00028430
        /*11cc*/ 	.short	0x010a
        /*11ce*/ 	.byte	0x3f
	.zero		1


	//   ....[43]....
        /*11d0*/ 	.word	0x000164e0
        /*11d4*/ 	.word	0x00000006
        /*11d8*/ 	.word	0x00028450
        /*11dc*/ 	.short	0x010a
        /*11de*/ 	.byte	0x3f
	.zero		1


	//   ....[44]....
        /*11e0*/ 	.word	0x00016520
        /*11e4*/ 	.word	0x00000006
        /*11e8*/ 	.word	0x00028450
        /*11ec*/ 	.short	0x010a
        /*11ee*/ 	.byte	0x3f
	.zero		1


	//   ....[45]....
        /*11f0*/ 	.word	0x00016ec0
        /*11f4*/ 	.word	0x000000ac
        /*11f8*/ 	.word	0x00000000
        /*11fc*/ 	.short	0x0101
        /*11fe*/ 	.byte	0x3f
	.zero		1


	//   ....[46]....
        /*1200*/ 	.word	0x00017140
        /*1204*/ 	.word	0x0000000a
        /*1208*/ 	.word	0x00000000
        /*120c*/ 	.short	0x0101
        /*120e*/ 	.byte	0x3f
	.zero		1


	//   ....[47]....
        /*1210*/ 	.word	0x00017b00
        /*1214*/ 	.word	0x00000005
        /*1218*/ 	.word	0x00028430
        /*121c*/ 	.short	0x010a
        /*121e*/ 	.byte	0x3f
	.zero		1


	//   ....[48]....
        /*1220*/ 	.word	0x00017b50
        /*1224*/ 	.word	0x00000005
        /*1228*/ 	.word	0x00028430
        /*122c*/ 	.short	0x010a
        /*122e*/ 	.byte	0x3f
	.zero		1


	//   ....[49]....
        /*1230*/ 	.word	0x00017f90
        /*1234*/ 	.word	0x00000006
        /*1238*/ 	.word	0x00028450
        /*123c*/ 	.short	0x010a
        /*123e*/ 	.byte	0x3f
	.zero		1


	//   ....[50]....
        /*1240*/ 	.word	0x00017fd0
        /*1244*/ 	.word	0x00000006
        /*1248*/ 	.word	0x00028450
        /*124c*/ 	.short	0x010a
        /*124e*/ 	.byte	0x3f
	.zero		1


	//   ....[51]....
        /*1250*/ 	.word	0x00018200
        /*1254*/ 	.word	0x00000005
        /*1258*/ 	.word	0x00000000
        /*125c*/ 	.short	0x0101
        /*125e*/ 	.byte	0x3f
	.zero		1


	//   ....[52]....
        /*1260*/ 	.word	0x00019660
        /*1264*/ 	.word	0x00000006
        /*1268*/ 	.word	0x00000000
        /*126c*/ 	.short	0x0101
        /*126e*/ 	.byte	0x3f
	.zero		1


	//   ....[53]....
        /*1270*/ 	.word	0x00019f60
        /*1274*/ 	.word	0x00000004
        /*1278*/ 	.word	0x00028450
        /*127c*/ 	.short	0x010a
        /*127e*/ 	.byte	0x3f
	.zero		1


	//   ....[54]....
        /*1280*/ 	.word	0x00019fa0
        /*1284*/ 	.word	0x00000004
        /*1288*/ 	.word	0x00028450
        /*128c*/ 	.short	0x010a
        /*128e*/ 	.byte	0x3f
	.zero		1


	//   ....[55]....
        /*1290*/ 	.word	0x0001a9d0
        /*1294*/ 	.word	0x0000000d
        /*1298*/ 	.word	0x00000000
        /*129c*/ 	.short	0x0101
        /*129e*/ 	.byte	0x3f
	.zero		1


	//   ....[56]....
        /*12a0*/ 	.word	0x0001d320
        /*12a4*/ 	.word	0x00000000
        /*12a8*/ 	.word	0x00000000
        /*12ac*/ 	.short	0x0101
        /*12ae*/ 	.byte	0x3f
	.zero		1


	//   ....[57]....
        /*12b0*/ 	.word	0x00020110
        /*12b4*/ 	.word	0x00000006
        /*12b8*/ 	.word	0x00028420
        /*12bc*/ 	.short	0x010a
        /*12be*/ 	.byte	0x3f
	.zero		1


	//   ....[58]....
        /*12c0*/ 	.word	0x00020200
        /*12c4*/ 	.word	0x00000007
        /*12c8*/ 	.word	0x000284a0
        /*12cc*/ 	.short	0x010a
        /*12ce*/ 	.byte	0x3f
	.zero		1


	//   ....[59]....
        /*12d0*/ 	.word	0x00020550
        /*12d4*/ 	.word	0x00000007
        /*12d8*/ 	.word	0x000284c0
        /*12dc*/ 	.short	0x010a
        /*12de*/ 	.byte	0x3f
	.zero		1


	//   ....[60]....
        /*12e0*/ 	.word	0x00020a00
        /*12e4*/ 	.word	0x00000008
        /*12e8*/ 	.word	0x000284a0
        /*12ec*/ 	.short	0x010a
        /*12ee*/ 	.byte	0x3f
	.zero		1


	//   ....[61]....
        /*12f0*/ 	.word	0x00020d40
        /*12f4*/ 	.word	0x00000008
        /*12f8*/ 	.word	0x000284c0
        /*12fc*/ 	.short	0x010a
        /*12fe*/ 	.byte	0x3f
	.zero		1


	//   ....[62]....
        /*1300*/ 	.word	0x00022050
        /*1304*/ 	.word	0x00000000
        /*1308*/ 	.word	0x00028480
        /*130c*/ 	.short	0x010a
        /*130e*/ 	.byte	0x3f
	.zero		1


	//   ....[63]....
        /*1310*/ 	.word	0x00022260
        /*1314*/ 	.word	0x00000000
        /*1318*/ 	.word	0x00028440
        /*131c*/ 	.short	0x010a
        /*131e*/ 	.byte	0x3f
	.zero		1


	//   ....[64]....
        /*1320*/ 	.word	0x00023070
        /*1324*/ 	.word	0x00000009
        /*1328*/ 	.word	0x00028400
        /*132c*/ 	.short	0x0107
        /*132e*/ 	.byte	0x3f
	.zero		1


	//   ....[65]....
        /*1330*/ 	.word	0x00023170
        /*1334*/ 	.word	0x00000002
        /*1338*/ 	.word	0x00028400
        /*133c*/ 	.short	0x0101
        /*133e*/ 	.byte	0x3f
	.zero		1


	//   ....[66]....
        /*1340*/ 	.word	0x00023190
        /*1344*/ 	.word	0x00000002
        /*1348*/ 	.word	0x00028420
        /*134c*/ 	.short	0x010a
        /*134e*/ 	.byte	0x3f
	.zero		1


	//   ....[67]....
        /*1350*/ 	.word	0x000234e0
        /*1354*/ 	.word	0x00000004
        /*1358*/ 	.word	0x00028480
        /*135c*/ 	.short	0x010a
        /*135e*/ 	.byte	0x3f
	.zero		1


	//   ....[68]....
        /*1360*/ 	.word	0x00023830
        /*1364*/ 	.word	0x00000004
        /*1368*/ 	.word	0x00028440
        /*136c*/ 	.short	0x010a
        /*136e*/ 	.byte	0x3f
	.zero		1


	//   ....[69]....
        /*1370*/ 	.word	0x00023c00
        /*1374*/ 	.word	0x00000014
        /*1378*/ 	.word	0x00028470
        /*137c*/ 	.short	0x010a
        /*137e*/ 	.byte	0x3f
	.zero		1


	//   ....[70]....
        /*1380*/ 	.word	0x00023c70
        /*1384*/ 	.word	0x00000014
        /*1388*/ 	.word	0x00028460
        /*138c*/ 	.short	0x010a
        /*138e*/ 	.byte	0x3f
	.zero		1


	//   ....[71]....
        /*1390*/ 	.word	0x000240e0
        /*1394*/ 	.word	0x00000014
        /*1398*/ 	.word	0x00028450
        /*139c*/ 	.short	0x0101
        /*139e*/ 	.byte	0x3f
	.zero		1


	//   ....[72]....
        /*13a0*/ 	.word	0x00024170
        /*13a4*/ 	.word	0x00000014
        /*13a8*/ 	.word	0x00000000
        /*13ac*/ 	.short	0x0101
        /*13ae*/ 	.byte	0x3f
	.zero		1


	//   ....[73]....
        /*13b0*/ 	.word	0x000243a0
        /*13b4*/ 	.word	0x00000011
        /*13b8*/ 	.word	0x00028470
        /*13bc*/ 	.short	0x010a
        /*13be*/ 	.byte	0x3f
	.zero		1


	//   ....[74]....
        /*13c0*/ 	.word	0x00024410
        /*13c4*/ 	.word	0x00000011
        /*13c8*/ 	.word	0x00028460
        /*13cc*/ 	.short	0x010a
        /*13ce*/ 	.byte	0x3f
	.zero		1


	//   ....[75]....
        /*13d0*/ 	.word	0x000248a0
        /*13d4*/ 	.word	0x00000011
        /*13d8*/ 	.word	0x00028450
        /*13dc*/ 	.short	0x0101
        /*13de*/ 	.byte	0x3f
	.zero		1


	//   ....[76]....
        /*13e0*/ 	.word	0x000248f0
        /*13e4*/ 	.word	0x00000011
        /*13e8*/ 	.word	0x00000000
        /*13ec*/ 	.short	0x0101
        /*13ee*/ 	.byte	0x3f
	.zero		1


	//   ....[77]....
        /*13f0*/ 	.word	0x00025690
        /*13f4*/ 	.word	0x00000000
        /*13f8*/ 	.word	0x00028420
        /*13fc*/ 	.short	0x010a
        /*13fe*/ 	.byte	0x3f
	.zero		1


	//   ....[78]....
        /*1400*/ 	.word	0x00025840
        /*1404*/ 	.word	0x00000006
        /*1408*/ 	.word	0x00000000
        /*140c*/ 	.short	0x010a
        /*140e*/ 	.byte	0x3f
	.zero		1


	//   ....[79]....
        /*1410*/ 	.word	0x000258b0
        /*1414*/ 	.word	0x00000007
        /*1418*/ 	.word	0x00000000
        /*141c*/ 	.short	0x010a
        /*141e*/ 	.byte	0x3f
	.zero		1


	//   ....[80]....
        /*1420*/ 	.word	0x00025910
        /*1424*/ 	.word	0x00000004
        /*1428*/ 	.word	0x00028460
        /*142c*/ 	.short	0x010a
        /*142e*/ 	.byte	0x3f
	.zero		1


	//   ....[81]....
        /*1430*/ 	.word	0x00025960
        /*1434*/ 	.word	0x00000003
        /*1438*/ 	.word	0x00028460
        /*143c*/ 	.short	0x010a
        /*143e*/ 	.byte	0x3f
	.zero		1


	//   ....[82]....
        /*1440*/ 	.word	0x000259a0
        /*1444*/ 	.word	0x00000004
        /*1448*/ 	.word	0x00028480
        /*144c*/ 	.short	0x010a
        /*144e*/ 	.byte	0x3f
	.zero		1


	//   ....[83]....
        /*1450*/ 	.word	0x000259c0
        /*1454*/ 	.word	0x00000003
        /*1458*/ 	.word	0x00028480
        /*145c*/ 	.short	0x010a
        /*145e*/ 	.byte	0x3f
	.zero		1


	//   ....[84]....
        /*1460*/ 	.word	0x00025a20
        /*1464*/ 	.word	0x00000050
        /*1468*/ 	.word	0x00028490
        /*146c*/ 	.short	0x010a
        /*146e*/ 	.byte	0x3f
	.zero		1


	//   ....[85]....
        /*1470*/ 	.word	0x00025a70
        /*1474*/ 	.word	0x00000050
        /*1478*/ 	.word	0x00028490
        /*147c*/ 	.short	0x010a
        /*147e*/ 	.byte	0x3f
	.zero		1


	//   ....[86]....
        /*1480*/ 	.word	0x00025ac0
        /*1484*/ 	.word	0x00000050
        /*1488*/ 	.word	0x00028490
        /*148c*/ 	.short	0x010a
        /*148e*/ 	.byte	0x3f
	.zero		1


	//   ....[87]....
        /*1490*/ 	.word	0x00025b10
        /*1494*/ 	.word	0x00000050
        /*1498*/ 	.word	0x000284b0
        /*149c*/ 	.short	0x010a
        /*149e*/ 	.byte	0x3f
	.zero		1


	//   ....[88]....
        /*14a0*/ 	.word	0x00026310
        /*14a4*/ 	.word	0x00000010
        /*14a8*/ 	.word	0x00028400
        /*14ac*/ 	.short	0x010a
        /*14ae*/ 	.byte	0x3f
	.zero		1


	//   ....[89]....
        /*14b0*/ 	.word	0x00026c90
        /*14b4*/ 	.word	0x00000010
        /*14b8*/ 	.word	0x00028400
        /*14bc*/ 	.short	0x010a
        /*14be*/ 	.byte	0x3f
	.zero		1


	//   ....[90]....
        /*14c0*/ 	.word	0x00026ce0
        /*14c4*/ 	.word	0x00000009
        /*14c8*/ 	.word	0x00028430
        /*14cc*/ 	.short	0x010a
        /*14ce*/ 	.byte	0x3f
	.zero		1


	//   ....[91]....
        /*14d0*/ 	.word	0x00026d30
        /*14d4*/ 	.word	0x0000000b
        /*14d8*/ 	.word	0x00028430
        /*14dc*/ 	.short	0x010a
        /*14de*/ 	.byte	0x3f
	.zero		1


	//   ....[92]....
        /*14e0*/ 	.word	0x00026d80
        /*14e4*/ 	.word	0x0000000b
        /*14e8*/ 	.word	0x00028450
        /*14ec*/ 	.short	0x010a
        /*14ee*/ 	.byte	0x3f
	.zero		1


	//   ....[93]....
        /*14f0*/ 	.word	0x00026dd0
        /*14f4*/ 	.word	0x00000005
        /*14f8*/ 	.word	0x00028430
        /*14fc*/ 	.short	0x010a
        /*14fe*/ 	.byte	0x3f
	.zero		1


	//   ....[94]....
        /*1500*/ 	.word	0x00026e20
        /*1504*/ 	.word	0x00000006
        /*1508*/ 	.word	0x00028450
        /*150c*/ 	.short	0x010a
        /*150e*/ 	.byte	0x3f
	.zero		1


	//   ....[95]....
        /*1510*/ 	.word	0x00026e70
        /*1514*/ 	.word	0x00000005
        /*1518*/ 	.word	0x00028430
        /*151c*/ 	.short	0x010a
        /*151e*/ 	.byte	0x3f
	.zero		1


	//   ....[96]....
        /*1520*/ 	.word	0x00026ec0
        /*1524*/ 	.word	0x00000006
        /*1528*/ 	.word	0x00028450
        /*152c*/ 	.short	0x010a
        /*152e*/ 	.byte	0x3f
	.zero		1


	//   ....[97]....
        /*1530*/ 	.word	0x00026f10
        /*1534*/ 	.word	0x00000004
        /*1538*/ 	.word	0x00028450
        /*153c*/ 	.short	0x010a
        /*153e*/ 	.byte	0x3f
	.zero		1


	//   ....[98]....
        /*1540*/ 	.word	0x000294f0
        /*1544*/ 	.word	0x00000005
        /*1548*/ 	.word	0x00028420
        /*154c*/ 	.short	0x010a
        /*154e*/ 	.byte	0x3f
	.zero		1


	//   ....[99]....
        /*1550*/ 	.word	0x00029540
        /*1554*/ 	.word	0x00000007
        /*1558*/ 	.word	0x000284a0
        /*155c*/ 	.short	0x010a
        /*155e*/ 	.byte	0x3f
	.zero		1


	//   ....[100]....
        /*1560*/ 	.word	0x00029590
        /*1564*/ 	.word	0x00000007
        /*1568*/ 	.word	0x000284c0
        /*156c*/ 	.short	0x010a
        /*156e*/ 	.byte	0x3f
	.zero		1


	//   ....[101]....
        /*1570*/ 	.word	0x000295e0
        /*1574*/ 	.word	0x00000008
        /*1578*/ 	.word	0x000284a0
        /*157c*/ 	.short	0x010a
        /*157e*/ 	.byte	0x3f
	.zero		1


	//   ....[102]....
        /*1580*/ 	.word	0x00029630
        /*1584*/ 	.word	0x00000008
        /*1588*/ 	.word	0x000284c0
        /*158c*/ 	.short	0x010a
        /*158e*/ 	.byte	0x3f
	.zero		1


	//   ....[103]....
        /*1590*/ 	.word	0x000297d0
        /*1594*/ 	.word	0x00000000
        /*1598*/ 	.word	0x00028480
        /*159c*/ 	.short	0x010a
        /*159e*/ 	.byte	0x3f
	.zero		1


	//   ....[104]....
        /*15a0*/ 	.word	0x00029820
        /*15a4*/ 	.word	0x00000000
        /*15a8*/ 	.word	0x00028440
        /*15ac*/ 	.short	0x010a
        /*15ae*/ 	.byte	0x3f
	.zero		1


	//   ....[105]....
        /*15b0*/ 	.word	0x0002a360
        /*15b4*/ 	.word	0x00000002
        /*15b8*/ 	.word	0x00028420
        /*15bc*/ 	.short	0x010a
        /*15be*/ 	.byte	0x3f
	.zero		1


	//   ....[106]....
        /*15c0*/ 	.word	0x0002a3b0
        /*15c4*/ 	.word	0x00000004
        /*15c8*/ 	.word	0x00028480
        /*15cc*/ 	.short	0x010a
        /*15ce*/ 	.byte	0x3f
	.zero		1


	//   ....[107]....
        /*15d0*/ 	.word	0x0002a400
        /*15d4*/ 	.word	0x00000004
        /*15d8*/ 	.word	0x00028440
        /*15dc*/ 	.short	0x010a
        /*15de*/ 	.byte	0x3f
	.zero		1


	//   ....[108]....
        /*15e0*/ 	.word	0x0002a450
        /*15e4*/ 	.word	0x00000014
        /*15e8*/ 	.word	0x00028470
        /*15ec*/ 	.short	0x010a
        /*15ee*/ 	.byte	0x3f
	.zero		1


	//   ....[109]....
        /*15f0*/ 	.word	0x0002a4a0
        /*15f4*/ 	.word	0x00000014
        /*15f8*/ 	.word	0x00028460
        /*15fc*/ 	.short	0x010a
        /*15fe*/ 	.byte	0x3f
	.zero		1


	//   ....[110]....
        /*1600*/ 	.word	0x0002a4f0
        /*1604*/ 	.word	0x00000011
        /*1608*/ 	.word	0x00028470
        /*160c*/ 	.short	0x010a
        /*160e*/ 	.byte	0x3f
	.zero		1


	//   ....[111]....
        /*1610*/ 	.word	0x0002a540
        /*1614*/ 	.word	0x00000011
        /*1618*/ 	.word	0x00028460
        /*161c*/ 	.short	0x010a
        /*161e*/ 	.byte	0x3f
	.zero		1


	//   ....[112]....
        /*1620*/ 	.word	0x0002afa0
        /*1624*/ 	.word	0x00000000
        /*1628*/ 	.word	0x00028420
        /*162c*/ 	.short	0x010a
        /*162e*/ 	.byte	0x3f
	.zero		1


	//   ....[113]....
        /*1630*/ 	.word	0x0002b140
        /*1634*/ 	.word	0x00000006
        /*1638*/ 	.word	0x00000000
        /*163c*/ 	.short	0x010a
        /*163e*/ 	.byte	0x3f
	.zero		1


	//   ....[114]....
        /*1640*/ 	.word	0x0002b190
        /*1644*/ 	.word	0x00000007
        /*1648*/ 	.word	0x00000000
        /*164c*/ 	.short	0x010a
        /*164e*/ 	.byte	0x3f
	.zero		1


	//   ....[115]....
        /*1650*/ 	.word	0x0002b1e0
        /*1654*/ 	.word	0x00000004
        /*1658*/ 	.word	0x00028460
        /*165c*/ 	.short	0x010a
        /*165e*/ 	.byte	0x3f
	.zero		1


	//   ....[116]....
        /*1660*/ 	.word	0x0002b230
        /*1664*/ 	.word	0x00000003
        /*1668*/ 	.word	0x00028460
        /*166c*/ 	.short	0x010a
        /*166e*/ 	.byte	0x3f
	.zero		1


	//   ....[117]....
        /*1670*/ 	.word	0x0002b280
        /*1674*/ 	.word	0x00000004
        /*1678*/ 	.word	0x00028480
        /*167c*/ 	.short	0x010a
        /*167e*/ 	.byte	0x3f
	.zero		1


	//----- nvinfo : EIATTR_NUM_MBARRIERS
	.align		4
.L_244:
        /*1680*/ 	.byte	0x03, 0x38
        /*1682*/ 	.short	0x0016


	//----- nvinfo : EIATTR_EXIT_INSTR_OFFSETS
	.align		4
        /*1684*/ 	.byte	0x04, 0x1c
        /*1686*/ 	.short	(.L_246 - .L_245)


	//   ....[0]....
.L_245:
        /*1688*/ 	.word	0x00025a10


	//----- nvinfo : EIATTR_MAX_THREADS
	.align		4
.L_246:
        /*168c*/ 	.byte	0x04, 0x05
        /*168e*/ 	.short	(.L_248 - .L_247)
.L_247:
        /*1690*/ 	.word	0x00000180
        /*1694*/ 	.word	0x00000001
        /*1698*/ 	.word	0x00000001


	//----- nvinfo : EIATTR_CRS_STACK_SIZE
	.align		4
.L_248:
        /*169c*/ 	.byte	0x04, 0x1e
        /*169e*/ 	.short	(.L_250 - .L_249)
.L_249:
        /*16a0*/ 	.word	0x00000000


	//----- nvinfo : EIATTR_CBANK_PARAM_SIZE
	.align		4
.L_250:
        /*16a4*/ 	.byte	0x03, 0x19
        /*16a6*/ 	.short	0x0af0


	//----- nvinfo : EIATTR_PARAM_CBANK
	.align		4
        /*16a8*/ 	.byte	0x04, 0x0a
        /*16aa*/ 	.short	(.L_252 - .L_251)
	.align		4
.L_251:
        /*16ac*/ 	.word	index@(.nv.constant0._ZN7cutlass13device_kernelIN5flash11enable_sm90INS1_16FlashAttnFwdSm90INS1_25CollectiveMainloopFwdSm90ILi2EN4cute5tupleIJNS5_1CILi1EEES8_S8_EEENS6_IJNS7_ILi128EEENS7_ILi64EEENS7_ILi256EEEEEELi256ENS_12float_e4m3_tEfNS_4arch4Sm90ELb0ELb1ELb0ELb1ELb0ELb1ELb0ELb1ELb1ELb1ELb0ELb0EEENS1_21CollectiveEpilogueFwdINS6_IJSA_SC_SB_EEES9_NS_10bfloat16_tESG_Li256ELb1ELb1ELb0ELb1EEENS1_36VarlenDynamicPersistentTileSchedulerILi128ELi64ELi256ELi128ELb0ELb1ELb1ELb1ELb0ELb1EEEEEEEEEvNT_6ParamsE)
        /*16b0*/ 	.short	0x0210
        /*16b2*/ 	.short	0x0af0


	//----- nvinfo : EIATTR_SW_WAR
	.align		4
.L_252:
        /*16b4*/ 	.byte	0x04, 0x36
        /*16b6*/ 	.short	(.L_254 - .L_253)
.L_253:
        /*16b8*/ 	.word	0x00000008
.L_254:


//--------------------- .nv.info._ZN7cutlass13device_kernelIN5flash11enable_sm90INS1_16FlashAttnFwdSm90INS1_25CollectiveMainloopFwdSm90ILi2EN4cute5tupleIJNS5_1CILi1EEES8_S8_EEENS6_IJNS7_ILi128EEESA_NS7_ILi256EEEEEELi256ENS_12float_e4m3_tEfNS_4arch4Sm90ELb1ELb0ELb0ELb0ELb0ELb0ELb0ELb1ELb1ELb1ELb0ELb0EEENS1_21CollectiveEpilogueFwdINS6_IJSA_SB_SA_EEES9_NS_10bfloat16_tESF_Li256ELb0ELb1ELb0ELb1EEENS1_30DynamicPersistentTileSchedulerILi256ELi128ELb0ELb1ELb1EEEEEEEEEvNT_6ParamsE --------------------------
	.section	.nv.info._ZN7cutlass13device_kernelIN5flash11enable_sm90INS1_16FlashAttnFwdSm90INS1_25CollectiveMainloopFwdSm90ILi2EN4cute5tupleIJNS5_1CILi1EEES8_S8_EEENS6_IJNS7_ILi128EEESA_NS7_ILi256EEEEEELi256ENS_12float_e4m3_tEfNS_4arch4Sm90ELb1ELb0ELb0ELb0ELb0ELb0ELb0ELb1ELb1ELb1ELb0ELb0EEENS1_21CollectiveEpilogueFwdINS6_IJSA_SB_SA_EEES9_NS_10bfloat16_tESF_Li256ELb0ELb1ELb0ELb1EEENS1_30DynamicPersistentTileSchedulerILi256ELi128ELb0ELb1ELb1EEEEEEEEEvNT_6ParamsE,"",@"SHT_CUDA_INFO"
	.sectionflags	@""
	.align	4


	//----- nvinfo : EIATTR_CUDA_API_VERSION
	.align		4
        /*0000*/ 	.byte	0x04, 0x37
        /*0002*/ 	.short	(.L_256 - .L_255)
.L_255:
        /*0004*/ 	.word	0x00000082


	//----- nvinfo : EIATTR_KPARAM_INFO
	.align		4
.L_256:
        /*0008*/ 	.byte	0x04, 0x17
        /*000a*/ 	.short	(.L_258 - .L_257)
.L_257:
        /*000c*/ 	.word	0x00000000
        /*0010*/ 	.short	0x0000
        /*0012*/ 	.short	0x0070
        /*0014*/ 	.byte	0x00, 0xf0, 0x01, 0x2a


	//----- nvinfo : EIATTR_SPARSE_MMA_MASK
	.align		4
.L_258:
        /*0018*/ 	.byte	0x03, 0x50
        /*001a*/ 	.short	0x0000


	//----- nvinfo : EIATTR_MAXREG_COUNT
	.align		4
        /*001c*/ 	.byte	0x03, 0x1b
        /*001e*/ 	.short	0x00a8


	//----- nvinfo : EIATTR_NUM_BARRIERS
	.align		4
        /*0020*/ 	.byte	0x02, 0x4c
        /*0022*/ 	.byte	0x10
	.zero		1


	//----- nvinfo : EIATTR_EXTERNS
	.align		4
        /*0024*/ 	.byte	0x04, 0x0f
        /*0026*/ 	.short	(.L_260 - .L_259)


	//   ....[0]....
	.align		4
.L_259:
        /*0028*/ 	.word	index@(__assertfail)


	//----- nvinfo : EIATTR_ANNOTATIONS
	.align		4
.L_260:
        /*002c*/ 	.byte	0x04, 0x55
        /*002e*/ 	.short	(.L_262 - .L_261)


	//   ....[0]....
.L_261:
        /* <DEDUP_REMOVED lines=34> */


	//----- nvinfo : EIATTR_MERCURY_ISA_VERSION
	.align		4
.L_262:
        /*0238*/ 	.byte	0x03, 0x5f
        /*023a*/ 	.short	0x0101


	//----- nvinfo : EIATTR_INT_WARP_WIDE_INSTR_OFFSETS
	.align		4
        /*023c*/ 	.byte	0x04, 0x31
        /*023e*/ 	.short	(.L_264 - .L_263)


	//   ....[0]....
.L_263:
        /*0240*/ 	.word	0x00000130


	//   ....[1]....
        /*0244*/ 	.word	0x00000170


	//   ....[2]....
        /*0248*/ 	.word	0x000001e0


	//   ....[3]....
        /*024c*/ 	.word	0x0000e0b0


	//   ....[4]....
        /*0250*/ 	.word	0x0000e140


	//   ....[5]....
        /*0254*/ 	.word	0x00010e70


	//   ....[6]....
        /*0258*/ 	.word	0x00010f00


	//----- nvinfo : EIATTR_COOP_GROUP_MASK_REGIDS
	.align		4
.L_264:
        /*025c*/ 	.byte	0x04, 0x29
        /*025e*/ 	.short	(.L_266 - .L_265)


	//   ....[0]....
.L_265:
        /*0260*/ 	.word	0xffffffff


	//   ....[1]....
        /*0264*/ 	.word	0xffffffff


	//   ....[2]....
        /*0268*/ 	.word	0xffffffff


	//   ....[3]....
        /*026c*/ 	.word	0xffffffff


	//   ....[4]....
        /*0270*/ 	.word	0xffffffff


	//   ....[5]....
        /*0274*/ 	.word	0xffffffff


	//   ....[6]....
        /*0278*/ 	.word	0xffffffff


	//   ....[7]....
        /*027c*/ 	.word	0xffffffff


	//   ....[8]....
        /*0280*/ 	.word	0xffffffff


	//   ....[9]....
        /*0284*/ 	.word	0xffffffff


	//   ....[10]....
        /*0288*/ 	.word	0xffffffff


	//   ....[11]....
        /*028c*/ 	.word	0xffffffff


	//   ....[12]....
        /*0290*/ 	.word	0xffffffff


	//   ....[13]....
        /*0294*/ 	.word	0xffffffff


	//   ....[14]....
        /*0298*/ 	.word	0xffffffff


	//   ....[15]....
        /*029c*/ 	.word	0xffffffff


	//   ....[16]....
        /*02a0*/ 	.word	0xffffffff


	//   ....[17]....
        /*02a4*/ 	.word	0xffffffff


	//   ....[18]....
        /*02a8*/ 	.word	0xffffffff


	//   ....[19]....
        /*02ac*/ 	.word	0xffffffff


	//   ....[20]....
        /*02b0*/ 	.word	0xffffffff


	//   ....[21]....
        /*02b4*/ 	.word	0xffffffff


	//   ....[22]....
        /*02b8*/ 	.word	0xffffffff


	//   ....[23]....
        /*02bc*/ 	.word	0xffffffff


	//   ....[24]....
        /*02c0*/ 	.word	0xffffffff


	//   ....[25]....
        /*02c4*/ 	.word	0xffffffff


	//   ....[26]....
        /*02c8*/ 	.word	0xffffffff


	//   ....[27]....
        /*02cc*/ 	.word	0xffffffff


	//   ....[28]....
        /*02d0*/ 	.word	0xffffffff


	//   ....[29]....
        /*02d4*/ 	.word	0xffffffff


	//   ....[30]....
        /*02d8*/ 	.word	0xffffffff


	//   ....[31]....
        /*02dc*/ 	.word	0xffffffff


	//   ....[32]....
        /*02e0*/ 	.word	0xffffffff


	//   ....[33]....
        /*02e4*/ 	.word	0xffffffff


	//   ....[34]....
        /*02e8*/ 	.word	0xffffffff


	//   ....[35]....
        /*02ec*/ 	.word	0xffffffff


	//   ....[36]....
        /*02f0*/ 	.word	0xffffffff


	//   ....[37]....
        /*02f4*/ 	.word	0xffffffff


	//   ....[38]....
        /*02f8*/ 	.word	0xffffffff


	//   ....[39]....
        /*02fc*/ 	.word	0xffffffff


	//   ....[40]....
        /*0300*/ 	.word	0xffffffff


	//   ....[41]....
        /*0304*/ 	.word	0xffffffff


	//   ....[42]....
        /*0308*/ 	.word	0xffffffff


	//   ....[43]....
        /*030c*/ 	.word	0xffffffff


	//   ....[44]....
        /*0310*/ 	.word	0xffffffff


	//   ....[45]....
        /*0314*/ 	.word	0xffffffff


	//   ....[46]....
        /*0318*/ 	.word	0xffffffff


	//   ....[47]....
        /*031c*/ 	.word	0xffffffff


	//   ....[48]....
        /*0320*/ 	.word	0xffffffff


	//   ....[49]....
        /*0324*/ 	.word	0xffffffff


	//   ....[50]....
        /*0328*/ 	.word	0xffffffff


	//   ....[51]....
        /*032c*/ 	.word	0xffffffff


	//   ....[52]....
        /*0330*/ 	.word	0xffffffff


	//   ....[53]....
        /*0334*/ 	.word	0xffffffff


	//   ....[54]....
        /*0338*/ 	.word	0xffffffff


	//   ....[55]....
        /*033c*/ 	.word	0xffffffff


	//   ....[56]....
        /*0340*/ 	.word	0xffffffff


	//   ....[57]....
        /*0344*/ 	.word	0xffffffff


	//   ....[58]....
        /*0348*/ 	.word	0xffffffff


	//   ....[59]....
        /*034c*/ 	.word	0xffffffff


	//   ....[60]....
        /*0350*/ 	.word	0xffffffff


	//   ....[61]....
        /*0354*/ 	.word	0xffffffff


	//   ....[62]....
        /*0358*/ 	.word	0xffffffff


	//   ....[63]....
        /*035c*/ 	.word	0xffffffff


	//   ....[64]....
        /*0360*/ 	.word	0xffffffff


	//   ....[65]....
        /*0364*/ 	.word	0xffffffff


	//   ....[66]....
        /*0368*/ 	.word	0xffffffff


	//   ....[67]....
        /*036c*/ 	.word	0xffffffff


	//   ....[68]....
        /*0370*/ 	.word	0xffffffff


	//   ....[69]....
        /*0374*/ 	.word	0xffffffff


	//   ....[70]....
        /*0378*/ 	.word	0xffffffff


	//   ....[71]....
        /*037c*/ 	.word	0xffffffff


	//   ....[72]....
        /*0380*/ 	.word	0xffffffff


	//   ....[73]....
        /*0384*/ 	.word	0xffffffff


	//   ....[74]....
        /*0388*/ 	.word	0xffffffff


	//   ....[75]....
        /*038c*/ 	.word	0xffffffff


	//   ....[76]....
        /*0390*/ 	.word	0xffffffff


	//   ....[77]....
        /*0394*/ 	.word	0xffffffff


	//   ....[78]....
        /*0398*/ 	.word	0xffffffff


	//   ....[79]....
        /*039c*/ 	.word	0xffffffff


	//   ....[80]....
        /*03a0*/ 	.word	0xffffffff


	//   ....[81]....
        /*03a4*/ 	.word	0xffffffff


	//   ....[82]....
        /*03a8*/ 	.word	0xffffffff


	//   ....[83]....
        /*03ac*/ 	.word	0xffffffff


	//   ....[84]....
        /*03b0*/ 	.word	0xffffffff


	//   ....[85]....
        /*03b4*/ 	.word	0xffffffff


	//   ....[86]....
        /*03b8*/ 	.word	0xffffffff


	//   ....[87]....
        /*03bc*/ 	.word	0xffffffff


	//   ....[88]....
        /*03c0*/ 	.word	0xffffffff


	//   ....[89]....
        /*03c4*/ 	.word	0xffffffff


	//   ....[90]....
        /*03c8*/ 	.word	0xffffffff


	//   ....[91]....
        /*03cc*/ 	.word	0xffffffff


	//   ....[92]....
        /*03d0*/ 	.word	0xffffffff


	//   ....[93]....
        /*03d4*/ 	.word	0xffffffff


	//   ....[94]....
        /*03d8*/ 	.word	0xffffffff


	//   ....[95]....
        /*03dc*/ 	.word	0xffffffff


	//   ....[96]....
        /*03e0*/ 	.word	0xffffffff


	//   ....[97]....
        /*03e4*/ 	.word	0xffffffff


	//   ....[98]....
        /*03e8*/ 	.word	0xffffffff


	//   ....[99]....
        /*03ec*/ 	.word	0xffffffff


	//   ....[100]....
        /*03f0*/ 	.word	0xffffffff


	//   ....[101]....
        /*03f4*/ 	.word	0xffffffff


	//   ....[102]....
        /*03f8*/ 	.word	0xffffffff


	//   ....[103]....
        /*03fc*/ 	.word	0xffffffff


	//   ....[104]....
        /*0400*/ 	.word	0xffffffff


	//   ....[105]....
        /*0404*/ 	.word	0xffffffff


	//   ....[106]....
        /*0408*/ 	.word	0xffffffff


	//   ....[107]....
        /*040c*/ 	.word	0xffffffff


	//   ....[108]....
        /*0410*/ 	.word	0xffffffff


	//   ....[109]....
        /*0414*/ 	.word	0xffffffff


	//   ....[110]....
        /*0418*/ 	.word	0xffffffff


	//   ....[111]....
        /*041c*/ 	.word	0xffffffff


	//   ....[112]....
        /*0420*/ 	.word	0xffffffff


	//   ....[113]....
        /*0424*/ 	.word	0xffffffff


	//   ....[114]....
        /*0428*/ 	.word	0xffffffff


	//   ....[115]....
        /*042c*/ 	.word	0xffffffff


	//   ....[116]....
        /*0430*/ 	.word	0xffffffff


	//   ....[117]....
        /*0434*/ 	.word	0xffffffff


	//   ....[118]....
        /*0438*/ 	.word	0xffffffff


	//   ....[119]....
        /*043c*/ 	.word	0xffffffff


	//   ....[120]....
        /*0440*/ 	.word	0xffffffff


	//   ....[121]....
        /*0444*/ 	.word	0xffffffff


	//   ....[122]....
        /*0448*/ 	.word	0xffffffff


	//   ....[123]....
        /*044c*/ 	.word	0xffffffff


	//   ....[124]....
        /*0450*/ 	.word	0xffffffff


	//   ....[125]....
        /*0454*/ 	.word	0xffffffff


	//   ....[126]....
        /*0458*/ 	.word	0xffffffff


	//   ....[127]....
        /*045c*/ 	.word	0xffffffff


	//   ....[128]....
        /*0460*/ 	.word	0xffffffff


	//   ....[129]....
        /*0464*/ 	.word	0xffffffff


	//   ....[130]....
        /*0468*/ 	.word	0xffffffff


	//   ....[131]....
        /*046c*/ 	.word	0xffffffff


	//   ....[132]....
        /*0470*/ 	.word	0x0500000f


	//   ....[133]....
        /*0474*/ 	.word	0x0500000f


	//   ....[134]....
        /*0478*/ 	.word	0x0500000f


	//   ....[135]....
        /*047c*/ 	.word	0x0500000f


	//   ....[136]....
        /*0480*/ 	.word	0x0500000f


	//   ....[137]....
        /*0484*/ 	.word	0x0500000f


	//   ....[138]....
        /*0488*/ 	.word	0x0500000f


	//   ....[139]....
        /*048c*/ 	.word	0x0500000f


	//   ....[140]....
        /*0490*/ 	.word	0x0500000f


	//   ....[141]....
        /*0494*/ 	.word	0x0500000f


	//   ....[142]....
        /*0498*/ 	.word	0x0500000f


	//   ....[143]....
        /*049c*/ 	.word	0x0500000f


	//   ....[144]....
        /*04a0*/ 	.word	0x0500000f


	//   ....[145]....
        /*04a4*/ 	.word	0x0500000f


	//   ....[146]....
        /*04a8*/ 	.word	0x0500000f


	//   ....[147]....
        /*04ac*/ 	.word	0x0500000f


	//   ....[148]....
        /*04b0*/ 	.word	0x0500000f


	//   ....[149]....
        /*04b4*/ 	.word	0x0500000f


	//----- nvinfo : EIATTR_COOP_GROUP_INSTR_OFFSETS
	.align		4
.L_266:
        /*04b8*/ 	.byte	0x04, 0x28
        /*04ba*/ 	.short	(.L_268 - .L_267)


	//   ....[0]....
.L_267:
        /*04bc*/ 	.word	0x00000070


	//   ....[1]....
        /*04c0*/ 	.word	0x00000140


	//   ....[2]....
        /*04c4*/ 	.word	0x00000190


	//   ....[3]....
        /*04c8*/ 	.word	0x000003c0


	//   ....[4]....
        /*04cc*/ 	.word	0x00000520


	//   ....[5]....
        /*04d0*/ 	.word	0x00000640


	//   ....[6]....
        /*04d4*/ 	.word	0x000007a0


	//   ....[7]....
        /*04d8*/ 	.word	0x00001990


	//   ....[8]....
        /*04dc*/ 	.word	0x00002260


	//   ....[9]....
        /*04e0*/ 	.word	0x00002aa0


	//   ....[10]....
        /*04e4*/ 	.word	0x00002ac0


	//   ....[11]....
        /*04e8*/ 	.word	0x00002ad0


	//   ....[12]....
        /*04ec*/ 	.word	0x000035c0


	//   ....[13]....
        /*04f0*/ 	.word	0x000036c0


	//   ....[14]....
        /*04f4*/ 	.word	0x000049a0


	//   ....[15]....
        /*04f8*/ 	.word	0x000049c0


	//   ....[16]....
        /*04fc*/ 	.word	0x00005040


	//   ....[17]....
        /*0500*/ 	.word	0x00005140


	//   ....[18]....
        /*0504*/ 	.word	0x000059b0


	//   ....[19]....
        /*0508*/ 	.word	0x00005a30


	//   ....[20]....
        /*050c*/ 	.word	0x000078f0


	//   ....[21]....
        /*0510*/ 	.word	0x00007900


	//   ....[22]....
        /*0514*/ 	.word	0x00007930


	//   ....[23]....
        /*0518*/ 	.word	0x00007940


	//   ....[24]....
        /*051c*/ 	.word	0x00009550


	//   ....[25]....
        /*0520*/ 	.word	0x00009600


	//   ....[26]....
        /*0524*/ 	.word	0x00009620


	//   ....[27]....
        /*0528*/ 	.word	0x00009640


	//   ....[28]....
        /*052c*/ 	.word	0x0000b060


	//   ....[29]....
        /*0530*/ 	.word	0x0000b090


	//   ....[30]....
        /*0534*/ 	.word	0x0000b120


	//   ....[31]....
        /*0538*/ 	.word	0x0000b150


	//   ....[32]....
        /*053c*/ 	.word	0x0000b170


	//   ....[33]....
        /*0540*/ 	.word	0x0000b190


	//   ....[34]....
        /*0544*/ 	.word	0x0000b1c0


	//   ....[35]....
        /*0548*/ 	.word	0x0000b1d0


	//   ....[36]....
        /*054c*/ 	.word	0x0000b200


	//   ....[37]....
        /*0550*/ 	.word	0x0000b230


	//   ....[38]....
        /*0554*/ 	.word	0x0000b260


	//   ....[39]....
        /*0558*/ 	.word	0x0000b290


	//   ....[40]....
        /*055c*/ 	.word	0x0000b2c0


	//   ....[41]....
        /*0560*/ 	.word	0x0000b2e0


	//   ....[42]....
        /*0564*/ 	.word	0x0000b310


	//   ....[43]....
        /*0568*/ 	.word	0x0000b320


	//   ....[44]....
        /*056c*/ 	.word	0x0000b340


	//   ....[45]....
        /*0570*/ 	.word	0x0000b350


	//   ....[46]....
        /*0574*/ 	.word	0x0000b360


	//   ....[47]....
        /*0578*/ 	.word	0x0000b370


	//   ....[48]....
        /*057c*/ 	.word	0x0000b390


	//   ....[49]....
        /*0580*/ 	.word	0x0000b3a0


	//   ....[50]....
        /*0584*/ 	.word	0x0000b3b0


	//   ....[51]....
        /*0588*/ 	.word	0x0000b3c0


	//   ....[52]....
        /*058c*/ 	.word	0x0000b3d0


	//   ....[53]....
        /*0590*/ 	.word	0x0000b3e0


	//   ....[54]....
        /*0594*/ 	.word	0x0000b3f0


	//   ....[55]....
        /*0598*/ 	.word	0x0000b400


	//   ....[56]....
        /*059c*/ 	.word	0x0000b420


	//   ....[57]....
        /*05a0*/ 	.word	0x0000b430


	//   ....[58]....
        /*05a4*/ 	.word	0x0000b440


	//   ....[59]....
        /*05a8*/ 	.word	0x0000b450


	//   ....[60]....
        /*05ac*/ 	.word	0x0000b5a0


	//   ....[61]....
        /*05b0*/ 	.word	0x0000b5d0


	//   ....[62]....
        /*05b4*/ 	.word	0x0000b610


	//   ....[63]....
        /*05b8*/ 	.word	0x0000b640


	//   ....[64]....
        /*05bc*/ 	.word	0x0000b660


	//   ....[65]....
        /*05c0*/ 	.word	0x0000b680


	//   ....[66]....
        /*05c4*/ 	.word	0x0000b6a0


	//   ....[67]....
        /*05c8*/ 	.word	0x0000b6c0


	//   ....[68]....
        /*05cc*/ 	.word	0x0000b6e0


	//   ....[69]....
        /*05d0*/ 	.word	0x0000b710


	//   ....[70]....
        /*05d4*/ 	.word	0x0000b720


	//   ....[71]....
        /*05d8*/ 	.word	0x0000b730


	//   ....[72]....
        /*05dc*/ 	.word	0x0000b740


	//   ....[73]....
        /*05e0*/ 	.word	0x0000b750


	//   ....[74]....
        /*05e4*/ 	.word	0x0000b760


	//   ....[75]....
        /*05e8*/ 	.word	0x0000b770


	//   ....[76]....
        /*05ec*/ 	.word	0x0000b780


	//   ....[77]....
        /*05f0*/ 	.word	0x0000b790


	//   ....[78]....
        /*05f4*/ 	.word	0x0000b7d0


	//   ....[79]....
        /*05f8*/ 	.word	0x0000b7f0


	//   ....[80]....
        /*05fc*/ 	.word	0x0000b810


	//   ....[81]....
        /*0600*/ 	.word	0x0000b820


	//   ....[82]....
        /*0604*/ 	.word	0x0000b840


	//   ....[83]....
        /*0608*/ 	.word	0x0000b850


	//   ....[84]....
        /*060c*/ 	.word	0x0000b860


	//   ....[85]....
        /*0610*/ 	.word	0x0000b870


	//   ....[86]....
        /*0614*/ 	.word	0x0000b880


	//   ....[87]....
        /*0618*/ 	.word	0x0000b890


	//   ....[88]....
        /*061c*/ 	.word	0x0000b8a0


	//   ....[89]....
        /*0620*/ 	.word	0x0000b8b0


	//   ....[90]....
        /*0624*/ 	.word	0x0000b8c0


	//   ....[91]....
        /*0628*/ 	.word	0x0000b8d0


	//   ....[92]....
        /*062c*/ 	.word	0x0000bf70


	//   ....[93]....
        /*0630*/ 	.word	0x0000bfa0


	//   ....[94]....
        /*0634*/ 	.word	0x0000bfd0


	//   ....[95]....
        /*0638*/ 	.word	0x0000c000


	//   ....[96]....
        /*063c*/ 	.word	0x0000c580


	//   ....[97]....
        /*0640*/ 	.word	0x0000c5b0


	//   ....[98]....
        /*0644*/ 	.word	0x0000c740


	//   ....[99]....
        /*0648*/ 	.word	0x0000c760


	//   ....[100]....
        /*064c*/ 	.word	0x0000c8a0


	//   ....[101]....
        /*0650*/ 	.word	0x0000c8c0


	//   ....[102]....
        /*0654*/ 	.word	0x0000ca10


	//   ....[103]....
        /*0658*/ 	.word	0x0000ca30


	//   ....[104]....
        /*065c*/ 	.word	0x0000d1b0


	//   ....[105]....
        /*0660*/ 	.word	0x0000d1d0


	//   ....[106]....
        /*0664*/ 	.word	0x0000d310


	//   ....[107]....
        /*0668*/ 	.word	0x0000d330


	//   ....[108]....
        /*066c*/ 	.word	0x0000d470


	//   ....[109]....
        /*0670*/ 	.word	0x0000d490


	//   ....[110]....
        /*0674*/ 	.word	0x0000d5e0


	//   ....[111]....
        /*0678*/ 	.word	0x0000d600


	//   ....[112]....
        /*067c*/ 	.word	0x0000d7e0


	//   ....[113]....
        /*0680*/ 	.word	0x0000e890


	//   ....[114]....
        /*0684*/ 	.word	0x0000f4c0


	//   ....[115]....
        /*0688*/ 	.word	0x0000f4f0


	//   ....[116]....
        /*068c*/ 	.word	0x0000f530


	//   ....[117]....
        /*0690*/ 	.word	0x0000f560


	//   ....[118]....
        /*0694*/ 	.word	0x0000f610


	//   ....[119]....
        /*0698*/ 	.word	0x0000f620


	//   ....[120]....
        /*069c*/ 	.word	0x0000f6a0


	//   ....[121]....
        /*06a0*/ 	.word	0x0000f6b0


	//   ....[122]....
        /*06a4*/ 	.word	0x0000f730


	//   ....[123]....
        /*06a8*/ 	.word	0x0000f740


	//   ....[124]....
        /*06ac*/ 	.word	0x0000f7c0


	//   ....[125]....
        /*06b0*/ 	.word	0x0000f7d0


	//   ....[126]....
        /*06b4*/ 	.word	0x0000f850


	//   ....[127]....
        /*06b8*/ 	.word	0x0000f860


	//   ....[128]....
        /*06bc*/ 	.word	0x0000f870


	//   ....[129]....
        /*06c0*/ 	.word	0x0000f8b0


	//   ....[130]....
        /*06c4*/ 	.word	0x00011a70


	//   ....[131]....
        /*06c8*/ 	.word	0x00011c10


	//   ....[132]....
        /*06cc*/ 	.word	0x00012210


	//   ....[133]....
        /*06d0*/ 	.word	0x000123c0


	//   ....[134]....
        /*06d4*/ 	.word	0x00012420


	//   ....[135]....
        /*06d8*/ 	.word	0x000124b0


	//   ....[136]....
        /*06dc*/ 	.word	0x00012590


	//   ....[137]....
        /*06e0*/ 	.word	0x000125f0


	//   ....[138]....
        /*06e4*/ 	.word	0x00012700


	//   ....[139]....
        /*06e8*/ 	.word	0x00012760


	//   ....[140]....
        /*06ec*/ 	.word	0x00012850


	//   ....[141]....
        /*06f0*/ 	.word	0x000128b0


	//   ....[142]....
        /*06f4*/ 	.word	0x000129a0


	//   ....[143]....
        /*06f8*/ 	.word	0x00012a00


	//   ....[144]....
        /*06fc*/ 	.word	0x00012af0


	//   ....[145]....
        /*0700*/ 	.word	0x00012b50


	//   ....[146]....
        /*0704*/ 	.word	0x00012c30


	//   ....[147]....
        /*0708*/ 	.word	0x00012c90


	//   ....[148]....
        /*070c*/ 	.word	0x00012d60


	//   ....[149]....
        /*0710*/ 	.word	0x000130b0


	//----- nvinfo : EIATTR_REG_RECONFIG
	.align		4
.L_268:
        /*0714*/ 	.byte	0x01, 0x54
	.zero		2


	//----- nvinfo : EIATTR_SYSCALL_OFFSETS
	.align		4
        /*0718*/ 	.byte	0x04, 0x46
        /*071a*/ 	.short	(.L_270 - .L_269)


	//   ....[0]....
.L_269:
        /*071c*/ 	.word	0x00001b70


	//   ....[1]....
        /*0720*/ 	.word	0x0000e2b0


	//   ....[2]....
        /*0724*/ 	.word	0x0000e440


	//   ....[3]....
        /*0728*/ 	.word	0x0000e590


	//   ....[4]....
        /*072c*/ 	.word	0x0000e6e0


	//   ....[5]....
        /*0730*/ 	.word	0x0000f0a0


	//----- nvinfo : EIATTR_MBARRIER_INSTR_OFFSETS
	.align		4
.L_270:
        /*0734*/ 	.byte	0x04, 0x39
        /*0736*/ 	.short	(.L_272 - .L_271)


	//   ....[0]....
.L_271:
        /*0738*/ 	.word	0x00000270
        /*073c*/ 	.word	0x000000ff
        /*0740*/ 	.word	0x00038800
        /*0744*/ 	.short	0x0100
        /*0746*/ 	.byte	0x08
	.zero		1


	//   ....[1]....
        /*0748*/ 	.word	0x00000280
        /*074c*/ 	.word	0x000000ff
        /*0750*/ 	.word	0x00038820
        /*0754*/ 	.short	0x0100
        /*0756*/ 	.byte	0x08
	.zero		1


	//   ....[2]....
        /*0758*/ 	.word	0x00000370
        /*075c*/ 	.word	0x000000ff
        /*0760*/ 	.word	0x00038830
        /*0764*/ 	.short	0x0100
        /*0766*/ 	.byte	0x08
	.zero		1


	//   ....[3]....
        /*0768*/ 	.word	0x00000380
        /*076c*/ 	.word	0x000000ff
        /*0770*/ 	.word	0x00038840
        /*0774*/ 	.short	0x0100
        /*0776*/ 	.byte	0x08
	.zero		1


	//   ....[4]....
        /*0778*/ 	.word	0x00000390
        /*077c*/ 	.word	0x000000ff
        /*0780*/ 	.word	0x00038838
        /*0784*/ 	.short	0x0100
        /*0786*/ 	.byte	0x08
	.zero		1


	//   ....[5]....
        /*0788*/ 	.word	0x000003a0
        /*078c*/ 	.word	0x000000ff
        /*0790*/ 	.word	0x00038848
        /*0794*/ 	.short	0x0100
        /*0796*/ 	.byte	0x08
	.zero		1


	//   ....[6]....
        /*0798*/ 	.word	0x000004d0
        /*079c*/ 	.word	0x000000ff
        /*07a0*/ 	.word	0x00038850
        /*07a4*/ 	.short	0x0100
        /*07a6*/ 	.byte	0x08
	.zero		1


	//   ....[7]....
        /*07a8*/ 	.word	0x000004e0
        /*07ac*/ 	.word	0x000000ff
        /*07b0*/ 	.word	0x00038860
        /*07b4*/ 	.short	0x0100
        /*07b6*/ 	.byte	0x08
	.zero		1


	//   ....[8]....
        /*07b8*/ 	.word	0x000004f0
        /*07bc*/ 	.word	0x000000ff
        /*07c0*/ 	.word	0x00038858
        /*07c4*/ 	.short	0x0100
        /*07c6*/ 	.byte	0x08
	.zero		1


	//   ....[9]....
        /*07c8*/ 	.word	0x00000500
        /*07cc*/ 	.word	0x000000ff
        /*07d0*/ 	.word	0x00038868
        /*07d4*/ 	.short	0x0100
        /*07d6*/ 	.byte	0x08
	.zero		1


	//   ....[10]....
        /*07d8*/ 	.word	0x000005f0
        /*07dc*/ 	.word	0x000000ff
        /*07e0*/ 	.word	0x00038870
        /*07e4*/ 	.short	0x0100
        /*07e6*/ 	.byte	0x06
	.zero		1


	//   ....[11]....
        /*07e8*/ 	.word	0x00000600
        /*07ec*/ 	.word	0x000000ff
        /*07f0*/ 	.word	0x00038880
        /*07f4*/ 	.short	0x0100
        /*07f6*/ 	.byte	0x06
	.zero		1


	//   ....[12]....
        /*07f8*/ 	.word	0x00000610
        /*07fc*/ 	.word	0x000000ff
        /*0800*/ 	.word	0x00038878
        /*0804*/ 	.short	0x0100
        /*0806*/ 	.byte	0x06
	.zero		1


	//   ....[13]....
        /*0808*/ 	.word	0x00000620
        /*080c*/ 	.word	0x000000ff
        /*0810*/ 	.word	0x00038888
        /*0814*/ 	.short	0x0100
        /*0816*/ 	.byte	0x06
	.zero		1


	//   ....[14]....
        /*0818*/ 	.word	0x00000750
        /*081c*/ 	.word	0x000000ff
        /*0820*/ 	.word	0x00038890
        /*0824*/ 	.short	0x0100
        /*0826*/ 	.byte	0x08
	.zero		1


	//   ....[15]....
        /*0828*/ 	.word	0x00000760
        /*082c*/ 	.word	0x000000ff
        /*0830*/ 	.word	0x000388a0
        /*0834*/ 	.short	0x0100
        /*0836*/ 	.byte	0x08
	.zero		1


	//   ....[16]....
        /*0838*/ 	.word	0x00000770
        /*083c*/ 	.word	0x000000ff
        /*0840*/ 	.word	0x00038898
        /*0844*/ 	.short	0x0100
        /*0846*/ 	.byte	0x08
	.zero		1


	//   ....[17]....
        /*0848*/ 	.word	0x00000780
        /*084c*/ 	.word	0x000000ff
        /*0850*/ 	.word	0x000388a8
        /*0854*/ 	.short	0x0100
        /*0856*/ 	.byte	0x08
	.zero		1


	//   ....[18]....
        /*0858*/ 	.word	0x000008b0
        /*085c*/ 	.word	0x000000ff
        /*0860*/ 	.word	0x000388b0
        /*0864*/ 	.short	0x0100
        /*0866*/ 	.byte	0x08
	.zero		1


	//   ....[19]....
        /*0868*/ 	.word	0x000008c0
        /*086c*/ 	.word	0x000000ff
        /*0870*/ 	.word	0x000388c0
        /*0874*/ 	.short	0x0100
        /*0876*/ 	.byte	0x08
	.zero		1


	//   ....[20]....
        /*0878*/ 	.word	0x000008d0
        /*087c*/ 	.word	0x000000ff
        /*0880*/ 	.word	0x000388b8
        /*0884*/ 	.short	0x0100
        /*0886*/ 	.byte	0x08
	.zero		1


	//   ....[21]....
        /*0888*/ 	.word	0x000008e0
        /*088c*/ 	.word	0x000000ff
        /*0890*/ 	.word	0x000388c8
        /*0894*/ 	.short	0x0100
        /*0896*/ 	.byte	0x08
	.zero		1


	//   ....[22]....
        /*0898*/ 	.word	0x00001bf0
        /*089c*/ 	.word	0x000000ff
        /*08a0*/ 	.word	0x00038800
        /*08a4*/ 	.short	0x010a
        /*08a6*/ 	.byte	0x29
	.zero		1


	//   ....[23]....
        /*08a8*/ 	.word	0x00001c70
        /*08ac*/ 	.word	0x00000003
        /*08b0*/ 	.word	0x00038830
        /*08b4*/ 	.short	0x010a
        /*08b6*/ 	.byte	0x3f
	.zero		1


	//   ....[24]....
        /*08b8*/ 	.word	0x00001cd0
        /*08bc*/ 	.word	0x00000003
        /*08c0*/ 	.word	0x00038830
        /*08c4*/ 	.short	0x010a
        /*08c6*/ 	.byte	0x3f
	.zero		1


	//   ....[25]....
        /*08c8*/ 	.word	0x000024e0
        /*08cc*/ 	.word	0x00000003
        /*08d0*/ 	.word	0x00000000
        /*08d4*/ 	.short	0x0101
        /*08d6*/ 	.byte	0x3f
	.zero		1


	//   ....[26]....
        /*08d8*/ 	.word	0x00004380
        /*08dc*/ 	.word	0x000000ff
        /*08e0*/ 	.word	0x00038830
        /*08e4*/ 	.short	0x010a
        /*08e6*/ 	.byte	0x06
	.zero		1


	//   ....[27]....
        /*08e8*/ 	.word	0x000043c0
        /*08ec*/ 	.word	0x000000ff
        /*08f0*/ 	.word	0x00038830
        /*08f4*/ 	.short	0x010a
        /*08f6*/ 	.byte	0x06
	.zero		1


	//   ....[28]....
        /*08f8*/ 	.word	0x00004730
        /*08fc*/ 	.word	0x000000ff
        /*0900*/ 	.word	0x00038850
        /*0904*/ 	.short	0x010a
        /*0906*/ 	.byte	0x06
	.zero		1


	//   ....[29]....
        /*0908*/ 	.word	0x00004770
        /*090c*/ 	.word	0x000000ff
        /*0910*/ 	.word	0x00038850
        /*0914*/ 	.short	0x010a
        /*0916*/ 	.byte	0x06
	.zero		1


	//   ....[30]....
        /*0918*/ 	.word	0x000061c0
        /*091c*/ 	.word	0x00000003
        /*0920*/ 	.word	0x00000000
        /*0924*/ 	.short	0x0101
        /*0926*/ 	.byte	0x3f
	.zero		1


	//   ....[31]....
        /*0928*/ 	.word	0x000065a0
        /*092c*/ 	.word	0x000000ff
        /*0930*/ 	.word	0x00000000
        /*0934*/ 	.short	0x0101
        /*0936*/ 	.byte	0x06
	.zero		1


	//   ....[32]....
        /*0938*/ 	.word	0x00007050
        /*093c*/ 	.word	0x000000ff
        /*0940*/ 	.word	0x00038830
        /*0944*/ 	.short	0x010a
        /*0946*/ 	.byte	0x06
	.zero		1


	//   ....[33]....
        /*0948*/ 	.word	0x00007090
        /*094c*/ 	.word	0x000000ff
        /*0950*/ 	.word	0x00038830
        /*0954*/ 	.short	0x010a
        /*0956*/ 	.byte	0x06
	.zero		1


	//   ....[34]....
        /*0958*/ 	.word	0x000073d0
        /*095c*/ 	.word	0x000000ff
        /*0960*/ 	.word	0x00038850
        /*0964*/ 	.short	0x010a
        /*0966*/ 	.byte	0x06
	.zero		1


	//   ....[35]....
        /*0968*/ 	.word	0x00007410
        /*096c*/ 	.word	0x000000ff
        /*0970*/ 	.word	0x00038850
        /*0974*/ 	.short	0x010a
        /*0976*/ 	.byte	0x06
	.zero		1


	//   ....[36]....
        /*0978*/ 	.word	0x000086c0
        /*097c*/ 	.word	0x00000003
        /*0980*/ 	.word	0x00000000
        /*0984*/ 	.short	0x0101
        /*0986*/ 	.byte	0x3f
	.zero		1


	//   ....[37]....
        /*0988*/ 	.word	0x000088b0
        /*098c*/ 	.word	0x000000ff
        /*0990*/ 	.word	0x00000000
        /*0994*/ 	.short	0x0101
        /*0996*/ 	.byte	0x06
	.zero		1


	//   ....[38]....
        /*0998*/ 	.word	0x000092b0
        /*099c*/ 	.word	0x000000ff
        /*09a0*/ 	.word	0x00038850
        /*09a4*/ 	.short	0x010a
        /*09a6*/ 	.byte	0x0e
	.zero		1


	//   ....[39]....
        /*09a8*/ 	.word	0x000092f0
        /*09ac*/ 	.word	0x000000ff
        /*09b0*/ 	.word	0x00038850
        /*09b4*/ 	.short	0x010a
        /*09b6*/ 	.byte	0x0e
	.zero		1


	//   ....[40]....
        /*09b8*/ 	.word	0x00009cb0
        /*09bc*/ 	.word	0x000000ff
        /*09c0*/ 	.word	0x00000000
        /*09c4*/ 	.short	0x0101
        /*09c6*/ 	.byte	0x04
	.zero		1


	//   ....[41]....
        /*09c8*/ 	.word	0x0000c560
        /*09cc*/ 	.word	0x00000000
        /*09d0*/ 	.word	0x00000000
        /*09d4*/ 	.short	0x0101
        /*09d6*/ 	.byte	0x3f
	.zero		1


	//   ....[42]....
        /*09d8*/ 	.word	0x0000eb10
        /*09dc*/ 	.word	0x00000004
        /*09e0*/ 	.word	0x00038880
        /*09e4*/ 	.short	0x010a
        /*09e6*/ 	.byte	0x3f
	.zero		1


	//   ....[43]....
        /*09e8*/ 	.word	0x0000ed10
        /*09ec*/ 	.word	0x00000004
        /*09f0*/ 	.word	0x00038840
        /*09f4*/ 	.short	0x010a
        /*09f6*/ 	.byte	0x3f
	.zero		1


	//   ....[44]....
        /*09f8*/ 	.word	0x0000f9a0
        /*09fc*/ 	.word	0x00000013
        /*0a00*/ 	.word	0x00038800
        /*0a04*/ 	.short	0x0107
        /*0a06*/ 	.byte	0x3f
	.zero		1


	//   ....[45]....
        /*0a08*/ 	.word	0x0000faa0
        /*0a0c*/ 	.word	0x00000013
        /*0a10*/ 	.word	0x00038800
        /*0a14*/ 	.short	0x0101
        /*0a16*/ 	.byte	0x3f
	.zero		1


	//   ....[46]....
        /*0a18*/ 	.word	0x0000fac0
        /*0a1c*/ 	.word	0x00000013
        /*0a20*/ 	.word	0x00038820
        /*0a24*/ 	.short	0x010a
        /*0a26*/ 	.byte	0x3f
	.zero		1


	//   ....[47]....
        /*0a28*/ 	.word	0x0000fdd0
        /*0a2c*/ 	.word	0x00000004
        /*0a30*/ 	.word	0x00038880
        /*0a34*/ 	.short	0x010a
        /*0a36*/ 	.byte	0x3f
	.zero		1


	//   ....[48]....
        /*0a38*/ 	.word	0x00010120
        /*0a3c*/ 	.word	0x00000004
        /*0a40*/ 	.word	0x00038840
        /*0a44*/ 	.short	0x010a
        /*0a46*/ 	.byte	0x3f
	.zero		1


	//   ....[49]....
        /*0a48*/ 	.word	0x000104e0
        /*0a4c*/ 	.word	0x00000014
        /*0a50*/ 	.word	0x00038870
        /*0a54*/ 	.short	0x010a
        /*0a56*/ 	.byte	0x3f
	.zero		1


	//   ....[50]....
        /*0a58*/ 	.word	0x00010550
        /*0a5c*/ 	.word	0x00000014
        /*0a60*/ 	.word	0x00038860
        /*0a64*/ 	.short	0x010a
        /*0a66*/ 	.byte	0x3f
	.zero		1


	//   ....[51]....
        /*0a68*/ 	.word	0x00010d50
        /*0a6c*/ 	.word	0x00000014
        /*0a70*/ 	.word	0x00038850
        /*0a74*/ 	.short	0x0101
        /*0a76*/ 	.byte	0x3f
	.zero		1


	//   ....[52]....
        /*0a78*/ 	.word	0x00010dd0
        /*0a7c*/ 	.word	0x00000014
        /*0a80*/ 	.word	0x00000000
        /*0a84*/ 	.short	0x0101
        /*0a86*/ 	.byte	0x3f
	.zero		1


	//   ....[53]....
        /*0a88*/ 	.word	0x00011000
        /*0a8c*/ 	.word	0x00000011
        /*0a90*/ 	.word	0x00038870
        /*0a94*/ 	.short	0x010a
        /*0a96*/ 	.byte	0x3f
	.zero		1


	//   ....[54]....
        /*0a98*/ 	.word	0x00011070
        /*0a9c*/ 	.word	0x00000011
        /*0aa0*/ 	.word	0x00038860
        /*0aa4*/ 	.short	0x010a
        /*0aa6*/ 	.byte	0x3f
	.zero		1


	//   ....[55]....
        /*0aa8*/ 	.word	0x00011890
        /*0aac*/ 	.word	0x00000011
        /*0ab0*/ 	.word	0x00038850
        /*0ab4*/ 	.short	0x0101
        /*0ab6*/ 	.byte	0x3f
	.zero		1


	//   ....[56]....
        /*0ab8*/ 	.word	0x00011920
        /*0abc*/ 	.word	0x00000011
        /*0ac0*/ 	.word	0x00000000
        /*0ac4*/ 	.short	0x0101
        /*0ac6*/ 	.byte	0x3f
	.zero		1


	//   ....[57]....
        /*0ac8*/ 	.word	0x00011b90
        /*0acc*/ 	.word	0x00000000
        /*0ad0*/ 	.word	0x00038820
        /*0ad4*/ 	.short	0x010a
        /*0ad6*/ 	.byte	0x3f
	.zero		1


	//   ....[58]....
        /*0ad8*/ 	.word	0x00011d50
        /*0adc*/ 	.word	0x00000006
        /*0ae0*/ 	.word	0x00000000
        /*0ae4*/ 	.short	0x010a
        /*0ae6*/ 	.byte	0x3f
	.zero		1


	//   ....[59]....
        /*0ae8*/ 	.word	0x00011dc0
        /*0aec*/ 	.word	0x00000007
        /*0af0*/ 	.word	0x00000000
        /*0af4*/ 	.short	0x010a
        /*0af6*/ 	.byte	0x3f
	.zero		1


	//   ....[60]....
        /*0af8*/ 	.word	0x00011e20
        /*0afc*/ 	.word	0x00000004
        /*0b00*/ 	.word	0x00038860
        /*0b04*/ 	.short	0x010a
        /*0b06*/ 	.byte	0x3f
	.zero		1


	//   ....[61]....
        /*0b08*/ 	.word	0x00011e70
        /*0b0c*/ 	.word	0x00000003
        /*0b10*/ 	.word	0x00038860
        /*0b14*/ 	.short	0x010a
        /*0b16*/ 	.byte	0x3f
	.zero		1


	//   ....[62]....
        /*0b18*/ 	.word	0x00011eb0
        /*0b1c*/ 	.word	0x00000004
        /*0b20*/ 	.word	0x00038880
        /*0b24*/ 	.short	0x010a
        /*0b26*/ 	.byte	0x3f
	.zero		1


	//   ....[63]....
        /*0b28*/ 	.word	0x00011ed0
        /*0b2c*/ 	.word	0x00000003
        /*0b30*/ 	.word	0x00038880
        /*0b34*/ 	.short	0x010a
        /*0b36*/ 	.byte	0x3f
	.zero		1


	//   ....[64]....
        /*0b38*/ 	.word	0x00011f40
        /*0b3c*/ 	.word	0x00000003
        /*0b40*/ 	.word	0x00038800
        /*0b44*/ 	.short	0x010a
        /*0b46*/ 	.byte	0x3f
	.zero		1


	//   ....[65]....
        /*0b48*/ 	.word	0x00011f90
        /*0b4c*/ 	.word	0x00000003
        /*0b50*/ 	.word	0x00038830
        /*0b54*/ 	.short	0x010a
        /*0b56*/ 	.byte	0x3f
	.zero		1


	//   ....[66]....
        /*0b58*/ 	.word	0x00011ff0
        /*0b5c*/ 	.word	0x00000007
        /*0b60*/ 	.word	0x00038830
        /*0b64*/ 	.short	0x010a
        /*0b66*/ 	.byte	0x3f
	.zero		1


	//   ....[67]....
        /*0b68*/ 	.word	0x00012050
        /*0b6c*/ 	.word	0x00000007
        /*0b70*/ 	.word	0x00038850
        /*0b74*/ 	.short	0x010a
        /*0b76*/ 	.byte	0x3f
	.zero		1


	//   ....[68]....
        /*0b78*/ 	.word	0x000120b0
        /*0b7c*/ 	.word	0x00000009
        /*0b80*/ 	.word	0x00038830
        /*0b84*/ 	.short	0x010a
        /*0b86*/ 	.byte	0x3f
	.zero		1


	//   ....[69]....
        /*0b88*/ 	.word	0x00012110
        /*0b8c*/ 	.word	0x00000009
        /*0b90*/ 	.word	0x00038850
        /*0b94*/ 	.short	0x010a
        /*0b96*/ 	.byte	0x3f
	.zero		1


	//   ....[70]....
        /*0b98*/ 	.word	0x00012170
        /*0b9c*/ 	.word	0x00000006
        /*0ba0*/ 	.word	0x00038850
        /*0ba4*/ 	.short	0x010a
        /*0ba6*/ 	.byte	0x3f
	.zero		1


	//   ....[71]....
        /*0ba8*/ 	.word	0x000122c0
        /*0bac*/ 	.word	0x00000004
        /*0bb0*/ 	.word	0x00038880
        /*0bb4*/ 	.short	0x010a
        /*0bb6*/ 	.byte	0x3f
	.zero		1


	//   ....[72]....
        /*0bb8*/ 	.word	0x00012310
        /*0bbc*/ 	.word	0x00000004
        /*0bc0*/ 	.word	0x00038840
        /*0bc4*/ 	.short	0x010a
        /*0bc6*/ 	.byte	0x3f
	.zero		1


	//   ....[73]....
        /*0bc8*/ 	.word	0x00012da0
        /*0bcc*/ 	.word	0x00000013
        /*0bd0*/ 	.word	0x00038820
        /*0bd4*/ 	.short	0x010a
        /*0bd6*/ 	.byte	0x3f
	.zero		1


	//   ....[74]....
        /*0bd8*/ 	.word	0x00012df0
        /*0bdc*/ 	.word	0x00000004
        /*0be0*/ 	.word	0x00038880
        /*0be4*/ 	.short	0x010a
        /*0be6*/ 	.byte	0x3f
	.zero		1


	//   ....[75]....
        /*0be8*/ 	.word	0x00012e40
        /*0bec*/ 	.word	0x00000004
        /*0bf0*/ 	.word	0x00038840
        /*0bf4*/ 	.short	0x010a
        /*0bf6*/ 	.byte	0x3f
	.zero		1


	//   ....[76]....
        /*0bf8*/ 	.word	0x00012e90
        /*0bfc*/ 	.word	0x00000014
        /*0c00*/ 	.word	0x00038870
        /*0c04*/ 	.short	0x010a
        /*0c06*/ 	.byte	0x3f
	.zero		1


	//   ....[77]....
        /*0c08*/ 	.word	0x00012ee0
        /*0c0c*/ 	.word	0x00000014
        /*0c10*/ 	.word	0x00038860
        /*0c14*/ 	.short	0x010a
        /*0c16*/ 	.byte	0x3f
	.zero		1


	//   ....[78]....
        /*0c18*/ 	.word	0x00012f30
        /*0c1c*/ 	.word	0x00000011
        /*0c20*/ 	.word	0x00038870
        /*0c24*/ 	.short	0x010a
        /*0c26*/ 	.byte	0x3f
	.zero		1


	//   ....[79]....
        /*0c28*/ 	.word	0x00012f80
        /*0c2c*/ 	.word	0x00000011
        /*0c30*/ 	.word	0x00038860
        /*0c34*/ 	.short	0x010a
        /*0c36*/ 	.byte	0x3f
	.zero		1


	//   ....[80]....
        /*0c38*/ 	.word	0x00012fd0
        /*0c3c*/ 	.word	0x00000000
        /*0c40*/ 	.word	0x00038820
        /*0c44*/ 	.short	0x010a
        /*0c46*/ 	.byte	0x3f
	.zero		1


	//   ....[81]....
        /*0c48*/ 	.word	0x00013170
        /*0c4c*/ 	.word	0x00000006
        /*0c50*/ 	.word	0x00000000
        /*0c54*/ 	.short	0x010a
        /*0c56*/ 	.byte	0x3f
	.zero		1


	//   ....[82]....
        /*0c58*/ 	.word	0x000131c0
        /*0c5c*/ 	.word	0x00000007
        /*0c60*/ 	.word	0x00000000
        /*0c64*/ 	.short	0x010a
        /*0c66*/ 	.byte	0x3f
	.zero		1


	//   ....[83]....
        /*0c68*/ 	.word	0x00013210
        /*0c6c*/ 	.word	0x00000004
        /*0c70*/ 	.word	0x00038860
        /*0c74*/ 	.short	0x010a
        /*0c76*/ 	.byte	0x3f
	.zero		1


	//   ....[84]....
        /*0c78*/ 	.word	0x00013260
        /*0c7c*/ 	.word	0x00000003
        /*0c80*/ 	.word	0x00038860
        /*0c84*/ 	.short	0x010a
        /*0c86*/ 	.byte	0x3f
	.zero		1


	//   ....[85]....
        /*0c88*/ 	.word	0x000132b0
        /*0c8c*/ 	.word	0x00000004
        /*0c90*/ 	.word	0x00038880
        /*0c94*/ 	.short	0x010a
        /*0c96*/ 	.byte	0x3f
	.zero		1


	//----- nvinfo : EIATTR_NUM_MBARRIERS
	.align		4
.L_272:
        /*0c98*/ 	.byte	0x03, 0x38
        /*0c9a*/ 	.short	0x0016


	//----- nvinfo : EIATTR_EXIT_INSTR_OFFSETS
	.align		4
        /*0c9c*/ 	.byte	0x04, 0x1c
        /*0c9e*/ 	.short	(.L_274 - .L_273)


	//   ....[0]....
.L_273:
        /*0ca0*/ 	.word	0x00000a40


	//   ....[1]....
        /*0ca4*/ 	.word	0x0000d780


	//   ....[2]....
        /*0ca8*/ 	.word	0x00011f20


	//----- nvinfo : EIATTR_MAX_THREADS
	.align		4
.L_274:
        /*0cac*/ 	.byte	0x04, 0x05
        /*0cae*/ 	.short	(.L_276 - .L_275)
.L_275:
        /*0cb0*/ 	.word	0x00000180
        /*0cb4*/ 	.word	0x00000001
        /*0cb8*/ 	.word	0x00000001


	//----- nvinfo : EIATTR_CRS_STACK_SIZE
	.align		4
.L_276:
        /*0cbc*/ 	.byte	0x04, 0x1e
        /*0cbe*/ 	.short	(.L_278 - .L_277)
.L_277:
        /*0cc0*/ 	.word	0x00000000


	//----- nvinfo : EIATTR_CBANK_PARAM_SIZE
	.align		4
.L_278:
        /*0cc4*/ 	.byte	0x03, 0x19
        /*0cc6*/ 	.short	0x0af0


	//----- nvinfo : EIATTR_PARAM_CBANK
	.align		4
        /*0cc8*/ 	.byte	0x04, 0x0a
        /*0cca*/ 	.short	(.L_280 - .L_279)
	.align		4
.L_279:
        /*0ccc*/ 	.word	index@(.nv.constant0._ZN7cutlass13device_kernelIN5flash11enable_sm90INS1_16FlashAttnFwdSm90INS1_25CollectiveMainloopFwdSm90ILi2EN4cute5tupleIJNS5_1CILi1EEES8_S8_EEENS6_IJNS7_ILi128EEESA_NS7_ILi256EEEEEELi256ENS_12float_e4m3_tEfNS_4arch4Sm90ELb1ELb0ELb0ELb0ELb0ELb0ELb0ELb1ELb1ELb1ELb0ELb0EEENS1_21CollectiveEpilogueFwdINS6_IJSA_SB_SA_EEES9_NS_10bfloat16_tESF_Li256ELb0ELb1ELb0ELb1EEENS1_30DynamicPersistentTileSchedulerILi256ELi128ELb0ELb1ELb1EEEEEEEEEvNT_6ParamsE)
        /*0cd0*/ 	.short	0x0210
        /*0cd2*/ 	.short	0x0af0


	//----- nvinfo : EIATTR_SW_WAR
	.align		4
.L_280:
        /*0cd4*/ 	.byte	0x04, 0x36
        /*0cd6*/ 	.short	(.L_282 - .L_281)
.L_281:
        /*0cd8*/ 	.word	0x00000008
.L_282:


//--------------------- .nv.info._ZN7cutlass13device_kernelIN5flash11enable_sm90INS1_16FlashAttnFwdSm90INS1_25CollectiveMainloopFwdSm90ILi2EN4cute5tupleIJNS5_1CILi1EEES8_S8_EEENS6_IJNS7_ILi128EEESA_NS7_ILi256EEEEEELi256ENS_12float_e4m3_tEfNS_4arch4Sm90ELb1ELb0ELb0ELb1ELb0ELb0ELb0ELb1ELb1ELb1ELb0ELb0EEENS1_21CollectiveEpilogueFwdINS6_IJSA_SB_SA_EEES9_NS_10bfloat16_tESF_Li256ELb1ELb1ELb0ELb1EEENS1_36VarlenDynamicPersistentTileSchedulerILi128ELi128ELi256ELi128ELb0ELb1ELb1ELb1ELb1ELb1EEEEEEEEEvNT_6ParamsE --------------------------
	.section	.nv.info._ZN7cutlass13device_kernelIN5flash11enable_sm90INS1_16FlashAttnFwdSm90INS1_25CollectiveMainloopFwdSm90ILi2EN4cute5tupleIJNS5_1CILi1EEES8_S8_EEENS6_IJNS7_ILi128EEESA_NS7_ILi256EEEEEELi256ENS_12float_e4m3_tEfNS_4arch4Sm90ELb1ELb0ELb0ELb1ELb0ELb0ELb0ELb1ELb1ELb1ELb0ELb0EEENS1_21CollectiveEpilogueFwdINS6_IJSA_SB_SA_EEES9_NS_10bfloat16_tESF_Li256ELb1ELb1ELb0ELb1EEENS1_36VarlenDynamicPersistentTileSchedulerILi128ELi128ELi256ELi128ELb0ELb1ELb1ELb1ELb1ELb1EEEEEEEEEvNT_6ParamsE,"",@"SHT_CUDA_INFO"
	.sectionflags	@""
	.align	4


	//----- nvinfo : EIATTR_CUDA_API_VERSION
	.align		4
        /*0000*/ 	.byte	0x04, 0x37
        /*0002*/ 	.short	(.L_284 - .L_283)
.L_283:
        /*0004*/ 	.word	0x00000082


	//----- nvinfo : EIATTR_KPARAM_INFO
	.align		4
.L_284:
        /*0008*/ 	.byte	0x04, 0x17
        /*000a*/ 	.short	(.L_286 - .L_285)
.L_285:
        /*000c*/ 	.word	0x00000000
        /*0010*/ 	.short	0x0000
        /*0012*/ 	.short	0x0070
        /*0014*/ 	.byte	0x00, 0xf0, 0x01, 0x2a


	//----- nvinfo : EIATTR_SPARSE_MMA_MASK
	.align		4
.L_286:
        /*0018*/ 	.byte	0x03, 0x50
        /*001a*/ 	.short	0x0000


	//----- nvinfo : EIATTR_MAXREG_COUNT
	.align		4
        /*001c*/ 	.byte	0x03, 0x1b
        /*001e*/ 	.short	0x00a8


	//----- nvinfo : EIATTR_NUM_BARRIERS
	.align		4
        /*0020*/ 	.byte	0x02, 0x4c
        /*0022*/ 	.byte	0x10
	.zero		1


	//----- nvinfo : EIATTR_EXTERNS
	.align		4
        /*0024*/ 	.byte	0x04, 0x0f
        /*0026*/ 	.short	(.L_288 - .L_287)


	//   ....[0]....
	.align		4
.L_287:
        /*0028*/ 	.word	index@(__assertfail)


	//----- nvinfo : EIATTR_ANNOTATIONS
	.align		4
.L_288:
        /*002c*/ 	.byte	0x04, 0x55
        /*002e*/ 	.short	(.L_290 - .L_289)


	//   ....[0]....
.L_289:
        /* <DEDUP_REMOVED lines=40> */


	//----- nvinfo : EIATTR_MERCURY_ISA_VERSION
	.align		4
.L_290:
        /*02a0*/ 	.byte	0x03, 0x5f
        /*02a2*/ 	.short	0x0101


	//----- nvinfo : EIATTR_UNUSED_LOAD_BYTE_OFFSET
	.align		4
        /*02a4*/ 	.byte	0x04, 0x44
        /*02a6*/ 	.short	(.L_292 - .L_291)


	//   ....[0]....
.L_291:
        /*02a8*/ 	.word	0x00000a40
        /*02ac*/ 	.word	0x0000fff0


	//   ....[1]....
        /*02b0*/ 	.word	0x0000a260
        /*02b4*/ 	.word	0x0000fff0


	//----- nvinfo : EIATTR_INT_WARP_WIDE_INSTR_OFFSETS
	.align		4
.L_292:
        /*02b8*/ 	.byte	0x04, 0x31
        /*02ba*/ 	.short	(.L_294 - .L_293)


	//   ....[0]....
.L_293:
        /*02bc*/ 	.word	0x00000130


	//   ....[1]....
        /*02c0*/ 	.word	0x00000170


	//   ....[2]....
        /*02c4*/ 	.word	0x000001e0


	//   ....[3]....
        /*02c8*/ 	.word	0x0000f330


	//   ....[4]....
        /*02cc*/ 	.word	0x0000f3c0


	//   ....[5]....
        /*02d0*/ 	.word	0x00012110


	//   ....[6]....
        /*02d4*/ 	.word	0x000121a0


	//----- nvinfo : EIATTR_COOP_GROUP_MASK_REGIDS
	.align		4
.L_294:
        /*02d8*/ 	.byte	0x04, 0x29
        /*02da*/ 	.short	(.L_296 - .L_295)


	//   ....[0]....
.L_295:
        /*02dc*/ 	.word	0xffffffff


	//   ....[1]....
        /*02e0*/ 	.word	0xffffffff


	//   ....[2]....
        /*02e4*/ 	.word	0xffffffff


	//   ....[3]....
        /*02e8*/ 	.word	0xffffffff


	//   ....[4]....
        /*02ec*/ 	.word	0xffffffff


	//   ....[5]....
        /*02f0*/ 	.word	0xffffffff


	//   ....[6]....
        /*02f4*/ 	.word	0xffffffff


	//   ....[7]....
        /*02f8*/ 	.word	0xffffffff


	//   ....[8]....
        /*02fc*/ 	.word	0xffffffff


	//   ....[9]....
        /*0300*/ 	.word	0xffffffff


	//   ....[10]....
        /*0304*/ 	.word	0xffffffff


	//   ....[11]....
        /*0308*/ 	.word	0xffffffff


	//   ....[12]....
        /*030c*/ 	.word	0xffffffff


	//   ....[13]....
        /*0310*/ 	.word	0xffffffff


	//   ....[14]....
        /*0314*/ 	.word	0xffffffff


	//   ....[15]....
        /*0318*/ 	.word	0xffffffff


	//   ....[16]....
        /*031c*/ 	.word	0xffffffff


	//   ....[17]....
        /*0320*/ 	.word	0xffffffff


	//   ....[18]....
        /*0324*/ 	.word	0xffffffff


	//   ....[19]....
        /*0328*/ 	.word	0xffffffff


	//   ....[20]....
        /*032c*/ 	.word	0xffffffff


	//   ....[21]....
        /*0330*/ 	.word	0xffffffff


	//   ....[22]....
        /*0334*/ 	.word	0xffffffff


	//   ....[23]....
        /*0338*/ 	.word	0xffffffff


	//   ....[24]....
        /*033c*/ 	.word	0xffffffff


	//   ....[25]....
        /*0340*/ 	.word	0xffffffff


	//   ....[26]....
        /*0344*/ 	.word	0xffffffff


	//   ....[27]....
        /*0348*/ 	.word	0xffffffff


	//   ....[28]....
        /*034c*/ 	.word	0xffffffff


	//   ....[29]....
        /*0350*/ 	.word	0xffffffff


	//   ....[30]....
        /*0354*/ 	.word	0xffffffff


	//   ....[31]....
        /*0358*/ 	.word	0xffffffff


	//   ....[32]....
        /*035c*/ 	.word	0xffffffff


	//   ....[33]....
        /*0360*/ 	.word	0xffffffff


	//   ....[34]....
        /*0364*/ 	.word	0xffffffff


	//   ....[35]....
        /*0368*/ 	.word	0xffffffff


	//   ....[36]....
        /*036c*/ 	.word	0xffffffff


	//   ....[37]....
        /*0370*/ 	.word	0xffffffff


	//   ....[38]....
        /*0374*/ 	.word	0xffffffff


	//   ....[39]....
        /*0378*/ 	.word	0xffffffff


	//   ....[40]....
        /*037c*/ 	.word	0xffffffff


	//   ....[41]....
        /*0380*/ 	.word	0xffffffff


	//   ....[42]....
        /*0384*/ 	.word	0xffffffff


	//   ....[43]....
        /*0388*/ 	.word	0xffffffff


	//   ....[44]....
        /*038c*/ 	.word	0xffffffff


	//   ....[45]....
        /*0390*/ 	.word	0xffffffff


	//   ....[46]....
        /*0394*/ 	.word	0xffffffff


	//   ....[47]....
        /*0398*/ 	.word	0xffffffff


	//   ....[48]....
        /*039c*/ 	.word	0xffffffff


	//   ....[49]....
        /*03a0*/ 	.word	0xffffffff


	//   ....[50]....
        /*03a4*/ 	.word	0xffffffff


	//   ....[51]....
        /*03a8*/ 	.word	0xffffffff


	//   ....[52]....
        /*03ac*/ 	.word	0xffffffff


	//   ....[53]....
        /*03b0*/ 	.word	0xffffffff


	//   ....[54]....
        /*03b4*/ 	.word	0xffffffff


	//   ....[55]....
        /*03b8*/ 	.word	0xffffffff


	//   ....[56]....
        /*03bc*/ 	.word	0xffffffff


	//   ....[57]....
        /*03c0*/ 	.word	0xffffffff


	//   ....[58]....
        /*03c4*/ 	.word	0xffffffff


	//   ....[59]....
        /*03c8*/ 	.word	0xffffffff


	//   ....[60]....
        /*03cc*/ 	.word	0xffffffff


	//   ....[61]....
        /*03d0*/ 	.word	0xffffffff


	//   ....[62]....
        /*03d4*/ 	.word	0xffffffff


	//   ....[63]....
        /*03d8*/ 	.word	0xffffffff


	//   ....[64]....
        /*03dc*/ 	.word	0xffffffff


	//   ....[65]....
        /*03e0*/ 	.word	0xffffffff


	//   ....[66]....
        /*03e4*/ 	.word	0xffffffff


	//   ....[67]....
        /*03e8*/ 	.word	0xffffffff


	//   ....[68]....
        /*03ec*/ 	.word	0xffffffff


	//   ....[69]....
        /*03f0*/ 	.word	0xffffffff


	//   ....[70]....
        /*03f4*/ 	.word	0xffffffff


	//   ....[71]....
        /*03f8*/ 	.word	0xffffffff


	//   ....[72]....
        /*03fc*/ 	.word	0xffffffff


	//   ....[73]....
        /*0400*/ 	.word	0xffffffff


	//   ....[74]....
        /*0404*/ 	.word	0xffffffff


	//   ....[75]....
        /*0408*/ 	.word	0xffffffff


	//   ....[76]....
        /*040c*/ 	.word	0xffffffff


	//   ....[77]....
        /*0410*/ 	.word	0xffffffff


	//   ....[78]....
        /*0414*/ 	.word	0xffffffff


	//   ....[79]....
        /*0418*/ 	.word	0xffffffff


	//   ....[80]....
        /*041c*/ 	.word	0xffffffff


	//   ....[81]....
        /*0420*/ 	.word	0xffffffff


	//   ....[82]....
        /*0424*/ 	.word	0xffffffff


	//   ....[83]....
        /*0428*/ 	.word	0xffffffff


	//   ....[84]....
        /*042c*/ 	.word	0xffffffff


	//   ....[85]....
        /*0430*/ 	.word	0xffffffff


	//   ....[86]....
        /*0434*/ 	.word	0xffffffff


	//   ....[87]....
        /*0438*/ 	.word	0xffffffff


	//   ....[88]....
        /*043c*/ 	.word	0xffffffff


	//   ....[89]....
        /*0440*/ 	.word	0xffffffff


	//   ....[90]....
        /*0444*/ 	.word	0xffffffff


	//   ....[91]....
        /*0448*/ 	.word	0xffffffff


	//   ....[92]....
        /*044c*/ 	.word	0xffffffff


	//   ....[93]....
        /*0450*/ 	.word	0xffffffff


	//   ....[94]....
        /*0454*/ 	.word	0xffffffff


	//   ....[95]....
        /*0458*/ 	.word	0xffffffff


	//   ....[96]....
        /*045c*/ 	.word	0xffffffff


	//   ....[97]....
        /*0460*/ 	.word	0xffffffff


	//   ....[98]....
        /*0464*/ 	.word	0xffffffff


	//   ....[99]....
        /*0468*/ 	.word	0xffffffff


	//   ....[100]....
        /*046c*/ 	.word	0xffffffff


	//   ....[101]....
        /*0470*/ 	.word	0xffffffff


	//   ....[102]....
        /*0474*/ 	.word	0xffffffff


	//   ....[103]....
        /*0478*/ 	.word	0xffffffff


	//   ....[104]....
        /*047c*/ 	.word	0xffffffff


	//   ....[105]....
        /*0480*/ 	.word	0xffffffff


	//   ....[106]....
        /*0484*/ 	.word	0xffffffff


	//   ....[107]....
        /*0488*/ 	.word	0xffffffff


	//   ....[108]....
        /*048c*/ 	.word	0xffffffff


	//   ....[109]....
        /*0490*/ 	.word	0xffffffff


	//   ....[110]....
        /*0494*/ 	.word	0xffffffff


	//   ....[111]....
        /*0498*/ 	.word	0xffffffff


	//   ....[112]....
        /*049c*/ 	.word	0xffffffff


	//   ....[113]....
        /*04a0*/ 	.word	0xffffffff


	//   ....[114]....
        /*04a4*/ 	.word	0xffffffff


	//   ....[115]....
        /*04a8*/ 	.word	0xffffffff


	//   ....[116]....
        /*04ac*/ 	.word	0xffffffff


	//   ....[117]....
        /*04b0*/ 	.word	0xffffffff


	//   ....[118]....
        /*04b4*/ 	.word	0xffffffff


	//   ....[119]....
        /*04b8*/ 	.word	0xffffffff


	//   ....[120]....
        /*04bc*/ 	.word	0xffffffff


	//   ....[121]....
        /*04c0*/ 	.word	0xffffffff


	//   ....[122]....
        /*04c4*/ 	.word	0xffffffff


	//   ....[123]....
        /*04c8*/ 	.word	0xffffffff


	//   ....[124]....
        /*04cc*/ 	.word	0xffffffff


	//   ....[125]....
        /*04d0*/ 	.word	0xffffffff


	//   ....[126]....
        /*04d4*/ 	.word	0xffffffff


	//   ....[127]....
        /*04d8*/ 	.word	0xffffffff


	//   ....[128]....
        /*04dc*/ 	.word	0xffffffff


	//   ....[129]....
        /*04e0*/ 	.word	0xffffffff


	//   ....[130]....
        /*04e4*/ 	.word	0xffffffff


	//   ....[131]....
        /*04e8*/ 	.word	0xffffffff


	//   ....[132]....
        /*04ec*/ 	.word	0xffffffff


	//   ....[133]....
        /*04f0*/ 	.word	0xffffffff


	//   ....[134]....
        /*04f4*/ 	.word	0xffffffff


	//   ....[135]....
        /*04f8*/ 	.word	0xffffffff


	//   ....[136]....
        /*04fc*/ 	.word	0xffffffff


	//   ....[137]....
        /*0500*/ 	.word	0xffffffff


	//   ....[138]....
        /*0504*/ 	.word	0xffffffff


	//   ....[139]....
        /*0508*/ 	.word	0xffffffff


	//   ....[140]....
        /*050c*/ 	.word	0xffffffff


	//   ....[141]....
        /*0510*/ 	.word	0xffffffff


	//   ....[142]....
        /*0514*/ 	.word	0xffffffff


	//   ....[143]....
        /*0518*/ 	.word	0xffffffff


	//   ....[144]....
        /*051c*/ 	.word	0xffffffff


	//   ....[145]....
        /*0520*/ 	.word	0xffffffff


	//   ....[146]....
        /*0524*/ 	.word	0xffffffff


	//   ....[147]....
        /*0528*/ 	.word	0xffffffff


	//   ....[148]....
        /*052c*/ 	.word	0xffffffff


	//   ....[149]....
        /*0530*/ 	.word	0xffffffff


	//   ....[150]....
        /*0534*/ 	.word	0xffffffff


	//   ....[151]....
        /*0538*/ 	.word	0xffffffff


	//   ....[152]....
        /*053c*/ 	.word	0xffffffff


	//   ....[153]....
        /*0540*/ 	.word	0xffffffff


	//   ....[154]....
        /*0544*/ 	.word	0xffffffff


	//   ....[155]....
        /*0548*/ 	.word	0xffffffff


	//   ....[156]....
        /*054c*/ 	.word	0xffffffff


	//   ....[157]....
        /*0550*/ 	.word	0xffffffff


	//   ....[158]....
        /*0554*/ 	.word	0xffffffff


	//   ....[159]....
        /*0558*/ 	.word	0xffffffff


	//   ....[160]....
        /*055c*/ 	.word	0xffffffff


	//   ....[161]....
        /*0560*/ 	.word	0xffffffff


	//   ....[162]....
        /*0564*/ 	.word	0xffffffff


	//   ....[163]....
        /*0568*/ 	.word	0x0500000f


	//   ....[164]....
        /*056c*/ 	.word	0x0500000f


	//   ....[165]....
        /*0570*/ 	.word	0x0500000f


	//   ....[166]....
        /*0574*/ 	.word	0x0500000f


	//   ....[167]....
        /*0578*/ 	.word	0x0500000f


	//   ....[168]....
        /*057c*/ 	.word	0x0500000f


	//   ....[169]....
        /*0580*/ 	.word	0x0500000f


	//   ....[170]....
        /*0584*/ 	.word	0x0500000f


	//   ....[171]....
        /*0588*/ 	.word	0x0500000f


	//   ....[172]....
        /*058c*/ 	.word	0x0500000f


	//   ....[173]....
        /*0590*/ 	.word	0x0500000f


	//   ....[174]....
        /*0594*/ 	.word	0x0500000f


	//   ....[175]....
        /*0598*/ 	.word	0x0500000f


	//   ....[176]....
        /*059c*/ 	.word	0x0500000f


	//   ....[177]....
        /*05a0*/ 	.word	0x0500000f


	//   ....[178]....
        /*05a4*/ 	.word	0x0500000f


	//   ....[179]....
        /*05a8*/ 	.word	0x0500000f


	//   ....[180]....
        /*05ac*/ 	.word	0x0500000f


	//----- nvinfo : EIATTR_COOP_GROUP_INSTR_OFFSETS
	.align		4
.L_296:
        /*05b0*/ 	.byte	0x04, 0x28
        /*05b2*/ 	.short	(.L_298 - .L_297)


	//   ....[0]....
.L_297:
        /*05b4*/ 	.word	0x00000070


	//   ....[1]....
        /*05b8*/ 	.word	0x00000140


	//   ....[2]....
        /*05bc*/ 	.word	0x00000190


	//   ....[3]....
        /*05c0*/ 	.word	0x000003c0


	//   ....[4]....
        /*05c4*/ 	.word	0x00000520


	//   ....[5]....
        /*05c8*/ 	.word	0x00000640


	//   ....[6]....
        /*05cc*/ 	.word	0x000007a0


	//   ....[7]....
        /*05d0*/ 	.word	0x00001b40


	//   ....[8]....
        /*05d4*/ 	.word	0x00002420


	//   ....[9]....
        /*05d8*/ 	.word	0x00002c60


	//   ....[10]....
        /*05dc*/ 	.word	0x00002cb0


	//   ....[11]....
        /*05e0*/ 	.word	0x00002d50


	//   ....[12]....
        /*05e4*/ 	.word	0x000036d0


	//   ....[13]....
        /*05e8*/ 	.word	0x000037d0


	//   ....[14]....
        /*05ec*/ 	.word	0x00004af0


	//   ....[15]....
        /*05f0*/ 	.word	0x00004b10


	//   ....[16]....
        /*05f4*/ 	.word	0x000051a0


	//   ....[17]....
        /*05f8*/ 	.word	0x000052a0


	//   ....[18]....
        /*05fc*/ 	.word	0x00005af0


	//   ....[19]....
        /*0600*/ 	.word	0x00005b70


	//   ....[20]....
        /*0604*/ 	.word	0x00007a30


	//   ....[21]....
        /*0608*/ 	.word	0x00007a40


	//   ....[22]....
        /*060c*/ 	.word	0x00007a70


	//   ....[23]....
        /*0610*/ 	.word	0x00007a80


	//   ....[24]....
        /*0614*/ 	.word	0x00009710


	//   ....[25]....
        /*0618*/ 	.word	0x00009720


	//   ....[26]....
        /*061c*/ 	.word	0x00009750


	//   ....[27]....
        /*0620*/ 	.word	0x00009760


	//   ....[28]....
        /*0624*/ 	.word	0x0000ade0


	//   ....[29]....
        /*0628*/ 	.word	0x0000ae20


	//   ....[30]....
        /*062c*/ 	.word	0x0000ae60


	//   ....[31]....
        /*0630*/ 	.word	0x0000ae90


	//   ....[32]....
        /*0634*/ 	.word	0x0000aec0


	//   ....[33]....
        /*0638*/ 	.word	0x0000aef0


	//   ....[34]....
        /*063c*/ 	.word	0x0000af20


	//   ....[35]....
        /*0640*/ 	.word	0x0000af50


	//   ....[36]....
        /*0644*/ 	.word	0x0000af80


	//   ....[37]....
        /*0648*/ 	.word	0x0000afb0


	//   ....[38]....
        /*064c*/ 	.word	0x0000afe0


	//   ....[39]....
        /*0650*/ 	.word	0x0000b010


	//   ....[40]....
        /*0654*/ 	.word	0x0000b040


	//   ....[41]....
        /*0658*/ 	.word	0x0000b070


	//   ....[42]....
        /*065c*/ 	.word	0x0000b0a0


	//   ....[43]....
        /*0660*/ 	.word	0x0000b0d0


	//   ....[44]....
        /*0664*/ 	.word	0x0000b100


	//   ....[45]....
        /*0668*/ 	.word	0x0000b130


	//   ....[46]....
        /*066c*/ 	.word	0x0000b160


	//   ....[47]....
        /*0670*/ 	.word	0x0000b190


	//   ....[48]....
        /*0674*/ 	.word	0x0000b1c0


	//   ....[49]....
        /*0678*/ 	.word	0x0000b1f0


	//   ....[50]....
        /*067c*/ 	.word	0x0000b220


	//   ....[51]....
        /*0680*/ 	.word	0x0000b250


	//   ....[52]....
        /*0684*/ 	.word	0x0000b280


	//   ....[53]....
        /*0688*/ 	.word	0x0000b2b0


	//   ....[54]....
        /*068c*/ 	.word	0x0000b2e0


	//   ....[55]....
        /*0690*/ 	.word	0x0000b310


	//   ....[56]....
        /*0694*/ 	.word	0x0000b340


	//   ....[57]....
        /*0698*/ 	.word	0x0000b370


	//   ....[58]....
        /*069c*/ 	.word	0x0000b3a0


	//   ....[59]....
        /*06a0*/ 	.word	0x0000b3d0


	//   ....[60]....
        /*06a4*/ 	.word	0x0000b400


	//   ....[61]....
        /*06a8*/ 	.word	0x0000b430


	//   ....[62]....
        /*06ac*/ 	.word	0x0000b4b0


	//   ....[63]....
        /*06b0*/ 	.word	0x0000b4e0


	//   ....[64]....
        /*06b4*/ 	.word	0x0000b510


	//   ....[65]....
        /*06b8*/ 	.word	0x0000b530


	//   ....[66]....
        /*06bc*/ 	.word	0x0000b540


	//   ....[67]....
        /*06c0*/ 	.word	0x0000b550


	//   ....[68]....
        /*06c4*/ 	.word	0x0000b560


	//   ....[69]....
        /*06c8*/ 	.word	0x0000b570


	//   ....[70]....
        /*06cc*/ 	.word	0x0000b590


	//   ....[71]....
        /*06d0*/ 	.word	0x0000b5b0


	//   ....[72]....
        /*06d4*/ 	.word	0x0000b5c0


	//   ....[73]....
        /*06d8*/ 	.word	0x0000b5d0


	//   ....[74]....
        /*06dc*/ 	.word	0x0000b5f0


	//   ....[75]....
        /*06e0*/ 	.word	0x0000b610


	//   ....[76]....
        /*06e4*/ 	.word	0x0000b630


	//   ....[77]....
        /*06e8*/ 	.word	0x0000b640


	//   ....[78]....
        /*06ec*/ 	.word	0x0000b650


	//   ....[79]....
        /*06f0*/ 	.word	0x0000b670


	//   ....[80]....
        /*06f4*/ 	.word	0x0000b680


	//   ....[81]....
        /*06f8*/ 	.word	0x0000b690


	//   ....[82]....
        /*06fc*/ 	.word	0x0000b6a0


	//   ....[83]....
        /*0700*/ 	.word	0x0000b6d0


	//   ....[84]....
        /*0704*/ 	.word	0x0000b6e0


	//   ....[85]....
        /*0708*/ 	.word	0x0000b6f0


	//   ....[86]....
        /*070c*/ 	.word	0x0000b700


	//   ....[87]....
        /*0710*/ 	.word	0x0000b720


	//   ....[88]....
        /*0714*/ 	.word	0x0000b740


	//   ....[89]....
        /*0718*/ 	.word	0x0000b760


	//   ....[90]....
        /*071c*/ 	.word	0x0000b770


	//   ....[91]....
        /*0720*/ 	.word	0x0000b780


	//   ....[92]....
        /*0724*/ 	.word	0x0000bf70


	//   ....[93]....
        /*0728*/ 	.word	0x0000bfb0


	//   ....[94]....
        /*072c*/ 	.word	0x0000bfe0


	//   ....[95]....
        /*0730*/ 	.word	0x0000c010


	//   ....[96]....
        /*0734*/ 	.word	0x0000c8d0


	//   ....[97]....
        /*0738*/ 	.word	0x0000c910


	//   ....[98]....
        /*073c*/ 	.word	0x0000ca80


	//   ....[99]....
        /*0740*/ 	.word	0x0000caa0


	//   ....[100]....
        /*0744*/ 	.word	0x0000cbe0


	//   ....[101]....
        /*0748*/ 	.word	0x0000cc00


	//   ....[102]....
        /*074c*/ 	.word	0x0000cd50


	//   ....[103]....
        /*0750*/ 	.word	0x0000cd70


	//   ....[104]....
        /*0754*/ 	.word	0x0000d710


	//   ....[105]....
        /*0758*/ 	.word	0x0000d730


	//   ....[106]....
        /*075c*/ 	.word	0x0000d870


	//   ....[107]....
        /*0760*/ 	.word	0x0000d890


	//   ....[108]....
        /*0764*/ 	.word	0x0000d9d0


	//   ....[109]....
        /*0768*/ 	.word	0x0000d9f0


	//   ....[110]....
        /*076c*/ 	.word	0x0000db40


	//   ....[111]....
        /*0770*/ 	.word	0x0000db60


	//   ....[112]....
        /*0774*/ 	.word	0x0000dd20


	//   ....[113]....
        /*0778*/ 	.word	0x0000df00


	//   ....[114]....
        /*077c*/ 	.word	0x0000df30


	//   ....[115]....
        /*0780*/ 	.word	0x0000df60


	//   ....[116]....
        /*0784*/ 	.word	0x0000dfa0


	//   ....[117]....
        /*0788*/ 	.word	0x0000dfd0


	//   ....[118]....
        /*078c*/ 	.word	0x0000e010


	//   ....[119]....
        /*0790*/ 	.word	0x0000e1a0


	//   ....[120]....
        /*0794*/ 	.word	0x0000e1d0


	//   ....[121]....
        /*0798*/ 	.word	0x0000e200


	//   ....[122]....
        /*079c*/ 	.word	0x0000e230


	//   ....[123]....
        /*07a0*/ 	.word	0x0000e260


	//   ....[124]....
        /*07a4*/ 	.word	0x0000e2a0


	//   ....[125]....
        /*07a8*/ 	.word	0x0000e340


	//   ....[126]....
        /*07ac*/ 	.word	0x0000e3d0


	//   ....[127]....
        /*07b0*/ 	.word	0x0000e480


	//   ....[128]....
        /*07b4*/ 	.word	0x0000fab0


	//   ....[129]....
        /*07b8*/ 	.word	0x00010740


	//   ....[130]....
        /*07bc*/ 	.word	0x00010760


	//   ....[131]....
        /*07c0*/ 	.word	0x00010790


	//   ....[132]....
        /*07c4*/ 	.word	0x000107b0


	//   ....[133]....
        /*07c8*/ 	.word	0x000108b0


	//   ....[134]....
        /*07cc*/ 	.word	0x000108c0


	//   ....[135]....
        /*07d0*/ 	.word	0x00010940


	//   ....[136]....
        /*07d4*/ 	.word	0x00010950


	//   ....[137]....
        /*07d8*/ 	.word	0x000109d0


	//   ....[138]....
        /*07dc*/ 	.word	0x000109e0


	//   ....[139]....
        /*07e0*/ 	.word	0x00010a60


	//   ....[140]....
        /*07e4*/ 	.word	0x00010a70


	//   ....[141]....
        /*07e8*/ 	.word	0x00010af0


	//   ....[142]....
        /*07ec*/ 	.word	0x00010b00


	//   ....[143]....
        /*07f0*/ 	.word	0x00010b10


	//   ....[144]....
        /*07f4*/ 	.word	0x00010b20


	//   ....[145]....
        /*07f8*/ 	.word	0x00012e30


	//   ....[146]....
        /*07fc*/ 	.word	0x00012e60


	//   ....[147]....
        /*0800*/ 	.word	0x00012e90


	//   ....[148]....
        /*0804*/ 	.word	0x00012ec0


	//   ....[149]....
        /*0808*/ 	.word	0x00012ef0


	//   ....[150]....
        /*080c*/ 	.word	0x00012f00


	//   ....[151]....
        /*0810*/ 	.word	0x00012f30


	//   ....[152]....
        /*0814*/ 	.word	0x00012f40


	//   ....[153]....
        /*0818*/ 	.word	0x00013080


	//   ....[154]....
        /*081c*/ 	.word	0x000130c0


	//   ....[155]....
        /*0820*/ 	.word	0x000130f0


	//   ....[156]....
        /*0824*/ 	.word	0x00013120


	//   ....[157]....
        /*0828*/ 	.word	0x00013150


	//   ....[158]....
        /*082c*/ 	.word	0x00013180


	//   ....[159]....
        /*0830*/ 	.word	0x00013210


	//   ....[160]....
        /*0834*/ 	.word	0x000132a0


	//   ....[161]....
        /*0838*/ 	.word	0x00013310


	//   ....[162]....
        /*083c*/ 	.word	0x000139a0


	//   ....[163]....
        /*0840*/ 	.word	0x00013fa0


	//   ....[164]....
        /*0844*/ 	.word	0x00014180


	//   ....[165]....
        /*0848*/ 	.word	0x000141f0


	//   ....[166]....
        /*084c*/ 	.word	0x00014250


	//   ....[167]....
        /*0850*/ 	.word	0x000142f0


	//   ....[168]....
        /*0854*/ 	.word	0x000143b0


	//   ....[169]....
        /*0858*/ 	.word	0x000144c0


	//   ....[170]....
        /*085c*/ 	.word	0x00014520


	//   ....[171]....
        /*0860*/ 	.word	0x00014610


	//   ....[172]....
        /*0864*/ 	.word	0x00014670


	//   ....[173]....
        /*0868*/ 	.word	0x00014760


	//   ....[174]....
        /*086c*/ 	.word	0x000147c0


	//   ....[175]....
        /*0870*/ 	.word	0x000148b0


	//   ....[176]....
        /*0874*/ 	.word	0x00014910


	//   ....[177]....
        /*0878*/ 	.word	0x000149f0


	//   ....[178]....
        /*087c*/ 	.word	0x00014a50


	//   ....[179]....
        /*0880*/ 	.word	0x00014b20


	//   ....[180]....
        /*0884*/ 	.word	0x00014e70


	//----- nvinfo : EIATTR_REG_RECONFIG
	.align		4
.L_298:
        /*0888*/ 	.byte	0x01, 0x54
	.zero		2


	//----- nvinfo : EIATTR_SYSCALL_OFFSETS
	.align		4
        /*088c*/ 	.byte	0x04, 0x46
        /*088e*/ 	.short	(.L_300 - .L_299)


	//   ....[0]....
.L_299:
        /*0890*/ 	.word	0x00001d20


	//   ....[1]....
        /*0894*/ 	.word	0x0000f530


	//   ....[2]....
        /*0898*/ 	.word	0x0000f690


	//   ....[3]....
        /*089c*/ 	.word	0x0000f7e0


	//   ....[4]....
        /*08a0*/ 	.word	0x0000f920


	//   ....[5]....
        /*08a4*/ 	.word	0x00010350


	//----- nvinfo : EIATTR_MBARRIER_INSTR_OFFSETS
	.align		4
.L_300:
        /*08a8*/ 	.byte	0x04, 0x39
        /*08aa*/ 	.short	(.L_302 - .L_301)


	//   ....[0]....
.L_301:
        /*08ac*/ 	.word	0x00000270
        /*08b0*/ 	.word	0x000000ff
        /*08b4*/ 	.word	0x00038800
        /*08b8*/ 	.short	0x0100
        /*08ba*/ 	.byte	0x08
	.zero		1


	//   ....[1]....
        /*08bc*/ 	.word	0x00000280
        /*08c0*/ 	.word	0x000000ff
        /*08c4*/ 	.word	0x00038820
        /*08c8*/ 	.short	0x0100
        /*08ca*/ 	.byte	0x08
	.zero		1


	//   ....[2]....
        /*08cc*/ 	.word	0x00000370
        /*08d0*/ 	.word	0x000000ff
        /*08d4*/ 	.word	0x00038830
        /*08d8*/ 	.short	0x0100
        /*08da*/ 	.byte	0x08
	.zero		1


	//   ....[3]....
        /*08dc*/ 	.word	0x00000380
        /*08e0*/ 	.word	0x000000ff
        /*08e4*/ 	.word	0x00038840
        /*08e8*/ 	.short	0x0100
        /*08ea*/ 	.byte	0x08
	.zero		1


	//   ....[4]....
        /*08ec*/ 	.word	0x00000390
        /*08f0*/ 	.word	0x000000ff
        /*08f4*/ 	.word	0x00038838
        /*08f8*/ 	.short	0x0100
        /*08fa*/ 	.byte	0x08
	.zero		1


	//   ....[5]....
        /*08fc*/ 	.word	0x000003a0
        /*0900*/ 	.word	0x000000ff
        /*0904*/ 	.word	0x00038848
        /*0908*/ 	.short	0x0100
        /*090a*/ 	.byte	0x08
	.zero		1


	//   ....[6]....
        /*090c*/ 	.word	0x000004d0
        /*0910*/ 	.word	0x000000ff
        /*0914*/ 	.word	0x00038850
        /*0918*/ 	.short	0x0100
        /*091a*/ 	.byte	0x08
	.zero		1


	//   ....[7]....
        /*091c*/ 	.word	0x000004e0
        /*0920*/ 	.word	0x000000ff
        /*0924*/ 	.word	0x00038860
        /*0928*/ 	.short	0x0100
        /*092a*/ 	.byte	0x08
	.zero		1


	//   ....[8]....
        /*092c*/ 	.word	0x000004f0
        /*0930*/ 	.word	0x000000ff
        /*0934*/ 	.word	0x00038858
        /*0938*/ 	.short	0x0100
        /*093a*/ 	.byte	0x08
	.zero		1


	//   ....[9]....
        /*093c*/ 	.word	0x00000500
        /*0940*/ 	.word	0x000000ff
        /*0944*/ 	.word	0x00038868
        /*0948*/ 	.short	0x0100
        /*094a*/ 	.byte	0x08
	.zero		1


	//   ....[10]....
        /*094c*/ 	.word	0x000005f0
        /*0950*/ 	.word	0x000000ff
        /*0954*/ 	.word	0x00038870
        /*0958*/ 	.short	0x0100
        /*095a*/ 	.byte	0x06
	.zero		1


	//   ....[11]....
        /*095c*/ 	.word	0x00000600
        /*0960*/ 	.word	0x000000ff
        /*0964*/ 	.word	0x00038880
        /*0968*/ 	.short	0x0100
        /*096a*/ 	.byte	0x06
	.zero		1


	//   ....[12]....
        /*096c*/ 	.word	0x00000610
        /*0970*/ 	.word	0x000000ff
        /*0974*/ 	.word	0x00038878
        /*0978*/ 	.short	0x0100
        /*097a*/ 	.byte	0x06
	.zero		1


	//   ....[13]....
        /*097c*/ 	.word	0x00000620
        /*0980*/ 	.word	0x000000ff
        /*0984*/ 	.word	0x00038888
        /*0988*/ 	.short	0x0100
        /*098a*/ 	.byte	0x06
	.zero		1


	//   ....[14]....
        /*098c*/ 	.word	0x00000750
        /*0990*/ 	.word	0x000000ff
        /*0994*/ 	.word	0x00038890
        /*0998*/ 	.short	0x0100
        /*099a*/ 	.byte	0x08
	.zero		1


	//   ....[15]....
        /*099c*/ 	.word	0x00000760
        /*09a0*/ 	.word	0x000000ff
        /*09a4*/ 	.word	0x000388a0
        /*09a8*/ 	.short	0x0100
        /*09aa*/ 	.byte	0x08
	.zero		1


	//   ....[16]....
        /*09ac*/ 	.word	0x00000770
        /*09b0*/ 	.word	0x000000ff
        /*09b4*/ 	.word	0x00038898
        /*09b8*/ 	.short	0x0100
        /*09ba*/ 	.byte	0x08
	.zero		1


	//   ....[17]....
        /*09bc*/ 	.word	0x00000780
        /*09c0*/ 	.word	0x000000ff
        /*09c4*/ 	.word	0x000388a8
        /*09c8*/ 	.short	0x0100
        /*09ca*/ 	.byte	0x08
	.zero		1


	//   ....[18]....
        /*09cc*/ 	.word	0x000008b0
        /*09d0*/ 	.word	0x000000ff
        /*09d4*/ 	.word	0x000388b0
        /*09d8*/ 	.short	0x0100
        /*09da*/ 	.byte	0x08
	.zero		1


	//   ....[19]....
        /*09dc*/ 	.word	0x000008c0
        /*09e0*/ 	.word	0x000000ff
        /*09e4*/ 	.word	0x000388c0
        /*09e8*/ 	.short	0x0100
        /*09ea*/ 	.byte	0x08
	.zero		1


	//   ....[20]....
        /*09ec*/ 	.word	0x000008d0
        /*09f0*/ 	.word	0x000000ff
        /*09f4*/ 	.word	0x000388b8
        /*09f8*/ 	.short	0x0100
        /*09fa*/ 	.byte	0x08
	.zero		1


	//   ....[21]....
        /*09fc*/ 	.word	0x000008e0
        /*0a00*/ 	.word	0x000000ff
        /*0a04*/ 	.word	0x000388c8
        /*0a08*/ 	.short	0x0100
        /*0a0a*/ 	.byte	0x08
	.zero		1


	//   ....[22]....
        /*0a0c*/ 	.word	0x00001da0
        /*0a10*/ 	.word	0x000000ff
        /*0a14*/ 	.word	0x00038800
        /*0a18*/ 	.short	0x010a
        /*0a1a*/ 	.byte	0x29
	.zero		1


	//   ....[23]....
        /*0a1c*/ 	.word	0x00001e20
        /*0a20*/ 	.word	0x00000003
        /*0a24*/ 	.word	0x00038830
        /*0a28*/ 	.short	0x010a
        /*0a2a*/ 	.byte	0x3f
	.zero		1


	//   ....[24]....
        /*0a2c*/ 	.word	0x00001e80
        /*0a30*/ 	.word	0x00000003
        /*0a34*/ 	.word	0x00038830
        /*0a38*/ 	.short	0x010a
        /*0a3a*/ 	.byte	0x3f
	.zero		1


	//   ....[25]....
        /*0a3c*/ 	.word	0x000026e0
        /*0a40*/ 	.word	0x00000003
        /*0a44*/ 	.word	0x00000000
        /*0a48*/ 	.short	0x0101
        /*0a4a*/ 	.byte	0x3f
	.zero		1


	//   ....[26]....
        /*0a4c*/ 	.word	0x000044d0
        /*0a50*/ 	.word	0x000000ff
        /*0a54*/ 	.word	0x00038830
        /*0a58*/ 	.short	0x010a
        /*0a5a*/ 	.byte	0x06
	.zero		1


	//   ....[27]....
        /*0a5c*/ 	.word	0x00004510
        /*0a60*/ 	.word	0x000000ff
        /*0a64*/ 	.word	0x00038830
        /*0a68*/ 	.short	0x010a
        /*0a6a*/ 	.byte	0x06
	.zero		1


	//   ....[28]....
        /*0a6c*/ 	.word	0x00004880
        /*0a70*/ 	.word	0x000000ff
        /*0a74*/ 	.word	0x00038850
        /*0a78*/ 	.short	0x010a
        /*0a7a*/ 	.byte	0x06
	.zero		1


	//   ....[29]....
        /*0a7c*/ 	.word	0x000048c0
        /*0a80*/ 	.word	0x000000ff
        /*0a84*/ 	.word	0x00038850
        /*0a88*/ 	.short	0x010a
        /*0a8a*/ 	.byte	0x06
	.zero		1


	//   ....[30]....
        /*0a8c*/ 	.word	0x000062f0
        /*0a90*/ 	.word	0x00000003
        /*0a94*/ 	.word	0x00000000
        /*0a98*/ 	.short	0x0101
        /*0a9a*/ 	.byte	0x3f
	.zero		1


	//   ....[31]....
        /*0a9c*/ 	.word	0x000066f0
        /*0aa0*/ 	.word	0x000000ff
        /*0aa4*/ 	.word	0x00000000
        /*0aa8*/ 	.short	0x0101
        /*0aaa*/ 	.byte	0x06
	.zero		1


	//   ....[32]....
        /*0aac*/ 	.word	0x00007190
        /*0ab0*/ 	.word	0x000000ff
        /*0ab4*/ 	.word	0x00038830
        /*0ab8*/ 	.short	0x010a
        /*0aba*/ 	.byte	0x06
	.zero		1


	//   ....[33]....
        /*0abc*/ 	.word	0x000071d0
        /*0ac0*/ 	.word	0x000000ff
        /*0ac4*/ 	.word	0x00038830
        /*0ac8*/ 	.short	0x010a
        /*0aca*/ 	.byte	0x06
	.zero		1


	//   ....[34]....
        /*0acc*/ 	.word	0x00007510
        /*0ad0*/ 	.word	0x000000ff
        /*0ad4*/ 	.word	0x00038850
        /*0ad8*/ 	.short	0x010a
        /*0ada*/ 	.byte	0x06
	.zero		1


	//   ....[35]....
        /*0adc*/ 	.word	0x00007550
        /*0ae0*/ 	.word	0x000000ff
        /*0ae4*/ 	.word	0x00038850
        /*0ae8*/ 	.short	0x010a
        /*0aea*/ 	.byte	0x06
	.zero		1


	//   ....[36]....
        /*0aec*/ 	.word	0x00008800
        /*0af0*/ 	.word	0x00000003
        /*0af4*/ 	.word	0x00000000
        /*0af8*/ 	.short	0x0101
        /*0afa*/ 	.byte	0x3f
	.zero		1


	//   ....[37]....
        /*0afc*/ 	.word	0x000089f0
        /*0b00*/ 	.word	0x000000ff
        /*0b04*/ 	.word	0x00000000
        /*0b08*/ 	.short	0x0101
        /*0b0a*/ 	.byte	0x06
	.zero		1


	//   ....[38]....
        /*0b0c*/ 	.word	0x000093f0
        /*0b10*/ 	.word	0x000000ff
        /*0b14*/ 	.word	0x00038850
        /*0b18*/ 	.short	0x010a
        /*0b1a*/ 	.byte	0x10
	.zero		1


	//   ....[39]....
        /*0b1c*/ 	.word	0x00009430
        /*0b20*/ 	.word	0x000000ff
        /*0b24*/ 	.word	0x00038850
        /*0b28*/ 	.short	0x010a
        /*0b2a*/ 	.byte	0x10
	.zero		1


	//   ....[40]....
        /*0b2c*/ 	.word	0x00009b70
        /*0b30*/ 	.word	0x000000ff
        /*0b34*/ 	.word	0x00000000
        /*0b38*/ 	.short	0x0101
        /*0b3a*/ 	.byte	0x04
	.zero		1


	//   ....[41]....
        /*0b3c*/ 	.word	0x0000c8c0
        /*0b40*/ 	.word	0x00000000
        /*0b44*/ 	.word	0x00000000
        /*0b48*/ 	.short	0x0101
        /*0b4a*/ 	.byte	0x3f
	.zero		1


	//   ....[42]....
        /*0b4c*/ 	.word	0x0000fd10
        /*0b50*/ 	.word	0x00000004
        /*0b54*/ 	.word	0x00038880
        /*0b58*/ 	.short	0x010a
        /*0b5a*/ 	.byte	0x3f
	.zero		1


	//   ....[43]....
        /*0b5c*/ 	.word	0x0000ff20
        /*0b60*/ 	.word	0x00000004
        /*0b64*/ 	.word	0x00038840
        /*0b68*/ 	.short	0x010a
        /*0b6a*/ 	.byte	0x3f
	.zero		1


	//   ....[44]....
        /*0b6c*/ 	.word	0x00010c40
        /*0b70*/ 	.word	0x00000013
        /*0b74*/ 	.word	0x00038800
        /*0b78*/ 	.short	0x0107
        /*0b7a*/ 	.byte	0x3f
	.zero		1


	//   ....[45]....
        /*0b7c*/ 	.word	0x00010d40
        /*0b80*/ 	.word	0x00000013
        /*0b84*/ 	.word	0x00038800
        /*0b88*/ 	.short	0x0101
        /*0b8a*/ 	.byte	0x3f
	.zero		1


	//   ....[46]....
        /*0b8c*/ 	.word	0x00010d60
        /*0b90*/ 	.word	0x00000013
        /*0b94*/ 	.word	0x00038820
        /*0b98*/ 	.short	0x010a
        /*0b9a*/ 	.byte	0x3f
	.zero		1


	//   ....[47]....
        /*0b9c*/ 	.word	0x00011060
        /*0ba0*/ 	.word	0x00000004
        /*0ba4*/ 	.word	0x00038880
        /*0ba8*/ 	.short	0x010a
        /*0baa*/ 	.byte	0x3f
	.zero		1


	//   ....[48]....
        /*0bac*/ 	.word	0x000113c0
        /*0bb0*/ 	.word	0x00000004
        /*0bb4*/ 	.word	0x00038840
        /*0bb8*/ 	.short	0x010a
        /*0bba*/ 	.byte	0x3f
	.zero		1


	//   ....[49]....
        /*0bbc*/ 	.word	0x00011780
        /*0bc0*/ 	.word	0x00000014
        /*0bc4*/ 	.word	0x00038870
        /*0bc8*/ 	.short	0x010a
        /*0bca*/ 	.byte	0x3f
	.zero		1


	//   ....[50]....
        /*0bcc*/ 	.word	0x000117f0
        /*0bd0*/ 	.word	0x00000014
        /*0bd4*/ 	.word	0x00038860
        /*0bd8*/ 	.short	0x010a
        /*0bda*/ 	.byte	0x3f
	.zero		1


	//   ....[51]....
        /*0bdc*/ 	.word	0x00011ff0
        /*0be0*/ 	.word	0x00000014
        /*0be4*/ 	.word	0x00038850
        /*0be8*/ 	.short	0x0101
        /*0bea*/ 	.byte	0x3f
	.zero		1


	//   ....[52]....
        /*0bec*/ 	.word	0x00012070
        /*0bf0*/ 	.word	0x00000014
        /*0bf4*/ 	.word	0x00000000
        /*0bf8*/ 	.short	0x0101
        /*0bfa*/ 	.byte	0x3f
	.zero		1


	//   ....[53]....
        /*0bfc*/ 	.word	0x000122a0
        /*0c00*/ 	.word	0x00000011
        /*0c04*/ 	.word	0x00038870
        /*0c08*/ 	.short	0x010a
        /*0c0a*/ 	.byte	0x3f
	.zero		1


	//   ....[54]....
        /*0c0c*/ 	.word	0x00012310
        /*0c10*/ 	.word	0x00000011
        /*0c14*/ 	.word	0x00038860
        /*0c18*/ 	.short	0x010a
        /*0c1a*/ 	.byte	0x3f
	.zero		1


	//   ....[55]....
        /*0c1c*/ 	.word	0x00012b30
        /*0c20*/ 	.word	0x00000011
        /*0c24*/ 	.word	0x00038850
        /*0c28*/ 	.short	0x0101
        /*0c2a*/ 	.byte	0x3f
	.zero		1


	//   ....[56]....
        /*0c2c*/ 	.word	0x00012b80
        /*0c30*/ 	.word	0x00000011
        /*0c34*/ 	.word	0x00000000
        /*0c38*/ 	.short	0x0101
        /*0c3a*/ 	.byte	0x3f
	.zero		1


	//   ....[57]....
        /*0c3c*/ 	.word	0x00013920
        /*0c40*/ 	.word	0x00000000
        /*0c44*/ 	.word	0x00038820
        /*0c48*/ 	.short	0x010a
        /*0c4a*/ 	.byte	0x3f
	.zero		1


	//   ....[58]....
        /*0c4c*/ 	.word	0x00013ae0
        /*0c50*/ 	.word	0x00000006
        /*0c54*/ 	.word	0x00000000
        /*0c58*/ 	.short	0x010a
        /*0c5a*/ 	.byte	0x3f
	.zero		1


	//   ....[59]....
        /*0c5c*/ 	.word	0x00013b50
        /*0c60*/ 	.word	0x00000007
        /*0c64*/ 	.word	0x00000000
        /*0c68*/ 	.short	0x010a
        /*0c6a*/ 	.byte	0x3f
	.zero		1


	//   ....[60]....
        /*0c6c*/ 	.word	0x00013bb0
        /*0c70*/ 	.word	0x00000004
        /*0c74*/ 	.word	0x00038860
        /*0c78*/ 	.short	0x010a
        /*0c7a*/ 	.byte	0x3f
	.zero		1


	//   ....[61]....
        /*0c7c*/ 	.word	0x00013c00
        /*0c80*/ 	.word	0x00000003
        /*0c84*/ 	.word	0x00038860
        /*0c88*/ 	.short	0x010a
        /*0c8a*/ 	.byte	0x3f
	.zero		1


	//   ....[62]....
        /*0c8c*/ 	.word	0x00013c40
        /*0c90*/ 	.word	0x00000004
        /*0c94*/ 	.word	0x00038880
        /*0c98*/ 	.short	0x010a
        /*0c9a*/ 	.byte	0x3f
	.zero		1


	//   ....[63]....
        /*0c9c*/ 	.word	0x00013c60
        /*0ca0*/ 	.word	0x00000003
        /*0ca4*/ 	.word	0x00038880
        /*0ca8*/ 	.short	0x010a
        /*0caa*/ 	.byte	0x3f
	.zero		1


	//   ....[64]....
        /*0cac*/ 	.word	0x00013cd0
        /*0cb0*/ 	.word	0x00000003
        /*0cb4*/ 	.word	0x00038800
        /*0cb8*/ 	.short	0x010a
        /*0cba*/ 	.byte	0x3f
	.zero		1


	//   ....[65]....
        /*0cbc*/ 	.word	0x00013d20
        /*0cc0*/ 	.word	0x00000003
        /*0cc4*/ 	.word	0x00038830
        /*0cc8*/ 	.short	0x010a
        /*0cca*/ 	.byte	0x3f
	.zero		1


	//   ....[66]....
        /*0ccc*/ 	.word	0x00013d80
        /*0cd0*/ 	.word	0x00000007
        /*0cd4*/ 	.word	0x00038830
        /*0cd8*/ 	.short	0x010a
        /*0cda*/ 	.byte	0x3f
	.zero		1


	//   ....[67]....
        /*0cdc*/ 	.word	0x00013de0
        /*0ce0*/ 	.word	0x00000007
        /*0ce4*/ 	.word	0x00038850
        /*0ce8*/ 	.short	0x010a
        /*0cea*/ 	.byte	0x3f
	.zero		1


	//   ....[68]....
        /*0cec*/ 	.word	0x00013e40
        /*0cf0*/ 	.word	0x00000009
        /*0cf4*/ 	.word	0x00038830
        /*0cf8*/ 	.short	0x010a
        /*0cfa*/ 	.byte	0x3f
	.zero		1


	//   ....[69]....
        /*0cfc*/ 	.word	0x00013ea0
        /*0d00*/ 	.word	0x00000009
        /*0d04*/ 	.word	0x00038850
        /*0d08*/ 	.short	0x010a
        /*0d0a*/ 	.byte	0x3f
	.zero		1


	//   ....[70]....
        /*0d0c*/ 	.word	0x00013f00
        /*0d10*/ 	.word	0x00000006
        /*0d14*/ 	.word	0x00038850
        /*0d18*/ 	.short	0x010a
        /*0d1a*/ 	.byte	0x3f
	.zero		1


	//   ....[71]....
        /*0d1c*/ 	.word	0x00014050
        /*0d20*/ 	.word	0x00000004
        /*0d24*/ 	.word	0x00038880
        /*0d28*/ 	.short	0x010a
        /*0d2a*/ 	.byte	0x3f
	.zero		1


	//   ....[72]....
        /*0d2c*/ 	.word	0x000140a0
        /*0d30*/ 	.word	0x00000004
        /*0d34*/ 	.word	0x00038840
        /*0d38*/ 	.short	0x010a
        /*0d3a*/ 	.byte	0x3f
	.zero		1


	//   ....[73]....
        /*0d3c*/ 	.word	0x00014b60
        /*0d40*/ 	.word	0x00000013
        /*0d44*/ 	.word	0x00038820
        /*0d48*/ 	.short	0x010a
        /*0d4a*/ 	.byte	0x3f
	.zero		1


	//   ....[74]....
        /*0d4c*/ 	.word	0x00014bb0
        /*0d50*/ 	.word	0x00000004
        /*0d54*/ 	.word	0x00038880
        /*0d58*/ 	.short	0x010a
        /*0d5a*/ 	.byte	0x3f
	.zero		1


	//   ....[75]....
        /*0d5c*/ 	.word	0x00014c00
        /*0d60*/ 	.word	0x00000004
        /*0d64*/ 	.word	0x00038840
        /*0d68*/ 	.short	0x010a
        /*0d6a*/ 	.byte	0x3f
	.zero		1


	//   ....[76]....
        /*0d6c*/ 	.word	0x00014c50
        /*0d70*/ 	.word	0x00000014
        /*0d74*/ 	.word	0x00038870
        /*0d78*/ 	.short	0x010a
        /*0d7a*/ 	.byte	0x3f
	.zero		1


	//   ....[77]....
        /*0d7c*/ 	.word	0x00014ca0
        /*0d80*/ 	.word	0x00000014
        /*0d84*/ 	.word	0x00038860
        /*0d88*/ 	.short	0x010a
        /*0d8a*/ 	.byte	0x3f
	.zero		1


	//   ....[78]....
        /*0d8c*/ 	.word	0x00014cf0
        /*0d90*/ 	.word	0x00000011
        /*0d94*/ 	.word	0x00038870
        /*0d98*/ 	.short	0x010a
        /*0d9a*/ 	.byte	0x3f
	.zero		1


	//   ....[79]....
        /*0d9c*/ 	.word	0x00014d40
        /*0da0*/ 	.word	0x00000011
        /*0da4*/ 	.word	0x00038860
        /*0da8*/ 	.short	0x010a
        /*0daa*/ 	.byte	0x3f
	.zero		1


	//   ....[80]....
        /*0dac*/ 	.word	0x00014d90
        /*0db0*/ 	.word	0x00000000
        /*0db4*/ 	.word	0x00038820
        /*0db8*/ 	.short	0x010a
        /*0dba*/ 	.byte	0x3f
	.zero		1


	//   ....[81]....
        /*0dbc*/ 	.word	0x00014f30
        /*0dc0*/ 	.word	0x00000006
        /*0dc4*/ 	.word	0x00000000
        /*0dc8*/ 	.short	0x010a
        /*0dca*/ 	.byte	0x3f
	.zero		1


	//   ....[82]....
        /*0dcc*/ 	.word	0x00014f80
        /*0dd0*/ 	.word	0x00000007
        /*0dd4*/ 	.word	0x00000000
        /*0dd8*/ 	.short	0x010a
        /*0dda*/ 	.byte	0x3f
	.zero		1


	//   ....[83]....
        /*0ddc*/ 	.word	0x00014fd0
        /*0de0*/ 	.word	0x00000004
        /*0de4*/ 	.word	0x00038860
        /*0de8*/ 	.short	0x010a
        /*0dea*/ 	.byte	0x3f
	.zero		1


	//   ....[84]....
        /*0dec*/ 	.word	0x00015020
        /*0df0*/ 	.word	0x00000003
        /*0df4*/ 	.word	0x00038860
        /*0df8*/ 	.short	0x010a
        /*0dfa*/ 	.byte	0x3f
	.zero		1


	//   ....[85]....
        /*0dfc*/ 	.word	0x00015070
        /*0e00*/ 	.word	0x00000004
        /*0e04*/ 	.word	0x00038880
        /*0e08*/ 	.short	0x010a
        /*0e0a*/ 	.byte	0x3f
	.zero		1


	//----- nvinfo : EIATTR_NUM_MBARRIERS
	.align		4
.L_302:
        /*0e0c*/ 	.byte	0x03, 0x38
        /*0e0e*/ 	.short	0x0016


	//----- nvinfo : EIATTR_EXIT_INSTR_OFFSETS
	.align		4
        /*0e10*/ 	.byte	0x04, 0x1c
        /*0e12*/ 	.short	(.L_304 - .L_303)


	//   ....[0]....
.L_303:
        /*0e14*/ 	.word	0x00000a80


	//   ....[1]....
        /*0e18*/ 	.word	0x0000dcd0


	//   ....[2]....
        /*0e1c*/ 	.word	0x00013cb0


	//----- nvinfo : EIATTR_MAX_THREADS
	.align		4
.L_304:
        /*0e20*/ 	.byte	0x04, 0x05
        /*0e22*/ 	.short	(.L_306 - .L_305)
.L_305:
        /*0e24*/ 	.word	0x00000180
        /*0e28*/ 	.word	0x00000001
        /*0e2c*/ 	.word	0x00000001


	//----- nvinfo : EIATTR_CRS_STACK_SIZE
	.align		4
.L_306:
        /*0e30*/ 	.byte	0x04, 0x1e
        /*0e32*/ 	.short	(.L_308 - .L_307)
.L_307:
        /*0e34*/ 	.word	0x00000000


	//----- nvinfo : EIATTR_CBANK_PARAM_SIZE
	.align		4
.L_308:
        /*0e38*/ 	.byte	0x03, 0x19
        /*0e3a*/ 	.short	0x0af0


	//----- nvinfo : EIATTR_PARAM_CBANK
	.align		4
        /*0e3c*/ 	.byte	0x04, 0x0a
        /*0e3e*/ 	.short	(.L_310 - .L_309)
	.align		4
.L_309:
        /*0e40*/ 	.word	index@(.nv.constant0._ZN7cutlass13device_kernelIN5flash11enable_sm90INS1_16FlashAttnFwdSm90INS1_25CollectiveMainloopFwdSm90ILi2EN4cute5tupleIJNS5_1CILi1EEES8_S8_EEENS6_IJNS7_ILi128EEESA_NS7_ILi256EEEEEELi256ENS_12float_e4m3_tEfNS_4arch4Sm90ELb1ELb0ELb0ELb1ELb0ELb0ELb0ELb1ELb1ELb1ELb0ELb0EEENS1_21CollectiveEpilogueFwdINS6_IJSA_SB_SA_EEES9_NS_10bfloat16_tESF_Li256ELb1ELb1ELb0ELb1EEENS1_36VarlenDynamicPersistentTileSchedulerILi128ELi128ELi256ELi128ELb0ELb1ELb1ELb1ELb1ELb1EEEEEEEEEvNT_6ParamsE)
        /*0e44*/ 	.short	0x0210
        /*0e46*/ 	.short	0x0af0


	//----- nvinfo : EIATTR_SW_WAR
	.align		4
.L_310:
        /*0e48*/ 	.byte	0x04, 0x36
        /*0e4a*/ 	.short	(.L_312 - .L_311)
.L_311:
        /*0e4c*/ 	.word	0x00000008
.L_312:


//--------------------- .nv.info._ZN7cutlass13device_kernelIN5flash11enable_sm90INS1_16FlashAttnFwdSm90INS1_25CollectiveMainloopFwdSm90ILi2EN4cute5tupleIJNS5_1CILi1EEES8_S8_EEENS6_IJNS7_ILi128EEESA_NS7_ILi256EEEEEELi256ENS_12float_e4m3_tEfNS_4arch4Sm90ELb1ELb0ELb0ELb1ELb0ELb1ELb0ELb1ELb1ELb1ELb0ELb0EEENS1_21CollectiveEpilogueFwdINS6_IJSA_SB_SA_EEES9_NS_10bfloat16_tESF_Li256ELb1ELb1ELb0ELb1EEENS1_36VarlenDynamicPersistentTileSchedulerILi128ELi128ELi256ELi128ELb0ELb1ELb1ELb1ELb1ELb1EEEEEEEEEvNT_6ParamsE --------------------------
	.section	.nv.info._ZN7cutlass13device_kernelIN5flash11enable_sm90INS1_16FlashAttnFwdSm90INS1_25CollectiveMainloopFwdSm90ILi2EN4cute5tupleIJNS5_1CILi1EEES8_S8_EEENS6_IJNS7_ILi128EEESA_NS7_ILi256EEEEEELi256ENS_12float_e4m3_tEfNS_4arch4Sm90ELb1ELb0ELb0ELb1ELb0ELb1ELb0ELb1ELb1ELb1ELb0ELb0EEENS1_21CollectiveEpilogueFwdINS6_IJSA_SB_SA_EEES9_NS_10bfloat16_tESF_Li256ELb1ELb1ELb0ELb1EEENS1_36VarlenDynamicPersistentTileSchedulerILi128ELi128ELi256ELi128ELb0ELb1ELb1ELb1ELb1ELb1EEEEEEEEEvNT_6ParamsE,"",@"SHT_CUDA_INFO"
	.sectionflags	@""
	.align	4


	//----- nvinfo : EIATTR_CUDA_API_VERSION
	.align		4
        /*0000*/ 	.byte	0x04, 0x37
        /*0002*/ 	.short	(.L_314 - .L_313)
.L_313:
        /*0004*/ 	.word	0x00000082


	//----- nvinfo : EIATTR_KPARAM_INFO
	.align		4
.L_314:
        /*0008*/ 	.byte	0x04, 0x17
        /*000a*/ 	.short	(.L_316 - .L_315)
.L_315:
        /*000c*/ 	.word	0x00000000
        /*0010*/ 	.short	0x0000
        /*0012*/ 	.short	0x0070
        /*0014*/ 	.byte	0x00, 0xf0, 0x01, 0x2a


	//----- nvinfo : EIATTR_SPARSE_MMA_MASK
	.align		4
.L_316:
        /*0018*/ 	.byte	0x03, 0x50
        /*001a*/ 	.short	0x0000


	//----- nvinfo : EIATTR_MAXREG_COUNT
	.align		4
        /*001c*/ 	.byte	0x03, 0x1b
        /*001e*/ 	.short	0x00a8


	//----- nvinfo : EIATTR_NUM_BARRIERS
	.align		4
        /*0020*/ 	.byte	0x02, 0x4c
        /*0022*/ 	.byte	0x10
	.zero		1


	//----- nvinfo : EIATTR_EXTERNS
	.align		4
        /*0024*/ 	.byte	0x04, 0x0f
        /*0026*/ 	.short	(.L_318 - .L_317)


	//   ....[0]....
	.align		4
.L_317:
        /*0028*/ 	.word	index@(__assertfail)


	//----- nvinfo : EIATTR_ANNOTATIONS
	.align		4
.L_318:
        /*002c*/ 	.byte	0x04, 0x55
        /*002e*/ 	.short	(.L_320 - .L_319)


	//   ....[0]....
.L_319:
        /* <DEDUP_REMOVED lines=116> */


	//----- nvinfo : EIATTR_MERCURY_ISA_VERSION
	.align		4
.L_320:
        /*0758*/ 	.byte	0x03, 0x5f
        /*075a*/ 	.short	0x0101


	//----- nvinfo : EIATTR_UNUSED_LOAD_BYTE_OFFSET
	.align		4
        /*075c*/ 	.byte	0x04, 0x44
        /*075e*/ 	.short	(.L_322 - .L_321)


	//   ....[0]....
.L_321:
        /*0760*/ 	.word	0x00000ad0
        /*0764*/ 	.word	0x0000fff0


	//   ....[1]....
        /*0768*/ 	.word	0x0001ec50
        /*076c*/ 	.word	0x0000fff0


	//----- nvinfo : EIATTR_INT_WARP_WIDE_INSTR_OFFSETS
	.align		4
.L_322:
        /*0770*/ 	.byte	0x04, 0x31
        /*0772*/ 	.short	(.L_324 - .L_323)


	//   ....[0]....
.L_323:
        /*0774*/ 	.word	0x00000190


	//   ....[1]....
        /*0778*/ 	.word	0x000001d0


	//   ....[2]....
        /*077c*/ 	.word	0x00000240


	//   ....[3]....
        /*0780*/ 	.word	0x00025210


	//   ....[4]....
        /*0784*/ 	.word	0x00025270


	//   ....[5]....
        /*0788*/ 	.word	0x00028350


	//   ....[6]....
        /*078c*/ 	.word	0x000283b0


	//----- nvinfo : EIATTR_COOP_GROUP_MASK_REGIDS
	.align		4
.L_324:
        /*0790*/ 	.byte	0x04, 0x29
        /*0792*/ 	.short	(.L_326 - .L_325)


	//   ....[0]....
.L_325:
        /*0794*/ 	.word	0xffffffff


	//   ....[1]....
        /*0798*/ 	.word	0xffffffff


	//   ....[2]....
        /*079c*/ 	.word	0xffffffff


	//   ....[3]....
        /*07a0*/ 	.word	0xffffffff


	//   ....[4]....
        /*07a4*/ 	.word	0xffffffff


	//   ....[5]....
        /*07a8*/ 	.word	0xffffffff


	//   ....[6]....
        /*07ac*/ 	.word	0xffffffff


	//   ....[7]....
        /*07b0*/ 	.word	0xffffffff


	//   ....[8]....
        /*07b4*/ 	.word	0xffffffff


	//   ....[9]....
        /*07b8*/ 	.word	0xffffffff


	//   ....[10]....
        /*07bc*/ 	.word	0xffffffff


	//   ....[11]....
        /*07c0*/ 	.word	0xffffffff


	//   ....[12]....
        /*07c4*/ 	.word	0xffffffff


	//   ....[13]....
        /*07c8*/ 	.word	0xffffffff


	//   ....[14]....
        /*07cc*/ 	.word	0xffffffff


	//   ....[15]....
        /*07d0*/ 	.word	0xffffffff


	//   ....[16]....
        /*07d4*/ 	.word	0xffffffff


	//   ....[17]....
        /*07d8*/ 	.word	0xffffffff


	//   ....[18]....
        /*07dc*/ 	.word	0xffffffff


	//   ....[19]....
        /*07e0*/ 	.word	0xffffffff


	//   ....[20]....
        /*07e4*/ 	.word	0xffffffff


	//   ....[21]....
        /*07e8*/ 	.word	0xffffffff


	//   ....[22]....
        /*07ec*/ 	.word	0xffffffff


	//   ....[23]....
        /*07f0*/ 	.word	0xffffffff


	//   ....[24]....
        /*07f4*/ 	.word	0xffffffff


	//   ....[25]....
        /*07f8*/ 	.word	0xffffffff


	//   ....[26]....
        /*07fc*/ 	.word	0xffffffff


	//   ....[27]....
        /*0800*/ 	.word	0xffffffff


	//   ....[28]....
        /*0804*/ 	.word	0xffffffff


	//   ....[29]....
        /*0808*/ 	.word	0xffffffff


	//   ....[30]....
        /*080c*/ 	.word	0xffffffff


	//   ....[31]....
        /*0810*/ 	.word	0xffffffff


	//   ....[32]....
        /*0814*/ 	.word	0xffffffff


	//   ....[33]....
        /*0818*/ 	.word	0xffffffff


	//   ....[34]....
        /*081c*/ 	.word	0xffffffff


	//   ....[35]....
        /*0820*/ 	.word	0xffffffff


	//   ....[36]....
        /*0824*/ 	.word	0xffffffff


	//   ....[37]....
        /*0828*/ 	.word	0xffffffff


	//   ....[38]....
        /*082c*/ 	.word	0xffffffff


	//   ....[39]....
        /*0830*/ 	.word	0xffffffff


	//   ....[40]....
        /*0834*/ 	.word	0xffffffff


	//   ....[41]....
        /*0838*/ 	.word	0xffffffff


	//   ....[42]....
        /*083c*/ 	.word	0xffffffff


	//   ....[43]....
        /*0840*/ 	.word	0xffffffff


	//   ....[44]....
        /*0844*/ 	.word	0xffffffff


	//   ....[45]....
        /*0848*/ 	.word	0xffffffff


	//   ....[46]....
        /*084c*/ 	.word	0xffffffff


	//   ....[47]....
        /*0850*/ 	.word	0xffffffff


	//   ....[48]....
        /*0854*/ 	.word	0xffffffff


	//   ....[49]....
        /*0858*/ 	.word	0xffffffff


	//   ....[50]....
        /*085c*/ 	.word	0xffffffff


	//   ....[51]....
        /*0860*/ 	.word	0xffffffff


	//   ....[52]....
        /*0864*/ 	.word	0xffffffff


	//   ....[53]....
        /*0868*/ 	.word	0xffffffff


	//   ....[54]....
        /*086c*/ 	.word	0xffffffff


	//   ....[55]....
        /*0870*/ 	.word	0xffffffff


	//   ....[56]....
        /*0874*/ 	.word	0xffffffff


	//   ....[57]....
        /*0878*/ 	.word	0xffffffff


	//   ....[58]....
        /*087c*/ 	.word	0xffffffff


	//   ....[59]....
        /*0880*/ 	.word	0xffffffff


	//   ....[60]....
        /*0884*/ 	.word	0xffffffff


	//   ....[61]....
        /*0888*/ 	.word	0xffffffff


	//   ....[62]....
        /*088c*/ 	.word	0xffffffff


	//   ....[63]....
        /*0890*/ 	.word	0xffffffff


	//   ....[64]....
        /*0894*/ 	.word	0xffffffff


	//   ....[65]....
        /*0898*/ 	.word	0xffffffff


	//   ....[66]....
        /*089c*/ 	.word	0xffffffff


	//   ....[67]....
        /*08a0*/ 	.word	0xffffffff


	//   ....[68]....
        /*08a4*/ 	.word	0xffffffff


	//   ....[69]....
        /*08a8*/ 	.word	0xffffffff


	//   ....[70]....
        /*08ac*/ 	.word	0xffffffff


	//   ....[71]....
        /*08b0*/ 	.word	0xffffffff


	//   ....[72]....
        /*08b4*/ 	.word	0xffffffff


	//   ....[73]....
        /*08b8*/ 	.word	0xffffffff


	//   ....[74]....
        /*08bc*/ 	.word	0xffffffff


	//   ....[75]....
        /*08c0*/ 	.word	0xffffffff


	//   ....[76]....
        /*08c4*/ 	.word	0xffffffff


	//   ....[77]....
        /*08c8*/ 	.word	0xffffffff


	//   ....[78]....
        /*08cc*/ 	.word	0xffffffff


	//   ....[79]....
        /*08d0*/ 	.word	0xffffffff


	//   ....[80]....
        /*08d4*/ 	.word	0xffffffff


	//   ....[81]....
        /*08d8*/ 	.word	0xffffffff


	//   ....[82]....
        /*08dc*/ 	.word	0xffffffff


	//   ....[83]....
        /*08e0*/ 	.word	0xffffffff


	//   ....[84]....
        /*08e4*/ 	.word	0xffffffff


	//   ....[85]....
        /*08e8*/ 	.word	0xffffffff


	//   ....[86]....
        /*08ec*/ 	.word	0xffffffff


	//   ....[87]....
        /*08f0*/ 	.word	0xffffffff


	//   ....[88]....
        /*08f4*/ 	.word	0xffffffff


	//   ....[89]....
        /*08f8*/ 	.word	0xffffffff


	//   ....[90]....
        /*08fc*/ 	.word	0xffffffff


	//   ....[91]....
        /*0900*/ 	.word	0xffffffff


	//   ....[92]....
        /*0904*/ 	.word	0xffffffff


	//   ....[93]....
        /*0908*/ 	.word	0xffffffff


	//   ....[94]....
        /*090c*/ 	.word	0xffffffff


	//   ....[95]....
        /*0910*/ 	.word	0xffffffff


	//   ....[96]....
        /*0914*/ 	.word	0xffffffff


	//   ....[97]....
        /*0918*/ 	.word	0xffffffff


	//   ....[98]....
        /*091c*/ 	.word	0xffffffff


	//   ....[99]....
        /*0920*/ 	.word	0xffffffff


	//   ....[100]....
        /*0924*/ 	.word	0xffffffff


	//   ....[101]....
        /*0928*/ 	.word	0xffffffff


	//   ....[102]....
        /*092c*/ 	.word	0xffffffff


	//   ....[103]....
        /*0930*/ 	.word	0xffffffff


	//   ....[104]....
        /*0934*/ 	.word	0xffffffff


	//   ....[105]....
        /*0938*/ 	.word	0xffffffff


	//   ....[106]....
        /*093c*/ 	.word	0xffffffff


	//   ....[107]....
        /*0940*/ 	.word	0xffffffff


	//   ....[108]....
        /*0944*/ 	.word	0xffffffff


	//   ....[109]....
        /*0948*/ 	.word	0xffffffff


	//   ....[110]....
        /*094c*/ 	.word	0xffffffff


	//   ....[111]....
        /*0950*/ 	.word	0xffffffff


	//   ....[112]....
        /*0954*/ 	.word	0xffffffff


	//   ....[113]....
        /*0958*/ 	.word	0xffffffff


	//   ....[114]....
        /*095c*/ 	.word	0xffffffff


	//   ....[115]....
        /*0960*/ 	.word	0xffffffff


	//   ....[116]....
        /*0964*/ 	.word	0xffffffff


	//   ....[117]....
        /*0968*/ 	.word	0xffffffff


	//   ....[118]....
        /*096c*/ 	.word	0xffffffff


	//   ....[119]....
        /*0970*/ 	.word	0xffffffff


	//   ....[120]....
        /*0974*/ 	.word	0xffffffff


	//   ....[121]....
        /*0978*/ 	.word	0xffffffff


	//   ....[122]....
        /*097c*/ 	.word	0xffffffff


	//   ....[123]....
        /*0980*/ 	.word	0xffffffff


	//   ....[124]....
        /*0984*/ 	.word	0xffffffff


	//   ....[125]....
        /*0988*/ 	.word	0xffffffff


	//   ....[126]....
        /*098c*/ 	.word	0xffffffff


	//   ....[127]....
        /*0990*/ 	.word	0xffffffff


	//   ....[128]....
        /*0994*/ 	.word	0xffffffff


	//   ....[129]....
        /*0998*/ 	.word	0xffffffff


	//   ....[130]....
        /*099c*/ 	.word	0xffffffff


	//   ....[131]....
        /*09a0*/ 	.word	0xffffffff


	//   ....[132]....
        /*09a4*/ 	.word	0xffffffff


	//   ....[133]....
        /*09a8*/ 	.word	0xffffffff


	//   ....[134]....
        /*09ac*/ 	.word	0xffffffff


	//   ....[135]....
        /*09b0*/ 	.word	0xffffffff


	//   ....[136]....
        /*09b4*/ 	.word	0xffffffff


	//   ....[137]....
        /*09b8*/ 	.word	0xffffffff


	//   ....[138]....
        /*09bc*/ 	.word	0xffffffff


	//   ....[139]....
        /*09c0*/ 	.word	0xffffffff


	//   ....[140]....
        /*09c4*/ 	.word	0xffffffff


	//   ....[141]....
        /*09c8*/ 	.word	0xffffffff


	//   ....[142]....
        /*09cc*/ 	.word	0xffffffff


	//   ....[143]....
        /*09d0*/ 	.word	0xffffffff


	//   ....[144]....
        /*09d4*/ 	.word	0xffffffff


	//   ....[145]....
        /*09d8*/ 	.word	0xffffffff


	//   ....[146]....
        /*09dc*/ 	.word	0xffffffff


	//   ....[147]....
        /*09e0*/ 	.word	0xffffffff


	//   ....[148]....
        /*09e4*/ 	.word	0xffffffff


	//   ....[149]....
        /*09e8*/ 	.word	0xffffffff


	//   ....[150]....
        /*09ec*/ 	.word	0xffffffff


	//   ....[151]....
        /*09f0*/ 	.word	0xffffffff


	//   ....[152]....
        /*09f4*/ 	.word	0xffffffff


	//   ....[153]....
        /*09f8*/ 	.word	0xffffffff


	//   ....[154]....
        /*09fc*/ 	.word	0xffffffff


	//   ....[155]....
        /*0a00*/ 	.word	0xffffffff


	//   ....[156]....
        /*0a04*/ 	.word	0xffffffff


	//   ....[157]....
        /*0a08*/ 	.word	0xffffffff


	//   ....[158]....
        /*0a0c*/ 	.word	0xffffffff


	//   ....[159]....
        /*0a10*/ 	.word	0xffffffff


	//   ....[160]....
        /*0a14*/ 	.word	0xffffffff


	//   ....[161]....
        /*0a18*/ 	.word	0xffffffff


	//   ....[162]....
        /*0a1c*/ 	.word	0xffffffff


	//   ....[163]....
        /*0a20*/ 	.word	0xffffffff


	//   ....[164]....
        /*0a24*/ 	.word	0xffffffff


	//   ....[165]....
        /*0a28*/ 	.word	0xffffffff


	//   ....[166]....
        /*0a2c*/ 	.word	0xffffffff


	//   ....[167]....
        /*0a30*/ 	.word	0xffffffff


	//   ....[168]....
        /*0a34*/ 	.word	0xffffffff


	//   ....[169]....
        /*0a38*/ 	.word	0xffffffff


	//   ....[170]....
        /*0a3c*/ 	.word	0xffffffff


	//   ....[171]....
        /*0a40*/ 	.word	0xffffffff


	//   ....[172]....
        /*0a44*/ 	.word	0xffffffff


	//   ....[173]....
        /*0a48*/ 	.word	0xffffffff


	//   ....[174]....
        /*0a4c*/ 	.word	0xffffffff


	//   ....[175]....
        /*0a50*/ 	.word	0xffffffff


	//   ....[176]....
        /*0a54*/ 	.word	0xffffffff


	//   ....[177]....
        /*0a58*/ 	.word	0xffffffff


	//   ....[178]....
        /*0a5c*/ 	.word	0xffffffff


	//   ....[179]....
        /*0a60*/ 	.word	0xffffffff


	//   ....[180]....
        /*0a64*/ 	.word	0xffffffff


	//   ....[181]....
        /*0a68*/ 	.word	0xffffffff


	//   ....[182]....
        /*0a6c*/ 	.word	0xffffffff


	//   ....[183]....
        /*0a70*/ 	.word	0xffffffff


	//   ....[184]....
        /*0a74*/ 	.word	0xffffffff


	//   ....[185]....
        /*0a78*/ 	.word	0xffffffff


	//   ....[186]....
        /*0a7c*/ 	.word	0xffffffff


	//   ....[187]....
        /*0a80*/ 	.word	0xffffffff


	//   ....[188]....
        /*0a84*/ 	.word	0xffffffff


	//   ....[189]....
        /*0a88*/ 	.word	0xffffffff


	//   ....[190]....
        /*0a8c*/ 	.word	0xffffffff


	//   ....[191]....
        /*0a90*/ 	.word	0xffffffff


	//   ....[192]....
        /*0a94*/ 	.word	0xffffffff


	//   ....[193]....
        /*0a98*/ 	.word	0xffffffff


	//   ....[194]....
        /*0a9c*/ 	.word	0xffffffff


	//   ....[195]....
        /*0aa0*/ 	.word	0xffffffff


	//   ....[196]....
        /*0aa4*/ 	.word	0x0500000f


	//   ....[197]....
        /*0aa8*/ 	.word	0x0500000f


	//   ....[198]....
        /*0aac*/ 	.word	0x0500000f


	//   ....[199]....
        /*0ab0*/ 	.word	0x0500000f


	//   ....[200]....
        /*0ab4*/ 	.word	0x0500000f


	//   ....[201]....
        /*0ab8*/ 	.word	0x0500000f


	//   ....[202]....
        /*0abc*/ 	.word	0x0500000f


	//   ....[203]....
        /*0ac0*/ 	.word	0x0500000f


	//   ....[204]....
        /*0ac4*/ 	.word	0x0500000f


	//   ....[205]....
        /*0ac8*/ 	.word	0x0500000f


	//   ....[206]....
        /*0acc*/ 	.word	0x0500000f


	//   ....[207]....
        /*0ad0*/ 	.word	0x0500000f


	//   ....[208]....
        /*0ad4*/ 	.word	0x0500000f


	//   ....[209]....
        /*0ad8*/ 	.word	0x0500000f


	//   ....[210]....
        /*0adc*/ 	.word	0x0500000f


	//   ....[211]....
        /*0ae0*/ 	.word	0x0500000f


	//   ....[212]....
        /*0ae4*/ 	.word	0x0500000f


	//   ....[213]....
        /*0ae8*/ 	.word	0x0500000f


	//   ....[214]....
        /*0aec*/ 	.word	0x0500000f


	//   ....[215]....
        /*0af0*/ 	.word	0x0500000f


	//   ....[216]....
        /*0af4*/ 	.word	0x0500000f


	//   ....[217]....
        /*0af8*/ 	.word	0x0500000f


	//   ....[218]....
        /*0afc*/ 	.word	0x0500000f


	//   ....[219]....
        /*0b00*/ 	.word	0x0500000f


	//   ....[220]....
        /*0b04*/ 	.word	0x0500000f


	//   ....[221]....
        /*0b08*/ 	.word	0x0500000f


	//   ....[222]....
        /*0b0c*/ 	.word	0x0500000f


	//   ....[223]....
        /*0b10*/ 	.word	0x0500000f


	//   ....[224]....
        /*0b14*/ 	.word	0x0500000f


	//   ....[225]....
        /*0b18*/ 	.word	0x0500000f


	//   ....[226]....
        /*0b1c*/ 	.word	0x0500000f


	//   ....[227]....
        /*0b20*/ 	.word	0x0500000f


	//   ....[228]....
        /*0b24*/ 	.word	0x0500000f


	//   ....[229]....
        /*0b28*/ 	.word	0x0500000f


	//   ....[230]....
        /*0b2c*/ 	.word	0x0500000f


	//   ....[231]....
        /*0b30*/ 	.word	0x0500000f


	//   ....[232]....
        /*0b34*/ 	.word	0x0500000f


	//   ....[233]....
        /*0b38*/ 	.word	0x0500000f


	//   ....[234]....
        /*0b3c*/ 	.word	0x0500000f


	//   ....[235]....
        /*0b40*/ 	.word	0x0500000f


	//   ....[236]....
        /*0b44*/ 	.word	0x0500000f


	//   ....[237]....
        /*0b48*/ 	.word	0x0500000f


	//   ....[238]....
        /*0b4c*/ 	.word	0x0500000f


	//   ....[239]....
        /*0b50*/ 	.word	0x0500000f


	//   ....[240]....
        /*0b54*/ 	.word	0x0500000f


	//   ....[241]....
        /*0b58*/ 	.word	0x0500000f


	//   ....[242]....
        /*0b5c*/ 	.word	0x0500000f


	//   ....[243]....
        /*0b60*/ 	.word	0x0500000f


	//   ....[244]....
        /*0b64*/ 	.word	0x0500000f


	//   ....[245]....
        /*0b68*/ 	.word	0x0500000f


	//   ....[246]....
        /*0b6c*/ 	.word	0x0500000f


	//   ....[247]....
        /*0b70*/ 	.word	0x0500000f


	//   ....[248]....
        /*0b74*/ 	.word	0x0500000f


	//   ....[249]....
        /*0b78*/ 	.word	0x0500000f


	//   ....[250]....
        /*0b7c*/ 	.word	0x0500000f


	//   ....[251]....
        /*0b80*/ 	.word	0x0500000f


	//   ....[252]....
        /*0b84*/ 	.word	0x0500000f


	//   ....[253]....
        /*0b88*/ 	.word	0x0500000f


	//   ....[254]....
        /*0b8c*/ 	.word	0x0500000f


	//   ....[255]....
        /*0b90*/ 	.word	0x0500000f


	//   ....[0]....
        /*0b94*/ 	.word	0x0500000f


	//   ....[1]....
        /*0b98*/ 	.word	0x0500000f


	//   ....[2]....
        /*0b9c*/ 	.word	0x0500000f


	//   ....[3]....
        /*0ba0*/ 	.word	0x0500000f


	//   ....[4]....
        /*0ba4*/ 	.word	0x0500000f


	//   ....[5]....
        /*0ba8*/ 	.word	0x0500000f


	//   ....[6]....
        /*0bac*/ 	.word	0x0500000f


	//   ....[7]....
        /*0bb0*/ 	.word	0x0500000f


	//   ....[8]....
        /*0bb4*/ 	.word	0x0500000f


	//   ....[9]....
        /*0bb8*/ 	.word	0x0500000f


	//   ....[10]....
        /*0bbc*/ 	.word	0x0500000f


	//   ....[11]....
        /*0bc0*/ 	.word	0x0500000f


	//   ....[12]....
        /*0bc4*/ 	.word	0x0500000f


	//   ....[13]....
        /*0bc8*/ 	.word	0x0500000f


	//   ....[14]....
        /*0bcc*/ 	.word	0x0500000f


	//   ....[15]....
        /*0bd0*/ 	.word	0x0500000f


	//   ....[16]....
        /*0bd4*/ 	.word	0x0500000f


	//   ....[17]....
        /*0bd8*/ 	.word	0x0500000f


	//   ....[18]....
        /*0bdc*/ 	.word	0x0500000f


	//   ....[19]....
        /*0be0*/ 	.word	0x0500000f


	//   ....[20]....
        /*0be4*/ 	.word	0x0500000f


	//   ....[21]....
        /*0be8*/ 	.word	0x0500000f


	//   ....[22]....
        /*0bec*/ 	.word	0x0500000f


	//   ....[23]....
        /*0bf0*/ 	.word	0x0500000f


	//   ....[24]....
        /*0bf4*/ 	.word	0x0500000f


	//   ....[25]....
        /*0bf8*/ 	.word	0x0500000f


	//   ....[26]....
        /*0bfc*/ 	.word	0x0500000f


	//   ....[27]....
        /*0c00*/ 	.word	0x0500000f


	//   ....[28]....
        /*0c04*/ 	.word	0x0500000f


	//   ....[29]....
        /*0c08*/ 	.word	0x0500000f


	//   ....[30]....
        /*0c0c*/ 	.word	0x0500000f


	//   ....[31]....
        /*0c10*/ 	.word	0x0500000f


	//   ....[32]....
        /*0c14*/ 	.word	0x0500000f


	//   ....[33]....
        /*0c18*/ 	.word	0x0500000f


	//   ....[34]....
        /*0c1c*/ 	.word	0x0500000f


	//   ....[35]....
        /*0c20*/ 	.word	0x0500000f


	//   ....[36]....
        /*0c24*/ 	.word	0x0500000f


	//   ....[37]....
        /*0c28*/ 	.word	0x0500000f


	//   ....[38]....
        /*0c2c*/ 	.word	0x0500000f


	//   ....[39]....
        /*0c30*/ 	.word	0x0500000f


	//   ....[40]....
        /*0c34*/ 	.word	0x0500000f


	//   ....[41]....
        /*0c38*/ 	.word	0x0500000f


	//   ....[42]....
        /*0c3c*/ 	.word	0x0500000f


	//   ....[43]....
        /*0c40*/ 	.word	0x0500000f


	//   ....[44]....
        /*0c44*/ 	.word	0x0500000f


	//   ....[45]....
        /*0c48*/ 	.word	0x0500000f


	//   ....[46]....
        /*0c4c*/ 	.word	0x0500000f


	//   ....[47]....
        /*0c50*/ 	.word	0x0500000f


	//   ....[48]....
        /*0c54*/ 	.word	0x0500000f


	//   ....[49]....
        /*0c58*/ 	.word	0x0500000f


	//   ....[50]....
        /*0c5c*/ 	.word	0x0500000f


	//   ....[51]....
        /*0c60*/ 	.word	0x0500000f


	//   ....[52]....
        /*0c64*/ 	.word	0x0500000f


	//   ....[53]....
        /*0c68*/ 	.word	0x0500000f


	//   ....[54]....
        /*0c6c*/ 	.word	0x0500000f


	//   ....[55]....
        /*0c70*/ 	.word	0x0500000f


	//   ....[56]....
        /*0c74*/ 	.word	0x0500000f


	//   ....[57]....
        /*0c78*/ 	.word	0x0500000f


	//   ....[58]....
        /*0c7c*/ 	.word	0x0500000f


	//   ....[59]....
        /*0c80*/ 	.word	0x0500000f


	//   ....[60]....
        /*0c84*/ 	.word	0x0500000f


	//   ....[61]....
        /*0c88*/ 	.word	0x0500000f


	//   ....[62]....
        /*0c8c*/ 	.word	0x0500000f


	//   ....[63]....
        /*0c90*/ 	.word	0x0500000f


	//   ....[64]....
        /*0c94*/ 	.word	0x0500000f


	//   ....[65]....
        /*0c98*/ 	.word	0x0500000f


	//   ....[66]....
        /*0c9c*/ 	.word	0x0500000f


	//   ....[67]....
        /*0ca0*/ 	.word	0x0500000f


	//   ....[68]....
        /*0ca4*/ 	.word	0x0500000f


	//   ....[69]....
        /*0ca8*/ 	.word	0x0500000f


	//   ....[70]....
        /*0cac*/ 	.word	0x0500000f


	//   ....[71]....
        /*0cb0*/ 	.word	0x0500000f


	//   ....[72]....
        /*0cb4*/ 	.word	0x0500000f


	//   ....[73]....
        /*0cb8*/ 	.word	0x0500000f


	//   ....[74]....
        /*0cbc*/ 	.word	0x0500000f


	//   ....[75]....
        /*0cc0*/ 	.word	0x0500000f


	//   ....[76]....
        /*0cc4*/ 	.word	0x0500000f


	//   ....[77]....
        /*0cc8*/ 	.word	0x0500000f


	//   ....[78]....
        /*0ccc*/ 	.word	0x0500000f


	//   ....[79]....
        /*0cd0*/ 	.word	0x0500000f


	//   ....[80]....
        /*0cd4*/ 	.word	0x0500000f


	//----- nvinfo : EIATTR_COOP_GROUP_INSTR_OFFSETS
	.align		4
.L_326:
        /*0cd8*/ 	.byte	0x04, 0x28
        /*0cda*/ 	.short	(.L_328 - .L_327)


	//   ....[0]....
.L_327:
        /*0cdc*/ 	.word	0x00000070


	//   ....[1]....
        /*0ce0*/ 	.word	0x000001a0


	//   ....[2]....
        /*0ce4*/ 	.word	0x000001f0


	//   ....[3]....
        /*0ce8*/ 	.word	0x00000420


	//   ....[4]....
        /*0cec*/ 	.word	0x00000580


	//   ....[5]....
        /*0cf0*/ 	.word	0x000006a0


	//   ....[6]....
        /*0cf4*/ 	.word	0x00000800


	//   ....[7]....
        /*0cf8*/ 	.word	0x0000c940


	//   ....[8]....
        /*0cfc*/ 	.word	0x0000d080


	//   ....[9]....
        /*0d00*/ 	.word	0x0000d090


	//   ....[10]....
        /*0d04*/ 	.word	0x0000d0a0


	//   ....[11]....
        /*0d08*/ 	.word	0x0000d0b0


	//   ....[12]....
        /*0d0c*/ 	.word	0x0000d2c0


	//   ....[13]....
        /*0d10*/ 	.word	0x0000d2d0


	//   ....[14]....
        /*0d14*/ 	.word	0x0000d2e0


	//   ....[15]....
        /*0d18*/ 	.word	0x0000d2f0


	//   ....[16]....
        /*0d1c*/ 	.word	0x0000d4d0


	//   ....[17]....
        /*0d20*/ 	.word	0x0000d4e0


	//   ....[18]....
        /*0d24*/ 	.word	0x0000d4f0


	//   ....[19]....
        /*0d28*/ 	.word	0x0000d500


	//   ....[20]....
        /*0d2c*/ 	.word	0x0000d700


	//   ....[21]....
        /*0d30*/ 	.word	0x0000d710


	//   ....[22]....
        /*0d34*/ 	.word	0x0000d720


	//   ....[23]....
        /*0d38*/ 	.word	0x0000d730


	//   ....[24]....
        /*0d3c*/ 	.word	0x00011a60


	//   ....[25]....
        /*0d40*/ 	.word	0x00011a70


	//   ....[26]....
        /*0d44*/ 	.word	0x00011a80


	//   ....[27]....
        /*0d48*/ 	.word	0x00011a90


	//   ....[28]....
        /*0d4c*/ 	.word	0x00011b90


	//   ....[29]....
        /*0d50*/ 	.word	0x00011bb0


	//   ....[30]....
        /*0d54*/ 	.word	0x00011bc0


	//   ....[31]....
        /*0d58*/ 	.word	0x00011bd0


	//   ....[32]....
        /*0d5c*/ 	.word	0x00011db0


	//   ....[33]....
        /*0d60*/ 	.word	0x00011dd0


	//   ....[34]....
        /*0d64*/ 	.word	0x00011df0


	//   ....[35]....
        /*0d68*/ 	.word	0x00011e00


	//   ....[36]....
        /*0d6c*/ 	.word	0x00011ee0


	//   ....[37]....
        /*0d70*/ 	.word	0x00011f00


	//   ....[38]....
        /*0d74*/ 	.word	0x00011f10


	//   ....[39]....
        /*0d78*/ 	.word	0x00011f20


	//   ....[40]....
        /*0d7c*/ 	.word	0x000169c0


	//   ....[41]....
        /*0d80*/ 	.word	0x00017040


	//   ....[42]....
        /*0d84*/ 	.word	0x00017050


	//   ....[43]....
        /*0d88*/ 	.word	0x00017070


	//   ....[44]....
        /*0d8c*/ 	.word	0x00017750


	//   ....[45]....
        /*0d90*/ 	.word	0x00017770


	//   ....[46]....
        /*0d94*/ 	.word	0x00019290


	//   ....[47]....
        /*0d98*/ 	.word	0x000198f0


	//   ....[48]....
        /*0d9c*/ 	.word	0x00019950


	//   ....[49]....
        /*0da0*/ 	.word	0x00019960


	//   ....[50]....
        /*0da4*/ 	.word	0x0001a060


	//   ....[51]....
        /*0da8*/ 	.word	0x0001a220


	//   ....[52]....
        /*0dac*/ 	.word	0x0001c380


	//   ....[53]....
        /*0db0*/ 	.word	0x0001c410


	//   ....[54]....
        /*0db4*/ 	.word	0x0001c440


	//   ....[55]....
        /*0db8*/ 	.word	0x0001c6e0


	//   ....[56]....
        /*0dbc*/ 	.word	0x0001e0f0


	//   ....[57]....
        /*0dc0*/ 	.word	0x0001e100


	//   ....[58]....
        /*0dc4*/ 	.word	0x0001e130


	//   ....[59]....
        /*0dc8*/ 	.word	0x0001e140


	//   ....[60]....
        /*0dcc*/ 	.word	0x0001f830


	//   ....[61]....
        /*0dd0*/ 	.word	0x0001f870


	//   ....[62]....
        /*0dd4*/ 	.word	0x0001f8a0


	//   ....[63]....
        /*0dd8*/ 	.word	0x0001f8d0


	//   ....[64]....
        /*0ddc*/ 	.word	0x0001f900


	//   ....[65]....
        /*0de0*/ 	.word	0x0001f930


	//   ....[66]....
        /*0de4*/ 	.word	0x0001f960


	//   ....[67]....
        /*0de8*/ 	.word	0x0001f990


	//   ....[68]....
        /*0dec*/ 	.word	0x0001f9c0


	//   ....[69]....
        /*0df0*/ 	.word	0x0001f9f0


	//   ....[70]....
        /*0df4*/ 	.word	0x0001fa20


	//   ....[71]....
        /*0df8*/ 	.word	0x0001fa50


	//   ....[72]....
        /*0dfc*/ 	.word	0x0001fa80


	//   ....[73]....
        /*0e00*/ 	.word	0x0001fab0


	//   ....[74]....
        /*0e04*/ 	.word	0x0001fae0


	//   ....[75]....
        /*0e08*/ 	.word	0x0001fb10


	//   ....[76]....
        /*0e0c*/ 	.word	0x0001fb40


	//   ....[77]....
        /*0e10*/ 	.word	0x0001fb70


	//   ....[78]....
        /*0e14*/ 	.word	0x0001fba0


	//   ....[79]....
        /*0e18*/ 	.word	0x0001fbd0


	//   ....[80]....
        /*0e1c*/ 	.word	0x0001fc00


	//   ....[81]....
        /*0e20*/ 	.word	0x0001fc30


	//   ....[82]....
        /*0e24*/ 	.word	0x0001fc60


	//   ....[83]....
        /*0e28*/ 	.word	0x0001fc90


	//   ....[84]....
        /*0e2c*/ 	.word	0x0001fcc0


	//   ....[85]....
        /*0e30*/ 	.word	0x0001fcf0


	//   ....[86]....
        /*0e34*/ 	.word	0x0001fd20


	//   ....[87]....
        /*0e38*/ 	.word	0x0001fd50


	//   ....[88]....
        /*0e3c*/ 	.word	0x0001fd80


	//   ....[89]....
        /*0e40*/ 	.word	0x0001fdb0


	//   ....[90]....
        /*0e44*/ 	.word	0x0001fde0


	//   ....[91]....
        /*0e48*/ 	.word	0x0001fe10


	//   ....[92]....
        /*0e4c*/ 	.word	0x0001fe40


	//   ....[93]....
        /*0e50*/ 	.word	0x0001fe70


	//   ....[94]....
        /*0e54*/ 	.word	0x0001fea0


	//   ....[95]....
        /*0e58*/ 	.word	0x0001fed0


	//   ....[96]....
        /*0e5c*/ 	.word	0x0001ff00


	//   ....[97]....
        /*0e60*/ 	.word	0x0001ff20


	//   ....[98]....
        /*0e64*/ 	.word	0x0001ff30


	//   ....[99]....
        /*0e68*/ 	.word	0x0001ff40


	//   ....[100]....
        /*0e6c*/ 	.word	0x0001ff60


	//   ....[101]....
        /*0e70*/ 	.word	0x0001ff90


	//   ....[102]....
        /*0e74*/ 	.word	0x0001ffa0


	//   ....[103]....
        /*0e78*/ 	.word	0x0001ffc0


	//   ....[104]....
        /*0e7c*/ 	.word	0x0001fff0


	//   ....[105]....
        /*0e80*/ 	.word	0x00020020


	//   ....[106]....
        /*0e84*/ 	.word	0x00020050


	//   ....[107]....
        /*0e88*/ 	.word	0x00020080


	//   ....[108]....
        /*0e8c*/ 	.word	0x000200b0


	//   ....[109]....
        /*0e90*/ 	.word	0x000200e0


	//   ....[110]....
        /*0e94*/ 	.word	0x00020100


	//   ....[111]....
        /*0e98*/ 	.word	0x00020120


	//   ....[112]....
        /*0e9c*/ 	.word	0x00020140


	//   ....[113]....
        /*0ea0*/ 	.word	0x00020150


	//   ....[114]....
        /*0ea4*/ 	.word	0x00020180


	//   ....[115]....
        /*0ea8*/ 	.word	0x000201b0


	//   ....[116]....
        /*0eac*/ 	.word	0x000201e0


	//   ....[117]....
        /*0eb0*/ 	.word	0x00020210


	//   ....[118]....
        /*0eb4*/ 	.word	0x00020240


	//   ....[119]....
        /*0eb8*/ 	.word	0x00020270


	//   ....[120]....
        /*0ebc*/ 	.word	0x000202a0


	//   ....[121]....
        /*0ec0*/ 	.word	0x000202d0


	//   ....[122]....
        /*0ec4*/ 	.word	0x000202f0


	//   ....[123]....
        /*0ec8*/ 	.word	0x00020300


	//   ....[124]....
        /*0ecc*/ 	.word	0x00020bc0


	//   ....[125]....
        /*0ed0*/ 	.word	0x00020bf0


	//   ....[126]....
        /*0ed4*/ 	.word	0x00020c40


	//   ....[127]....
        /*0ed8*/ 	.word	0x00020c70


	//   ....[128]....
        /*0edc*/ 	.word	0x00021470


	//   ....[129]....
        /*0ee0*/ 	.word	0x000214c0


	//   ....[130]....
        /*0ee4*/ 	.word	0x00021600


	//   ....[131]....
        /*0ee8*/ 	.word	0x00021620


	//   ....[132]....
        /*0eec*/ 	.word	0x00021760


	//   ....[133]....
        /*0ef0*/ 	.word	0x00021780


	//   ....[134]....
        /*0ef4*/ 	.word	0x000218d0


	//   ....[135]....
        /*0ef8*/ 	.word	0x000218f0


	//   ....[136]....
        /*0efc*/ 	.word	0x00022240


	//   ....[137]....
        /*0f00*/ 	.word	0x00022250


	//   ....[138]....
        /*0f04*/ 	.word	0x000223e0


	//   ....[139]....
        /*0f08*/ 	.word	0x000223f0


	//   ....[140]....
        /*0f0c*/ 	.word	0x00022580


	//   ....[141]....
        /*0f10*/ 	.word	0x00022590


	//   ....[142]....
        /*0f14*/ 	.word	0x00022720


	//   ....[143]....
        /*0f18*/ 	.word	0x00022730


	//   ....[144]....
        /*0f1c*/ 	.word	0x00022930


	//   ....[145]....
        /*0f20*/ 	.word	0x00022b10


	//   ....[146]....
        /*0f24*/ 	.word	0x00022b40


	//   ....[147]....
        /*0f28*/ 	.word	0x00022b70


	//   ....[148]....
        /*0f2c*/ 	.word	0x00022ba0


	//   ....[149]....
        /*0f30*/ 	.word	0x00022bd0


	//   ....[150]....
        /*0f34*/ 	.word	0x00022c00


	//   ....[151]....
        /*0f38*/ 	.word	0x00022d70


	//   ....[152]....
        /*0f3c*/ 	.word	0x00022da0


	//   ....[153]....
        /*0f40*/ 	.word	0x00022dd0


	//   ....[154]....
        /*0f44*/ 	.word	0x00022e00


	//   ....[155]....
        /*0f48*/ 	.word	0x00022e30


	//   ....[156]....
        /*0f4c*/ 	.word	0x00022e60


	//   ....[157]....
        /*0f50*/ 	.word	0x00022f00


	//   ....[158]....
        /*0f54*/ 	.word	0x00022f60


	//   ....[159]....
        /*0f58*/ 	.word	0x00022ff0


	//   ....[160]....
        /*0f5c*/ 	.word	0x00023fa0


	//   ....[161]....
        /*0f60*/ 	.word	0x000259e0


	//   ....[162]....
        /*0f64*/ 	.word	0x000267c0


	//   ....[163]....
        /*0f68*/ 	.word	0x000267e0


	//   ....[164]....
        /*0f6c*/ 	.word	0x00026800


	//   ....[165]....
        /*0f70*/ 	.word	0x00026820


	//   ....[166]....
        /*0f74*/ 	.word	0x000268c0


	//   ....[167]....
        /*0f78*/ 	.word	0x00026950


	//   ....[168]....
        /*0f7c*/ 	.word	0x00026980


	//   ....[169]....
        /*0f80*/ 	.word	0x00026a00


	//   ....[170]....
        /*0f84*/ 	.word	0x00026a30


	//   ....[171]....
        /*0f88*/ 	.word	0x00026ab0


	//   ....[172]....
        /*0f8c*/ 	.word	0x00026ae0


	//   ....[173]....
        /*0f90*/ 	.word	0x00026b60


	//   ....[174]....
        /*0f94*/ 	.word	0x00026b90


	//   ....[175]....
        /*0f98*/ 	.word	0x00026c10


	//   ....[176]....
        /*0f9c*/ 	.word	0x00026c20


	//   ....[177]....
        /*0fa0*/ 	.word	0x00026ca0


	//   ....[178]....
        /*0fa4*/ 	.word	0x00029000


	//   ....[179]....
        /*0fa8*/ 	.word	0x00029030


	//   ....[180]....
        /*0fac*/ 	.word	0x00029070


	//   ....[181]....
        /*0fb0*/ 	.word	0x000290a0


	//   ....[182]....
        /*0fb4*/ 	.word	0x000290d0


	//   ....[183]....
        /*0fb8*/ 	.word	0x00029100


	//   ....[184]....
        /*0fbc*/ 	.word	0x00029130


	//   ....[185]....
        /*0fc0*/ 	.word	0x00029160


	//   ....[186]....
        /*0fc4*/ 	.word	0x000292f0


	//   ....[187]....
        /*0fc8*/ 	.word	0x00029320


	//   ....[188]....
        /*0fcc*/ 	.word	0x00029350


	//   ....[189]....
        /*0fd0*/ 	.word	0x00029380


	//   ....[190]....
        /*0fd4*/ 	.word	0x000293b0


	//   ....[191]....
        /*0fd8*/ 	.word	0x000293e0


	//   ....[192]....
        /*0fdc*/ 	.word	0x000294a0


	//   ....[193]....
        /*0fe0*/ 	.word	0x000294c0


	//   ....[194]....
        /*0fe4*/ 	.word	0x00029530


	//   ....[195]....
        /*0fe8*/ 	.word	0x00029c00


	//   ....[196]....
        /*0fec*/ 	.word	0x0002a0a0


	//   ....[197]....
        /*0ff0*/ 	.word	0x0002a150


	//   ....[198]....
        /*0ff4*/ 	.word	0x0002a1e0


	//   ....[199]....
        /*0ff8*/ 	.word	0x0002a230


	//   ....[200]....
        /*0ffc*/ 	.word	0x0002a280


	//   ....[201]....
        /*1000*/ 	.word	0x0002a310


	//   ....[202]....
        /*1004*/ 	.word	0x0002a3a0


	//   ....[203]....
        /*1008*/ 	.word	0x0002a3f0


	//   ....[204]....
        /*100c*/ 	.word	0x0002a440


	//   ....[205]....
        /*1010*/ 	.word	0x0002a4d0


	//   ....[206]....
        /*1014*/ 	.word	0x0002a560


	//   ....[207]....
        /*1018*/ 	.word	0x0002a5b0


	//   ....[208]....
        /*101c*/ 	.word	0x0002a600


	//   ....[209]....
        /*1020*/ 	.word	0x0002a690


	//   ....[210]....
        /*1024*/ 	.word	0x0002a720


	//   ....[211]....
        /*1028*/ 	.word	0x0002a770


	//   ....[212]....
        /*102c*/ 	.word	0x0002a7c0


	//   ....[213]....
        /*1030*/ 	.word	0x0002a8b0


	//   ....[214]....
        /*1034*/ 	.word	0x0002a960


	//   ....[215]....
        /*1038*/ 	.word	0x0002a9b0


	//   ....[216]....
        /*103c*/ 	.word	0x0002aa00


	//   ....[217]....
        /*1040*/ 	.word	0x0002ab40


	//   ....[218]....
        /*1044*/ 	.word	0x0002ab90


	//   ....[219]....
        /*1048*/ 	.word	0x0002abe0


	//   ....[220]....
        /*104c*/ 	.word	0x0002ac30


	//   ....[221]....
        /*1050*/ 	.word	0x0002ad50


	//   ....[222]....
        /*1054*/ 	.word	0x0002ae00


	//   ....[223]....
        /*1058*/ 	.word	0x0002ae50


	//   ....[224]....
        /*105c*/ 	.word	0x0002aef0


	//   ....[225]....
        /*1060*/ 	.word	0x0002af90


	//   ....[226]....
        /*1064*/ 	.word	0x0002afe0


	//   ....[227]....
        /*1068*/ 	.word	0x0002b030


	//   ....[228]....
        /*106c*/ 	.word	0x0002b080


	//   ....[229]....
        /*1070*/ 	.word	0x0002b4f0


	//   ....[230]....
        /*1074*/ 	.word	0x0002b620


	//   ....[231]....
        /*1078*/ 	.word	0x0002b740


	//   ....[232]....
        /*107c*/ 	.word	0x0002b870


	//   ....[233]....
        /*1080*/ 	.word	0x0002b980


	//   ....[234]....
        /*1084*/ 	.word	0x0002ba00


	//   ....[235]....
        /*1088*/ 	.word	0x0002ba60


	//   ....[236]....
        /*108c*/ 	.word	0x0002bae0


	//   ....[237]....
        /*1090*/ 	.word	0x0002bb40


	//   ....[238]....
        /*1094*/ 	.word	0x0002bbc0


	//   ....[239]....
        /*1098*/ 	.word	0x0002bc20


	//   ....[240]....
        /*109c*/ 	.word	0x0002bca0


	//   ....[241]....
        /*10a0*/ 	.word	0x0002bd00


	//   ....[242]....
        /*10a4*/ 	.word	0x0002bd80


	//   ....[243]....
        /*10a8*/ 	.word	0x0002bde0


	//   ....[244]....
        /*10ac*/ 	.word	0x0002be40


	//   ....[245]....
        /*10b0*/ 	.word	0x0002bea0


	//   ....[246]....
        /*10b4*/ 	.word	0x0002bf00


	//   ....[247]....
        /*10b8*/ 	.word	0x0002bf60


	//   ....[248]....
        /*10bc*/ 	.word	0x0002bfc0


	//   ....[249]....
        /*10c0*/ 	.word	0x0002c020


	//   ....[250]....
        /*10c4*/ 	.word	0x0002c080


	//   ....[251]....
        /*10c8*/ 	.word	0x0002c0e0


	//   ....[252]....
        /*10cc*/ 	.word	0x0002c140


	//   ....[253]....
        /*10d0*/ 	.word	0x0002c1a0


	//   ....[254]....
        /*10d4*/ 	.word	0x0002c200


	//   ....[255]....
        /*10d8*/ 	.word	0x0002c260


	//   ....[0]....
        /*10dc*/ 	.word	0x0002c2d0


	//   ....[1]....
        /*10e0*/ 	.word	0x0002c330


	//   ....[2]....
        /*10e4*/ 	.word	0x0002c3c0


	//   ....[3]....
        /*10e8*/ 	.word	0x0002c420


	//   ....[4]....
        /*10ec*/ 	.word	0x0002c490


	//   ....[5]....
        /*10f0*/ 	.word	0x0002c4f0


	//   ....[6]....
        /*10f4*/ 	.word	0x0002c580


	//   ....[7]....
        /*10f8*/ 	.word	0x0002c5e0


	//   ....[8]....
        /*10fc*/ 	.word	0x0002c650


	//   ....[9]....
        /*1100*/ 	.word	0x0002c6b0


	//   ....[10]....
        /*1104*/ 	.word	0x0002c730


	//   ....[11]....
        /*1108*/ 	.word	0x0002c790


	//   ....[12]....
        /*110c*/ 	.word	0x0002c820


	//   ....[13]....
        /*1110*/ 	.word	0x0002c880


	//   ....[14]....
        /*1114*/ 	.word	0x0002c910


	//   ....[15]....
        /*1118*/ 	.word	0x0002c970


	//   ....[16]....
        /*111c*/ 	.word	0x0002c9e0


	//   ....[17]....
        /*1120*/ 	.word	0x0002ca40


	//   ....[18]....
        /*1124*/ 	.word	0x0002caf0


	//   ....[19]....
        /*1128*/ 	.word	0x0002cb50


	//   ....[20]....
        /*112c*/ 	.word	0x0002cbb0


	//   ....[21]....
        /*1130*/ 	.word	0x0002cc10


	//   ....[22]....
        /*1134*/ 	.word	0x0002cc90


	//   ....[23]....
        /*1138*/ 	.word	0x0002ccf0


	//   ....[24]....
        /*113c*/ 	.word	0x0002cd60


	//   ....[25]....
        /*1140*/ 	.word	0x0002cdc0


	//   ....[26]....
        /*1144*/ 	.word	0x0002ce40


	//   ....[27]....
        /*1148*/ 	.word	0x0002cea0


	//   ....[28]....
        /*114c*/ 	.word	0x0002cf10


	//   ....[29]....
        /*1150*/ 	.word	0x0002cf70


	//   ....[30]....
        /*1154*/ 	.word	0x0002cff0


	//   ....[31]....
        /*1158*/ 	.word	0x0002d050


	//   ....[32]....
        /*115c*/ 	.word	0x0002d0c0


	//   ....[33]....
        /*1160*/ 	.word	0x0002d120


	//   ....[34]....
        /*1164*/ 	.word	0x0002d190


	//   ....[35]....
        /*1168*/ 	.word	0x0002d210


	//   ....[36]....
        /*116c*/ 	.word	0x0002d290


	//   ....[37]....
        /*1170*/ 	.word	0x0002d400


	//   ....[38]....
        /*1174*/ 	.word	0x0002d450


	//   ....[39]....
        /*1178*/ 	.word	0x0002d4e0


	//   ....[40]....
        /*117c*/ 	.word	0x0002d570


	//   ....[41]....
        /*1180*/ 	.word	0x0002d600


	//   ....[42]....
        /*1184*/ 	.word	0x0002d690


	//   ....[43]....
        /*1188*/ 	.word	0x0002d720


	//   ....[44]....
        /*118c*/ 	.word	0x0002d7b0


	//   ....[45]....
        /*1190*/ 	.word	0x0002d870


	//   ....[46]....
        /*1194*/ 	.word	0x0002db60


	//   ....[47]....
        /*1198*/ 	.word	0x0002dd70


	//   ....[48]....
        /*119c*/ 	.word	0x0002ddc0


	//   ....[49]....
        /*11a0*/ 	.word	0x0002de20


	//   ....[50]....
        /*11a4*/ 	.word	0x0002dec0


	//   ....[51]....
        /*11a8*/ 	.word	0x0002df90


	//   ....[52]....
        /*11ac*/ 	.word	0x0002e010


	//   ....[53]....
        /*11b0*/ 	.word	0x0002e100


	//   ....[54]....
        /*11b4*/ 	.word	0x0002e190


	//   ....[55]....
        /*11b8*/ 	.word	0x0002e270


	//   ....[56]....
        /*11bc*/ 	.word	0x0002e300


	//   ....[57]....
        /*11c0*/ 	.word	0x0002e3e0


	//   ....[58]....
        /*11c4*/ 	.word	0x0002e470


	//   ....[59]....
        /*11c8*/ 	.word	0x0002e550


	//   ....[60]....
        /*11cc*/ 	.word	0x0002e5e0


	//   ....[61]....
        /*11d0*/ 	.word	0x0002e6b0


	//   ....[62]....
        /*11d4*/ 	.word	0x0002e7b0


	//   ....[63]....
        /*11d8*/ 	.word	0x0002ea90


	//   ....[64]....
        /*11dc*/ 	.word	0x0002eb30


	//   ....[65]....
        /*11e0*/ 	.word	0x0002ec50


	//   ....[66]....
        /*11e4*/ 	.word	0x0002ecd0


	//   ....[67]....
        /*11e8*/ 	.word	0x0002ed50


	//   ....[68]....
        /*11ec*/ 	.word	0x0002edd0


	//   ....[69]....
        /*11f0*/ 	.word	0x0002ee50


	//   ....[70]....
        /*11f4*/ 	.word	0x0002eee0


	//   ....[71]....
        /*11f8*/ 	.word	0x0002ef80


	//   ....[72]....
        /*11fc*/ 	.word	0x0002f030


	//   ....[73]....
        /*1200*/ 	.word	0x0002f0b0


	//   ....[74]....
        /*1204*/ 	.word	0x0002f130


	//   ....[75]....
        /*1208*/ 	.word	0x0002f1b0


	//   ....[76]....
        /*120c*/ 	.word	0x0002f240


	//   ....[77]....
        /*1210*/ 	.word	0x0002f2c0


	//   ....[78]....
        /*1214*/ 	.word	0x0002f360


	//   ....[79]....
        /*1218*/ 	.word	0x0002f3f0


	//   ....[80]....
        /*121c*/ 	.word	0x0002f520


	//----- nvinfo : EIATTR_REG_RECONFIG
	.align		4
.L_328:
        /*1220*/ 	.byte	0x01, 0x54
	.zero		2


	//----- nvinfo : EIATTR_SYSCALL_OFFSETS
	.align		4
        /*1224*/ 	.byte	0x04, 0x46
        /*1226*/ 	.short	(.L_330 - .L_329)


	//   ....[0]....
.L_329:
        /*1228*/ 	.word	0x00001b00


	//   ....[1]....
        /*122c*/ 	.word	0x00001c50


	//   ....[2]....
        /*1230*/ 	.word	0x0000cb00


	//   ....[3]....
        /*1234*/ 	.word	0x0000ce00


	//   ....[4]....
        /*1238*/ 	.word	0x00025410


	//   ....[5]....
        /*123c*/ 	.word	0x000255b0


	//   ....[6]....
        /*1240*/ 	.word	0x00025710


	//   ....[7]....
        /*1244*/ 	.word	0x00025860


	//   ....[8]....
        /*1248*/ 	.word	0x000263a0


	//----- nvinfo : EIATTR_MBARRIER_INSTR_OFFSETS
	.align		4
.L_330:
        /*124c*/ 	.byte	0x04, 0x39
        /*124e*/ 	.short	(.L_332 - .L_331)


	//   ....[0]....
.L_331:
        /*1250*/ 	.word	0x000002d0
        /*1254*/ 	.word	0x000000ff
        /*1258*/ 	.word	0x00038800
        /*125c*/ 	.short	0x0100
        /*125e*/ 	.byte	0x08
	.zero		1


	//   ....[1]....
        /*1260*/ 	.word	0x000002e0
        /*1264*/ 	.word	0x000000ff
        /*1268*/ 	.word	0x00038820
        /*126c*/ 	.short	0x0100
        /*126e*/ 	.byte	0x08
	.zero		1


	//   ....[2]....
        /*1270*/ 	.word	0x000003d0
        /*1274*/ 	.word	0x000000ff
        /*1278*/ 	.word	0x00038830
        /*127c*/ 	.short	0x0100
        /*127e*/ 	.byte	0x08
	.zero		1


	//   ....[3]....
        /*1280*/ 	.word	0x000003e0
        /*1284*/ 	.word	0x000000ff
        /*1288*/ 	.word	0x00038840
        /*128c*/ 	.short	0x0100
        /*128e*/ 	.byte	0x08
	.zero		1


	//   ....[4]....
        /*1290*/ 	.word	0x000003f0
        /*1294*/ 	.word	0x000000ff
        /*1298*/ 	.word	0x00038838
        /*129c*/ 	.short	0x0100
        /*129e*/ 	.byte	0x08
	.zero		1


	//   ....[5]....
        /*12a0*/ 	.word	0x00000400
        /*12a4*/ 	.word	0x000000ff
        /*12a8*/ 	.word	0x00038848
        /*12ac*/ 	.short	0x0100
        /*12ae*/ 	.byte	0x08
	.zero		1


	//   ....[6]....
        /*12b0*/ 	.word	0x00000530
        /*12b4*/ 	.word	0x000000ff
        /*12b8*/ 	.word	0x00038850
        /*12bc*/ 	.short	0x0100
        /*12be*/ 	.byte	0x08
	.zero		1


	//   ....[7]....
        /*12c0*/ 	.word	0x00000540
        /*12c4*/ 	.word	0x000000ff
        /*12c8*/ 	.word	0x00038860
        /*12cc*/ 	.short	0x0100
        /*12ce*/ 	.byte	0x08
	.zero		1


	//   ....[8]....
        /*12d0*/ 	.word	0x00000550
        /*12d4*/ 	.word	0x000000ff
        /*12d8*/ 	.word	0x00038858
        /*12dc*/ 	.short	0x0100
        /*12de*/ 	.byte	0x08
	.zero		1


	//   ....[9]....
        /*12e0*/ 	.word	0x00000560
        /*12e4*/ 	.word	0x000000ff
        /*12e8*/ 	.word	0x00038868
        /*12ec*/ 	.short	0x0100
        /*12ee*/ 	.byte	0x08
	.zero		1


	//   ....[10]....
        /*12f0*/ 	.word	0x00000650
        /*12f4*/ 	.word	0x000000ff
        /*12f8*/ 	.word	0x00038870
        /*12fc*/ 	.short	0x0100
        /*12fe*/ 	.byte	0x06
	.zero		1


	//   ....[11]....
        /*1300*/ 	.word	0x00000660
        /*1304*/ 	.word	0x000000ff
        /*1308*/ 	.word	0x00038880
        /*130c*/ 	.short	0x0100
        /*130e*/ 	.byte	0x06
	.zero		1


	//   ....[12]....
        /*1310*/ 	.word	0x00000670
        /*1314*/ 	.word	0x000000ff
        /*1318*/ 	.word	0x00038878
        /*131c*/ 	.short	0x0100
        /*131e*/ 	.byte	0x06
	.zero		1


	//   ....[13]....
        /*1320*/ 	.word	0x00000680
        /*1324*/ 	.word	0x000000ff
        /*1328*/ 	.word	0x00038888
        /*132c*/ 	.short	0x0100
        /*132e*/ 	.byte	0x06
	.zero		1


	//   ....[14]....
        /*1330*/ 	.word	0x000007b0
        /*1334*/ 	.word	0x000000ff
        /*1338*/ 	.word	0x00038890
        /*133c*/ 	.short	0x0100
        /*133e*/ 	.byte	0x08
	.zero		1


	//   ....[15]....
        /*1340*/ 	.word	0x000007c0
        /*1344*/ 	.word	0x000000ff
        /*1348*/ 	.word	0x000388a0
        /*134c*/ 	.short	0x0100
        /*134e*/ 	.byte	0x08
	.zero		1


	//   ....[16]....
        /*1350*/ 	.word	0x000007d0
        /*1354*/ 	.word	0x000000ff
        /*1358*/ 	.word	0x00038898
        /*135c*/ 	.short	0x0100
        /*135e*/ 	.byte	0x08
	.zero		1


	//   ....[17]....
        /*1360*/ 	.word	0x000007e0
        /*1364*/ 	.word	0x000000ff
        /*1368*/ 	.word	0x000388a8
        /*136c*/ 	.short	0x0100
        /*136e*/ 	.byte	0x08
	.zero		1


	//   ....[18]....
        /*1370*/ 	.word	0x00000910
        /*1374*/ 	.word	0x000000ff
        /*1378*/ 	.word	0x000388b0
        /*137c*/ 	.short	0x0100
        /*137e*/ 	.byte	0x08
	.zero		1


	//   ....[19]....
        /*1380*/ 	.word	0x00000920
        /*1384*/ 	.word	0x000000ff
        /*1388*/ 	.word	0x000388c0
        /*138c*/ 	.short	0x0100
        /*138e*/ 	.byte	0x08
	.zero		1


	//   ....[20]....
        /*1390*/ 	.word	0x00000930
        /*1394*/ 	.word	0x000000ff
        /*1398*/ 	.word	0x000388b8
        /*139c*/ 	.short	0x0100
        /*139e*/ 	.byte	0x08
	.zero		1


	//   ....[21]....
        /*13a0*/ 	.word	0x00000940
        /*13a4*/ 	.word	0x000000ff
        /*13a8*/ 	.word	0x000388c8
        /*13ac*/ 	.short	0x0100
        /*13ae*/ 	.byte	0x08
	.zero		1


	//   ....[22]....
        /*13b0*/ 	.word	0x000031a0
        /*13b4*/ 	.word	0x0000006e
        /*13b8*/ 	.word	0x00038890
        /*13bc*/ 	.short	0x010a
        /*13be*/ 	.byte	0x3f
	.zero		1


	//   ....[23]....
        /*13c0*/ 	.word	0x00007300
        /*13c4*/ 	.word	0x0000006e
        /*13c8*/ 	.word	0x00038890
        /*13cc*/ 	.short	0x010a
        /*13ce*/ 	.byte	0x3f
	.zero		1


	//   ....[24]....
        /*13d0*/ 	.word	0x0000b410
        /*13d4*/ 	.word	0x0000006e
        /*13d8*/ 	.word	0x00038890
        /*13dc*/ 	.short	0x010a
        /*13de*/ 	.byte	0x3f
	.zero		1


	//   ....[25]....
        /*13e0*/ 	.word	0x0000b9a0
        /*13e4*/ 	.word	0x00000030
        /*13e8*/ 	.word	0x00000000
        /*13ec*/ 	.short	0x0101
        /*13ee*/ 	.byte	0x3f
	.zero		1


	//   ....[26]....
        /*13f0*/ 	.word	0x0000b9e0
        /*13f4*/ 	.word	0x0000006e
        /*13f8*/ 	.word	0x000388b0
        /*13fc*/ 	.short	0x010a
        /*13fe*/ 	.byte	0x3f
	.zero		1


	//   ....[27]....
        /*1400*/ 	.word	0x0000bfe0
        /*1404*/ 	.word	0x0000006e
        /*1408*/ 	.word	0x00000000
        /*140c*/ 	.short	0x0101
        /*140e*/ 	.byte	0x3f
	.zero		1


	//   ....[28]....
        /*1410*/ 	.word	0x0000cb90
        /*1414*/ 	.word	0x00000012
        /*1418*/ 	.word	0x00038800
        /*141c*/ 	.short	0x010a
        /*141e*/ 	.byte	0x3f
	.zero		1


	//   ....[29]....
        /*1420*/ 	.word	0x0000cbe0
        /*1424*/ 	.word	0x00000012
        /*1428*/ 	.word	0x00038800
        /*142c*/ 	.short	0x010a
        /*142e*/ 	.byte	0x3f
	.zero		1


	//   ....[30]....
        /*1430*/ 	.word	0x0000d970
        /*1434*/ 	.word	0x00000012
        /*1438*/ 	.word	0x00038800
        /*143c*/ 	.short	0x010a
        /*143e*/ 	.byte	0x3f
	.zero		1


	//   ....[31]....
        /*1440*/ 	.word	0x00012170
        /*1444*/ 	.word	0x00000012
        /*1448*/ 	.word	0x00038800
        /*144c*/ 	.short	0x010a
        /*144e*/ 	.byte	0x3f
	.zero		1


	//   ....[32]....
        /*1450*/ 	.word	0x00016390
        /*1454*/ 	.word	0x00000004
        /*1458*/ 	.word	0x00038830
        /*145c*/ 	.short	0x010a
        /*145e*/ 	.byte	0x3f
	.zero		1


	//   ....[33]....
        /*1460*/ 	.word	0x00016400
        /*1464*/ 	.word	0x00000004
        /*1468*/ 	.word	0x00038830
        /*146c*/ 	.short	0x010a
        /*146e*/ 	.byte	0x3f
	.zero		1


	//   ....[34]....
        /*1470*/ 	.word	0x00017e20
        /*1474*/ 	.word	0x00000004
        /*1478*/ 	.word	0x00000000
        /*147c*/ 	.short	0x0101
        /*147e*/ 	.byte	0x3f
	.zero		1


	//   ....[35]....
        /*1480*/ 	.word	0x00018b30
        /*1484*/ 	.word	0x00000003
        /*1488*/ 	.word	0x00038830
        /*148c*/ 	.short	0x010a
        /*148e*/ 	.byte	0x3f
	.zero		1


	//   ....[36]....
        /*1490*/ 	.word	0x00018b80
        /*1494*/ 	.word	0x00000003
        /*1498*/ 	.word	0x00038830
        /*149c*/ 	.short	0x010a
        /*149e*/ 	.byte	0x3f
	.zero		1


	//   ....[37]....
        /*14a0*/ 	.word	0x00018fc0
        /*14a4*/ 	.word	0x00000003
        /*14a8*/ 	.word	0x00038850
        /*14ac*/ 	.short	0x010a
        /*14ae*/ 	.byte	0x3f
	.zero		1


	//   ....[38]....
        /*14b0*/ 	.word	0x00019000
        /*14b4*/ 	.word	0x00000003
        /*14b8*/ 	.word	0x00038850
        /*14bc*/ 	.short	0x010a
        /*14be*/ 	.byte	0x3f
	.zero		1


	//   ....[39]....
        /*14c0*/ 	.word	0x0001a470
        /*14c4*/ 	.word	0x0000000d
        /*14c8*/ 	.word	0x00000000
        /*14cc*/ 	.short	0x0101
        /*14ce*/ 	.byte	0x3f
	.zero		1


	//   ....[40]....
        /*14d0*/ 	.word	0x0001ae70
        /*14d4*/ 	.word	0x0000000d
        /*14d8*/ 	.word	0x00000000
        /*14dc*/ 	.short	0x0101
        /*14de*/ 	.byte	0x3f
	.zero		1


	//   ....[41]....
        /*14e0*/ 	.word	0x0001b9a0
        /*14e4*/ 	.word	0x00000000
        /*14e8*/ 	.word	0x00038830
        /*14ec*/ 	.short	0x010a
        /*14ee*/ 	.byte	0x3f
	.zero		1


	//   ....[42]....
        /*14f0*/ 	.word	0x0001b9f0
        /*14f4*/ 	.word	0x00000000
        /*14f8*/ 	.word	0x00038830
        /*14fc*/ 	.short	0x010a
        /*14fe*/ 	.byte	0x3f
	.zero		1


	//   ....[43]....
        /*1500*/ 	.word	0x0001be00
        /*1504*/ 	.word	0x00000003
        /*1508*/ 	.word	0x00038850
        /*150c*/ 	.short	0x010a
        /*150e*/ 	.byte	0x3f
	.zero		1


	//   ....[44]....
        /*1510*/ 	.word	0x0001be40
        /*1514*/ 	.word	0x00000003
        /*1518*/ 	.word	0x00038850
        /*151c*/ 	.short	0x010a
        /*151e*/ 	.byte	0x3f
	.zero		1


	//   ....[45]....
        /*1520*/ 	.word	0x0001ce40
        /*1524*/ 	.word	0x000000cc
        /*1528*/ 	.word	0x00000000
        /*152c*/ 	.short	0x0101
        /*152e*/ 	.byte	0x3f
	.zero		1


	//   ....[46]....
        /*1530*/ 	.word	0x0001d320
        /*1534*/ 	.word	0x0000000d
        /*1538*/ 	.word	0x00000000
        /*153c*/ 	.short	0x0101
        /*153e*/ 	.byte	0x3f
	.zero		1


	//   ....[47]....
        /*1540*/ 	.word	0x0001dd70
        /*1544*/ 	.word	0x0000000a
        /*1548*/ 	.word	0x00038850
        /*154c*/ 	.short	0x010a
        /*154e*/ 	.byte	0x3f
	.zero		1


	//   ....[48]....
        /*1550*/ 	.word	0x0001ddf0
        /*1554*/ 	.word	0x0000000a
        /*1558*/ 	.word	0x00038850
        /*155c*/ 	.short	0x010a
        /*155e*/ 	.byte	0x3f
	.zero		1


	//   ....[49]....
        /*1560*/ 	.word	0x0001e450
        /*1564*/ 	.word	0x00000012
        /*1568*/ 	.word	0x00000000
        /*156c*/ 	.short	0x0101
        /*156e*/ 	.byte	0x3f
	.zero		1


	//   ....[50]....
        /*1570*/ 	.word	0x000214b0
        /*1574*/ 	.word	0x00000000
        /*1578*/ 	.word	0x00000000
        /*157c*/ 	.short	0x0101
        /*157e*/ 	.byte	0x3f
	.zero		1


	//   ....[51]....
        /*1580*/ 	.word	0x00024090
        /*1584*/ 	.word	0x00000006
        /*1588*/ 	.word	0x00038820
        /*158c*/ 	.short	0x010a
        /*158e*/ 	.byte	0x3f
	.zero		1


	//   ....[52]....
        /*1590*/ 	.word	0x00024180
        /*1594*/ 	.word	0x00000007
        /*1598*/ 	.word	0x000388a0
        /*159c*/ 	.short	0x010a
        /*159e*/ 	.byte	0x3f
	.zero		1


	//   ....[53]....
        /*15a0*/ 	.word	0x000244d0
        /*15a4*/ 	.word	0x00000007
        /*15a8*/ 	.word	0x000388c0
        /*15ac*/ 	.short	0x010a
        /*15ae*/ 	.byte	0x3f
	.zero		1


	//   ....[54]....
        /*15b0*/ 	.word	0x00024980
        /*15b4*/ 	.word	0x00000008
        /*15b8*/ 	.word	0x000388a0
        /*15bc*/ 	.short	0x010a
        /*15be*/ 	.byte	0x3f
	.zero		1


	//   ....[55]....
        /*15c0*/ 	.word	0x00024cc0
        /*15c4*/ 	.word	0x00000008
        /*15c8*/ 	.word	0x000388c0
        /*15cc*/ 	.short	0x010a
        /*15ce*/ 	.byte	0x3f
	.zero		1


	//   ....[56]....
        /*15d0*/ 	.word	0x00025cb0
        /*15d4*/ 	.word	0x00000000
        /*15d8*/ 	.word	0x00038880
        /*15dc*/ 	.short	0x010a
        /*15de*/ 	.byte	0x3f
	.zero		1


	//   ....[57]....
        /*15e0*/ 	.word	0x00025ed0
        /*15e4*/ 	.word	0x00000000
        /*15e8*/ 	.word	0x00038840
        /*15ec*/ 	.short	0x010a
        /*15ee*/ 	.byte	0x3f
	.zero		1


	//   ....[58]....
        /*15f0*/ 	.word	0x00026d90
        /*15f4*/ 	.word	0x00000009
        /*15f8*/ 	.word	0x00038800
        /*15fc*/ 	.short	0x0107
        /*15fe*/ 	.byte	0x3f
	.zero		1


	//   ....[59]....
        /*1600*/ 	.word	0x00026e90
        /*1604*/ 	.word	0x00000002
        /*1608*/ 	.word	0x00038800
        /*160c*/ 	.short	0x0101
        /*160e*/ 	.byte	0x3f
	.zero		1


	//   ....[60]....
        /*1610*/ 	.word	0x00026eb0
        /*1614*/ 	.word	0x00000002
        /*1618*/ 	.word	0x00038820
        /*161c*/ 	.short	0x010a
        /*161e*/ 	.byte	0x3f
	.zero		1


	//   ....[61]....
        /*1620*/ 	.word	0x00027200
        /*1624*/ 	.word	0x00000006
        /*1628*/ 	.word	0x00038880
        /*162c*/ 	.short	0x010a
        /*162e*/ 	.byte	0x3f
	.zero		1


	//   ....[62]....
        /*1630*/ 	.word	0x00027570
        /*1634*/ 	.word	0x00000006
        /*1638*/ 	.word	0x00038840
        /*163c*/ 	.short	0x010a
        /*163e*/ 	.byte	0x3f
	.zero		1


	//   ....[63]....
        /*1640*/ 	.word	0x00027960
        /*1644*/ 	.word	0x00000014
        /*1648*/ 	.word	0x00038870
        /*164c*/ 	.short	0x010a
        /*164e*/ 	.byte	0x3f
	.zero		1


	//   ....[64]....
        /*1650*/ 	.word	0x000279d0
        /*1654*/ 	.word	0x00000014
        /*1658*/ 	.word	0x00038860
        /*165c*/ 	.short	0x010a
        /*165e*/ 	.byte	0x3f
	.zero		1


	//   ....[65]....
        /*1660*/ 	.word	0x00028230
        /*1664*/ 	.word	0x00000014
        /*1668*/ 	.word	0x00038850
        /*166c*/ 	.short	0x0101
        /*166e*/ 	.byte	0x3f
	.zero		1


	//   ....[66]....
        /*1670*/ 	.word	0x000282b0
        /*1674*/ 	.word	0x00000014
        /*1678*/ 	.word	0x00000000
        /*167c*/ 	.short	0x0101
        /*167e*/ 	.byte	0x3f
	.zero		1


	//   ....[67]....
        /*1680*/ 	.word	0x000284e0
        /*1684*/ 	.word	0x00000012
        /*1688*/ 	.word	0x00038870
        /*168c*/ 	.short	0x010a
        /*168e*/ 	.byte	0x3f
	.zero		1


	//   ....[68]....
        /*1690*/ 	.word	0x00028550
        /*1694*/ 	.word	0x00000012
        /*1698*/ 	.word	0x00038860
        /*169c*/ 	.short	0x010a
        /*169e*/ 	.byte	0x3f
	.zero		1


	//   ....[69]....
        /*16a0*/ 	.word	0x00028d90
        /*16a4*/ 	.word	0x00000012
        /*16a8*/ 	.word	0x00038850
        /*16ac*/ 	.short	0x0101
        /*16ae*/ 	.byte	0x3f
	.zero		1


	//   ....[70]....
        /*16b0*/ 	.word	0x00028de0
        /*16b4*/ 	.word	0x00000012
        /*16b8*/ 	.word	0x00000000
        /*16bc*/ 	.short	0x0101
        /*16be*/ 	.byte	0x3f
	.zero		1


	//   ....[71]....
        /*16c0*/ 	.word	0x00029b80
        /*16c4*/ 	.word	0x00000000
        /*16c8*/ 	.word	0x00038820
        /*16cc*/ 	.short	0x010a
        /*16ce*/ 	.byte	0x3f
	.zero		1


	//   ....[72]....
        /*16d0*/ 	.word	0x00029d30
        /*16d4*/ 	.word	0x00000006
        /*16d8*/ 	.word	0x00000000
        /*16dc*/ 	.short	0x010a
        /*16de*/ 	.byte	0x3f
	.zero		1


	//   ....[73]....
        /*16e0*/ 	.word	0x00029da0
        /*16e4*/ 	.word	0x00000007
        /*16e8*/ 	.word	0x00000000
        /*16ec*/ 	.short	0x010a
        /*16ee*/ 	.byte	0x3f
	.zero		1


	//   ....[74]....
        /*16f0*/ 	.word	0x00029e00
        /*16f4*/ 	.word	0x00000004
        /*16f8*/ 	.word	0x00038860
        /*16fc*/ 	.short	0x010a
        /*16fe*/ 	.byte	0x3f
	.zero		1


	//   ....[75]....
        /*1700*/ 	.word	0x00029e50
        /*1704*/ 	.word	0x00000003
        /*1708*/ 	.word	0x00038860
        /*170c*/ 	.short	0x010a
        /*170e*/ 	.byte	0x3f
	.zero		1


	//   ....[76]....
        /*1710*/ 	.word	0x00029e90
        /*1714*/ 	.word	0x00000004
        /*1718*/ 	.word	0x00038880
        /*171c*/ 	.short	0x010a
        /*171e*/ 	.byte	0x3f
	.zero		1


	//   ....[77]....
        /*1720*/ 	.word	0x00029eb0
        /*1724*/ 	.word	0x00000003
        /*1728*/ 	.word	0x00038880
        /*172c*/ 	.short	0x010a
        /*172e*/ 	.byte	0x3f
	.zero		1


	//   ....[78]....
        /*1730*/ 	.word	0x00029f10
        /*1734*/ 	.word	0x0000006e
        /*1738*/ 	.word	0x00038890
        /*173c*/ 	.short	0x010a
        /*173e*/ 	.byte	0x3f
	.zero		1


	//   ....[79]....
        /*1740*/ 	.word	0x00029f60
        /*1744*/ 	.word	0x0000006e
        /*1748*/ 	.word	0x00038890
        /*174c*/ 	.short	0x010a
        /*174e*/ 	.byte	0x3f
	.zero		1


	//   ....[80]....
        /*1750*/ 	.word	0x00029fb0
        /*1754*/ 	.word	0x0000006e
        /*1758*/ 	.word	0x00038890
        /*175c*/ 	.short	0x010a
        /*175e*/ 	.byte	0x3f
	.zero		1


	//   ....[81]....
        /*1760*/ 	.word	0x0002a000
        /*1764*/ 	.word	0x0000006e
        /*1768*/ 	.word	0x000388b0
        /*176c*/ 	.short	0x010a
        /*176e*/ 	.byte	0x3f
	.zero		1


	//   ....[82]....
        /*1770*/ 	.word	0x0002a7f0
        /*1774*/ 	.word	0x00000012
        /*1778*/ 	.word	0x00038800
        /*177c*/ 	.short	0x010a
        /*177e*/ 	.byte	0x3f
	.zero		1


	//   ....[83]....
        /*1780*/ 	.word	0x0002b180
        /*1784*/ 	.word	0x00000012
        /*1788*/ 	.word	0x00038800
        /*178c*/ 	.short	0x010a
        /*178e*/ 	.byte	0x3f
	.zero		1


	//   ....[84]....
        /*1790*/ 	.word	0x0002b1d0
        /*1794*/ 	.word	0x00000004
        /*1798*/ 	.word	0x00038830
        /*179c*/ 	.short	0x010a
        /*179e*/ 	.byte	0x3f
	.zero		1


	//   ....[85]....
        /*17a0*/ 	.word	0x0002b220
        /*17a4*/ 	.word	0x00000003
        /*17a8*/ 	.word	0x00038830
        /*17ac*/ 	.short	0x010a
        /*17ae*/ 	.byte	0x3f
	.zero		1


	//   ....[86]....
        /*17b0*/ 	.word	0x0002b270
        /*17b4*/ 	.word	0x00000003
        /*17b8*/ 	.word	0x00038850
        /*17bc*/ 	.short	0x010a
        /*17be*/ 	.byte	0x3f
	.zero		1


	//   ....[87]....
        /*17c0*/ 	.word	0x0002b2c0
        /*17c4*/ 	.word	0x00000000
        /*17c8*/ 	.word	0x00038830
        /*17cc*/ 	.short	0x010a
        /*17ce*/ 	.byte	0x3f
	.zero		1


	//   ....[88]....
        /*17d0*/ 	.word	0x0002b310
        /*17d4*/ 	.word	0x00000003
        /*17d8*/ 	.word	0x00038850
        /*17dc*/ 	.short	0x010a
        /*17de*/ 	.byte	0x3f
	.zero		1


	//   ....[89]....
        /*17e0*/ 	.word	0x0002b360
        /*17e4*/ 	.word	0x0000000a
        /*17e8*/ 	.word	0x00038850
        /*17ec*/ 	.short	0x010a
        /*17ee*/ 	.byte	0x3f
	.zero		1


	//   ....[90]....
        /*17f0*/ 	.word	0x0002d940
        /*17f4*/ 	.word	0x00000005
        /*17f8*/ 	.word	0x00038820
        /*17fc*/ 	.short	0x010a
        /*17fe*/ 	.byte	0x3f
	.zero		1


	//   ....[91]....
        /*1800*/ 	.word	0x0002d990
        /*1804*/ 	.word	0x00000007
        /*1808*/ 	.word	0x000388a0
        /*180c*/ 	.short	0x010a
        /*180e*/ 	.byte	0x3f
	.zero		1


	//   ....[92]....
        /*1810*/ 	.word	0x0002d9e0
        /*1814*/ 	.word	0x00000007
        /*1818*/ 	.word	0x000388c0
        /*181c*/ 	.short	0x010a
        /*181e*/ 	.byte	0x3f
	.zero		1


	//   ....[93]....
        /*1820*/ 	.word	0x0002da30
        /*1824*/ 	.word	0x00000008
        /*1828*/ 	.word	0x000388a0
        /*182c*/ 	.short	0x010a
        /*182e*/ 	.byte	0x3f
	.zero		1


	//   ....[94]....
        /*1830*/ 	.word	0x0002da80
        /*1834*/ 	.word	0x00000008
        /*1838*/ 	.word	0x000388c0
        /*183c*/ 	.short	0x010a
        /*183e*/ 	.byte	0x3f
	.zero		1


	//   ....[95]....
        /*1840*/ 	.word	0x0002dc20
        /*1844*/ 	.word	0x00000000
        /*1848*/ 	.word	0x00038880
        /*184c*/ 	.short	0x010a
        /*184e*/ 	.byte	0x3f
	.zero		1


	//   ....[96]....
        /*1850*/ 	.word	0x0002dc70
        /*1854*/ 	.word	0x00000000
        /*1858*/ 	.word	0x00038840
        /*185c*/ 	.short	0x010a
        /*185e*/ 	.byte	0x3f
	.zero		1


	//   ....[97]....
        /*1860*/ 	.word	0x0002e800
        /*1864*/ 	.word	0x00000002
        /*1868*/ 	.word	0x00038820
        /*186c*/ 	.short	0x010a
        /*186e*/ 	.byte	0x3f
	.zero		1


	//   ....[98]....
        /*1870*/ 	.word	0x0002e850
        /*1874*/ 	.word	0x00000006
        /*1878*/ 	.word	0x00038880
        /*187c*/ 	.short	0x010a
        /*187e*/ 	.byte	0x3f
	.zero		1


	//   ....[99]....
        /*1880*/ 	.word	0x0002e8a0
        /*1884*/ 	.word	0x00000006
        /*1888*/ 	.word	0x00038840
        /*188c*/ 	.short	0x010a
        /*188e*/ 	.byte	0x3f
	.zero		1


	//   ....[100]....
        /*1890*/ 	.word	0x0002e8f0
        /*1894*/ 	.word	0x00000014
        /*1898*/ 	.word	0x00038870
        /*189c*/ 	.short	0x010a
        /*189e*/ 	.byte	0x3f
	.zero		1


	//   ....[101]....
        /*18a0*/ 	.word	0x0002e940
        /*18a4*/ 	.word	0x00000014
        /*18a8*/ 	.word	0x00038860
        /*18ac*/ 	.short	0x010a
        /*18ae*/ 	.byte	0x3f
	.zero		1


	//   ....[102]....
        /*18b0*/ 	.word	0x0002e990
        /*18b4*/ 	.word	0x00000012
        /*18b8*/ 	.word	0x00038870
        /*18bc*/ 	.short	0x010a
        /*18be*/ 	.byte	0x3f
	.zero		1


	//   ....[103]....
        /*18c0*/ 	.word	0x0002e9e0
        /*18c4*/ 	.word	0x00000012
        /*18c8*/ 	.word	0x00038860
        /*18cc*/ 	.short	0x010a
        /*18ce*/ 	.byte	0x3f
	.zero		1


	//   ....[104]....
        /*18d0*/ 	.word	0x0002f440
        /*18d4*/ 	.word	0x00000000
        /*18d8*/ 	.word	0x00038820
        /*18dc*/ 	.short	0x010a
        /*18de*/ 	.byte	0x3f
	.zero		1


	//   ....[105]....
        /*18e0*/ 	.word	0x0002f5e0
        /*18e4*/ 	.word	0x00000006
        /*18e8*/ 	.word	0x00000000
        /*18ec*/ 	.short	0x010a
        /*18ee*/ 	.byte	0x3f
	.zero		1


	//   ....[106]....
        /*18f0*/ 	.word	0x0002f630
        /*18f4*/ 	.word	0x00000007
        /*18f8*/ 	.word	0x00000000
        /*18fc*/ 	.short	0x010a
        /*18fe*/ 	.byte	0x3f
	.zero		1


	//   ....[107]....
        /*1900*/ 	.word	0x0002f680
        /*1904*/ 	.word	0x00000004
        /*1908*/ 	.word	0x00038860
        /*190c*/ 	.short	0x010a
        /*190e*/ 	.byte	0x3f
	.zero		1


	//   ....[108]....
        /*1910*/ 	.word	0x0002f6d0
        /*1914*/ 	.word	0x00000003
        /*1918*/ 	.word	0x00038860
        /*191c*/ 	.short	0x010a
        /*191e*/ 	.byte	0x3f
	.zero		1


	//   ....[109]....
        /*1920*/ 	.word	0x0002f720
        /*1924*/ 	.word	0x00000004
        /*1928*/ 	.word	0x00038880
        /*192c*/ 	.short	0x010a
        /*192e*/ 	.byte	0x3f
	.zero		1


	//----- nvinfo : EIATTR_NUM_MBARRIERS
	.align		4
.L_332:
        /*1930*/ 	.byte	0x03, 0x38
        /*1932*/ 	.short	0x0016


	//----- nvinfo : EIATTR_EXIT_INSTR_OFFSETS
	.align		4
        /*1934*/ 	.byte	0x04, 0x1c
        /*1936*/ 	.short	(.L_334 - .L_333)


	//   ....[0]....
.L_333:
        /*1938*/ 	.word	0x00029f00


	//----- nvinfo : EIATTR_MAX_THREADS
	.align		4
.L_334:
        /*193c*/ 	.byte	0x04, 0x05
        /*193e*/ 	.short	(.L_336 - .L_335)
.L_335:
        /*1940*/ 	.word	0x00000180
        /*1944*/ 	.word	0x00000001
        /*1948*/ 	.word	0x00000001


	//----- nvinfo : EIATTR_CRS_STACK_SIZE
	.align		4
.L_336:
        /*194c*/ 	.byte	0x04, 0x1e
        /*194e*/ 	.short	(.L_338 - .L_337)
.L_337:
        /*1950*/ 	.word	0x00000000


	//----- nvinfo : EIATTR_CBANK_PARAM_SIZE
	.align		4
.L_338:
        /*1954*/ 	.byte	0x03, 0x19
        /*1956*/ 	.short	0x0af0


	//----- nvinfo : EIATTR_PARAM_CBANK
	.align		4
        /*1958*/ 	.byte	0x04, 0x0a
        /*195a*/ 	.short	(.L_340 - .L_339)
	.align		4
.L_339:
        /*195c*/ 	.word	index@(.nv.constant0._ZN7cutlass13device_kernelIN5flash11enable_sm90INS1_16FlashAttnFwdSm90INS1_25CollectiveMainloopFwdSm90ILi2EN4cute5tupleIJNS5_1CILi1EEES8_S8_EEENS6_IJNS7_ILi128EEESA_NS7_ILi256EEEEEELi256ENS_12float_e4m3_tEfNS_4arch4Sm90ELb1ELb0ELb0ELb1ELb0ELb1ELb0ELb1ELb1ELb1ELb0ELb0EEENS1_21CollectiveEpilogueFwdINS6_IJSA_SB_SA_EEES9_NS_10bfloat16_tESF_Li256ELb1ELb1ELb0ELb1EEENS1_36VarlenDynamicPersistentTileSchedulerILi128ELi128ELi256ELi128ELb0ELb1ELb1ELb1ELb1ELb1EEEEEEEEEvNT_6ParamsE)
        /*1960*/ 	.short	0x0210
        /*1962*/ 	.short	0x0af0


	//----- nvinfo : EIATTR_SW_WAR
	.align		4
.L_340:
        /*1964*/ 	.byte	0x04, 0x36
        /*1966*/ 	.short	(.L_342 - .L_341)
.L_341:
        /*1968*/ 	.word	0x00000008
.L_342:


//--------------------- .nv.callgraph             --------------------------
	.section	.nv.callgraph,"",@"SHT_CUDA_CALLGRAPH"
	.align	4
	.sectionentsize	8
	.align		4
        /*0000*/ 	.word	0x00000000
	.align		4
        /*0004*/ 	.word	0xffffffff
	.align		4
        /*0008*/ 	.word	index@(_ZN7cutlass13device_kernelIN5flash11enable_sm90INS1_16FlashAttnFwdSm90INS1_25CollectiveMainloopFwdSm90ILi2EN4cute5tupleIJNS5_1CILi1EEES8_S8_EEENS6_IJNS7_ILi128EEESA_NS7_ILi256EEEEEELi256ENS_12float_e4m3_tEfNS_4arch4Sm90ELb0ELb0ELb0ELb0ELb0ELb0ELb0ELb1ELb1ELb1ELb0ELb0EEENS1_21CollectiveEpilogueFwdINS6_IJSA_SB_SA_EEES9_NS_10bfloat16_tESF_Li256ELb0ELb1ELb0ELb1EEENS1_29StaticPersistentTileSchedulerILb0EEEEEEEEEvNT_6ParamsE)
	.align		4
        /*000c*/ 	.word	index@(__assertfail)
	.align		4
        /*0010*/ 	.word	index@(_ZN7cutlass13device_kernelIN5flash11enable_sm90INS1_16FlashAttnFwdSm90INS1_25CollectiveMainloopFwdSm90ILi2EN4cute5tupleIJNS5_1CILi1EEES8_S8_EEENS6_IJNS7_ILi128EEESA_NS7_ILi256EEEEEELi256ENS_12float_e4m3_tEfNS_4arch4Sm90ELb0ELb0ELb0ELb1ELb0ELb0ELb0ELb1ELb1ELb1ELb0ELb0EEENS1_21CollectiveEpilogueFwdINS6_IJSA_SB_SA_EEES9_NS_10bfloat16_tESF_Li256ELb1ELb1ELb0ELb1EEENS1_36VarlenDynamicPersistentTileSchedulerILi128ELi128ELi256ELi128ELb0ELb1ELb1ELb0ELb1ELb1EEEEEEEEEvNT_6ParamsE)
	.align		4
        /*0014*/ 	.word	index@(__assertfail)
	.align		4
        /*0018*/ 	.word	index@(_ZN7cutlass13device_kernelIN5flash11enable_sm90INS1_16FlashAttnFwdSm90INS1_25CollectiveMainloopFwdSm90ILi2EN4cute5tupleIJNS5_1CILi1EEES8_S8_EEENS6_IJNS7_ILi128EEESA_NS7_ILi256EEEEEELi256ENS_12float_e4m3_tEfNS_4arch4Sm90ELb0ELb0ELb0ELb1ELb0ELb1ELb0ELb1ELb1ELb1ELb0ELb0EEENS1_21CollectiveEpilogueFwdINS6_IJSA_SB_SA_EEES9_NS_10bfloat16_tESF_Li256ELb1ELb1ELb0ELb1EEENS1_36VarlenDynamicPersistentTileSchedulerILi128ELi128ELi256ELi128ELb0ELb1ELb1ELb0ELb1ELb1EEEEEEEEEvNT_6ParamsE)
	.align		4
        /*001c*/ 	.word	index@(__assertfail)
	.align		4
        /*0020*/ 	.word	index@(_ZN7cutlass13device_kernelIN5flash11enable_sm90INS1_16FlashAttnFwdSm90INS1_25CollectiveMainloopFwdSm90ILi2EN4cute5tupleIJNS5_1CILi1EEES8_S8_EEENS6_IJNS7_ILi128EEENS7_ILi64EEENS7_ILi256EEEEEELi256ENS_12float_e4m3_tEfNS_4arch4Sm90ELb0ELb1ELb0ELb0ELb0ELb0ELb0ELb1ELb1ELb1ELb0ELb0EEENS1_21CollectiveEpilogueFwdINS6_IJSA_SC_SB_EEES9_NS_10bfloat16_tESG_Li256ELb0ELb1ELb0ELb1EEENS1_30DynamicPersistentTileSchedulerILi256ELi128ELb0ELb1ELb1EEEEEEEEEvNT_6ParamsE)
	.align		4
        /*0024*/ 	.word	index@(__assertfail)
	.align		4
        /*0028*/ 	.word	index@(_ZN7cutlass13device_kernelIN5flash11enable_sm90INS1_16FlashAttnFwdSm90INS1_25CollectiveMainloopFwdSm90ILi2EN4cute5tupleIJNS5_1CILi1EEES8_S8_EEENS6_IJNS7_ILi128EEENS7_ILi64EEENS7_ILi256EEEEEELi256ENS_12float_e4m3_tEfNS_4arch4Sm90ELb0ELb1ELb0ELb1ELb0ELb0ELb0ELb1ELb1ELb1ELb0ELb0EEENS1_21CollectiveEpilogueFwdINS6_IJSA_SC_SB_EEES9_NS_10bfloat16_tESG_Li256ELb1ELb1ELb0ELb1EEENS1_36VarlenDynamicPersistentTileSchedulerILi128ELi64ELi256ELi128ELb0ELb1ELb1ELb1ELb0ELb1EEEEEEEEEvNT_6ParamsE)
	.align		4
        /*002c*/ 	.word	index@(__assertfail)
	.align		4
        /*0030*/ 	.word	index@(_ZN7cutlass13device_kernelIN5flash11enable_sm90INS1_16FlashAttnFwdSm90INS1_25CollectiveMainloopFwdSm90ILi2EN4cute5tupleIJNS5_1CILi1EEES8_S8_EEENS6_IJNS7_ILi128EEENS7_ILi64EEENS7_ILi256EEEEEELi256ENS_12float_e4m3_tEfNS_4arch4Sm90ELb0ELb1ELb0ELb1ELb0ELb1ELb0ELb1ELb1ELb1ELb0ELb0EEENS1_21CollectiveEpilogueFwdINS6_IJSA_SC_SB_EEES9_NS_10bfloat16_tESG_Li256ELb1ELb1ELb0ELb1EEENS1_36VarlenDynamicPersistentTileSchedulerILi128ELi64ELi256ELi128ELb0ELb1ELb1ELb1ELb0ELb1EEEEEEEEEvNT_6ParamsE)
	.align		4
        /*0034*/ 	.word	index@(__assertfail)
	.align		4
        /*0038*/ 	.word	index@(_ZN7cutlass13device_kernelIN5flash11enable_sm90INS1_16FlashAttnFwdSm90INS1_25CollectiveMainloopFwdSm90ILi2EN4cute5tupleIJNS5_1CILi1EEES8_S8_EEENS6_IJNS7_ILi128EEESA_NS7_ILi256EEEEEELi256ENS_12float_e4m3_tEfNS_4arch4Sm90ELb1ELb0ELb0ELb0ELb0ELb0ELb0ELb1ELb1ELb1ELb0ELb0EEENS1_21CollectiveEpilogueFwdINS6_IJSA_SB_SA_EEES9_NS_10bfloat16_tESF_Li256ELb0ELb1ELb0ELb1EEENS1_30DynamicPersistentTileSchedulerILi256ELi128ELb0ELb1ELb1EEEEEEEEEvNT_6ParamsE)
	.align		4
        /*003c*/ 	.word	index@(__assertfail)
	.align		4
        /*0040*/ 	.word	index@(_ZN7cutlass13device_kernelIN5flash11enable_sm90INS1_16FlashAttnFwdSm90INS1_25CollectiveMainloopFwdSm90ILi2EN4cute5tupleIJNS5_1CILi1EEES8_S8_EEENS6_IJNS7_ILi128EEESA_NS7_ILi256EEEEEELi256ENS_12float_e4m3_tEfNS_4arch4Sm90ELb1ELb0ELb0ELb1ELb0ELb0ELb0ELb1ELb1ELb1ELb0ELb0EEENS1_21CollectiveEpilogueFwdINS6_IJSA_SB_SA_EEES9_NS_10bfloat16_tESF_Li256ELb1ELb1ELb0ELb1EEENS1_36VarlenDynamicPersistentTileSchedulerILi128ELi128ELi256ELi128ELb0ELb1ELb1ELb1ELb1ELb1EEEEEEEEEvNT_6ParamsE)
	.align		4
        /*0044*/ 	.word	index@(__assertfail)
	.align		4
        /*0048*/ 	.word	index@(_ZN7cutlass13device_kernelIN5flash11enable_sm90INS1_16FlashAttnFwdSm90INS1_25CollectiveMainloopFwdSm90ILi2EN4cute5tupleIJNS5_1CILi1EEES8_S8_EEENS6_IJNS7_ILi128EEESA_NS7_ILi256EEEEEELi256ENS_12float_e4m3_tEfNS_4arch4Sm90ELb1ELb0ELb0ELb1ELb0ELb1ELb0ELb1ELb1ELb1ELb0ELb0EEENS1_21CollectiveEpilogueFwdINS6_IJSA_SB_SA_EEES9_NS_10bfloat16_tESF_Li256ELb1ELb1ELb0ELb1EEENS1_36VarlenDynamicPersistentTileSchedulerILi128ELi128ELi256ELi128ELb0ELb1ELb1ELb1ELb1ELb1EEEEEEEEEvNT_6ParamsE)
	.align		4
        /*004c*/ 	.word	index@(__assertfail)
	.align		4
        /*0050*/ 	.word	0x00000000
	.align		4
        /*0054*/ 	.word	0xfffffffe
	.align		4
        /*0058*/ 	.word	0x00000000
	.align		4
        /*005c*/ 	.word	0xfffffffd
	.align		4
        /*0060*/ 	.word	0x00000000
	.align		4
        /*0064*/ 	.word	0xfffffffc


//--------------------- .nv.constant4             --------------------------
	.section	.nv.constant4,"a",@progbits
	.align	8
	.align		8
.nv.constant4:
        /*0000*/ 	.dword	__assertfail
	.align		8
        /*0008*/ 	.dword	__unnamed_1
	.align		8
        /*0010*/ 	.dword	__unnamed_2
	.align		8
        /*0018*/ 	.dword	__unnamed_3
	.align		8
        /*0020*/ 	.dword	__unnamed_4
	.align		8
        /*0028*/ 	.dword	__unnamed_5
	.align		8
        /*0030*/ 	.dword	__unnamed_6
	.align		8
        /*0038*/ 	.dword	_ZZN5flash28permute_output_fp8_VcolmajorIN4cute6TensorINS1_11ArrayEngineIN7cutlass10bfloat16_tELm128EEENS1_6LayoutINS1_5tupleIJNS8_IJNS1_1CILi2EEESA_NS9_ILi32EEEEEENS9_ILi1EEESD_EEENS8_IJNS8_IJSD_SA_NS9_ILi4EEEEEENS9_ILi0EEESH_EEEEEEEEEvRT_E9upper_map
	.align		8
        /*0040*/ 	.dword	__unnamed_7
	.align		8
        /*0048*/ 	.dword	__unnamed_8
	.align		8
        /*0050*/ 	.dword	__unnamed_9
	.align		8
        /*0058*/ 	.dword	__unnamed_10
	.align		8
        /*0060*/ 	.dword	__unnamed_11
	.align		8
        /*0068*/ 	.dword	_ZN74_INTERNAL_e9046415_38_flash_fwd_hdim256_e4m3_packgqa_sm90_cu_526fb41a_32144cuda3std3__45__cpo5beginE
	.align		8
        /*0070*/ 	.dword	_ZN74_INTERNAL_e9046415_38_flash_fwd_hdim256_e4m3_packgqa_sm90_cu_526fb41a_32144cuda3std3__45__cpo3endE
	.align		8
        /*0078*/ 	.dword	_ZN74_INTERNAL_e9046415_38_flash_fwd_hdim256_e4m3_packgqa_sm90_cu_526fb41a_32144cuda3std3__45__cpo6cbeginE
	.align		8
        /*0080*/ 	.dword	_ZN74_INTERNAL_e9046415_38_flash_fwd_hdim256_e4m3_packgqa_sm90_cu_526fb41a_32144cuda3std3__45__cpo4cendE
	.align		8
        /*0088*/ 	.dword	_ZN74_INTERNAL_e9046415_38_flash_fwd_hdim256_e4m3_packgqa_sm90_cu_526fb41a_32144cuda3std3__476_GLOBAL__N__e9046415_38_flash_fwd_hdim256_e4m3_packgqa_sm90_cu_526fb41a_32146ignoreE
	.align		8
        /*0090*/ 	.dword	_ZN74_INTERNAL_e9046415_38_flash_fwd_hdim256_e4m3_packgqa_sm90_cu_526fb41a_32144cuda3std3__419piecewise_constructE
	.align		8
        /*0098*/ 	.dword	_ZN74_INTERNAL_e9046415_38_flash_fwd_hdim256_e4m3_packgqa_sm90_cu_526fb41a_32144cuda3std3__48in_placeE
	.align		8
        /*00a0*/ 	.dword	_ZN74_INTERNAL_e9046415_38_flash_fwd_hdim256_e4m3_packgqa_sm90_cu_526fb41a_32144cuda3std6ranges3__45__cpo4swapE
	.align		8
        /*00a8*/ 	.dword	_ZN74_INTERNAL_e9046415_38_flash_fwd_hdim256_e4m3_packgqa_sm90_cu_526fb41a_32144cuda3std6ranges3__45__cpo9iter_moveE
	.align		8
        /*00b0*/ 	.dword	_ZN74_INTERNAL_e9046415_38_flash_fwd_hdim256_e4m3_packgqa_sm90_cu_526fb41a_32144cute7productE
	.align		8
        /*00b8*/ 	.dword	_ZN74_INTERNAL_e9046415_38_flash_fwd_hdim256_e4m3_packgqa_sm90_cu_526fb41a_32144cute1_E
	.align		8
        /*00c0*/ 	.dword	$str$23
	.align		8
        /*00c8*/ 	.dword	$str$24


//--------------------- .text._ZN7cutlass13device_kernelIN5flash11enable_sm90INS1_16FlashAttnFwdSm90INS1_25CollectiveMainloopFwdSm90ILi2EN4cute5tupleIJNS5_1CILi1EEES8_S8_EEENS6_IJNS7_ILi128EEESA_NS7_ILi256EEEEEELi256ENS_12float_e4m3_tEfNS_4arch4Sm90ELb0ELb0ELb0ELb0ELb0ELb0ELb0ELb1ELb1ELb1ELb0ELb0EEENS1_21CollectiveEpilogueFwdINS6_IJSA_SB_SA_EEES9_NS_10bfloat16_tESF_Li256ELb0ELb1ELb0ELb1EEENS1_29StaticPersistentTileSchedulerILb0EEEEEEEEEvNT_6ParamsE --------------------------
	.section	.text._ZN7cutlass13device_kernelIN5flash11enable_sm90INS1_16FlashAttnFwdSm90INS1_25CollectiveMainloopFwdSm90ILi2EN4cute5tupleIJNS5_1CILi1EEES8_S8_EEENS6_IJNS7_ILi128EEESA_NS7_ILi256EEEEEELi256ENS_12float_e4m3_tEfNS_4arch4Sm90ELb0ELb0ELb0ELb0ELb0ELb0ELb0ELb1ELb1ELb1ELb0ELb0EEENS1_21CollectiveEpilogueFwdINS6_IJSA_SB_SA_EEES9_NS_10bfloat16_tESF_Li256ELb0ELb1ELb0ELb1EEENS1_29StaticPersistentTileSchedulerILb0EEEEEEEEEvNT_6ParamsE,"ax",@progbits
	.align	128
.text._ZN7cutlass13device_kernelIN5flash11enable_sm90INS1_16FlashAttnFwdSm90INS1_25CollectiveMainloopFwdSm90ILi2EN4cute5tupleIJNS5_1CILi1EEES8_S8_EEENS6_IJNS7_ILi128EEESA_NS7_ILi256EEEEEELi256ENS_12float_e4m3_tEfNS_4arch4Sm90ELb0ELb0ELb0ELb0ELb0ELb0ELb0ELb1ELb1ELb1ELb0ELb0EEENS1_21CollectiveEpilogueFwdINS6_IJSA_SB_SA_EEES9_NS_10bfloat16_tESF_Li256ELb0ELb1ELb0ELb1EEENS1_29StaticPersistentTileSchedulerILb0EEEEEEEEEvNT_6ParamsE:
        .type           _ZN7cutlass13device_kernelIN5flash11enable_sm90INS1_16FlashAttnFwdSm90INS1_25CollectiveMainloopFwdSm90ILi2EN4cute5tupleIJNS5_1CILi1EEES8_S8_EEENS6_IJNS7_ILi128EEESA_NS7_ILi256EEEEEELi256ENS_12float_e4m3_tEfNS_4arch4Sm90ELb0ELb0ELb0ELb0ELb0ELb0ELb0ELb1ELb1ELb1ELb0ELb0EEENS1_21CollectiveEpilogueFwdINS6_IJSA_SB_SA_EEES9_NS_10bfloat16_tESF_Li256ELb0ELb1ELb0ELb1EEENS1_29StaticPersistentTileSchedulerILb0EEEEEEEEEvNT_6ParamsE,@function
        .size           _ZN7cutlass13device_kernelIN5flash11enable_sm90INS1_16FlashAttnFwdSm90INS1_25CollectiveMainloopFwdSm90ILi2EN4cute5tupleIJNS5_1CILi1EEES8_S8_EEENS6_IJNS7_ILi128EEESA_NS7_ILi256EEEEEELi256ENS_12float_e4m3_tEfNS_4arch4Sm90ELb0ELb0ELb0ELb0ELb0ELb0ELb0ELb1ELb1ELb1ELb0ELb0EEENS1_21CollectiveEpilogueFwdINS6_IJSA_SB_SA_EEES9_NS_10bfloat16_tESF_Li256ELb0ELb1ELb0ELb1EEENS1_29StaticPersistentTileSchedulerILb0EEEEEEEEEvNT_6ParamsE,(.L_x_2896 - _ZN7cutlass13device_kernelIN5flash11enable_sm90INS1_16FlashAttnFwdSm90INS1_25CollectiveMainloopFwdSm90ILi2EN4cute5tupleIJNS5_1CILi1EEES8_S8_EEENS6_IJNS7_ILi128EEESA_NS7_ILi256EEEEEELi256ENS_12float_e4m3_tEfNS_4arch4Sm90ELb0ELb0ELb0ELb0ELb0ELb0ELb0ELb1ELb1ELb1ELb0ELb0EEENS1_21CollectiveEpilogueFwdINS6_IJSA_SB_SA_EEES9_NS_10bfloat16_tESF_Li256ELb0ELb1ELb0ELb1EEENS1_29StaticPersistentTileSchedulerILb0EEEEEEEEEvNT_6ParamsE)
        .other          _ZN7cutlass13device_kernelIN5flash11enable_sm90INS1_16FlashAttnFwdSm90INS1_25CollectiveMainloopFwdSm90ILi2EN4cute5tupleIJNS5_1CILi1EEES8_S8_EEENS6_IJNS7_ILi128EEESA_NS7_ILi256EEEEEELi256ENS_12float_e4m3_tEfNS_4arch4Sm90ELb0ELb0ELb0ELb0ELb0ELb0ELb0ELb1ELb1ELb1ELb0ELb0EEENS1_21CollectiveEpilogueFwdINS6_IJSA_SB_SA_EEES9_NS_10bfloat16_tESF_Li256ELb0ELb1ELb0ELb1EEENS1_29StaticPersistentTileSchedulerILb0EEEEEEEEEvNT_6ParamsE,@"STO_CUDA_ENTRY STV_DEFAULT"
_ZN7cutlass13device_kernelIN5flash11enable_sm90INS1_16FlashAttnFwdSm90INS1_25CollectiveMainloopFwdSm90ILi2EN4cute5tupleIJNS5_1CILi1EEES8_S8_EEENS6_IJNS7_ILi128EEESA_NS7_ILi256EEEEEELi256ENS_12float_e4m3_tEfNS_4arch4Sm90ELb0ELb0ELb0ELb0ELb0ELb0ELb0ELb1ELb1ELb1ELb0ELb0EEENS1_21CollectiveEpilogueFwdINS6_IJSA_SB_SA_EEES9_NS_10bfloat16_tESF_Li256ELb0ELb1ELb0ELb1EEENS1_29StaticPersistentTileSchedulerILb0EEEEEEEEEvNT_6ParamsE:
[----:B------:R-:W0:Y:S02]  /*0000*/  LDC R1, c[0x0][0x28] ;  /* 0x00000a00ff017b82 */ /* 0x000e240000000800 */
[----:B0-----:R-:W-:Y:S01]  /*0010*/  VIADD R1, R1, 0xffffffd8 ;  /* 0xffffffd801017836 */ /* 0x001fe20000000000 */
[----:B------:R-:W0:Y:S01]  /*0020*/  S2R R3, SR_TID.X ;  /* 0x0000000000037919 */ /* 0x000e220000002100 */
[----:B------:R-:W-:Y:S01]  /*0030*/  ELECT P0, URZ, PT ;  /* 0x00000000003f782f */ /* 0x000fe20003800000 */
[----:B------:R-:W-:Y:S01]  /*0040*/  BSSY B0, `(.L_x_0) ;  /* 0x000000e000007945 */ /* 0x000fe20003800000 */
[--C-:B0-----:R-:W-:Y:S02]  /*0050*/  SHF.R.U32.HI R0, RZ, 0x5, R3.reuse ;  /* 0x00000005ff007819 */ /* 0x101fe40000011603 */
[----:B------:R-:W-:-:S03]  /*0060*/  SHF.R.U32.HI R3, RZ, 0x7, R3 ;  /* 0x00000007ff037819 */ /* 0x000fc60000011603 */
[----:B------:R-:W0:Y:S02]  /*0070*/  SHFL.IDX PT, R2, R0, RZ, 0x1f ;  /* 0x00001fff00027589 */ /* 0x000e2400000e0000 */
[----:B0-----:R-:W-:-:S13]  /*0080*/  ISETP.EQ.AND P0, PT, R2, RZ, P0 ;  /* 0x000000ff0200720c */ /* 0x001fda0000702270 */
[----:B------:R-:W-:Y:S05]  /*0090*/  @!P0 BRA `(.L_x_1) ;  /* 0x0000000000208947 */ /* 0x000fea0003800000 */
[----:B------:R-:W-:Y:S02]  /*00a0*/  ULDC.64 UR4, c[0x0][0x198] ;  /* 0x0000660000047ab9 */ /* 0x000fe40000000a00 */
[----:B------:R-:W-:Y:S02]  /*00b0*/  UIADD3 UR6, UP0, UR4, 0x370, URZ ;  /* 0x0000037004067890 */ /* 0x000fe4000ff1e03f */
[----:B------:R-:W-:Y:S02]  /*00c0*/  UIADD3 UR4, UP1, UR4, 0x470, URZ ;  /* 0x0000047004047890 */ /* 0x000fe4000ff3e03f */
[----:B------:R-:W-:Y:S02]  /*00d0*/  UIADD3.X UR7, URZ, UR5, URZ, UP0, !UPT ;  /* 0x000000053f077290 */ /* 0x000fe400087fe43f */
[----:B------:R-:W-:-:S07]  /*00e0*/  UIADD3.X UR5, URZ, UR5, URZ, UP1, !UPT ;  /* 0x000000053f057290 */ /* 0x000fce0008ffe43f */
[----:B------:R0:W-:Y:S02]  /*00f0*/  UTMACCTL.PF [UR6] ;  /* 0x00000000060079b9 */ /* 0x0001e40008040000 */
[----:B------:R0:W-:Y:S02]  /*0100*/  UTMACCTL.PF [UR4] ;  /* 0x00000000040079b9 */ /* 0x0001e40008040000 */
[----:B0-----:R-:W-:Y:S01]  /*0110*/  NOP ;  /* 0x0000000000007918 */ /* 0x001fe20000000000 */
.L_x_1:
[----:B------:R-:W-:Y:S05]  /*0120*/  BSYNC B0 ;  /* 0x0000000000007941 */ /* 0x000fea0003800000 */
.L_x_0:
[----:B------:R-:W-:Y:S01]  /*0130*/  VOTEU.ANY UP0, P0 ;  /* 0x00000000003f7886 */ /* 0x000fe20000000100 */
[----:B------:R-:W0:Y:S01]  /*0140*/  SHFL.IDX PT, R3, R3, RZ, 0x1f ;  /* 0x00001fff03037589 */ /* 0x000e2200000e0000 */
[----:B------:R-:W-:Y:S01]  /*0150*/  UMOV UR4, 0x80 ;  /* 0x0000008000047882 */ /* 0x000fe20000000000 */
[----:B------:R-:W-:Y:S01]  /*0160*/  UMOV UR7, 0x100 ;  /* 0x0000010000077882 */ /* 0x000fe20000000000 */
[----:B------:R-:W-:Y:S01]  /*0170*/  VOTEU.ANY UP1, P0 ;  /* 0x00000000003f7886 */ /* 0x000fe20000020100 */
[----:B------:R-:W1:Y:S01]  /*0180*/  @UP0 S2UR UR8, SR_CgaCtaId ;  /* 0x00000000000809c3 */ /* 0x000e620000008800 */
[----:B------:R-:W2:Y:S01]  /*0190*/  SHFL.IDX PT, R2, R0, RZ, 0x1f ;  /* 0x00001fff00027589 */ /* 0x000ea200000e0000 */
[----:B------:R-:W-:Y:S01]  /*01a0*/  @UP0 UMOV UR6, 0x400 ;  /* 0x0000040000060882 */ /* 0x000fe20000000000 */
[----:B------:R-:W-:-:S04]  /*01b0*/  @UP0 UIADD3 UR4, -UR4, 0x100000, URZ ;  /* 0x0010000004040890 */ /* 0x000fc8000fffe13f */
[----:B------:R-:W-:Y:S02]  /*01c0*/  @UP0 USHF.L.U32 UR5, UR4, 0xb, URZ ;  /* 0x0000000b04050899 */ /* 0x000fe4000800063f */
[----:B------:R-:W-:Y:S01]  /*01d0*/  @UP0 USHF.L.U32 UR4, UR4, 0x1, URZ ;  /* 0x0000000104040899 */ /* 0x000fe2000800063f */
[----:B------:R-:W-:Y:S01]  /*01e0*/  VOTEU.ANY UP2, P0 ;  /* 0x00000000003f7886 */ /* 0x000fe20000040100 */
[----:B0-----:R-:W-:Y:S01]  /*01f0*/  R2UR UR9, R3 ;  /* 0x00000000030972ca */ /* 0x001fe200000e0000 */
[----:B-1----:R-:W-:Y:S01]  /*0200*/  @UP0 ULEA UR8, UR8, UR6, 0x18 ;  /* 0x0000000608080291 */ /* 0x002fe2000f8ec03f */
[----:B--2---:R-:W-:Y:S01]  /*0210*/  ISETP.NE.AND P1, PT, R2, RZ, PT ;  /* 0x000000ff0200720c */ /* 0x004fe20003f25270 */
[----:B------:R-:W-:-:S04]  /*0220*/  @UP0 UIADD3 UR6, -UR7, 0x100000, URZ ;  /* 0x0010000007060890 */ /* 0x000fc8000fffe13f */
[----:B------:R-:W-:Y:S02]  /*0230*/  @UP0 USHF.L.U32 UR7, UR6, 0xb, URZ ;  /* 0x0000000b06070899 */ /* 0x000fe4000800063f */
[----:B------:R-:W-:-:S04]  /*0240*/  @UP0 USHF.L.U32 UR6, UR6, 0x1, URZ ;  /* 0x0000000106060899 */ /* 0x000fc8000800063f */
[----:B------:R-:W-:Y:S01]  /*0250*/  UISETP.NE.AND UP0, UPT, UR9, URZ, UPT ;  /* 0x0000003f0900728c */ /* 0x000fe2000bf05270 */
[----:B------:R-:W0:Y:S02]  /*0260*/  FENCE.VIEW.ASYNC.S ;  /* 0x00000000000073c6 */ /* 0x000e240000000000 */
[----:B0-----:R0:W1:Y:S05]  /*0270*/  @UP1 SYNCS.EXCH.64 URZ, [UR8+0x38800], UR4 ;  /* 0x03880004083f15b2 */ /* 0x00106a0008000100 */
[----:B------:R0:W2:Y:S01]  /*0280*/  @UP2 SYNCS.EXCH.64 URZ, [UR8+0x38820], UR6 ;  /* 0x03882006083f25b2 */ /* 0x0000a20008000100 */
[----:B------:R-:W-:Y:S05]  /*0290*/  @P1 BRA `(.L_x_2) ;  /* 0x0000000000481947 */ /* 0x000fea0003800000 */
[----:B0-----:R-:W0:Y:S01]  /*02a0*/  S2UR UR5, SR_CgaCtaId ;  /* 0x00000000000579c3 */ /* 0x001e220000008800 */
[----:B------:R-:W-:Y:S01]  /*02b0*/  UMOV UR4, 0x400 ;  /* 0x0000040000047882 */ /* 0x000fe20000000000 */
[----:B------:R-:W-:Y:S01]  /*02c0*/  UMOV UR6, 0x1 ;  /* 0x0000000100067882 */ /* 0x000fe20000000000 */
[----:B------:R-:W-:Y:S01]  /*02d0*/  UMOV UR7, 0x2 ;  /* 0x0000000200077882 */ /* 0x000fe20000000000 */
[----:B------:R-:W-:Y:S01]  /*02e0*/  ELECT P0, URZ, PT ;  /* 0x00000000003f782f */ /* 0x000fe20003800000 */
[----:B0-----:R-:W-:Y:S02]  /*02f0*/  ULEA UR8, UR5, UR4, 0x18 ;  /* 0x0000000405087291 */ /* 0x001fe4000f8ec03f */
[----:B------:R-:W-:-:S04]  /*0300*/  UIADD3 UR4, -UR6, 0x100000, URZ ;  /* 0x0010000006047890 */ /* 0x000fc8000fffe13f */
[----:B------:R-:W-:Y:S02]  /*0310*/  USHF.L.U32 UR5, UR4, 0xb, URZ ;  /* 0x0000000b04057899 */ /* 0x000fe4000800063f */
[----:B------:R-:W-:Y:S02]  /*0320*/  USHF.L.U32 UR4, UR4, 0x1, URZ ;  /* 0x0000000104047899 */ /* 0x000fe4000800063f */
[----:B------:R-:W-:-:S04]  /*0330*/  UIADD3 UR6, -UR7, 0x100000, URZ ;  /* 0x0010000007067890 */ /* 0x000fc8000fffe13f */
[----:B------:R-:W-:Y:S02]  /*0340*/  USHF.L.U32 UR7, UR6, 0xb, URZ ;  /* 0x0000000b06077899 */ /* 0x000fe4000800063f */
[----:B------:R-:W-:Y:S01]  /*0350*/  USHF.L.U32 UR6, UR6, 0x1, URZ ;  /* 0x0000000106067899 */ /* 0x000fe2000800063f */
[----:B------:R-:W0:Y:S03]  /*0360*/  FENCE.VIEW.ASYNC.S ;  /* 0x00000000000073c6 */ /* 0x000e260000000000 */
[----:B0-----:R3:W4:Y:S08]  /*0370*/  SYNCS.EXCH.64 URZ, [UR8+0x38830], UR4 ;  /* 0x03883004083f75b2 */ /* 0x0017300008000100 */
[----:B------:R3:W0:Y:S01]  /*0380*/  SYNCS.EXCH.64 URZ, [UR8+0x38840], UR6 ;  /* 0x03884006083f75b2 */ /* 0x0006220008000100 */
[----:B------:R3:W0:Y:S01]  /*0390*/  SYNCS.EXCH.64 URZ, [UR8+0x38838], UR4 ;  /* 0x03883804083f75b2 */ /* 0x0006220008000100 */
[----:B------:R3:W0:Y:S02]  /*03a0*/  SYNCS.EXCH.64 URZ, [UR8+0x38848], UR6 ;  /* 0x03884806083f75b2 */ /* 0x0006240008000100 */
[----:B---3--:R-:W-:Y:S01]  /*03b0*/  NOP ;  /* 0x0000000000007918 */ /* 0x008fe20000000000 */
.L_x_2:
[----:B------:R-:W3:Y:S01]  /*03c0*/  SHFL.IDX PT, R2, R0, RZ, 0x1f ;  /* 0x00001fff00027589 */ /* 0x000ee200000e0000 */
[----:B------:R-:W-:Y:S01]  /*03d0*/  NOP ;  /* 0x0000000000007918 */ /* 0x000fe20000000000 */
[----:B---3--:R-:W-:-:S13]  /*03e0*/  ISETP.NE.AND P0, PT, R2, RZ, PT ;  /* 0x000000ff0200720c */ /* 0x008fda0003f05270 */
        /* <DEDUP_REMOVED lines=14> */
[----:B0-----:R3:W0:Y:S08]  /*04d0*/  SYNCS.EXCH.64 URZ, [UR8+0x38850], UR4 ;  /* 0x03885004083f75b2 */ /* 0x0016300008000100 */
[----:B------:R3:W0:Y:S01]  /*04e0*/  SYNCS.EXCH.64 URZ, [UR8+0x38860], UR6 ;  /* 0x03886006083f75b2 */ /* 0x0006220008000100 */
[----:B------:R3:W0:Y:S01]  /*04f0*/  SYNCS.EXCH.64 URZ, [UR8+0x38858], UR4 ;  /* 0x03885804083f75b2 */ /* 0x0006220008000100 */
[----:B------:R3:W0:Y:S02]  /*0500*/  SYNCS.EXCH.64 URZ, [UR8+0x38868], UR6 ;  /* 0x03886806083f75b2 */ /* 0x0006240008000100 */
[----:B---3--:R-:W-:Y:S01]  /*0510*/  NOP ;  /* 0x0000000000007918 */ /* 0x008fe20000000000 */
.L_x_3:
[----:B------:R-:W3:Y:S01]  /*0520*/  SHFL.IDX PT, R2, R0, RZ, 0x1f ;  /* 0x00001fff00027589 */ /* 0x000ee200000e0000 */
[----:B------:R-:W-:Y:S01]  /*0530*/  NOP ;  /* 0x0000000000007918 */ /* 0x000fe20000000000 */
[----:B---3--:R-:W-:-:S13]  /*0540*/  ISETP.NE.AND P0, PT, R2, RZ, PT ;  /* 0x000000ff0200720c */ /* 0x008fda0003f05270 */
[----:B------:R-:W-:Y:S05]  /*0550*/  @P0 BRA `(.L_x_4) ;  /* 0x0000000000380947 */ /* 0x000fea0003800000 */
[----:B0-----:R-:W0:Y:S01]  /*0560*/  S2UR UR5, SR_CgaCtaId ;  /* 0x00000000000579c3 */ /* 0x001e220000008800 */
[----:B------:R-:W-:Y:S01]  /*0570*/  UMOV UR4, 0x400 ;  /* 0x0000040000047882 */ /* 0x000fe20000000000 */
[----:B------:R-:W-:Y:S01]  /*0580*/  UMOV UR7, 0x1 ;  /* 0x0000000100077882 */ /* 0x000fe20000000000 */
[----:B------:R-:W-:Y:S01]  /*0590*/  ELECT P0, URZ, PT ;  /* 0x00000000003f782f */ /* 0x000fe20003800000 */
[----:B0-----:R-:W-:Y:S02]  /*05a0*/  ULEA UR6, UR5, UR4, 0x18 ;  /* 0x0000000405067291 */ /* 0x001fe4000f8ec03f */
[----:B------:R-:W-:-:S04]  /*05b0*/  UIADD3 UR4, -UR7, 0x100000, URZ ;  /* 0x0010000007047890 */ /* 0x000fc8000fffe13f */
[----:B------:R-:W-:Y:S02]  /*05c0*/  USHF.L.U32 UR5, UR4, 0xb, URZ ;  /* 0x0000000b04057899 */ /* 0x000fe4000800063f */
[----:B------:R-:W-:Y:S01]  /*05d0*/  USHF.L.U32 UR4, UR4, 0x1, URZ ;  /* 0x0000000104047899 */ /* 0x000fe2000800063f */
[----:B------:R-:W0:Y:S11]  /*05e0*/  FENCE.VIEW.ASYNC.S ;  /* 0x00000000000073c6 */ /* 0x000e360000000000 */
[----:B0-----:R3:W0:Y:S01]  /*05f0*/  SYNCS.EXCH.64 URZ, [UR6+0x38870], UR4 ;  /* 0x03887004063f75b2 */ /* 0x0016220008000100 */
[----:B------:R3:W0:Y:S01]  /*0600*/  SYNCS.EXCH.64 URZ, [UR6+0x38880], UR4 ;  /* 0x03888004063f75b2 */ /* 0x0006220008000100 */
[----:B------:R3:W0:Y:S01]  /*0610*/  SYNCS.EXCH.64 URZ, [UR6+0x38878], UR4 ;  /* 0x03887804063f75b2 */ /* 0x0006220008000100 */
[----:B------:R3:W0:Y:S02]  /*0620*/  SYNCS.EXCH.64 URZ, [UR6+0x38888], UR4 ;  /* 0x03888804063f75b2 */ /* 0x0006240008000100 */
[----:B---3--:R-:W-:Y:S01]  /*0630*/  NOP ;  /* 0x0000000000007918 */ /* 0x008fe20000000000 */
.L_x_4:
        /* <DEDUP_REMOVED lines=22> */
.L_x_5:
        /* <DEDUP_REMOVED lines=22> */
.L_x_6:
[----:B------:R-:W-:Y:S01]  /*0900*/  PLOP3.LUT P0, PT, PT, PT, UP0, 0x80, 0x0 ;  /* 0x000000000000781c */ /* 0x000fe20003f0f008 */
[----:B------:R-:W-:Y:S01]  /*0910*/  UMOV UR38, 0x1 ;  /* 0x0000000100267882 */ /* 0x000fe20000000000 */
[----:B------:R-:W-:Y:S01]  /*0920*/  NOP ;  /* 0x0000000000007918 */ /* 0x000fe20000000000 */
[----:B------:R-:W-:Y:S01]  /*0930*/  USEL UR38, UR38, 0x2, !UP0 ;  /* 0x0000000226267887 */ /* 0x000fe2000c000000 */
[----:B------:R-:W-:Y:S01]  /*0940*/  ULDC.64 UR48, c[0x0][0x208] ;  /* 0x0000820000307ab9 */ /* 0x000fe20000000a00 */
[----:B012-4-:R-:W-:Y:S08]  /*0950*/  BAR.SYNC.DEFER_BLOCKING 0x0 ;  /* 0x0000000000007b1d */ /* 0x017ff00000010000 */
[----:B------:R-:W-:Y:S05]  /*0960*/  @!P0 BRA `(.L_x_7) ;  /* 0x0000009000b08947 */ /* 0x000fea0003800000 */
.L_x_8:
[----:B------:R-:W-:-:S08]  /*0970*/  NOP ;  /* 0x0000000000007918 */ /* 0x000fd00000000000 */
[----:B------:R-:W0:Y:S02]  /*0980*/  USETMAXREG.TRY_ALLOC.CTAPOOL UP0, 0xf0 ;  /* 0x000000f0000079c8 */ /* 0x000e240008000600 */
[----:B0-----:R-:W-:-:S13]  /*0990*/  PLOP3.LUT P0, PT, PT, PT, UP0, 0x80, 0x0 ;  /* 0x000000000000781c */ /* 0x001fda0003f0f008 */
[----:B------:R-:W-:Y:S05]  /*09a0*/  @!P0 BRA `(.L_x_8) ;  /* 0xfffffffc00f08947 */ /* 0x000fea000383ffff */
[----:B------:R-:W0:Y:S01]  /*09b0*/  S2R R2, SR_TID.X ;  /* 0x0000000000027919 */ /* 0x000e220000002100 */
[----:B------:R-:W1:Y:S08]  /*09c0*/  S2UR UR41, SR_CTAID.X ;  /* 0x00000000002979c3 */ /* 0x000e700000002500 */
[----:B------:R-:W-:Y:S06]  /*09d0*/  BAR.ARV 0x8, 0x180 ;  /* 0x0206000000007b1d */ /* 0x000fec0000002000 */
[----:B0-----:R-:W-:-:S04]  /*09e0*/  LOP3.LUT R0, R2, 0xffffff80, RZ, 0xc0, !PT ;  /* 0xffffff8002007812 */ /* 0x001fc800078ec0ff */
[----:B------:R-:W-:Y:S02]  /*09f0*/  ISETP.NE.AND P0, PT, R0, 0x80, PT ;  /* 0x000000800000780c */ /* 0x000fe40003f05270 */
[----:B------:R-:W1:Y:S11]  /*0a00*/  LDC R0, c[0x0][0xc34] ;  /* 0x00030d00ff007b82 */ /* 0x000e760000000800 */
[----:B------:R-:W-:Y:S06]  /*0a10*/  @!P0 BAR.ARV 0x9, 0x100 ;  /* 0x0244000000008b1d */ /* 0x000fec0000002000 */
[----:B-1----:R-:W-:-:S13]  /*0a20*/  ISETP.LE.AND P0, PT, R0, UR41, PT ;  /* 0x0000002900007c0c */ /* 0x002fda000bf03270 */
[----:B------:R-:W-:Y:S05]  /*0a30*/  @P0 EXIT ;  /* 0x000000000000094d */ /* 0x000fea0003800000 */
[----:B------:R-:W-:Y:S01]  /*0a40*/  VIADD R19, R2, 0xffffff80 ;  /* 0xffffff8002137836 */ /* 0x000fe20000000000 */
[----:B------:R-:W-:Y:S01]  /*0a50*/  ULOP3.LUT UR46, UR38, 0x1, URZ, 0xfc, !UPT ;  /* 0x00000001262e7892 */ /* 0x000fe2000f8efc3f */
[----:B------:R-:W-:Y:S01]  /*0a60*/  IMAD.MOV.U32 R11, RZ, RZ, -0x2 ;  /* 0xfffffffeff0b7424 */ /* 0x000fe200078e00ff */
[----:B------:R-:W-:Y:S01]  /*0a70*/  UMOV UR45, URZ ;  /* 0x0000003f002d7c82 */ /* 0x000fe20008000000 */
[----:B------:R-:W-:Y:S01]  /*0a80*/  UMOV UR44, URZ ;  /* 0x0000003f002c7c82 */ /* 0x000fe20008000000 */
[----:B------:R-:W-:Y:S01]  /*0a90*/  SHF.R.S32.HI R0, RZ, 0x1f, R19 ;  /* 0x0000001fff007819 */ /* 0x000fe20000011413 */
[----:B------:R-:W-:-:S03]  /*0aa0*/  UMOV UR52, URZ ;  /* 0x0000003f00347c82 */ /* 0x000fc60008000000 */
[CC--:B------:R-:W-:Y:S02]  /*0ab0*/  LEA.HI R3, R0.reuse, R19.reuse, RZ, 0x7 ;  /* 0x0000001300037211 */ /* 0x0c0fe400078f38ff */
[CC--:B------:R-:W-:Y:S02]  /*0ac0*/  LEA.HI R5, R0.reuse, R19.reuse, RZ, 0x5 ;  /* 0x0000001300057211 */ /* 0x0c0fe400078f28ff */
[----:B------:R-:W-:Y:S02]  /*0ad0*/  LOP3.LUT R2, R3, 0xffffff80, RZ, 0xc0, !PT ;  /* 0xffffff8003027812 */ /* 0x000fe400078ec0ff */
[CC--:B------:R-:W-:Y:S01]  /*0ae0*/  LEA.HI R4, R0.reuse, R19.reuse, RZ, 0x4 ;  /* 0x0000001300047211 */ /* 0x0c0fe200078f20ff */
[----:B------:R-:W-:Y:S01]  /*0af0*/  IMAD.SHL.U32 R7, R5, 0x20, RZ ;  /* 0x0000002005077824 */ /* 0x000fe200078e00ff */
[CC--:B------:R-:W-:Y:S01]  /*0b00*/  LEA.HI R6, R0.reuse, R19.reuse, RZ, 0x2 ;  /* 0x0000001300067211 */ /* 0x0c0fe200078f10ff */
[----:B------:R-:W-:Y:S01]  /*0b10*/  IMAD.IADD R23, R19, 0x1, -R2 ;  /* 0x0000000113177824 */ /* 0x000fe200078e0a02 */
[----:B------:R-:W-:-:S02]  /*0b20*/  LEA.HI R22, R0, R19, RZ, 0x3 ;  /* 0x0000001300167211 */ /* 0x000fc400078f18ff */
[----:B------:R-:W-:Y:S02]  /*0b30*/  SHF.R.S32.HI R5, RZ, 0x4, R4 ;  /* 0x00000004ff057819 */ /* 0x000fe40000011404 */
[----:B------:R-:W-:Y:S02]  /*0b40*/  SHF.R.S32.HI R2, RZ, 0x1f, R23 ;  /* 0x0000001fff027819 */ /* 0x000fe40000011417 */
[----:B------:R-:W-:Y:S02]  /*0b50*/  LOP3.LUT R10, R6, 0xfffffffc, RZ, 0xc0, !PT ;  /* 0xfffffffc060a7812 */ /* 0x000fe400078ec0ff */
[----:B------:R-:W-:Y:S02]  /*0b60*/  LEA.HI R0, R2, R23, RZ, 0x2 ;  /* 0x0000001702007211 */ /* 0x000fe400078f10ff */
[----:B------:R-:W-:Y:S01]  /*0b70*/  LOP3.LUT R6, R4, 0x3fffff0, RZ, 0xc0, !PT ;  /* 0x03fffff004067812 */ /* 0x000fe200078ec0ff */
[----:B------:R-:W-:Y:S01]  /*0b80*/  IMAD.IADD R10, R19, 0x1, -R10 ;  /* 0x00000001130a7824 */ /* 0x000fe200078e0a0a */
[----:B------:R-:W-:-:S02]  /*0b90*/  SHF.R.S32.HI R8, RZ, 0x2, R0 ;  /* 0x00000002ff087819 */ /* 0x000fc40000011400 */
[----:B------:R-:W-:Y:S01]  /*0ba0*/  SHF.R.S32.HI R9, RZ, 0x1f, R0 ;  /* 0x0000001fff097819 */ /* 0x000fe20000011400 */
[----:B------:R-:W-:Y:S01]  /*0bb0*/  IMAD.IADD R6, R19, 0x1, -R6 ;  /* 0x0000000113067824 */ /* 0x000fe200078e0a06 */
[----:B------:R-:W-:Y:S02]  /*0bc0*/  LEA.HI R4, R4, R5, RZ, 0x1 ;  /* 0x0000000504047211 */ /* 0x000fe400078f08ff */
[----:B------:R-:W-:Y:S02]  /*0bd0*/  LEA.HI R9, R9, R8, RZ, 0x3 ;  /* 0x0000000809097211 */ /* 0x000fe400078f18ff */
[----:B------:R-:W-:Y:S02]  /*0be0*/  SHF.R.S32.HI R232, RZ, 0x7, R3 ;  /* 0x00000007ffe87819 */ /* 0x000fe40000011403 */
[----:B------:R-:W-:Y:S02]  /*0bf0*/  LOP3.LUT R7, R7, 0xfffffc00, RZ, 0xc0, !PT ;  /* 0xfffffc0007077812 */ /* 0x000fe400078ec0ff */
[----:B------:R-:W-:-:S02]  /*0c00*/  LOP3.LUT R4, R4, 0x1ffffffe, RZ, 0xc0, !PT ;  /* 0x1ffffffe04047812 */ /* 0x000fc400078ec0ff */
[----:B------:R-:W-:Y:S01]  /*0c10*/  LOP3.LUT R9, R9, 0xfffffff8, RZ, 0xc0, !PT ;  /* 0xfffffff809097812 */ /* 0x000fe200078ec0ff */
[----:B------:R-:W-:Y:S01]  /*0c20*/  IMAD R7, R6, 0x40, R7 ;  /* 0x0000004006077824 */ /* 0x000fe200078e0207 */
[----:B------:R-:W-:Y:S01]  /*0c30*/  LEA.HI R2, R2, R23, RZ, 0x5 ;  /* 0x0000001702027211 */ /* 0x000fe200078f28ff */
[----:B------:R-:W-:Y:S01]  /*0c40*/  IMAD.IADD R4, R5, 0x1, -R4 ;  /* 0x0000000105047824 */ /* 0x000fe200078e0a04 */
[----:B------:R-:W-:Y:S01]  /*0c50*/  LOP3.LUT R12, R22, 0xfffffff8, RZ, 0xc0, !PT ;  /* 0xfffffff8160c7812 */ /* 0x000fe200078ec0ff */
[----:B------:R-:W-:Y:S01]  /*0c60*/  IMAD.IADD R9, R8, 0x1, -R9 ;  /* 0x0000000108097824 */ /* 0x000fe200078e0a09 */
[----:B------:R-:W-:Y:S01]  /*0c70*/  LEA.HI R3, R3, R232, RZ, 0x1 ;  /* 0x000000e803037211 */ /* 0x000fe200078f08ff */
[----:B------:R-:W-:Y:S01]  /*0c80*/  IMAD R235, R4, 0x8, R7 ;  /* 0x0000000804eb7824 */ /* 0x000fe200078e0207 */
[----:B------:R-:W-:Y:S01]  /*0c90*/  SHF.R.S32.HI R2, RZ, 0x5, R2 ;  /* 0x00000005ff027819 */ /* 0x000fe20000011402 */
[----:B------:R-:W-:Y:S01]  /*0ca0*/  IMAD.IADD R19, R19, 0x1, -R12 ;  /* 0x0000000113137824 */ /* 0x000fe200078e0a0c */
[----:B------:R-:W-:-:S02]  /*0cb0*/  LEA.HI R5, R10, R10, RZ, 0x1 ;  /* 0x0000000a0a057211 */ /* 0x000fc400078f08ff */
[----:B------:R-:W-:Y:S01]  /*0cc0*/  LOP3.LUT R3, R3, 0x3fffffe, RZ, 0xc0, !PT ;  /* 0x03fffffe03037812 */ /* 0x000fe200078ec0ff */
[----:B------:R-:W-:Y:S01]  /*0cd0*/  IMAD R4, R2, 0x10, R9 ;  /* 0x0000001002047824 */ /* 0x000fe200078e0209 */
[----:B------:R-:W-:Y:S01]  /*0ce0*/  LOP3.LUT R0, R0, 0x7ffffffc, RZ, 0xc0, !PT ;  /* 0x7ffffffc00007812 */ /* 0x000fe200078ec0ff */
[----:B------:R-:W-:Y:S01]  /*0cf0*/  IMAD.SHL.U32 R2, R19, 0x8, RZ ;  /* 0x0000000813027824 */ /* 0x000fe200078e00ff */
[----:B------:R-:W-:Y:S01]  /*0d00*/  LOP3.LUT R5, R5, 0x1ffffffe, RZ, 0xc0, !PT ;  /* 0x1ffffffe05057812 */ /* 0x000fe200078ec0ff */
[----:B------:R-:W-:Y:S01]  /*0d10*/  IMAD.IADD R3, R232, 0x1, -R3 ;  /* 0x00000001e8037824 */ /* 0x000fe200078e0a03 */
[----:B------:R-:W-:Y:S01]  /*0d20*/  SHF.R.S32.HI R22, RZ, 0x3, R22 ;  /* 0x00000003ff167819 */ /* 0x000fe20000011416 */
[----:B------:R-:W-:Y:S02]  /*0d30*/  IMAD.IADD R0, R23, 0x1, -R0 ;  /* 0x0000000117007824 */ /* 0x000fe400078e0a00 */
[C---:B------:R-:W-:Y:S02]  /*0d40*/  VIADD R18, R2.reuse, 0x40 ;  /* 0x0000004002127836 */ /* 0x040fe40000000000 */
[----:B------:R-:W-:-:S02]  /*0d50*/  VIADD R17, R2, 0x80 ;  /* 0x0000008002117836 */ /* 0x000fc40000000000 */
[----:B------:R-:W-:Y:S02]  /*0d60*/  VIADD R16, R2, 0xc0 ;  /* 0x000000c002107836 */ /* 0x000fe40000000000 */
[----:B------:R-:W-:Y:S02]  /*0d70*/  IMAD.IADD R234, R10, 0x1, -R5 ;  /* 0x000000010aea7824 */ /* 0x000fe400078e0a05 */
[----:B------:R-:W-:Y:S01]  /*0d80*/  IMAD R233, R3, 0x40, R4 ;  /* 0x0000004003e97824 */ /* 0x000fe200078e0204 */
[----:B------:R-:W-:Y:S01]  /*0d90*/  SHF.R.S32.HI R3, RZ, 0x1f, R18 ;  /* 0x0000001fff037819 */ /* 0x000fe20000011412 */
[----:B------:R-:W-:Y:S01]  /*0da0*/  IMAD R236, R0, R11, 0x80 ;  /* 0x0000008000ec7424 */ /* 0x000fe200078e020b */
[----:B------:R-:W-:Y:S01]  /*0db0*/  SHF.R.S32.HI R0, RZ, 0x1f, R17 ;  /* 0x0000001fff007819 */ /* 0x000fe20000011411 */
[----:B------:R-:W-:Y:S01]  /*0dc0*/  IMAD R234, R234, 0x8, R233 ;  /* 0x00000008eaea7824 */ /* 0x000fe200078e02e9 */
[----:B------:R-:W-:-:S07]  /*0dd0*/  SHF.R.S32.HI R237, RZ, 0x1f, R16 ;  /* 0x0000001fffed7819 */ /* 0x000fce0000011410 */
.L_x_39:
[----:B------:R-:W-:Y:S01]  /*0de0*/  ULDC UR4, c[0x0][0xc38] ;  /* 0x00030e0000047ab9 */ /* 0x000fe20000000800 */
[----:B------:R-:W-:Y:S01]  /*0df0*/  ULDC UR15, c[0x0][0xc44] ;  /* 0x00031100000f7ab9 */ /* 0x000fe20000000800 */
[----:B------:R-:W-:Y:S01]  /*0e00*/  UISETP.NE.AND UP3, UPT, UR4, 0x1, UPT ;  /* 0x000000010400788c */ /* 0x000fe2000bf65270 */
[----:B--2-4-:R-:W-:Y:S01]  /*0e10*/  IMAD.MOV.U32 R3, RZ, RZ, 0x3f800000 ;  /* 0x3f800000ff037424 */ /* 0x014fe200078e00ff */
[----:B------:R-:W-:Y:S01]  /*0e20*/  UISETP.NE.AND UP2, UPT, UR15, 0x1, UPT ;  /* 0x000000010f00788c */ /* 0x000fe2000bf45270 */
[----:B------:R-:W-:Y:S01]  /*0e30*/  IMAD.MOV.U32 R0, RZ, RZ, 0x3f800000 ;  /* 0x3f800000ff007424 */ /* 0x000fe200078e00ff */
[----:B------:R-:W-:Y:S01]  /*0e40*/  ULDC.64 UR6, c[0x0][0x990] ;  /* 0x0002640000067ab9 */ /* 0x000fe20000000a00 */
[----:B------:R-:W-:Y:S01]  /*0e50*/  ULDC.64 UR4, c[0x0][0x998] ;  /* 0x0002660000047ab9 */ /* 0x000fe20000000a00 */
[----:B------:R-:W-:Y:S02]  /*0e60*/  UISETP.NE.U32.AND UP0, UPT, UR6, URZ, UPT ;  /* 0x0000003f0600728c */ /* 0x000fe4000bf05070 */
[----:B------:R-:W-:Y:S01]  /*0e70*/  UISETP.NE.U32.AND UP1, UPT, UR4, URZ, UPT ;  /* 0x0000003f0400728c */ /* 0x000fe2000bf25070 */
[----:B------:R-:W-:-:S02]  /*0e80*/  UMOV UR43, UR41 ;  /* 0x00000029002b7c82 */ /* 0x000fc40008000000 */
[----:B------:R-:W-:Y:S01]  /*0e90*/  @UP3 ULDC UR8, c[0x0][0xc3c] ;  /* 0x00030f0000083ab9 */ /* 0x000fe20000000800 */
[----:B------:R-:W-:Y:S01]  /*0ea0*/  @UP3 ULDC UR10, c[0x0][0xc40] ;  /* 0x00031000000a3ab9 */ /* 0x000fe20000000800 */
[----:B------:R-:W-:Y:S02]  /*0eb0*/  UIMAD.WIDE.U32 UR8, UR41, UR8, URZ ;  /* 0x00000008290872a5 */ /* 0x000fe4000f8e003f */
[----:B------:R-:W-:Y:S02]  /*0ec0*/  UISETP.NE.AND.EX UP0, UPT, UR7, URZ, UPT, UP0 ;  /* 0x0000003f0700728c */ /* 0x000fe4000bf05300 */
[----:B------:R-:W-:Y:S02]  /*0ed0*/  @UP3 USHF.R.U32.HI UR43, URZ, UR10, UR9 ;  /* 0x0000000a3f2b3299 */ /* 0x000fe40008011609 */
[----:B------:R-:W-:Y:S01]  /*0ee0*/  UISETP.NE.AND.EX UP1, UPT, UR5, URZ, UPT, UP1 ;  /* 0x0000003f0500728c */ /* 0x000fe2000bf25310 */
[----:B------:R-:W-:Y:S01]  /*0ef0*/  @UP2 ULDC.64 UR10, c[0x0][0xc48] ;  /* 0x00031200000a2ab9 */ /* 0x000fe20000000a00 */
[----:B------:R-:W-:Y:S01]  /*0f00*/  PLOP3.LUT P0, PT, PT, PT, UP0, 0x80, 0x0 ;  /* 0x000000000000781c */ /* 0x000fe20003f0f008 */
[----:B------:R-:W-:-:S02]  /*0f10*/  UIMAD.WIDE.U32 UR8, UR43, UR10, URZ ;  /* 0x0000000a2b0872a5 */ /* 0x000fc4000f8e003f */
[----:B------:R-:W-:Y:S02]  /*0f20*/  UMOV UR42, UR43 ;  /* 0x0000002b002a7c82 */ /* 0x000fe40008000000 */
[----:B------:R-:W-:Y:S01]  /*0f30*/  @UP0 ULDC.64 UR12, c[0x0][0x9a8] ;  /* 0x00026a00000c0ab9 */ /* 0x000fe20000000a00 */
[----:B------:R-:W-:Y:S01]  /*0f40*/  @UP2 USHF.R.U32.HI UR42, URZ, UR11, UR9 ;  /* 0x0000000b3f2a2299 */ /* 0x000fe20008011609 */
[----:B------:R-:W-:Y:S01]  /*0f50*/  PLOP3.LUT P1, PT, PT, PT, UP1, 0x80, 0x0 ;  /* 0x000000000000781c */ /* 0x000fe20003f2f018 */
[----:B0--3--:R-:W0:Y:S01]  /*0f60*/  SHFL.IDX PT, R8, R232, RZ, 0x1f ;  /* 0x00001fffe8087589 */ /* 0x009e2200000e0000 */
[----:B------:R-:W-:Y:S01]  /*0f70*/  @UP1 ULDC.64 UR18, c[0x0][0x9b8] ;  /* 0x00026e0000121ab9 */ /* 0x000fe20000000a00 */
[----:B------:R-:W-:Y:S02]  /*0f80*/  @UP0 USHF.R.S32.HI UR10, URZ, 0x1f, UR42 ;  /* 0x0000001f3f0a0899 */ /* 0x000fe4000801142a */
[----:B------:R-:W-:Y:S02]  /*0f90*/  @UP1 USHF.R.S32.HI UR11, URZ, 0x1f, UR42 ;  /* 0x0000001f3f0b1899 */ /* 0x000fe4000801142a */
[----:B------:R-:W-:-:S02]  /*0fa0*/  @UP0 UIADD3 UR14, -UR42, URZ, URZ ;  /* 0x0000003f2a0e0290 */ /* 0x000fc4000fffe13f */
[----:B------:R-:W-:Y:S02]  /*0fb0*/  @UP1 UIADD3 UR20, -UR42, URZ, URZ ;  /* 0x0000003f2a141290 */ /* 0x000fe4000fffe13f */
[----:B------:R-:W-:Y:S02]  /*0fc0*/  @UP0 UIMAD.WIDE.U32 UR8, UR42, UR12, URZ ;  /* 0x0000000c2a0802a5 */ /* 0x000fe4000f8e003f */
[----:B------:R-:W-:Y:S02]  /*0fd0*/  @UP0 UIMAD UR10, UR10, UR12, URZ ;  /* 0x0000000c0a0a02a4 */ /* 0x000fe4000f8e023f */
[----:B------:R-:W-:Y:S02]  /*0fe0*/  @UP1 UIMAD UR12, UR11, UR18, URZ ;  /* 0x000000120b0c12a4 */ /* 0x000fe4000f8e023f */
[----:B------:R-:W-:Y:S02]  /*0ff0*/  @UP0 UIMAD UR14, UR15, UR14, UR43 ;  /* 0x0000000e0f0e02a4 */ /* 0x000fe4000f8e022b */
[----:B------:R-:W-:-:S02]  /*1000*/  @UP1 UIMAD UR20, UR15, UR20, UR43 ;  /* 0x000000140f1412a4 */ /* 0x000fc4000f8e022b */
[----:B------:R-:W-:Y:S02]  /*1010*/  @UP0 UIMAD UR16, UR42, UR13, UR10 ;  /* 0x0000000d2a1002a4 */ /* 0x000fe4000f8e020a */
[----:B------:R-:W-:Y:S02]  /*1020*/  @UP0 USHF.R.S32.HI UR15, URZ, 0x1f, UR14 ;  /* 0x0000001f3f0f0899 */ /* 0x000fe4000801140e */
[----:B------:R-:W-:Y:S02]  /*1030*/  @UP1 USHF.R.S32.HI UR21, URZ, 0x1f, UR20 ;  /* 0x0000001f3f151899 */ /* 0x000fe40008011414 */
[----:B------:R-:W-:Y:S02]  /*1040*/  @UP1 UIMAD.WIDE.U32 UR10, UR42, UR18, URZ ;  /* 0x000000122a0a12a5 */ /* 0x000fe4000f8e003f */
[----:B------:R-:W-:Y:S02]  /*1050*/  @UP1 UIMAD UR17, UR42, UR19, UR12 ;  /* 0x000000132a1112a4 */ /* 0x000fe4000f8e020c */
[----:B------:R-:W-:Y:S01]  /*1060*/  @UP0 UIADD3 UR9, UR9, UR16, URZ ;  /* 0x0000001009090290 */ /* 0x000fe2000fffe03f */
[----:B------:R-:W-:Y:S01]  /*1070*/  @UP0 ULDC.64 UR18, c[0x0][0x9b0] ;  /* 0x00026c0000120ab9 */ /* 0x000fe20000000a00 */
[----:B------:R-:W-:Y:S01]  /*1080*/  @UP1 ULDC.64 UR12, c[0x0][0x9c0] ;  /* 0x00027000000c1ab9 */ /* 0x000fe20000000a00 */
[----:B------:R-:W-:-:S02]  /*1090*/  @UP0 UIMAD UR15, UR15, UR18, URZ ;  /* 0x000000120f0f02a4 */ /* 0x000fc4000f8e023f */
[----:B------:R-:W-:Y:S02]  /*10a0*/  @UP1 UIMAD UR16, UR21, UR12, URZ ;  /* 0x0000000c151012a4 */ /* 0x000fe4000f8e023f */
[----:B------:R-:W-:Y:S02]  /*10b0*/  @UP1 UIADD3 UR11, UR11, UR17, URZ ;  /* 0x000000110b0b1290 */ /* 0x000fe4000fffe03f */
[----:B------:R-:W-:Y:S02]  /*10c0*/  @UP0 UIMAD UR15, UR14, UR19, UR15 ;  /* 0x000000130e0f02a4 */ /* 0x000fe4000f8e020f */
[----:B------:R-:W-:Y:S02]  /*10d0*/  @UP0 UIMAD.WIDE.U32 UR8, UR14, UR18, UR8 ;  /* 0x000000120e0802a5 */ /* 0x000fe4000f8e0008 */
[----:B------:R-:W-:Y:S02]  /*10e0*/  @UP1 UIMAD UR16, UR20, UR13, UR16 ;  /* 0x0000000d141012a4 */ /* 0x000fe4000f8e0210 */
[----:B------:R-:W-:-:S02]  /*10f0*/  @UP1 UIMAD.WIDE.U32 UR12, UR20, UR12, UR10 ;  /* 0x0000000c140c12a5 */ /* 0x000fc4000f8e000a */
[----:B------:R-:W-:Y:S02]  /*1100*/  @UP0 UIADD3 UR10, UR9, UR15, URZ ;  /* 0x0000000f090a0290 */ /* 0x000fe4000fffe03f */
[----:B------:R-:W-:Y:S02]  /*1110*/  @UP0 ULEA UR6, UP2, UR8, UR6, 0x2 ;  /* 0x0000000608060291 */ /* 0x000fe4000f84103f */
[----:B------:R-:W-:Y:S02]  /*1120*/  @UP1 UIADD3 UR9, UR13, UR16, URZ ;  /* 0x000000100d091290 */ /* 0x000fe4000fffe03f */
[----:B------:R-:W-:Y:S02]  /*1130*/  @UP1 ULEA UR4, UP3, UR12, UR4, 0x2 ;  /* 0x000000040c041291 */ /* 0x000fe4000f86103f */
[----:B------:R-:W-:Y:S01]  /*1140*/  @UP0 ULEA.HI.X UR7, UR8, UR7, UR10, 0x2, UP2 ;  /* 0x0000000708070291 */ /* 0x000fe200090f140a */
[----:B------:R-:W-:Y:S01]  /*1150*/  IMAD.U32 R4, RZ, RZ, UR6 ;  /* 0x00000006ff047e24 */ /* 0x000fe2000f8e00ff */
[----:B------:R-:W-:-:S02]  /*1160*/  @UP1 ULEA.HI.X UR5, UR12, UR5, UR9, 0x2, UP3 ;  /* 0x000000050c051291 */ /* 0x000fc400098f1409 */
[----:B------:R-:W-:Y:S01]  /*1170*/  IMAD.U32 R6, RZ, RZ, UR4 ;  /* 0x00000004ff067e24 */ /* 0x000fe2000f8e00ff */
[----:B------:R-:W1:Y:S01]  /*1180*/  S2UR UR36, SR_CgaCtaId ;  /* 0x00000000002479c3 */ /* 0x000e620000008800 */
[----:B------:R-:W-:Y:S01]  /*1190*/  IMAD.U32 R5, RZ, RZ, UR7 ;  /* 0x00000007ff057e24 */ /* 0x000fe2000f8e00ff */
[----:B0-----:R-:W-:Y:S01]  /*11a0*/  R2UR UR37, R8 ;  /* 0x00000000082572ca */ /* 0x001fe200000e0000 */
[----:B------:R-:W-:Y:S01]  /*11b0*/  IMAD.U32 R7, RZ, RZ, UR5 ;  /* 0x00000005ff077e24 */ /* 0x000fe2000f8e00ff */
[----:B------:R-:W-:Y:S01]  /*11c0*/  ULDC.64 UR4, c[0x0][0x418] ;  /* 0x0001060000047ab9 */ /* 0x000fe20000000a00 */
[----:B------:R-:W-:Y:S01]  /*11d0*/  ULDC UR51, c[0x0][0x424] ;  /* 0x0001090000337ab9 */ /* 0x000fe20000000800 */
[----:B------:R-:W2:Y:S01]  /*11e0*/  @P0 LDG.E R3, desc[UR48][R4.64] ;  /* 0x0000003004030981 */ /* 0x000ea2000c1e1900 */
[----:B------:R-:W-:Y:S01]  /*11f0*/  UMOV UR39, 0x400 ;  /* 0x0000040000277882 */ /* 0x000fe20000000000 */
[----:B------:R-:W-:Y:S02]  /*1200*/  ULDC UR7, c[0x0][0x988] ;  /* 0x0002620000077ab9 */ /* 0x000fe40000000800 */
[----:B------:R-:W2:Y:S01]  /*1210*/  @P1 LDG.E R0, desc[UR48][R6.64] ;  /* 0x0000003006001981 */ /* 0x000ea2000c1e1900 */
[----:B------:R-:W-:-:S04]  /*1220*/  UISETP.NE.U32.AND UP0, UPT, UR4, URZ, UPT ;  /* 0x0000003f0400728c */ /* 0x000fc8000bf05070 */
[----:B------:R-:W-:Y:S02]  /*1230*/  UISETP.NE.AND.EX UP0, UPT, UR5, URZ, UPT, UP0 ;  /* 0x0000003f0500728c */ /* 0x000fe4000bf05300 */
[----:B------:R-:W-:Y:S02]  /*1240*/  ULEA.HI UR4, UR37, UR37, URZ, 0x1 ;  /* 0x0000002525047291 */ /* 0x000fe4000f8f083f */
[----:B------:R-:W-:Y:S01]  /*1250*/  USEL UR51, UR51, 0x1, UP0 ;  /* 0x0000000133337887 */ /* 0x000fe20008000000 */
[----:B------:R-:W-:Y:S01]  /*1260*/  ULDC UR5, c[0x0][0x2f0] ;  /* 0x0000bc0000057ab9 */ /* 0x000fe20000000800 */
[----:B------:R-:W-:Y:S02]  /*1270*/  ULOP3.LUT UR4, UR4, 0x1e, URZ, 0xc0, !UPT ;  /* 0x0000001e04047892 */ /* 0x000fe4000f8ec03f */
[----:B-1----:R-:W-:Y:S02]  /*1280*/  ULEA UR39, UR36, UR39, 0x18 ;  /* 0x0000002724277291 */ /* 0x002fe4000f8ec03f */
[----:B------:R-:W-:-:S02]  /*1290*/  UIMAD UR51, UR51, UR5, URZ ;  /* 0x00000005333372a4 */ /* 0x000fc4000f8e023f */
[----:B------:R-:W-:Y:S02]  /*12a0*/  UIADD3 UR5, UR39, 0x20400, URZ ;  /* 0x0002040027057890 */ /* 0x000fe4000fffe03f */
[----:B------:R-:W-:Y:S02]  /*12b0*/  UIADD3 UR4, UR37, -UR4, URZ ;  /* 0x8000000425047290 */ /* 0x000fe4000fffe03f */
[----:B------:R-:W-:Y:S02]  /*12c0*/  ULOP3.LUT UP0, URZ, UR5, 0x3ff, URZ, 0xc0, !UPT ;  /* 0x000003ff053f7892 */ /* 0x000fe4000f80c03f */
[----:B------:R-:W-:Y:S02]  /*12d0*/  UIADD3 UR6, UR51, 0x7f, URZ ;  /* 0x0000007f33067890 */ /* 0x000fe4000fffe03f */
[----:B------:R-:W-:Y:S02]  /*12e0*/  ULEA UR4, UR4, UR5, 0xd ;  /* 0x0000000504047291 */ /* 0x000fe4000f8e683f */
[----:B------:R-:W-:Y:S01]  /*12f0*/  PLOP3.LUT P0, PT, PT, PT, UP0, 0x80, 0x0 ;  /* 0x000000000000781c */ /* 0x000fe20003f0f008 */
[----:B------:R-:W-:-:S02]  /*1300*/  USHF.R.S32.HI UR5, URZ, 0x1f, UR6 ;  /* 0x0000001f3f057899 */ /* 0x000fc40008011406 */
[----:B------:R-:W-:Y:S02]  /*1310*/  USHF.R.U32.HI UR4, URZ, 0x4, UR4 ;  /* 0x000000043f047899 */ /* 0x000fe40008011604 */
[----:B------:R-:W-:Y:S02]  /*1320*/  ULEA.HI UR5, UR5, UR6, URZ, 0x7 ;  /* 0x0000000605057291 */ /* 0x000fe4000f8f383f */
[----:B------:R-:W-:Y:S02]  /*1330*/  ULOP3.LUT UR53, UR4, 0x3fff, URZ, 0xc0, !UPT ;  /* 0x00003fff04357892 */ /* 0x000fe4000f8ec03f */
[----:B------:R-:W-:Y:S01]  /*1340*/  USHF.R.S32.HI UR50, URZ, 0x7, UR5 ;  /* 0x000000073f327899 */ /* 0x000fe20008011405 */
[----:B--2---:R-:W-:-:S04]  /*1350*/  FMUL.FTZ R0, R3, R0 ;  /* 0x0000000003007220 */ /* 0x004fc80000410000 */
[----:B------:R-:W-:-:S05]  /*1360*/  FMUL.FTZ R0, R0, UR7 ;  /* 0x0000000700007c20 */ /* 0x000fca0008410000 */
[----:B------:R-:W-:Y:S01]  /*1370*/  R2UR UR40, R0 ;  /* 0x00000000002872ca */ /* 0x000fe200000e0000 */
[----:B-----5:R-:W-:-:S14]  /*1380*/  @!P0 BRA `(.L_x_9) ;  /* 0x0000000000408947 */ /* 0x020fdc0003800000 */
[----:B------:R-:W-:Y:S01]  /*1390*/  MOV R0, 0x0 ;  /* 0x0000000000007802 */ /* 0x000fe20000000f00 */
[----:B------:R-:W-:Y:S01]  /*13a0*/  ULDC.64 UR4, c[0x4][0xc0] ;  /* 0x0100300000047ab9 */ /* 0x000fe20000000a00 */
[----:B------:R-:W-:Y:S01]  /*13b0*/  ULDC.64 UR6, c[0x4][0x30] ;  /* 0x01000c0000067ab9 */ /* 0x000fe20000000a00 */
[----:B------:R-:W-:Y:S01]  /*13c0*/  IMAD.U32 R4, RZ, RZ, UR4 ;  /* 0x00000004ff047e24 */ /* 0x000fe2000f8e00ff */
[----:B------:R0:W1:Y:S01]  /*13d0*/  LDC.64 R14, c[0x4][R0] ;  /* 0x01000000000e7b82 */ /* 0x0000620000000a00 */
[----:B------:R-:W-:Y:S01]  /*13e0*/  IMAD.U32 R5, RZ, RZ, UR5 ;  /* 0x00000005ff057e24 */ /* 0x000fe2000f8e00ff */
[----:B------:R-:W-:Y:S01]  /*13f0*/  ULDC.64 UR4, c[0x4][0xc8] ;  /* 0x0100320000047ab9 */ /* 0x000fe20000000a00 */
[----:B------:R-:W-:Y:S02]  /*1400*/  IMAD.U32 R10, RZ, RZ, UR6 ;  /* 0x00000006ff0a7e24 */ /* 0x000fe4000f8e00ff */
[----:B------:R-:W-:Y:S02]  /*1410*/  IMAD.U32 R6, RZ, RZ, UR4 ;  /* 0x00000004ff067e24 */ /* 0x000fe4000f8e00ff */
[----:B------:R-:W-:-:S02]  /*1420*/  IMAD.U32 R7, RZ, RZ, UR5 ;  /* 0x00000005ff077e24 */ /* 0x000fc4000f8e00ff */
[----:B------:R-:W-:Y:S02]  /*1430*/  IMAD.U32 R11, RZ, RZ, UR7 ;  /* 0x00000007ff0b7e24 */ /* 0x000fe4000f8e00ff */
[----:B------:R-:W-:Y:S02]  /*1440*/  IMAD.MOV.U32 R8, RZ, RZ, 0x70 ;  /* 0x00000070ff087424 */ /* 0x000fe400078e00ff */
[----:B------:R-:W-:Y:S02]  /*1450*/  IMAD.MOV.U32 R12, RZ, RZ, 0x1 ;  /* 0x00000001ff0c7424 */ /* 0x000fe400078e00ff */
[----:B0-----:R-:W-:-:S07]  /*1460*/  IMAD.MOV.U32 R13, RZ, RZ, RZ ;  /* 0x000000ffff0d7224 */ /* 0x001fce00078e00ff */
[----:B------:R-:W-:-:S07]  /*1470*/  LEPC R20, `(.L_x_9) ;  /* 0x000000001014794e */ /* 0x000fce0000000000 */
[----:B-1----:R-:W-:Y:S05]  /*1480*/  CALL.ABS.NOINC R14 ;  /* 0x000000000e007343 */ /* 0x002fea0003c00000 */
.L_x_9:
[----:B------:R-:W-:Y:S01]  /*1490*/  ULOP3.LUT UR4, UR45, 0x1, URZ, 0xc0, !UPT ;  /* 0x000000012d047892 */ /* 0x000fe2000f8ec03f */
[----:B------:R-:W-:-:S05]  /*14a0*/  IMAD.U32 R3, RZ, RZ, UR46 ;  /* 0x0000002eff037e24 */ /* 0x000fca000f8e00ff */
[----:B------:R-:W-:Y:S01]  /*14b0*/  IMAD.U32 R0, RZ, RZ, UR4 ;  /* 0x00000004ff007e24 */ /* 0x000fe2000f8e00ff */
[----:B------:R-:W-:-:S04]  /*14c0*/  ISETP.NE.AND P0, PT, R3, 0x3, PT ;  /* 0x000000030300780c */ /* 0x000fc80003f05270 */
[----:B------:R-:W-:-:S04]  /*14d0*/  SHF.L.U32 R0, R0, 0x1f, RZ ;  /* 0x0000001f00007819 */ /* 0x000fc800000006ff */
[----:B------:R-:W0:Y:S02]  /*14e0*/  SYNCS.PHASECHK.TRANS64.TRYWAIT P1, [UR39+0x38800], R0 ;  /* 0x03880000ff0075a7 */ /* 0x000e240008020167 */
[----:B0-----:R-:W-:Y:S05]  /*14f0*/  @!P1 BRA `(.L_x_10) ;  /* 0x000000c400689947 */ /* 0x001fea0003800000 */
.L_x_101:
[----:B------:R-:W-:Y:S05]  /*1500*/  @!P0 BRA `(.L_x_11) ;  /* 0x0000000000048947 */ /* 0x000fea0003800000 */
[----:B------:R-:W-:Y:S01]  /*1510*/  BPT.TRAP 0x1 ;  /* 0x000000040000795c */ /* 0x000fe20000300000 */
.L_x_11:
[----:B0-----:R-:W-:Y:S02]  /*1520*/  IMAD.U32 R3, RZ, RZ, UR52 ;  /* 0x00000034ff037e24 */ /* 0x001fe4000f8e00ff */
[----:B------:R-:W-:-:S03]  /*1530*/  IMAD.U32 R0, RZ, RZ, UR44 ;  /* 0x0000002cff007e24 */ /* 0x000fc6000f8e00ff */
[----:B------:R-:W-:Y:S02]  /*1540*/  LEA R3, R3, UR39, 0x3 ;  /* 0x0000002703037c11 */ /* 0x000fe4000f8e18ff */
[----:B------:R-:W-:-:S04]  /*1550*/  SHF.L.U32 R0, R0, 0x1f, RZ ;  /* 0x0000001f00007819 */ /* 0x000fc800000006ff */
[----:B------:R0:W1:Y:S01]  /*1560*/  SYNCS.PHASECHK.TRANS64.TRYWAIT P1, [R3+URZ+0x38830], R0 ;  /* 0x03883000030075a7 */ /* 0x000062000802017f */
[----:B------:R-:W-:Y:S05]  /*1570*/  @!P0 BRA `(.L_x_12) ;  /* 0x0000000000048947 */ /* 0x000fea0003800000 */
[----:B------:R-:W-:Y:S01]  /*1580*/  BPT.TRAP 0x1 ;  /* 0x000000040000795c */ /* 0x000fe20000300000 */
.L_x_12:
[----:B------:R-:W2:Y:S01]  /*1590*/  S2R R4, SR_TID.X ;  /* 0x0000000000047919 */ /* 0x000ea20000002100 */
[----:B------:R-:W-:Y:S01]  /*15a0*/  IMAD.MOV.U32 R151, RZ, RZ, RZ ;  /* 0x000000ffff977224 */ /* 0x000fe200078e00ff */
[----:B--2---:R-:W-:Y:S01]  /*15b0*/  LOP3.LUT P2, RZ, R4, 0x7f, RZ, 0xc0, !PT ;  /* 0x0000007f04ff7812 */ /* 0x004fe2000784c0ff */
[----:B-1----:R-:W-:-:S12]  /*15c0*/  @P1 BRA `(.L_x_13) ;  /* 0x0000000000081947 */ /* 0x002fd80003800000 */
[----:B------:R-:W1:Y:S02]  /*15d0*/  SYNCS.PHASECHK.TRANS64.TRYWAIT P1, [R3+URZ+0x38830], R0 ;  /* 0x03883000030075a7 */ /* 0x000e64000802017f */
[----:B-1----:R-:W-:Y:S05]  /*15e0*/  @!P1 BRA `(.L_x_14) ;  /* 0x000000c400449947 */ /* 0x002fea0003800000 */
.L_x_13:
[----:B------:R-:W-:Y:S05]  /*15f0*/  WARPSYNC.ALL ;  /* 0x0000000000007948 */ /* 0x000fea0003800000 */
[----:B------:R-:W-:Y:S01]  /*1600*/  UIADD3 UR4, UR39, 0x28400, URZ ;  /* 0x0002840027047890 */ /* 0x000fe2000fffe03f */
[----:B------:R-:W-:Y:S01]  /*1610*/  WARPGROUP.ARRIVE ;  /* 0x00000000000079c5 */ /* 0x000fe20000000000 */
[----:B------:R-:W-:Y:S01]  /*1620*/  ULOP3.LUT UR32, UR53, 0x10000, URZ, 0xfc, !UPT ;  /* 0x0001000035207892 */ /* 0x000fe2000f8efc3f */
[----:B01----:R-:W-:Y:S01]  /*1630*/  VIADD R0, R236, UR51 ;  /* 0x00000033ec007c36 */ /* 0x003fe20008000000 */
[----:B------:R-:W-:Y:S01]  /*1640*/  USHF.R.U32.HI UR4, URZ, 0x4, UR4 ;  /* 0x000000043f047899 */ /* 0x000fe20008011604 */
[----:B------:R-:W-:Y:S01]  /*1650*/  IMAD.U32 R5, RZ, RZ, UR50 ;  /* 0x00000032ff057e24 */ /* 0x000fe2000f8e00ff */
[----:B------:R-:W-:Y:S01]  /*1660*/  UMOV UR33, 0x40000040 ;  /* 0x4000004000217882 */ /* 0x000fe20000000000 */
[----:B------:R-:W-:Y:S01]  /*1670*/  UMOV UR35, 0x40000040 ;  /* 0x4000004000237882 */ /* 0x000fe20000000000 */
[----:B------:R-:W-:Y:S01]  /*1680*/  ULOP3.LUT UR4, UR4, 0x3fff, URZ, 0xc0, !UPT ;  /* 0x00003fff04047892 */ /* 0x000fe2000f8ec03f */
[----:B------:R-:W-:Y:S01]  /*1690*/  IMAD R4, R5, -0x80, R0 ;  /* 0xffffff8005047824 */ /* 0x000fe200078e0200 */
[----:B------:R-:W-:Y:S01]  /*16a0*/  UMOV UR5, 0x40000040 ;  /* 0x4000004000057882 */ /* 0x000fe20000000000 */
[----:B------:R-:W-:Y:S01]  /*16b0*/  UMOV UR7, 0x40000040 ;  /* 0x4000004000077882 */ /* 0x000fe20000000000 */
[----:B------:R-:W-:Y:S01]  /*16c0*/  ULOP3.LUT UR47, UR4, 0x10000, URZ, 0xfc, !UPT ;  /* 0x00010000042f7892 */ /* 0x000fe2000f8efc3f */
[----:B------:R-:W-:Y:S01]  /*16d0*/  P2R R11, PR, RZ, 0x1 ;  /* 0x00000001ff0b7803 */ /* 0x000fe20000000000 */
[----:B------:R-:W-:Y:S01]  /*16e0*/  UIADD3 UR4, UR32, 0x2, URZ ;  /* 0x0000000220047890 */ /* 0x000fe2000fffe03f */
[C---:B------:R-:W-:Y:S01]  /*16f0*/  ISETP.GT.AND P3, PT, R4.reuse, RZ, PT ;  /* 0x000000ff0400720c */ /* 0x040fe20003f64270 */
[----:B------:R-:W-:Y:S01]  /*1700*/  ULEA UR34, UR52, UR47, 0xb ;  /* 0x0000002f34227291 */ /* 0x000fe2000f8e583f */
[C---:B------:R-:W-:Y:S01]  /*1710*/  ISETP.GT.AND P1, PT, R4.reuse, 0x1, PT ;  /* 0x000000010400780c */ /* 0x040fe20003f24270 */
[----:B------:R-:W-:Y:S01]  /*1720*/  UIADD3 UR8, UR32, 0x4, URZ ;  /* 0x0000000420087890 */ /* 0x000fe2000fffe03f */
[C---:B------:R-:W-:Y:S01]  /*1730*/  ISETP.GT.AND P2, PT, R4.reuse, 0x8, PT ;  /* 0x000000080400780c */ /* 0x040fe20003f44270 */
[----:B------:R-:W-:Y:S01]  /*1740*/  UIADD3 UR6, UR34, 0x2, URZ ;  /* 0x0000000222067890 */ /* 0x000fe2000fffe03f */
[C---:B------:R-:W-:Y:S01]  /*1750*/  ISETP.GT.AND P5, PT, R4.reuse, 0x9, PT ;  /* 0x000000090400780c */ /* 0x040fe20003fa4270 */
[----:B------:R-:W-:Y:S01]  /*1760*/  UIADD3 UR10, UR34, 0x4, URZ ;  /* 0x00000004220a7890 */ /* 0x000fe2000fffe03f */
[C---:B------:R-:W-:Y:S01]  /*1770*/  ISETP.GT.AND P4, PT, R4.reuse, 0x10, PT ;  /* 0x000000100400780c */ /* 0x040fe20003f84270 */
[----:B------:R-:W-:Y:S01]  /*1780*/  UMOV UR9, 0x40000040 ;  /* 0x4000004000097882 */ /* 0x000fe20000000000 */
[----:B------:R-:W-:Y:S01]  /*1790*/  QGMMA.64x128x32.F32.E4M3.E4M3 R24, gdesc[UR32], RZ, !UPT, gsb0 ;  /* 0x01e00000201879f3 */ /* 0x000fe2000c0008ff */
[----:B------:R-:W-:Y:S01]  /*17a0*/  UMOV UR11, 0x40000040 ;  /* 0x40000040000b7882 */ /* 0x000fe20000000000 */
[----:B------:R-:W-:Y:S01]  /*17b0*/  UIADD3 UR12, UR32, 0x6, URZ ;  /* 0x00000006200c7890 */ /* 0x000fe2000fffe03f */
[C---:B------:R-:W-:Y:S01]  /*17c0*/  ISETP.GT.AND P0, PT, R4.reuse, 0x59, PT ;  /* 0x000000590400780c */ /* 0x040fe20003f04270 */
[----:B------:R-:W-:Y:S01]  /*17d0*/  UIADD3 UR14, UR34, 0x6, URZ ;  /* 0x00000006220e7890 */ /* 0x000fe2000fffe03f */
[----:B------:R-:W-:Y:S01]  /*17e0*/  ISETP.GT.AND P6, PT, R4, 0x60, PT ;  /* 0x000000600400780c */ /* 0x000fe20003fc4270 */
[----:B------:R-:W-:Y:S01]  /*17f0*/  UMOV UR13, 0x40000040 ;  /* 0x40000040000d7882 */ /* 0x000fe20000000000 */
[----:B------:R-:W-:Y:S01]  /*1800*/  UMOV UR15, 0x40000040 ;  /* 0x40000040000f7882 */ /* 0x000fe20000000000 */
[----:B------:R-:W-:Y:S01]  /*1810*/  UIADD3 UR16, UR32, 0x400, URZ ;  /* 0x0000040020107890 */ /* 0x000fe2000fffe03f */
[----:B------:R-:W0:Y:S01]  /*1820*/  S2R R89, SR_TID.X ;  /* 0x0000000000597919 */ /* 0x000e220000002100 */
[----:B------:R-:W-:Y:S01]  /*1830*/  UIADD3 UR18, UR34, 0x400, URZ ;  /* 0x0000040022127890 */ /* 0x000fe2000fffe03f */
[--C-:B------:R-:W-:Y:S01]  /*1840*/  IMAD.MOV.U32 R150, RZ, RZ, R151.reuse ;  /* 0x000000ffff967224 */ /* 0x100fe200078e0097 */
[----:B------:R-:W-:Y:S01]  /*1850*/  UMOV UR17, 0x40000040 ;  /* 0x4000004000117882 */ /* 0x000fe20000000000 */
[----:B------:R-:W-:Y:S01]  /*1860*/  UMOV UR19, 0x40000040 ;  /* 0x4000004000137882 */ /* 0x000fe20000000000 */
[----:B------:R-:W-:Y:S01]  /*1870*/  UIADD3 UR20, UR32, 0x402, URZ ;  /* 0x0000040220147890 */ /* 0x000fe2000fffe03f */
[--C-:B------:R-:W-:Y:S01]  /*1880*/  IMAD.MOV.U32 R149, RZ, RZ, R151.reuse ;  /* 0x000000ffff957224 */ /* 0x100fe200078e0097 */
        /* <DEDUP_REMOVED lines=16> */
[----:B------:R-:W-:Y:S01]  /*1990*/  UISETP.GE.AND UP0, UPT, UR51, 0x81, UPT ;  /* 0x000000813300788c */ /* 0x000fe2000bf06270 */
[----:B------:R-:W-:-:S02]  /*19a0*/  IMAD.MOV.U32 R143, RZ, RZ, R151 ;  /* 0x000000ffff8f7224 */ /* 0x000fc400078e0097 */
[--C-:B------:R-:W-:Y:S02]  /*19b0*/  IMAD.MOV.U32 R142, RZ, RZ, R151.reuse ;  /* 0x000000ffff8e7224 */ /* 0x100fe400078e0097 */
[--C-:B------:R-:W-:Y:S02]  /*19c0*/  IMAD.MOV.U32 R141, RZ, RZ, R151.reuse ;  /* 0x000000ffff8d7224 */ /* 0x100fe400078e0097 */
[--C-:B------:R-:W-:Y:S02]  /*19d0*/  IMAD.MOV.U32 R140, RZ, RZ, R151.reuse ;  /* 0x000000ffff8c7224 */ /* 0x100fe400078e0097 */
[--C-:B------:R-:W-:Y:S02]  /*19e0*/  IMAD.MOV.U32 R139, RZ, RZ, R151.reuse ;  /* 0x000000ffff8b7224 */ /* 0x100fe400078e0097 */
[--C-:B------:R-:W-:Y:S02]  /*19f0*/  IMAD.MOV.U32 R138, RZ, RZ, R151.reuse ;  /* 0x000000ffff8a7224 */ /* 0x100fe400078e0097 */
        /* <DEDUP_REMOVED lines=44> */
[--C-:B------:R-:W-:Y:S01]  /*1cc0*/  IMAD.MOV.U32 R93, RZ, RZ, R151.reuse ;  /* 0x000000ffff5d7224 */ /* 0x100fe200078e0097 */
[----:B------:R-:W-:Y:S02]  /*1cd0*/  WARPGROUP.DEPBAR.LE gsb0, 0x0 ;  /* 0x00008000000079c5 */ /* 0x000fe40000010000 */
[----:B------:R-:W-:Y:S01]  /*1ce0*/  WARPGROUP.ARRIVE ;  /* 0x00000000000079c5 */ /* 0x000fe20000000000 */
[--C-:B------:R-:W-:Y:S02]  /*1cf0*/  IMAD.MOV.U32 R92, RZ, RZ, R151.reuse ;  /* 0x000000ffff5c7224 */ /* 0x100fe400078e0097 */
[--C-:B------:R-:W-:Y:S02]  /*1d00*/  IMAD.MOV.U32 R91, RZ, RZ, R151.reuse ;  /* 0x000000ffff5b7224 */ /* 0x100fe400078e0097 */
[----:B------:R-:W-:Y:S01]  /*1d10*/  IMAD.MOV.U32 R90, RZ, RZ, R151 ;  /* 0x000000ffff5a7224 */ /* 0x000fe200078e0097 */
[----:B------:R-:W-:Y:S03]  /*1d20*/  QGMMA.64x128x32.F32.E4M3.E4M3 R24, gdesc[UR4], R24, gsb0 ;  /* 0x01e00000041879f3 */ /* 0x000fe60008000818 */
[----:B------:R-:W-:-:S02]  /*1d30*/  WARPGROUP.DEPBAR.LE gsb0, 0x0 ;  /* 0x00008000000079c5 */ /* 0x000fc40000010000 */
[----:B------:R-:W-:-:S07]  /*1d40*/  WARPGROUP.ARRIVE ;  /* 0x00000000000079c5 */ /* 0x000fce0000000000 */
[----:B------:R-:W-:Y:S03]  /*1d50*/  QGMMA.64x128x32.F32.E4M3.E4M3 R24, gdesc[UR8], R24, gsb0 ;  /* 0x01e00000081879f3 */ /* 0x000fe60008000818 */
[----:B------:R-:W-:Y:S02]  /*1d60*/  WARPGROUP.DEPBAR.LE gsb0, 0x0 ;  /* 0x00008000000079c5 */ /* 0x000fe40000010000 */
        /* <DEDUP_REMOVED lines=15> */
[----:B------:R-:W-:Y:S02]  /*1e60*/  FSEL R24, R24, -INF , P3 ;  /* 0xff80000018187808 */ /* 0x000fe40001800000 */
[----:B------:R-:W-:Y:S02]  /*1e70*/  FSEL R25, R25, -INF , P1 ;  /* 0xff80000019197808 */ /* 0x000fe40000800000 */
[----:B------:R-:W-:Y:S02]  /*1e80*/  FSEL R28, R28, -INF , P2 ;  /* 0xff8000001c1c7808 */ /* 0x000fe40001000000 */
[----:B------:R-:W-:-:S02]  /*1e90*/  FMNMX.FTZ R5, R24, R25, !PT ;  /* 0x0000001918057209 */ /* 0x000fc40007810000 */
[----:B------:R-:W-:Y:S02]  /*1ea0*/  FSEL R29, R29, -INF , P5 ;  /* 0xff8000001d1d7808 */ /* 0x000fe40002800000 */
[----:B------:R-:W-:Y:S02]  /*1eb0*/  FMNMX.FTZ R0, R28, R5, !PT ;  /* 0x000000051c007209 */ /* 0x000fe40007810000 */
[----:B------:R-:W-:Y:S02]  /*1ec0*/  FSEL R26, R26, -INF , P3 ;  /* 0xff8000001a1a7808 */ /* 0x000fe40001800000 */
[----:B------:R-:W-:Y:S02]  /*1ed0*/  ISETP.GT.AND P3, PT, R4, 0x11, PT ;  /* 0x000000110400780c */ /* 0x000fe40003f64270 */
[----:B------:R-:W-:Y:S02]  /*1ee0*/  FSEL R32, R32, -INF , P4 ;  /* 0xff80000020207808 */ /* 0x000fe40002000000 */
[----:B------:R-:W-:-:S02]  /*1ef0*/  FMNMX.FTZ R5, R29, R0, !PT ;  /* 0x000000001d057209 */ /* 0x000fc40007810000 */
[----:B------:R-:W-:Y:S02]  /*1f00*/  FSEL R27, R27, -INF , P1 ;  /* 0xff8000001b1b7808 */ /* 0x000fe40000800000 */
[----:B------:R-:W-:Y:S02]  /*1f10*/  ISETP.GT.AND P1, PT, R4, 0x18, PT ;  /* 0x000000180400780c */ /* 0x000fe40003f24270 */
[----:B------:R-:W-:Y:S02]  /*1f20*/  FSEL R33, R33, -INF , P3 ;  /* 0xff80000021217808 */ /* 0x000fe40001800000 */
[----:B------:R-:W-:Y:S02]  /*1f30*/  FMNMX.FTZ R0, R32, R5, !PT ;  /* 0x0000000520007209 */ /* 0x000fe40007810000 */
[----:B------:R-:W-:Y:S02]  /*1f40*/  FSEL R30, R30, -INF , P2 ;  /* 0xff8000001e1e7808 */ /* 0x000fe40001000000 */
[----:B------:R-:W-:-:S02]  /*1f50*/  ISETP.GT.AND P2, PT, R4, 0x19, PT ;  /* 0x000000190400780c */ /* 0x000fc40003f44270 */
        /* <DEDUP_REMOVED lines=63> */
[----:B------:R-:W-:Y:S02]  /*2350*/  FMNMX.FTZ R5, R65, R0, !PT ;  /* 0x0000000041057209 */ /* 0x000fe40007810000 */
[----:B------:R-:W-:Y:S02]  /*2360*/  FSEL R69, R69, -INF , P0 ;  /* 0xff80000045457808 */ /* 0x000fe40000000000 */
[----:B------:R-:W-:-:S02]  /*2370*/  FMNMX.FTZ R0, R68, R5, !PT ;  /* 0x0000000544007209 */ /* 0x000fc40007810000 */
[----:B------:R-:W-:Y:S02]  /*2380*/  ISETP.GT.AND P0, PT, R4, 0x61, PT ;  /* 0x000000610400780c */ /* 0x000fe40003f04270 */
[----:B------:R-:W-:Y:S02]  /*2390*/  FSEL R72, R72, -INF , P6 ;  /* 0xff80000048487808 */ /* 0x000fe40003000000 */
[----:B------:R-:W-:Y:S02]  /*23a0*/  FMNMX.FTZ R5, R69, R0, !PT ;  /* 0x0000000045057209 */ /* 0x000fe40007810000 */
[----:B------:R-:W-:Y:S02]  /*23b0*/  FSEL R67, R67, -INF , P1 ;  /* 0xff80000043437808 */ /* 0x000fe40000800000 */
[----:B------:R-:W-:Y:S02]  /*23c0*/  ISETP.GT.AND P1, PT, R4, 0x68, PT ;  /* 0x000000680400780c */ /* 0x000fe40003f24270 */
[----:B------:R-:W-:-:S02]  /*23d0*/  FSEL R73, R73, -INF , P0 ;  /* 0xff80000049497808 */ /* 0x000fc40000000000 */
[----:B------:R-:W-:Y:S02]  /*23e0*/  FMNMX.FTZ R0, R72, R5, !PT ;  /* 0x0000000548007209 */ /* 0x000fe40007810000 */
[----:B------:R-:W-:Y:S02]  /*23f0*/  FSEL R70, R70, -INF , P2 ;  /* 0xff80000046467808 */ /* 0x000fe40001000000 */
[----:B------:R-:W-:Y:S02]  /*2400*/  ISETP.GT.AND P2, PT, R4, 0x69, PT ;  /* 0x000000690400780c */ /* 0x000fe40003f44270 */
[----:B------:R-:W-:Y:S02]  /*2410*/  FSEL R76, R76, -INF , P1 ;  /* 0xff8000004c4c7808 */ /* 0x000fe40000800000 */
[----:B------:R-:W-:Y:S02]  /*2420*/  FMNMX.FTZ R5, R73, R0, !PT ;  /* 0x0000000049057209 */ /* 0x000fe40007810000 */
[----:B------:R-:W-:-:S02]  /*2430*/  FSEL R66, R66, -INF , P3 ;  /* 0xff80000042427808 */ /* 0x000fc40001800000 */
[----:B------:R-:W-:Y:S02]  /*2440*/  FSEL R77, R77, -INF , P2 ;  /* 0xff8000004d4d7808 */ /* 0x000fe40001000000 */
[----:B------:R-:W-:Y:S02]  /*2450*/  FMNMX.FTZ R0, R76, R5, !PT ;  /* 0x000000054c007209 */ /* 0x000fe40007810000 */
[----:B------:R-:W-:Y:S02]  /*2460*/  ISETP.GT.AND P3, PT, R4, 0x70, PT ;  /* 0x000000700400780c */ /* 0x000fe40003f64270 */
[----:B------:R-:W-:Y:S02]  /*2470*/  FSEL R63, R63, -INF , P4 ;  /* 0xff8000003f3f7808 */ /* 0x000fe40002000000 */
[----:B------:R-:W-:Y:S02]  /*2480*/  FSEL R80, R80, -INF , P3 ;  /* 0xff80000050507808 */ /* 0x000fe40001800000 */
[----:B------:R-:W-:-:S02]  /*2490*/  FMNMX.FTZ R5, R77, R0, !PT ;  /* 0x000000004d057209 */ /* 0x000fc40007810000 */
[----:B------:R-:W-:Y:S02]  /*24a0*/  ISETP.GT.AND P4, PT, R4, 0x71, PT ;  /* 0x000000710400780c */ /* 0x000fe40003f84270 */
[----:B------:R-:W-:Y:S02]  /*24b0*/  FSEL R62, R62, -INF , P5 ;  /* 0xff8000003e3e7808 */ /* 0x000fe40002800000 */
[----:B------:R-:W-:Y:S02]  /*24c0*/  FSEL R81, R81, -INF , P4 ;  /* 0xff80000051517808 */ /* 0x000fe40002000000 */
[----:B------:R-:W-:Y:S02]  /*24d0*/  FMNMX.FTZ R0, R80, R5, !PT ;  /* 0x0000000550007209 */ /* 0x000fe40007810000 */
[----:B------:R-:W-:Y:S02]  /*24e0*/  ISETP.GT.AND P5, PT, R4, 0x78, PT ;  /* 0x000000780400780c */ /* 0x000fe40003fa4270 */
[----:B------:R-:W-:-:S02]  /*24f0*/  FMNMX.FTZ R5, R81, R0, !PT ;  /* 0x0000000051057209 */ /* 0x000fc40007810000 */
[----:B------:R-:W-:Y:S02]  /*2500*/  FSEL R84, R84, -INF , P5 ;  /* 0xff80000054547808 */ /* 0x000fe40002800000 */
[----:B------:R-:W-:Y:S02]  /*2510*/  ISETP.GT.AND P6, PT, R4, 0x79, PT ;  /* 0x000000790400780c */ /* 0x000fe40003fc4270 */
[----:B------:R-:W-:Y:S02]  /*2520*/  FMNMX.FTZ R0, R84, R5, !PT ;  /* 0x0000000554007209 */ /* 0x000fe40007810000 */
[----:B------:R-:W-:Y:S02]  /*2530*/  FSEL R85, R85, -INF , P6 ;  /* 0xff80000055557808 */ /* 0x000fe40003000000 */
[----:B------:R-:W-:Y:S02]  /*2540*/  P2R R8, PR, RZ, 0x4 ;  /* 0x00000004ff087803 */ /* 0x000fe40000000000 */
[----:B------:R-:W-:-:S02]  /*2550*/  FMNMX.FTZ R5, R85, R0, !PT ;  /* 0x0000000055057209 */ /* 0x000fc40007810000 */
[----:B------:R-:W-:Y:S02]  /*2560*/  P2R R10, PR, RZ, 0x1 ;  /* 0x00000001ff0a7803 */ /* 0x000fe40000000000 */
[----:B------:R-:W-:Y:S01]  /*2570*/  ISETP.GT.AND P0, PT, R4, 0x60, PT ;  /* 0x000000600400780c */ /* 0x000fe20003f04270 */
[----:B------:R-:W1:Y:S01]  /*2580*/  SHFL.BFLY PT, R0, R5, 0x2, 0x1f ;  /* 0x0c401f0005007f89 */ /* 0x000e6200000e0000 */
[----:B------:R-:W-:Y:S02]  /*2590*/  P2R R9, PR, RZ, 0x2 ;  /* 0x00000002ff097803 */ /* 0x000fe40000000000 */
[----:B------:R-:W-:Y:S02]  /*25a0*/  FSEL R74, R74, -INF , P0 ;  /* 0xff8000004a4a7808 */ /* 0x000fe40000000000 */
[----:B------:R-:W-:Y:S02]  /*25b0*/  ISETP.NE.AND P0, PT, R10, RZ, PT ;  /* 0x000000ff0a00720c */ /* 0x000fe40003f05270 */
[----:B------:R-:W-:-:S02]  /*25c0*/  ISETP.GT.AND P1, PT, R4, 0x59, PT ;  /* 0x000000590400780c */ /* 0x000fc40003f24270 */
[----:B------:R-:W-:Y:S02]  /*25d0*/  FSEL R75, R75, -INF , P0 ;  /* 0xff8000004b4b7808 */ /* 0x000fe40000000000 */
[----:B------:R-:W-:Y:S02]  /*25e0*/  FSEL R71, R71, -INF , P1 ;  /* 0xff80000047477808 */ /* 0x000fe40000800000 */
[----:B------:R-:W-:Y:S02]  /*25f0*/  ISETP.NE.AND P1, PT, R9, RZ, PT ;  /* 0x000000ff0900720c */ /* 0x000fe40003f25270 */
[----:B------:R-:W-:Y:S02]  /*2600*/  FSEL R82, R82, -INF , P3 ;  /* 0xff80000052527808 */ /* 0x000fe40001800000 */
[----:B------:R-:W-:Y:S02]  /*2610*/  FSEL R78, R78, -INF , P1 ;  /* 0xff8000004e4e7808 */ /* 0x000fe40000800000 */
[----:B------:R-:W-:-:S02]  /*2620*/  FSEL R83, R83, -INF , P4 ;  /* 0xff80000053537808 */ /* 0x000fc40002000000 */
[----:B------:R-:W-:Y:S02]  /*2630*/  FSEL R86, R86, -INF , P5 ;  /* 0xff80000056567808 */ /* 0x000fe40002800000 */
[----:B------:R-:W-:Y:S02]  /*2640*/  FSEL R87, R87, -INF , P6 ;  /* 0xff80000057577808 */ /* 0x000fe40003000000 */
[----:B-1----:R-:W-:Y:S02]  /*2650*/  FMNMX.FTZ R6, R5, R0, !PT ;  /* 0x0000000005067209 */ /* 0x002fe40007810000 */
[----:B------:R-:W-:Y:S02]  /*2660*/  FMNMX.FTZ R5, R26, R27, !PT ;  /* 0x0000001b1a057209 */ /* 0x000fe40007810000 */
[----:B------:R-:W-:Y:S01]  /*2670*/  ISETP.NE.AND P0, PT, R11, RZ, PT ;  /* 0x000000ff0b00720c */ /* 0x000fe20003f05270 */
[----:B------:R-:W1:Y:S02]  /*2680*/  SHFL.BFLY PT, R7, R6, 0x1, 0x1f ;  /* 0x0c201f0006077f89 */ /* 0x000e6400000e0000 */
[----:B-1----:R-:W-:Y:S01]  /*2690*/  FMNMX.FTZ R0, R6, R7, !PT ;  /* 0x0000000706007209 */ /* 0x002fe20007810000 */
[----:B------:R-:W-:-:S03]  /*26a0*/  IMAD.U32 R7, RZ, RZ, UR40 ;  /* 0x00000028ff077e24 */ /* 0x000fc6000f8e00ff */
[C---:B------:R-:W-:Y:S01]  /*26b0*/  FSETP.NEU.FTZ.AND P2, PT, R0.reuse, -INF , PT ;  /* 0xff8000000000780b */ /* 0x040fe20003f5d000 */
[----:B------:R-:W-:-:S05]  /*26c0*/  FFMA.FTZ R7, R0, R7, -8 ;  /* 0xc100000000077423 */ /* 0x000fca0000010007 */
[----:B------:R-:W-:Y:S02]  /*26d0*/  FSEL R88, R7, RZ, P2 ;  /* 0x000000ff07587208 */ /* 0x000fe40001000000 */
[----:B------:R-:W-:Y:S02]  /*26e0*/  ISETP.NE.AND P2, PT, R8, RZ, PT ;  /* 0x000000ff0800720c */ /* 0x000fe40003f45270 */
[----:B------:R-:W-:Y:S01]  /*26f0*/  FMNMX.FTZ R8, R30, R5, !PT ;  /* 0x000000051e087209 */ /* 0x000fe20007810000 */
[----:B------:R-:W-:-:S01]  /*2700*/  FFMA.FTZ R4, R24, UR40, -R88 ;  /* 0x0000002818047c23 */ /* 0x000fc20008010858 */
[----:B------:R-:W-:Y:S01]  /*2710*/  FSEL R79, R79, -INF , P2 ;  /* 0xff8000004f4f7808 */ /* 0x000fe20001000000 */
[----:B------:R-:W-:-:S01]  /*2720*/  FFMA.FTZ R6, R28, UR40, -R88 ;  /* 0x000000281c067c23 */ /* 0x000fc20008010858 */
[----:B------:R-:W-:Y:S01]  /*2730*/  FMNMX.FTZ R5, R31, R8, !PT ;  /* 0x000000081f057209 */ /* 0x000fe20007810000 */
[----:B------:R-:W-:-:S01]  /*2740*/  FFMA.FTZ R8, R32, UR40, -R88 ;  /* 0x0000002820087c23 */ /* 0x000fc20008010858 */
[--C-:B------:R-:W-:Y:S01]  /*2750*/  FFMA.FTZ R7, R25, UR40, -R88.reuse ;  /* 0x0000002819077c23 */ /* 0x100fe20008010858 */
[----:B------:R-:W-:Y:S01]  /*2760*/  MUFU.EX2 R4, R4 ;  /* 0x0000000400047308 */ /* 0x000fe20000000800 */
[----:B------:R-:W-:Y:S01]  /*2770*/  FMNMX.FTZ R10, R34, R5, !PT ;  /* 0x00000005220a7209 */ /* 0x000fe20007810000 */
[--C-:B------:R-:W-:Y:S01]  /*2780*/  FFMA.FTZ R9, R29, UR40, -R88.reuse ;  /* 0x000000281d097c23 */ /* 0x100fe20008010858 */
[----:B------:R-:W-:-:S01]  /*2790*/  FFMA.FTZ R11, R33, UR40, -R88 ;  /* 0x00000028210b7c23 */ /* 0x000fc20008010858 */
[----:B0-----:R-:W-:Y:S01]  /*27a0*/  LOP3.LUT P2, RZ, R89, 0x7f, RZ, 0xc0, !PT ;  /* 0x0000007f59ff7812 */ /* 0x001fe2000784c0ff */
[----:B------:R-:W-:-:S01]  /*27b0*/  FFMA.FTZ R21, R49, UR40, -R88 ;  /* 0x0000002831157c23 */ /* 0x000fc20008010858 */
[----:B------:R-:W-:Y:S01]  /*27c0*/  FMNMX.FTZ R5, R35, R10, !PT ;  /* 0x0000000a23057209 */ /* 0x000fe20007810000 */
[----:B------:R-:W-:-:S01]  /*27d0*/  FFMA.FTZ R29, R57, UR40, -R88 ;  /* 0x00000028391d7c23 */ /* 0x000fc20008010858 */
[----:B------:R-:W0:Y:S01]  /*27e0*/  MUFU.EX2 R7, R7 ;  /* 0x0000000700077308 */ /* 0x000e220000000800 */
[----:B------:R-:W-:-:S01]  /*27f0*/  FFMA.FTZ R13, R37, UR40, -R88 ;  /* 0x00000028250d7c23 */ /* 0x000fc20008010858 */
[----:B------:R-:W-:Y:S01]  /*2800*/  FMNMX.FTZ R10, R38, R5, !PT ;  /* 0x00000005260a7209 */ /* 0x000fe20007810000 */
[----:B------:R-:W-:-:S01]  /*2810*/  FFMA.FTZ R15, R41, UR40, -R88 ;  /* 0x00000028290f7c23 */ /* 0x000fc20008010858 */
[--C-:B------:R-:W-:Y:S01]  /*2820*/  FFMA.FTZ R25, R45, UR40, -R88.reuse ;  /* 0x000000282d197c23 */ /* 0x100fe20008010858 */
[----:B------:R-:W-:-:S01]  /*2830*/  FFMA.FTZ R52, R52, UR40, -R88 ;  /* 0x0000002834347c23 */ /* 0x000fc20008010858 */
[----:B------:R-:W-:Y:S01]  /*2840*/  FMNMX.FTZ R5, R39, R10, !PT ;  /* 0x0000000a27057209 */ /* 0x000fe20007810000 */
[----:B------:R-:W-:-:S01]  /*2850*/  FFMA.FTZ R10, R36, UR40, -R88 ;  /* 0x00000028240a7c23 */ /* 0x000fc20008010858 */
[----:B------:R-:W-:Y:S01]  /*2860*/  MUFU.EX2 R6, R6 ;  /* 0x0000000600067308 */ /* 0x000fe20000000800 */
[----:B------:R-:W-:Y:S01]  /*2870*/  @!P2 VIADD R3, R3, 0x38840 ;  /* 0x000388400303a836 */ /* 0x000fe20000000000 */
[----:B------:R-:W-:Y:S01]  /*2880*/  FMNMX.FTZ R12, R42, R5, !PT ;  /* 0x000000052a0c7209 */ /* 0x000fe20007810000 */
[----:B------:R-:W-:-:S01]  /*2890*/  FFMA.FTZ R53, R53, UR40, -R88 ;  /* 0x0000002835357c23 */ /* 0x000fc20008010858 */
[--C-:B------:R-:W-:Y:S01]  /*28a0*/  FFMA.FTZ R60, R60, UR40, -R88.reuse ;  /* 0x000000283c3c7c23 */ /* 0x100fe20008010858 */
[----:B------:R-:W-:-:S01]  /*28b0*/  FFMA.FTZ R61, R61, UR40, -R88 ;  /* 0x000000283d3d7c23 */ /* 0x000fc20008010858 */
[----:B------:R-:W-:Y:S01]  /*28c0*/  FMNMX.FTZ R5, R43, R12, !PT ;  /* 0x0000000c2b057209 */ /* 0x000fe20007810000 */
[----:B------:R-:W-:-:S01]  /*28d0*/  FFMA.FTZ R33, R65, UR40, -R88 ;  /* 0x0000002841217c23 */ /* 0x000fc20008010858 */
[----:B------:R-:W1:Y:S01]  /*28e0*/  MUFU.EX2 R9, R9 ;  /* 0x0000000900097308 */ /* 0x000e620000000800 */
[----:B0-----:R-:W-:-:S01]  /*28f0*/  FADD.FTZ R49, R4, R7 ;  /* 0x0000000704317221 */ /* 0x001fc20000010000 */
[----:B------:R-:W-:Y:S01]  /*2900*/  FMNMX.FTZ R12, R46, R5, !PT ;  /* 0x000000052e0c7209 */ /* 0x000fe20007810000 */
[----:B------:R-:W-:-:S01]  /*2910*/  FFMA.FTZ R68, R68, UR40, -R88 ;  /* 0x0000002844447c23 */ /* 0x000fc20008010858 */
[----:B------:R-:W-:Y:S01]  /*2920*/  @!P2 PRMT R3, RZ, 0x654, R3 ;  /* 0x00000654ff03a816 */ /* 0x000fe20000000003 */
[----:B------:R-:W-:-:S01]  /*2930*/  FFMA.FTZ R69, R69, UR40, -R88 ;  /* 0x0000002845457c23 */ /* 0x000fc20008010858 */
[----:B------:R-:W-:Y:S01]  /*2940*/  FMNMX.FTZ R5, R47, R12, !PT ;  /* 0x0000000c2f057209 */ /* 0x000fe20007810000 */
[----:B------:R-:W-:-:S01]  /*2950*/  FFMA.FTZ R12, R40, UR40, -R88 ;  /* 0x00000028280c7c23 */ /* 0x000fc20008010858 */
[----:B------:R-:W0:Y:S01]  /*2960*/  MUFU.EX2 R8, R8 ;  /* 0x0000000800087308 */ /* 0x000e220000000800 */
[----:B------:R2:W-:Y:S01]  /*2970*/  @!P2 SYNCS.ARRIVE.TRANS64.RED.A1T0 RZ, [R3+URZ], RZ ;  /* 0x000000ff03ffa9a7 */ /* 0x0005e2000810043f */
[----:B------:R-:W-:Y:S01]  /*2980*/  FMNMX.FTZ R14, R50, R5, !PT ;  /* 0x00000005320e7209 */ /* 0x000fe20007810000 */
[--C-:B------:R-:W-:Y:S01]  /*2990*/  FFMA.FTZ R72, R72, UR40, -R88.reuse ;  /* 0x0000002848487c23 */ /* 0x100fe20008010858 */
[----:B------:R-:W-:-:S01]  /*29a0*/  FFMA.FTZ R45, R76, UR40, -R88 ;  /* 0x000000284c2d7c23 */ /* 0x000fc20008010858 */
[--C-:B------:R-:W-:Y:S01]  /*29b0*/  FFMA.FTZ R40, R77, UR40, -R88.reuse ;  /* 0x000000284d287c23 */ /* 0x100fe20008010858 */
[----:B------:R-:W-:Y:S01]  /*29c0*/  FMNMX.FTZ R5, R51, R14, !PT ;  /* 0x0000000e33057209 */ /* 0x000fe20007810000 */
[--C-:B------:R-:W-:Y:S01]  /*29d0*/  FFMA.FTZ R73, R73, UR40, -R88.reuse ;  /* 0x0000002849497c23 */ /* 0x100fe20008010858 */
[----:B------:R-:W3:Y:S01]  /*29e0*/  MUFU.EX2 R11, R11 ;  /* 0x0000000b000b7308 */ /* 0x000ee20000000800 */
[----:B-1----:R-:W-:Y:S01]  /*29f0*/  F2FP.SATFINITE.E4M3.F32.PACK_AB_MERGE_C R216, R9, R6, RZ ;  /* 0x0000000609d8723e */ /* 0x002fe200048070ff */
[--C-:B------:R-:W-:Y:S01]  /*2a00*/  FFMA.FTZ R41, R85, UR40, -R88.reuse ;  /* 0x0000002855297c23 */ /* 0x100fe20008010858 */
[----:B------:R-:W-:Y:S01]  /*2a10*/  FMNMX.FTZ R14, R54, R5, !PT ;  /* 0x00000005360e7209 */ /* 0x000fe20007810000 */
[----:B------:R-:W-:Y:S01]  /*2a20*/  FFMA.FTZ R37, R81, UR40, -R88 ;  /* 0x0000002851257c23 */ /* 0x000fe20008010858 */
[----:B------:R-:W-:Y:S01]  /*2a30*/  F2FP.SATFINITE.E4M3.F32.PACK_AB_MERGE_C R216, R7, R4, R216 ;  /* 0x0000000407d8723e */ /* 0x000fe200048070d8 */
[--C-:B------:R-:W-:Y:S01]  /*2a40*/  IMAD.MOV.U32 R89, RZ, RZ, R151.reuse ;  /* 0x000000ffff597224 */ /* 0x100fe200078e0097 */
[----:B------:R-:W-:Y:S01]  /*2a50*/  FMNMX.FTZ R5, R55, R14, !PT ;  /* 0x0000000e37057209 */ /* 0x000fe20007810000 */
[----:B------:R-:W-:Y:S01]  /*2a60*/  FFMA.FTZ R14, R44, UR40, -R88 ;  /* 0x000000282c0e7c23 */ /* 0x000fe20008010858 */
[----:B------:R-:W-:Y:S01]  /*2a70*/  IMAD.U32 R44, RZ, RZ, UR40 ;  /* 0x00000028ff2c7e24 */ /* 0x000fe2000f8e00ff */
[----:B------:R-:W-:Y:S01]  /*2a80*/  MUFU.EX2 R10, R10 ;  /* 0x0000000a000a7308 */ /* 0x000fe20000000800 */
[----:B------:R-:W-:Y:S01]  /*2a90*/  FMNMX.FTZ R20, R58, R5, !PT ;  /* 0x000000053a147209 */ /* 0x000fe20007810000 */
[----:B------:R-:W-:-:S02]  /*2aa0*/  IMAD.MOV.U32 R85, RZ, RZ, R151 ;  /* 0x000000ffff557224 */ /* 0x000fc400078e0097 */
[--C-:B------:R-:W-:Y:S01]  /*2ab0*/  IMAD.MOV.U32 R81, RZ, RZ, R151.reuse ;  /* 0x000000ffff517224 */ /* 0x100fe200078e0097 */
[----:B------:R-:W-:Y:S01]  /*2ac0*/  FMNMX.FTZ R5, R59, R20, !PT ;  /* 0x000000143b057209 */ /* 0x000fe20007810000 */
[--C-:B------:R-:W-:Y:S02]  /*2ad0*/  IMAD.MOV.U32 R77, RZ, RZ, R151.reuse ;  /* 0x000000ffff4d7224 */ /* 0x100fe400078e0097 */
[----:B------:R-:W1:Y:S01]  /*2ae0*/  MUFU.EX2 R13, R13 ;  /* 0x0000000d000d7308 */ /* 0x000e620000000800 */
[----:B------:R-:W-:Y:S01]  /*2af0*/  FMNMX.FTZ R20, R62, R5, !PT ;  /* 0x000000053e147209 */ /* 0x000fe20007810000 */
[--C-:B------:R-:W-:Y:S02]  /*2b00*/  IMAD.MOV.U32 R76, RZ, RZ, R151.reuse ;  /* 0x000000ffff4c7224 */ /* 0x100fe400078e0097 */
[----:B------:R-:W-:Y:S01]  /*2b10*/  IMAD.MOV.U32 R65, RZ, RZ, R151 ;  /* 0x000000ffff417224 */ /* 0x000fe200078e0097 */
[----:B------:R-:W-:Y:S01]  /*2b20*/  FMNMX.FTZ R5, R63, R20, !PT ;  /* 0x000000143f057209 */ /* 0x000fe20007810000 */
[----:B------:R-:W-:-:S01]  /*2b30*/  FFMA.FTZ R20, R48, UR40, -R88 ;  /* 0x0000002830147c23 */ /* 0x000fc20008010858 */
[----:B------:R-:W-:Y:S01]  /*2b40*/  FADD.FTZ R48, R6, R49 ;  /* 0x0000003106307221 */ /* 0x000fe20000010000 */
[----:B------:R-:W-:Y:S01]  /*2b50*/  MUFU.EX2 R12, R12 ;  /* 0x0000000c000c7308 */ /* 0x000fe20000000800 */
[----:B------:R-:W-:-:S02]  /*2b60*/  FMNMX.FTZ R24, R66, R5, !PT ;  /* 0x0000000542187209 */ /* 0x000fc40007810000 */
[----:B------:R-:W-:Y:S02]  /*2b70*/  FADD.FTZ R49, R9, R48 ;  /* 0x0000003009317221 */ /* 0x000fe40000010000 */
[----:B------:R-:W-:Y:S02]  /*2b80*/  FMNMX.FTZ R5, R67, R24, !PT ;  /* 0x0000001843057209 */ /* 0x000fe40007810000 */
[----:B0-----:R-:W-:Y:S01]  /*2b90*/  FADD.FTZ R48, R8, R49 ;  /* 0x0000003108307221 */ /* 0x001fe20000010000 */
[----:B------:R-:W-:Y:S01]  /*2ba0*/  MUFU.EX2 R15, R15 ;  /* 0x0000000f000f7308 */ /* 0x000fe20000000800 */
[----:B------:R-:W-:Y:S02]  /*2bb0*/  FMNMX.FTZ R24, R70, R5, !PT ;  /* 0x0000000546187209 */ /* 0x000fe40007810000 */
[----:B---3--:R-:W-:Y:S01]  /*2bc0*/  FADD.FTZ R49, R11, R48 ;  /* 0x000000300b317221 */ /* 0x008fe20000010000 */
[----:B-1----:R-:W-:Y:S02]  /*2bd0*/  F2FP.SATFINITE.E4M3.F32.PACK_AB_MERGE_C R218, R13, R10, RZ ;  /* 0x0000000a0dda723e */ /* 0x002fe400048070ff */
[----:B------:R-:W-:Y:S01]  /*2be0*/  FMNMX.FTZ R5, R71, R24, !PT ;  /* 0x0000001847057209 */ /* 0x000fe20007810000 */
[----:B------:R-:W-:-:S01]  /*2bf0*/  FADD.FTZ R48, R10, R49 ;  /* 0x000000310a307221 */ /* 0x000fc20000010000 */
[----:B------:R-:W-:Y:S01]  /*2c00*/  MUFU.EX2 R14, R14 ;  /* 0x0000000e000e7308 */ /* 0x000fe20000000800 */
[----:B------:R-:W-:-:S02]  /*2c10*/  F2FP.SATFINITE.E4M3.F32.PACK_AB_MERGE_C R218, R11, R8, R218 ;  /* 0x000000080bda723e */ /* 0x000fc400048070da */
[----:B------:R-:W-:-:S04]  /*2c20*/  FMNMX.FTZ R24, R74, R5, !PT ;  /* 0x000000054a187209 */ /* 0x000fc80007810000 */
[----:B------:R-:W-:Y:S01]  /*2c30*/  FMNMX.FTZ R5, R75, R24, !PT ;  /* 0x000000184b057209 */ /* 0x000fe20007810000 */
[----:B------:R-:W0:Y:S03]  /*2c40*/  MUFU.EX2 R25, R25 ;  /* 0x0000001900197308 */ /* 0x000e260000000800 */
[----:B------:R-:W-:-:S04]  /*2c50*/  FMNMX.FTZ R24, R78, R5, !PT ;  /* 0x000000054e187209 */ /* 0x000fc80007810000 */
[----:B------:R-:W-:Y:S01]  /*2c60*/  FMNMX.FTZ R5, R79, R24, !PT ;  /* 0x000000184f057209 */ /* 0x000fe20007810000 */
[----:B------:R-:W-:-:S01]  /*2c70*/  FFMA.FTZ R24, R56, UR40, -R88 ;  /* 0x0000002838187c23 */ /* 0x000fc20008010858 */
[----:B------:R-:W-:Y:S02]  /*2c80*/  MUFU.EX2 R20, R20 ;  /* 0x0000001400147308 */ /* 0x000fe40000000800 */
[----:B------:R-:W-:-:S04]  /*2c90*/  FMNMX.FTZ R28, R82, R5, !PT ;  /* 0x00000005521c7209 */ /* 0x000fc80007810000 */
[----:B------:R-:W-:Y:S02]  /*2ca0*/  FMNMX.FTZ R5, R83, R28, !PT ;  /* 0x0000001c53057209 */ /* 0x000fe40007810000 */
[----:B------:R-:W-:Y:S01]  /*2cb0*/  MUFU.EX2 R21, R21 ;  /* 0x0000001500157308 */ /* 0x000fe20000000800 */
[----:B0-----:R-:W-:Y:S02]  /*2cc0*/  F2FP.SATFINITE.E4M3.F32.PACK_AB_MERGE_C R220, R25, R14, RZ ;  /* 0x0000000e19dc723e */ /* 0x001fe400048070ff */
[----:B------:R-:W-:Y:S02]  /*2cd0*/  FMNMX.FTZ R28, R86, R5, !PT ;  /* 0x00000005561c7209 */ /* 0x000fe40007810000 */
[----:B------:R-:W-:Y:S02]  /*2ce0*/  F2FP.SATFINITE.E4M3.F32.PACK_AB_MERGE_C R220, R15, R12, R220 ;  /* 0x0000000c0fdc723e */ /* 0x000fe400048070dc */
[----:B------:R-:W-:Y:S01]  /*2cf0*/  FMNMX.FTZ R5, R87, R28, !PT ;  /* 0x0000001c57057209 */ /* 0x000fe20007810000 */
[----:B------:R-:W-:Y:S01]  /*2d00*/  MUFU.EX2 R52, R52 ;  /* 0x0000003400347308 */ /* 0x000fe20000000800 */
[----:B------:R-:W-:-:S01]  /*2d10*/  FFMA.FTZ R28, R64, UR40, -R88 ;  /* 0x00000028401c7c23 */ /* 0x000fc20008010858 */
[----:B------:R-:W-:-:S02]  /*2d20*/  IMAD.MOV.U32 R64, RZ, RZ, R151 ;  /* 0x000000ffff407224 */ /* 0x000fc400078e0097 */
[----:B------:R-:W0:Y:S04]  /*2d30*/  SHFL.BFLY PT, R32, R5, 0x2, 0x1f ;  /* 0x0c401f0005207f89 */ /* 0x000e2800000e0000 */
[----:B------:R-:W1:Y:S08]  /*2d40*/  MUFU.EX2 R53, R53 ;  /* 0x0000003500357308 */ /* 0x000e700000000800 */
[----:B------:R-:W-:Y:S08]  /*2d50*/  MUFU.EX2 R24, R24 ;  /* 0x0000001800187308 */ /* 0x000ff00000000800 */
[----:B------:R-:W-:Y:S01]  /*2d60*/  MUFU.EX2 R29, R29 ;  /* 0x0000001d001d7308 */ /* 0x000fe20000000800 */
[----:B-1----:R-:W-:-:S02]  /*2d70*/  F2FP.SATFINITE.E4M3.F32.PACK_AB_MERGE_C R222, R53, R52, RZ ;  /* 0x0000003435de723e */ /* 0x002fc400048070ff */
[----:B0-----:R-:W-:Y:S01]  /*2d80*/  FMNMX.FTZ R36, R5, R32, !PT ;  /* 0x0000002005247209 */ /* 0x001fe20007810000 */
[----:B------:R-:W-:-:S01]  /*2d90*/  FFMA.FTZ R32, R80, UR40, -R88 ;  /* 0x0000002850207c23 */ /* 0x000fc20008010858 */
[----:B------:R-:W-:Y:S01]  /*2da0*/  F2FP.SATFINITE.E4M3.F32.PACK_AB_MERGE_C R222, R21, R20, R222 ;  /* 0x0000001415de723e */ /* 0x000fe200048070de */
[--C-:B------:R-:W-:Y:S02]  /*2db0*/  IMAD.MOV.U32 R80, RZ, RZ, R151.reuse ;  /* 0x000000ffff507224 */ /* 0x100fe400078e0097 */
[----:B------:R-:W-:Y:S01]  /*2dc0*/  MUFU.EX2 R60, R60 ;  /* 0x0000003c003c7308 */ /* 0x000fe20000000800 */
[----:B------:R-:W0:Y:S07]  /*2dd0*/  SHFL.BFLY PT, R5, R36, 0x1, 0x1f ;  /* 0x0c201f0024057f89 */ /* 0x000e2e00000e0000 */
[----:B------:R-:W-:Y:S08]  /*2de0*/  MUFU.EX2 R61, R61 ;  /* 0x0000003d003d7308 */ /* 0x000ff00000000800 */
[----:B------:R-:W-:Y:S08]  /*2df0*/  MUFU.EX2 R28, R28 ;  /* 0x0000001c001c7308 */ /* 0x000ff00000000800 */
[----:B------:R-:W-:Y:S01]  /*2e00*/  MUFU.EX2 R33, R33 ;  /* 0x0000002100217308 */ /* 0x000fe20000000800 */
[----:B0-----:R-:W-:Y:S01]  /*2e10*/  FMNMX.FTZ R5, R36, R5, !PT ;  /* 0x0000000524057209 */ /* 0x001fe20007810000 */
[----:B------:R-:W-:Y:S01]  /*2e20*/  FFMA.FTZ R36, R84, UR40, -R88 ;  /* 0x0000002854247c23 */ /* 0x000fe20008010858 */
[----:B------:R-:W-:-:S02]  /*2e30*/  IMAD.MOV.U32 R88, RZ, RZ, R151 ;  /* 0x000000ffff587224 */ /* 0x000fc400078e0097 */
[C---:B------:R-:W-:Y:S01]  /*2e40*/  FSETP.NEU.FTZ.AND P1, PT, R5.reuse, -INF , PT ;  /* 0xff8000000500780b */ /* 0x040fe20003f3d000 */
[----:B------:R-:W-:-:S01]  /*2e50*/  FFMA.FTZ R44, R5, R44, -8 ;  /* 0xc1000000052c7423 */ /* 0x000fc2000001002c */
[----:B------:R-:W-:Y:S01]  /*2e60*/  IMAD.MOV.U32 R84, RZ, RZ, R151 ;  /* 0x000000ffff547224 */ /* 0x000fe200078e0097 */
[----:B------:R-:W-:Y:S03]  /*2e70*/  MUFU.EX2 R68, R68 ;  /* 0x0000004400447308 */ /* 0x000fe60000000800 */
[----:B------:R-:W-:Y:S02]  /*2e80*/  FSEL R44, R44, RZ, P1 ;  /* 0x000000ff2c2c7208 */ /* 0x000fe40000800000 */
[----:B------:R-:W-:-:S03]  /*2e90*/  PLOP3.LUT P1, PT, PT, PT, UP0, 0x80, 0x0 ;  /* 0x000000000000781c */ /* 0x000fc60003f2f008 */
[--C-:B------:R-:W-:Y:S01]  /*2ea0*/  FFMA.FTZ R26, R26, UR40, -R44.reuse ;  /* 0x000000281a1a7c23 */ /* 0x100fe2000801082c */
[----:B------:R-:W-:-:S01]  /*2eb0*/  FFMA.FTZ R27, R27, UR40, -R44 ;  /* 0x000000281b1b7c23 */ /* 0x000fc2000801082c */
[--C-:B------:R-:W-:Y:S01]  /*2ec0*/  FFMA.FTZ R30, R30, UR40, -R44.reuse ;  /* 0x000000281e1e7c23 */ /* 0x100fe2000801082c */
[----:B------:R-:W-:-:S01]  /*2ed0*/  FFMA.FTZ R31, R31, UR40, -R44 ;  /* 0x000000281f1f7c23 */ /* 0x000fc2000801082c */
[--C-:B------:R-:W-:Y:S01]  /*2ee0*/  FFMA.FTZ R34, R34, UR40, -R44.reuse ;  /* 0x0000002822227c23 */ /* 0x100fe2000801082c */
[----:B------:R-:W-:-:S01]  /*2ef0*/  FFMA.FTZ R35, R35, UR40, -R44 ;  /* 0x0000002823237c23 */ /* 0x000fc2000801082c */
[----:B------:R-:W-:Y:S01]  /*2f00*/  MUFU.EX2 R26, R26 ;  /* 0x0000001a001a7308 */ /* 0x000fe20000000800 */
[----:B------:R-:W-:-:S01]  /*2f10*/  FFMA.FTZ R38, R38, UR40, -R44 ;  /* 0x0000002826267c23 */ /* 0x000fc2000801082c */
[--C-:B------:R-:W-:Y:S01]  /*2f20*/  FFMA.FTZ R39, R39, UR40, -R44.reuse ;  /* 0x0000002827277c23 */ /* 0x100fe2000801082c */
[----:B------:R-:W-:-:S01]  /*2f30*/  FFMA.FTZ R42, R42, UR40, -R44 ;  /* 0x000000282a2a7c23 */ /* 0x000fc2000801082c */
[--C-:B------:R-:W-:Y:S01]  /*2f40*/  FFMA.FTZ R43, R43, UR40, -R44.reuse ;  /* 0x000000282b2b7c23 */ /* 0x100fe2000801082c */
[----:B------:R-:W-:-:S01]  /*2f50*/  FFMA.FTZ R46, R46, UR40, -R44 ;  /* 0x000000282e2e7c23 */ /* 0x000fc2000801082c */
[--C-:B------:R-:W-:Y:S01]  /*2f60*/  FFMA.FTZ R47, R47, UR40, -R44.reuse ;  /* 0x000000282f2f7c23 */ /* 0x100fe2000801082c */
[----:B------:R-:W-:-:S01]  /*2f70*/  FFMA.FTZ R50, R50, UR40, -R44 ;  /* 0x0000002832327c23 */ /* 0x000fc2000801082c */
[----:B------:R-:W0:Y:S01]  /*2f80*/  MUFU.EX2 R27, R27 ;  /* 0x0000001b001b7308 */ /* 0x000e220000000800 */
[----:B------:R-:W-:-:S01]  /*2f90*/  FFMA.FTZ R51, R51, UR40, -R44 ;  /* 0x0000002833337c23 */ /* 0x000fc2000801082c */
[--C-:B------:R-:W-:Y:S01]  /*2fa0*/  FFMA.FTZ R54, R54, UR40, -R44.reuse ;  /* 0x0000002836367c23 */ /* 0x100fe2000801082c */
[----:B------:R-:W-:-:S01]  /*2fb0*/  FFMA.FTZ R55, R55, UR40, -R44 ;  /* 0x0000002837377c23 */ /* 0x000fc2000801082c */
[--C-:B------:R-:W-:Y:S01]  /*2fc0*/  FFMA.FTZ R58, R58, UR40, -R44.reuse ;  /* 0x000000283a3a7c23 */ /* 0x100fe2000801082c */
[----:B------:R-:W-:-:S01]  /*2fd0*/  FFMA.FTZ R59, R59, UR40, -R44 ;  /* 0x000000283b3b7c23 */ /* 0x000fc2000801082c */
[--C-:B------:R-:W-:Y:S01]  /*2fe0*/  FFMA.FTZ R62, R62, UR40, -R44.reuse ;  /* 0x000000283e3e7c23 */ /* 0x100fe2000801082c */
[----:B------:R-:W-:-:S01]  /*2ff0*/  FFMA.FTZ R63, R63, UR40, -R44 ;  /* 0x000000283f3f7c23 */ /* 0x000fc2000801082c */
[----:B------:R-:W1:Y:S01]  /*3000*/  MUFU.EX2 R30, R30 ;  /* 0x0000001e001e7308 */ /* 0x000e620000000800 */
[----:B------:R-:W-:-:S01]  /*3010*/  FFMA.FTZ R66, R66, UR40, -R44 ;  /* 0x0000002842427c23 */ /* 0x000fc2000801082c */
[--C-:B------:R-:W-:Y:S01]  /*3020*/  FFMA.FTZ R67, R67, UR40, -R44.reuse ;  /* 0x0000002843437c23 */ /* 0x100fe2000801082c */
[----:B------:R-:W-:-:S01]  /*3030*/  FFMA.FTZ R70, R70, UR40, -R44 ;  /* 0x0000002846467c23 */ /* 0x000fc2000801082c */
[--C-:B------:R-:W-:Y:S01]  /*3040*/  FFMA.FTZ R71, R71, UR40, -R44.reuse ;  /* 0x0000002847477c23 */ /* 0x100fe2000801082c */
[----:B------:R-:W-:-:S01]  /*3050*/  FFMA.FTZ R74, R74, UR40, -R44 ;  /* 0x000000284a4a7c23 */ /* 0x000fc2000801082c */
[--C-:B------:R-:W-:Y:S01]  /*3060*/  FFMA.FTZ R75, R75, UR40, -R44.reuse ;  /* 0x000000284b4b7c23 */ /* 0x100fe2000801082c */
[----:B------:R-:W-:-:S01]  /*3070*/  FFMA.FTZ R78, R78, UR40, -R44 ;  /* 0x000000284e4e7c23 */ /* 0x000fc2000801082c */
[----:B------:R-:W3:Y:S01]  /*3080*/  MUFU.EX2 R31, R31 ;  /* 0x0000001f001f7308 */ /* 0x000ee20000000800 */
[----:B0-----:R-:W-:-:S01]  /*3090*/  FADD.FTZ R57, R26, R27 ;  /* 0x0000001b1a397221 */ /* 0x001fc20000010000 */
[--C-:B------:R-:W-:Y:S01]  /*30a0*/  FFMA.FTZ R79, R79, UR40, -R44.reuse ;  /* 0x000000284f4f7c23 */ /* 0x100fe2000801082c */
[----:B------:R-:W-:-:S01]  /*30b0*/  FFMA.FTZ R82, R82, UR40, -R44 ;  /* 0x0000002852527c23 */ /* 0x000fc2000801082c */
[--C-:B------:R-:W-:Y:S01]  /*30c0*/  FFMA.FTZ R83, R83, UR40, -R44.reuse ;  /* 0x0000002853537c23 */ /* 0x100fe2000801082c */
[----:B------:R-:W-:-:S01]  /*30d0*/  FFMA.FTZ R86, R86, UR40, -R44 ;  /* 0x0000002856567c23 */ /* 0x000fc2000801082c */
[----:B------:R-:W-:Y:S01]  /*30e0*/  FFMA.FTZ R44, R87, UR40, -R44 ;  /* 0x00000028572c7c23 */ /* 0x000fe2000801082c */
[----:B------:R-:W-:Y:S01]  /*30f0*/  IMAD.MOV.U32 R87, RZ, RZ, R151 ;  /* 0x000000ffff577224 */ /* 0x000fe200078e0097 */
[----:B------:R-:W0:Y:S01]  /*3100*/  MUFU.EX2 R34, R34 ;  /* 0x0000002200227308 */ /* 0x000e220000000800 */
[----:B-1----:R-:W-:-:S07]  /*3110*/  FADD.FTZ R56, R30, R57 ;  /* 0x000000391e387221 */ /* 0x002fce0000010000 */
[----:B------:R-:W2:Y:S01]  /*3120*/  MUFU.EX2 R35, R35 ;  /* 0x0000002300237308 */ /* 0x000ea20000000800 */
[----:B---3--:R-:W-:-:S01]  /*3130*/  FADD.FTZ R57, R31, R56 ;  /* 0x000000381f397221 */ /* 0x008fc20000010000 */
[----:B------:R-:W-:Y:S01]  /*3140*/  F2FP.SATFINITE.E4M3.F32.PACK_AB_MERGE_C R30, R31, R30, RZ ;  /* 0x0000001e1f1e723e */ /* 0x000fe200048070ff */
[----:B------:R-:W-:-:S03]  /*3150*/  IMAD.MOV.U32 R31, RZ, RZ, R151 ;  /* 0x000000ffff1f7224 */ /* 0x000fc600078e0097 */
[----:B------:R-:W-:Y:S01]  /*3160*/  F2FP.SATFINITE.E4M3.F32.PACK_AB_MERGE_C R217, R27, R26, R30 ;  /* 0x0000001a1bd9723e */ /* 0x000fe2000480701e */
[----:B------:R-:W-:Y:S01]  /*3170*/  IMAD.MOV.U32 R30, RZ, RZ, R151 ;  /* 0x000000ffff1e7224 */ /* 0x000fe200078e0097 */
[----:B------:R-:W1:Y:S01]  /*3180*/  MUFU.EX2 R38, R38 ;  /* 0x0000002600267308 */ /* 0x000e620000000800 */
[----:B0-----:R-:W-:-:S01]  /*3190*/  FADD.FTZ R56, R34, R57 ;  /* 0x0000003922387221 */ /* 0x001fc20000010000 */
[--C-:B------:R-:W-:Y:S02]  /*31a0*/  IMAD.MOV.U32 R57, RZ, RZ, R151.reuse ;  /* 0x000000ffff397224 */ /* 0x100fe400078e0097 */
[--C-:B------:R-:W-:Y:S02]  /*31b0*/  IMAD.MOV.U32 R27, RZ, RZ, R151.reuse ;  /* 0x000000ffff1b7224 */ /* 0x100fe400078e0097 */
[----:B------:R-:W-:Y:S02]  /*31c0*/  IMAD.MOV.U32 R26, RZ, RZ, R151 ;  /* 0x000000ffff1a7224 */ /* 0x000fe400078e0097 */
[----:B------:R-:W0:Y:S01]  /*31d0*/  MUFU.EX2 R39, R39 ;  /* 0x0000002700277308 */ /* 0x000e220000000800 */
[----:B--2---:R-:W-:-:S07]  /*31e0*/  FADD.FTZ R3, R35, R56 ;  /* 0x0000003823037221 */ /* 0x004fce0000010000 */
[----:B------:R-:W2:Y:S01]  /*31f0*/  MUFU.EX2 R42, R42 ;  /* 0x0000002a002a7308 */ /* 0x000ea20000000800 */
[----:B-1----:R-:W-:-:S01]  /*3200*/  FADD.FTZ R56, R38, R3 ;  /* 0x0000000326387221 */ /* 0x002fc20000010000 */
[----:B------:R-:W-:-:S04]  /*3210*/  FADD.FTZ R3, R13, R48 ;  /* 0x000000300d037221 */ /* 0x000fc80000010000 */
[----:B------:R-:W-:Y:S02]  /*3220*/  FADD.FTZ R48, R12, R3 ;  /* 0x000000030c307221 */ /* 0x000fe40000010000 */
[----:B------:R-:W1:Y:S01]  /*3230*/  MUFU.EX2 R43, R43 ;  /* 0x0000002b002b7308 */ /* 0x000e620000000800 */
[----:B0-----:R-:W-:-:S01]  /*3240*/  FADD.FTZ R49, R39, R56 ;  /* 0x0000003827317221 */ /* 0x001fc20000010000 */
[----:B------:R-:W-:Y:S01]  /*3250*/  FADD.FTZ R3, R15, R48 ;  /* 0x000000300f037221 */ /* 0x000fe20000010000 */
[----:B------:R-:W-:Y:S01]  /*3260*/  F2FP.SATFINITE.E4M3.F32.PACK_AB_MERGE_C R38, R39, R38, RZ ;  /* 0x000000262726723e */ /* 0x000fe200048070ff */
[----:B------:R-:W-:Y:S02]  /*3270*/  IMAD.MOV.U32 R39, RZ, RZ, R151 ;  /* 0x000000ffff277224 */ /* 0x000fe400078e0097 */
[----:B------:R-:W-:-:S01]  /*3280*/  FADD.FTZ R48, R14, R3 ;  /* 0x000000030e307221 */ /* 0x000fc20000010000 */
[----:B------:R-:W-:Y:S01]  /*3290*/  F2FP.SATFINITE.E4M3.F32.PACK_AB_MERGE_C R219, R35, R34, R38 ;  /* 0x0000002223db723e */ /* 0x000fe20004807026 */
[----:B------:R-:W0:Y:S01]  /*32a0*/  MUFU.EX2 R46, R46 ;  /* 0x0000002e002e7308 */ /* 0x000e220000000800 */
[----:B--2---:R-:W-:-:S01]  /*32b0*/  FADD.FTZ R56, R42, R49 ;  /* 0x000000312a387221 */ /* 0x004fc20000010000 */
[----:B------:R-:W-:Y:S01]  /*32c0*/  FADD.FTZ R3, R25, R48 ;  /* 0x0000003019037221 */ /* 0x000fe20000010000 */
[----:B------:R-:W-:-:S02]  /*32d0*/  IMAD.MOV.U32 R38, RZ, RZ, R151 ;  /* 0x000000ffff267224 */ /* 0x000fc400078e0097 */
[----:B------:R-:W-:Y:S02]  /*32e0*/  IMAD.MOV.U32 R35, RZ, RZ, R151 ;  /* 0x000000ffff237224 */ /* 0x000fe400078e0097 */
[----:B------:R-:W-:-:S01]  /*32f0*/  FADD.FTZ R48, R20, R3 ;  /* 0x0000000314307221 */ /* 0x000fc20000010000 */
[----:B------:R-:W-:Y:S01]  /*3300*/  IMAD.MOV.U32 R34, RZ, RZ, R151 ;  /* 0x000000ffff227224 */ /* 0x000fe200078e0097 */
[----:B------:R-:W2:Y:S01]  /*3310*/  MUFU.EX2 R47, R47 ;  /* 0x0000002f002f7308 */ /* 0x000ea20000000800 */
[----:B-1----:R-:W-:-:S01]  /*3320*/  FADD.FTZ R49, R43, R56 ;  /* 0x000000382b317221 */ /* 0x002fc20000010000 */
[----:B------:R-:W-:Y:S01]  /*3330*/  FADD.FTZ R3, R21, R48 ;  /* 0x0000003015037221 */ /* 0x000fe20000010000 */
[--C-:B------:R-:W-:Y:S02]  /*3340*/  IMAD.MOV.U32 R48, RZ, RZ, R151.reuse ;  /* 0x000000ffff307224 */ /* 0x100fe400078e0097 */
[----:B------:R-:W-:Y:S02]  /*3350*/  IMAD.MOV.U32 R25, RZ, RZ, R151 ;  /* 0x000000ffff197224 */ /* 0x000fe400078e0097 */
[----:B------:R-:W-:-:S01]  /*3360*/  FADD.FTZ R6, R52, R3 ;  /* 0x0000000334067221 */ /* 0x000fc20000010000 */
[----:B------:R-:W-:Y:S01]  /*3370*/  IMAD.MOV.U32 R52, RZ, RZ, R151 ;  /* 0x000000ffff347224 */ /* 0x000fe200078e0097 */
[----:B------:R-:W1:Y:S01]  /*3380*/  MUFU.EX2 R50, R50 ;  /* 0x0000003200327308 */ /* 0x000e620000000800 */
[----:B0-----:R-:W-:-:S01]  /*3390*/  FADD.FTZ R56, R46, R49 ;  /* 0x000000312e387221 */ /* 0x001fc20000010000 */
[----:B------:R-:W-:-:S04]  /*33a0*/  FADD.FTZ R53, R53, R6 ;  /* 0x0000000635357221 */ /* 0x000fc80000010000 */
[----:B------:R-:W-:Y:S01]  /*33b0*/  FADD.FTZ R6, R24, R53 ;  /* 0x0000003518067221 */ /* 0x000fe20000010000 */
[----:B------:R-:W-:Y:S01]  /*33c0*/  IMAD.MOV.U32 R53, RZ, RZ, R151 ;  /* 0x000000ffff357224 */ /* 0x000fe200078e0097 */
[----:B------:R-:W0:Y:S01]  /*33d0*/  MUFU.EX2 R51, R51 ;  /* 0x0000003300337308 */ /* 0x000e220000000800 */
[----:B--2---:R-:W-:-:S01]  /*33e0*/  FADD.FTZ R49, R47, R56 ;  /* 0x000000382f317221 */ /* 0x004fc20000010000 */
[----:B------:R-:W-:Y:S01]  /*33f0*/  F2FP.SATFINITE.E4M3.F32.PACK_AB_MERGE_C R46, R47, R46, RZ ;  /* 0x0000002e2f2e723e */ /* 0x000fe200048070ff */
[----:B------:R-:W-:-:S03]  /*3400*/  IMAD.MOV.U32 R47, RZ, RZ, R151 ;  /* 0x000000ffff2f7224 */ /* 0x000fc600078e0097 */
[----:B------:R-:W-:Y:S01]  /*3410*/  F2FP.SATFINITE.E4M3.F32.PACK_AB_MERGE_C R221, R43, R42, R46 ;  /* 0x0000002a2bdd723e */ /* 0x000fe2000480702e */
[----:B------:R-:W-:Y:S01]  /*3420*/  IMAD.MOV.U32 R46, RZ, RZ, R151 ;  /* 0x000000ffff2e7224 */ /* 0x000fe200078e0097 */
[----:B------:R-:W2:Y:S01]  /*3430*/  MUFU.EX2 R54, R54 ;  /* 0x0000003600367308 */ /* 0x000ea20000000800 */
[----:B-1----:R-:W-:-:S01]  /*3440*/  FADD.FTZ R56, R50, R49 ;  /* 0x0000003132387221 */ /* 0x002fc20000010000 */
[--C-:B------:R-:W-:Y:S02]  /*3450*/  IMAD.MOV.U32 R49, RZ, RZ, R151.reuse ;  /* 0x000000ffff317224 */ /* 0x100fe400078e0097 */
[--C-:B------:R-:W-:Y:S02]  /*3460*/  IMAD.MOV.U32 R43, RZ, RZ, R151.reuse ;  /* 0x000000ffff2b7224 */ /* 0x100fe400078e0097 */
[----:B------:R-:W-:Y:S02]  /*3470*/  IMAD.MOV.U32 R42, RZ, RZ, R151 ;  /* 0x000000ffff2a7224 */ /* 0x000fe400078e0097 */
[----:B------:R-:W1:Y:S01]  /*3480*/  MUFU.EX2 R55, R55 ;  /* 0x0000003700377308 */ /* 0x000e620000000800 */
[----:B0-----:R-:W-:-:S01]  /*3490*/  FADD.FTZ R9, R51, R56 ;  /* 0x0000003833097221 */ /* 0x001fc20000010000 */
[----:B------:R-:W-:-:S06]  /*34a0*/  IMAD.MOV.U32 R56, RZ, RZ, R151 ;  /* 0x000000ffff387224 */ /* 0x000fcc00078e0097 */
[----:B------:R-:W0:Y:S01]  /*34b0*/  MUFU.EX2 R58, R58 ;  /* 0x0000003a003a7308 */ /* 0x000e220000000800 */
[----:B--2---:R-:W-:-:S07]  /*34c0*/  FADD.FTZ R10, R54, R9 ;  /* 0x00000009360a7221 */ /* 0x004fce0000010000 */
[----:B------:R-:W2:Y:S01]  /*34d0*/  MUFU.EX2 R59, R59 ;  /* 0x0000003b003b7308 */ /* 0x000ea20000000800 */
[----:B-1----:R-:W-:-:S01]  /*34e0*/  FADD.FTZ R3, R55, R10 ;  /* 0x0000000a37037221 */ /* 0x002fc20000010000 */
[----:B------:R-:W-:Y:S01]  /*34f0*/  F2FP.SATFINITE.E4M3.F32.PACK_AB_MERGE_C R54, R55, R54, RZ ;  /* 0x000000363736723e */ /* 0x000fe200048070ff */
[----:B------:R-:W-:-:S03]  /*3500*/  IMAD.MOV.U32 R55, RZ, RZ, R151 ;  /* 0x000000ffff377224 */ /* 0x000fc600078e0097 */
[----:B------:R-:W-:Y:S01]  /*3510*/  F2FP.SATFINITE.E4M3.F32.PACK_AB_MERGE_C R223, R51, R50, R54 ;  /* 0x0000003233df723e */ /* 0x000fe20004807036 */
[----:B------:R-:W-:Y:S01]  /*3520*/  IMAD.MOV.U32 R54, RZ, RZ, R151 ;  /* 0x000000ffff367224 */ /* 0x000fe200078e0097 */
[----:B------:R-:W1:Y:S01]  /*3530*/  MUFU.EX2 R62, R62 ;  /* 0x0000003e003e7308 */ /* 0x000e620000000800 */
[----:B0-----:R-:W-:-:S01]  /*3540*/  FADD.FTZ R10, R58, R3 ;  /* 0x000000033a0a7221 */ /* 0x001fc20000010000 */
[----:B------:R-:W-:Y:S01]  /*3550*/  FADD.FTZ R3, R29, R6 ;  /* 0x000000061d037221 */ /* 0x000fe20000010000 */
[--C-:B------:R-:W-:Y:S02]  /*3560*/  IMAD.MOV.U32 R51, RZ, RZ, R151.reuse ;  /* 0x000000ffff337224 */ /* 0x100fe400078e0097 */
[----:B------:R-:W-:Y:S02]  /*3570*/  IMAD.MOV.U32 R50, RZ, RZ, R151 ;  /* 0x000000ffff327224 */ /* 0x000fe400078e0097 */
[----:B------:R-:W-:-:S01]  /*3580*/  FADD.FTZ R6, R60, R3 ;  /* 0x000000033c067221 */ /* 0x000fc20000010000 */
[----:B------:R-:W-:Y:S01]  /*3590*/  F2FP.SATFINITE.E4M3.F32.PACK_AB_MERGE_C R60, R61, R60, RZ ;  /* 0x0000003c3d3c723e */ /* 0x000fe200048070ff */
[----:B------:R-:W0:Y:S01]  /*35a0*/  MUFU.EX2 R63, R63 ;  /* 0x0000003f003f7308 */ /* 0x000e220000000800 */
[----:B--2---:R-:W-:-:S01]  /*35b0*/  FADD.FTZ R9, R59, R10 ;  /* 0x0000000a3b097221 */ /* 0x004fc20000010000 */
[----:B------:R-:W-:Y:S01]  /*35c0*/  FADD.FTZ R61, R61, R6 ;  /* 0x000000063d3d7221 */ /* 0x000fe20000010000 */
[----:B------:R-:W-:Y:S01]  /*35d0*/  F2FP.SATFINITE.E4M3.F32.PACK_AB_MERGE_C R224, R29, R24, R60 ;  /* 0x000000181de0723e */ /* 0x000fe2000480703c */
[----:B------:R-:W-:-:S02]  /*35e0*/  IMAD.MOV.U32 R60, RZ, RZ, R151 ;  /* 0x000000ffff3c7224 */ /* 0x000fc400078e0097 */
[----:B------:R-:W-:Y:S02]  /*35f0*/  IMAD.MOV.U32 R29, RZ, RZ, R151 ;  /* 0x000000ffff1d7224 */ /* 0x000fe400078e0097 */
[----:B------:R-:W2:Y:S01]  /*3600*/  MUFU.EX2 R66, R66 ;  /* 0x0000004200427308 */ /* 0x000ea20000000800 */
[----:B-1----:R-:W-:-:S01]  /*3610*/  FADD.FTZ R4, R62, R9 ;  /* 0x000000093e047221 */ /* 0x002fc20000010000 */
[----:B------:R-:W-:-:S06]  /*3620*/  IMAD.MOV.U32 R24, RZ, RZ, R151 ;  /* 0x000000ffff187224 */ /* 0x000fcc00078e0097 */
[----:B------:R-:W1:Y:S01]  /*3630*/  MUFU.EX2 R67, R67 ;  /* 0x0000004300437308 */ /* 0x000e620000000800 */
[C---:B0-----:R-:W-:Y:S01]  /*3640*/  F2FP.SATFINITE.E4M3.F32.PACK_AB_MERGE_C R62, R63.reuse, R62, RZ ;  /* 0x0000003e3f3e723e */ /* 0x041fe200048070ff */
[----:B------:R-:W-:Y:S01]  /*3650*/  FADD.FTZ R63, R63, R4 ;  /* 0x000000043f3f7221 */ /* 0x000fe20000010000 */
[----:B------:R-:W-:-:S01]  /*3660*/  FADD.FTZ R4, R28, R61 ;  /* 0x0000003d1c047221 */ /* 0x000fc20000010000 */
[--C-:B------:R-:W-:Y:S01]  /*3670*/  IMAD.MOV.U32 R61, RZ, RZ, R151.reuse ;  /* 0x000000ffff3d7224 */ /* 0x100fe200078e0097 */
[----:B------:R-:W-:Y:S01]  /*3680*/  F2FP.SATFINITE.E4M3.F32.PACK_AB_MERGE_C R225, R59, R58, R62 ;  /* 0x0000003a3be1723e */ /* 0x000fe2000480703e */
[----:B------:R-:W-:Y:S02]  /*3690*/  IMAD.MOV.U32 R62, RZ, RZ, R151 ;  /* 0x000000ffff3e7224 */ /* 0x000fe400078e0097 */
[----:B------:R-:W-:-:S01]  /*36a0*/  FADD.FTZ R3, R33, R4 ;  /* 0x0000000421037221 */ /* 0x000fc20000010000 */
[----:B------:R-:W0:Y:S01]  /*36b0*/  MUFU.EX2 R70, R70 ;  /* 0x0000004600467308 */ /* 0x000e220000000800 */
[----:B--2---:R-:W-:-:S01]  /*36c0*/  FADD.FTZ R6, R66, R63 ;  /* 0x0000003f42067221 */ /* 0x004fc20000010000 */
[----:B------:R-:W-:-:S02]  /*36d0*/  IMAD.MOV.U32 R63, RZ, RZ, R151 ;  /* 0x000000ffff3f7224 */ /* 0x000fc400078e0097 */
[----:B------:R-:W-:-:S01]  /*36e0*/  FADD.FTZ R4, R68, R3 ;  /* 0x0000000344047221 */ /* 0x000fc20000010000 */
[--C-:B------:R-:W-:Y:S02]  /*36f0*/  IMAD.MOV.U32 R59, RZ, RZ, R151.reuse ;  /* 0x000000ffff3b7224 */ /* 0x100fe400078e0097 */
[----:B------:R-:W-:Y:S01]  /*3700*/  IMAD.MOV.U32 R58, RZ, RZ, R151 ;  /* 0x000000ffff3a7224 */ /* 0x000fe200078e0097 */
[----:B------:R-:W2:Y:S01]  /*3710*/  MUFU.EX2 R69, R69 ;  /* 0x0000004500457308 */ /* 0x000ea20000000800 */
[----:B-1----:R-:W-:-:S07]  /*3720*/  FADD.FTZ R7, R67, R6 ;  /* 0x0000000643077221 */ /* 0x002fce0000010000 */
[----:B------:R-:W1:Y:S01]  /*3730*/  MUFU.EX2 R71, R71 ;  /* 0x0000004700477308 */ /* 0x000e620000000800 */
[----:B0-----:R-:W-:-:S07]  /*3740*/  FADD.FTZ R6, R70, R7 ;  /* 0x0000000746067221 */ /* 0x001fce0000010000 */
[----:B------:R-:W0:Y:S01]  /*3750*/  MUFU.EX2 R72, R72 ;  /* 0x0000004800487308 */ /* 0x000e220000000800 */
[C---:B--2---:R-:W-:Y:S01]  /*3760*/  F2FP.SATFINITE.E4M3.F32.PACK_AB_MERGE_C R68, R69.reuse, R68, RZ ;  /* 0x000000444544723e */ /* 0x044fe200048070ff */
[----:B------:R-:W-:-:S03]  /*3770*/  FADD.FTZ R69, R69, R4 ;  /* 0x0000000445457221 */ /* 0x000fc60000010000 */
[----:B------:R-:W-:Y:S01]  /*3780*/  F2FP.SATFINITE.E4M3.F32.PACK_AB_MERGE_C R226, R33, R28, R68 ;  /* 0x0000001c21e2723e */ /* 0x000fe20004807044 */
[--C-:B------:R-:W-:Y:S02]  /*3790*/  IMAD.MOV.U32 R68, RZ, RZ, R151.reuse ;  /* 0x000000ffff447224 */ /* 0x100fe400078e0097 */
[----:B------:R-:W-:Y:S01]  /*37a0*/  MUFU.EX2 R45, R45 ;  /* 0x0000002d002d7308 */ /* 0x000fe20000000800 */
[C---:B-1----:R-:W-:Y:S01]  /*37b0*/  F2FP.SATFINITE.E4M3.F32.PACK_AB_MERGE_C R70, R71.reuse, R70, RZ ;  /* 0x000000464746723e */ /* 0x042fe200048070ff */
[----:B------:R-:W-:Y:S01]  /*37c0*/  FADD.FTZ R71, R71, R6 ;  /* 0x0000000647477221 */ /* 0x000fe20000010000 */
[--C-:B------:R-:W-:Y:S02]  /*37d0*/  IMAD.MOV.U32 R33, RZ, RZ, R151.reuse ;  /* 0x000000ffff217224 */ /* 0x100fe400078e0097 */
[----:B------:R-:W-:Y:S01]  /*37e0*/  F2FP.SATFINITE.E4M3.F32.PACK_AB_MERGE_C R227, R67, R66, R70 ;  /* 0x0000004243e3723e */ /* 0x000fe20004807046 */
[----:B------:R-:W-:Y:S02]  /*37f0*/  IMAD.MOV.U32 R70, RZ, RZ, R151 ;  /* 0x000000ffff467224 */ /* 0x000fe400078e0097 */
[----:B------:R-:W1:Y:S01]  /*3800*/  MUFU.EX2 R40, R40 ;  /* 0x0000002800287308 */ /* 0x000e620000000800 */
[----:B0-----:R-:W-:-:S01]  /*3810*/  FADD.FTZ R4, R72, R69 ;  /* 0x0000004548047221 */ /* 0x001fc20000010000 */
[----:B------:R-:W-:-:S02]  /*3820*/  IMAD.MOV.U32 R69, RZ, RZ, R151 ;  /* 0x000000ffff457224 */ /* 0x000fc400078e0097 */
[--C-:B------:R-:W-:Y:S02]  /*3830*/  IMAD.MOV.U32 R67, RZ, RZ, R151.reuse ;  /* 0x000000ffff437224 */ /* 0x100fe400078e0097 */
[--C-:B------:R-:W-:Y:S02]  /*3840*/  IMAD.MOV.U32 R66, RZ, RZ, R151.reuse ;  /* 0x000000ffff427224 */ /* 0x100fe400078e0097 */
[----:B------:R-:W0:Y:S01]  /*3850*/  MUFU.EX2 R74, R74 ;  /* 0x0000004a004a7308 */ /* 0x000e220000000800 */
[----:B------:R-:W-:-:S07]  /*3860*/  IMAD.MOV.U32 R28, RZ, RZ, R151 ;  /* 0x000000ffff1c7224 */ /* 0x000fce00078e0097 */
[----:B------:R-:W2:Y:S01]  /*3870*/  MUFU.EX2 R73, R73 ;  /* 0x0000004900497308 */ /* 0x000ea20000000800 */
[----:B-1----:R-:W-:-:S07]  /*3880*/  F2FP.SATFINITE.E4M3.F32.PACK_AB_MERGE_C R3, R40, R45, RZ ;  /* 0x0000002d2803723e */ /* 0x002fce00048070ff */
[----:B------:R-:W1:Y:S01]  /*3890*/  MUFU.EX2 R75, R75 ;  /* 0x0000004b004b7308 */ /* 0x000e620000000800 */
[----:B0-----:R-:W-:-:S01]  /*38a0*/  FADD.FTZ R6, R74, R71 ;  /* 0x000000474a067221 */ /* 0x001fc20000010000 */
[----:B------:R-:W-:-:S06]  /*38b0*/  IMAD.MOV.U32 R71, RZ, RZ, R151 ;  /* 0x000000ffff477224 */ /* 0x000fcc00078e0097 */
[----:B------:R-:W0:Y:S01]  /*38c0*/  MUFU.EX2 R78, R78 ;  /* 0x0000004e004e7308 */ /* 0x000e220000000800 */
[----:B--2---:R-:W-:-:S01]  /*38d0*/  FADD.FTZ R4, R73, R4 ;  /* 0x0000000449047221 */ /* 0x004fc20000010000 */
[----:B------:R-:W-:Y:S01]  /*38e0*/  F2FP.SATFINITE.E4M3.F32.PACK_AB_MERGE_C R228, R73, R72, R3 ;  /* 0x0000004849e4723e */ /* 0x000fe20004807003 */
[--C-:B------:R-:W-:Y:S02]  /*38f0*/  IMAD.MOV.U32 R73, RZ, RZ, R151.reuse ;  /* 0x000000ffff497224 */ /* 0x100fe400078e0097 */
[----:B------:R-:W-:Y:S01]  /*3900*/  FADD.FTZ R45, R45, R4 ;  /* 0x000000042d2d7221 */ /* 0x000fe20000010000 */
[----:B------:R-:W-:Y:S02]  /*3910*/  IMAD.MOV.U32 R72, RZ, RZ, R151 ;  /* 0x000000ffff487224 */ /* 0x000fe400078e0097 */
[----:B------:R-:W2:Y:S01]  /*3920*/  MUFU.EX2 R79, R79 ;  /* 0x0000004f004f7308 */ /* 0x000ea20000000800 */
[----:B-1----:R-:W-:-:S01]  /*3930*/  FADD.FTZ R7, R75, R6 ;  /* 0x000000064b077221 */ /* 0x002fc20000010000 */
[----:B------:R-:W-:Y:S01]  /*3940*/  FADD.FTZ R45, R40, R45 ;  /* 0x0000002d282d7221 */ /* 0x000fe20000010000 */
[----:B------:R-:W-:-:S05]  /*3950*/  IMAD.MOV.U32 R40, RZ, RZ, R151 ;  /* 0x000000ffff287224 */ /* 0x000fca00078e0097 */
[----:B------:R-:W-:Y:S01]  /*3960*/  MUFU.EX2 R36, R36 ;  /* 0x0000002400247308 */ /* 0x000fe20000000800 */
[----:B0-----:R-:W-:-:S07]  /*3970*/  FADD.FTZ R4, R78, R7 ;  /* 0x000000074e047221 */ /* 0x001fce0000010000 */
[----:B------:R-:W0:Y:S01]  /*3980*/  MUFU.EX2 R41, R41 ;  /* 0x0000002900297308 */ /* 0x000e220000000800 */
[C---:B--2---:R-:W-:Y:S01]  /*3990*/  F2FP.SATFINITE.E4M3.F32.PACK_AB_MERGE_C R78, R79.reuse, R78, RZ ;  /* 0x0000004e4f4e723e */ /* 0x044fe200048070ff */
[----:B------:R-:W-:-:S03]  /*39a0*/  FADD.FTZ R79, R79, R4 ;  /* 0x000000044f4f7221 */ /* 0x000fc60000010000 */
[----:B------:R-:W-:Y:S01]  /*39b0*/  F2FP.SATFINITE.E4M3.F32.PACK_AB_MERGE_C R229, R75, R74, R78 ;  /* 0x0000004a4be5723e */ /* 0x000fe2000480704e */
[--C-:B------:R-:W-:Y:S02]  /*39c0*/  IMAD.MOV.U32 R78, RZ, RZ, R151.reuse ;  /* 0x000000ffff4e7224 */ /* 0x100fe400078e0097 */
[----:B------:R-:W1:Y:S01]  /*39d0*/  MUFU.EX2 R32, R32 ;  /* 0x0000002000207308 */ /* 0x000e620000000800 */
[--C-:B------:R-:W-:Y:S02]  /*39e0*/  IMAD.MOV.U32 R75, RZ, RZ, R151.reuse ;  /* 0x000000ffff4b7224 */ /* 0x100fe400078e0097 */
[----:B------:R-:W-:-:S05]  /*39f0*/  IMAD.MOV.U32 R74, RZ, RZ, R151 ;  /* 0x000000ffff4a7224 */ /* 0x000fca00078e0097 */
[----:B------:R-:W2:Y:S01]  /*3a00*/  MUFU.EX2 R82, R82 ;  /* 0x0000005200527308 */ /* 0x000ea20000000800 */
[----:B0-----:R-:W-:-:S07]  /*3a10*/  F2FP.SATFINITE.E4M3.F32.PACK_AB_MERGE_C R7, R41, R36, RZ ;  /* 0x000000242907723e */ /* 0x001fce00048070ff */
[----:B------:R-:W0:Y:S01]  /*3a20*/  MUFU.EX2 R37, R37 ;  /* 0x0000002500257308 */ /* 0x000e220000000800 */
[----:B-1----:R-:W-:-:S01]  /*3a30*/  FADD.FTZ R4, R32, R45 ;  /* 0x0000002d20047221 */ /* 0x002fc20000010000 */
[----:B------:R-:W-:-:S06]  /*3a40*/  IMAD.MOV.U32 R45, RZ, RZ, R151 ;  /* 0x000000ffff2d7224 */ /* 0x000fcc00078e0097 */
[----:B------:R-:W1:Y:S01]  /*3a50*/  MUFU.EX2 R83, R83 ;  /* 0x0000005300537308 */ /* 0x000e620000000800 */
[----:B--2---:R-:W-:-:S01]  /*3a60*/  FADD.FTZ R6, R82, R79 ;  /* 0x0000004f52067221 */ /* 0x004fc20000010000 */
[----:B------:R-:W-:-:S06]  /*3a70*/  IMAD.MOV.U32 R79, RZ, RZ, R151 ;  /* 0x000000ffff4f7224 */ /* 0x000fcc00078e0097 */
[----:B------:R-:W-:Y:S01]  /*3a80*/  MUFU.EX2 R86, R86 ;  /* 0x0000005600567308 */ /* 0x000fe20000000800 */
[C---:B0-----:R-:W-:Y:S01]  /*3a90*/  F2FP.SATFINITE.E4M3.F32.PACK_AB_MERGE_C R230, R37.reuse, R32, R7 ;  /* 0x0000002025e6723e */ /* 0x041fe20004807007 */
[----:B------:R-:W-:Y:S01]  /*3aa0*/  FADD.FTZ R37, R37, R4 ;  /* 0x0000000425257221 */ /* 0x000fe20000010000 */
[----:B------:R-:W-:-:S03]  /*3ab0*/  IMAD.MOV.U32 R32, RZ, RZ, R151 ;  /* 0x000000ffff207224 */ /* 0x000fc600078e0097 */
[----:B------:R-:W-:Y:S01]  /*3ac0*/  FADD.FTZ R4, R36, R37 ;  /* 0x0000002524047221 */ /* 0x000fe20000010000 */
[----:B------:R-:W-:Y:S01]  /*3ad0*/  IMAD.MOV.U32 R37, RZ, RZ, R151 ;  /* 0x000000ffff257224 */ /* 0x000fe200078e0097 */
[----:B------:R0:W2:Y:S01]  /*3ae0*/  MUFU.EX2 R3, R44 ;  /* 0x0000002c00037308 */ /* 0x0000a20000000800 */
[----:B-1----:R-:W-:-:S01]  /*3af0*/  FADD.FTZ R7, R83, R6 ;  /* 0x0000000653077221 */ /* 0x002fc20000010000 */
[----:B------:R-:W-:Y:S01]  /*3b00*/  FADD.FTZ R4, R41, R4 ;  /* 0x0000000429047221 */ /* 0x000fe20000010000 */
[--C-:B------:R-:W-:Y:S02]  /*3b10*/  IMAD.MOV.U32 R41, RZ, RZ, R151.reuse ;  /* 0x000000ffff297224 */ /* 0x100fe400078e0097 */
[--C-:B------:R-:W-:Y:S02]  /*3b20*/  IMAD.MOV.U32 R36, RZ, RZ, R151.reuse ;  /* 0x000000ffff247224 */ /* 0x100fe400078e0097 */
[----:B0-----:R-:W-:Y:S01]  /*3b30*/  IMAD.MOV.U32 R44, RZ, RZ, R151 ;  /* 0x000000ffff2c7224 */ /* 0x001fe200078e0097 */
[----:B--2---:R-:W-:Y:S01]  /*3b40*/  F2FP.SATFINITE.E4M3.F32.PACK_AB_MERGE_C R6, R3, R86, RZ ;  /* 0x000000560306723e */ /* 0x004fe200048070ff */
[----:B------:R-:W-:-:S03]  /*3b50*/  FADD.FTZ R86, R86, R7 ;  /* 0x0000000756567221 */ /* 0x000fc60000010000 */
[----:B------:R-:W-:Y:S01]  /*3b60*/  F2FP.SATFINITE.E4M3.F32.PACK_AB_MERGE_C R231, R83, R82, R6 ;  /* 0x0000005253e7723e */ /* 0x000fe20004807006 */
[----:B------:R-:W-:-:S01]  /*3b70*/  FADD.FTZ R3, R3, R86 ;  /* 0x0000005603037221 */ /* 0x000fc20000010000 */
[--C-:B------:R-:W-:Y:S02]  /*3b80*/  IMAD.MOV.U32 R86, RZ, RZ, R151.reuse ;  /* 0x000000ffff567224 */ /* 0x100fe400078e0097 */
[--C-:B------:R-:W-:Y:S02]  /*3b90*/  IMAD.MOV.U32 R83, RZ, RZ, R151.reuse ;  /* 0x000000ffff537224 */ /* 0x100fe400078e0097 */
[----:B------:R-:W-:Y:S01]  /*3ba0*/  IMAD.MOV.U32 R82, RZ, RZ, R151 ;  /* 0x000000ffff527224 */ /* 0x000fe200078e0097 */
[----:B------:R-:W-:Y:S06]  /*3bb0*/  @!P1 BRA `(.L_x_15) ;  /* 0x0000002400d89947 */ /* 0x000fec0003800000 */
[----:B------:R-:W-:Y:S01]  /*3bc0*/  IMAD.MOV.U32 R6, RZ, RZ, R5 ;  /* 0x000000ffff067224 */ /* 0x000fe200078e0005 */
[----:B------:R-:W-:Y:S01]  /*3bd0*/  CS2R R150, SRZ ;  /* 0x0000000000967805 */ /* 0x000fe2000001ff00 */
[----:B------:R-:W-:Y:S01]  /*3be0*/  IMAD.MOV.U32 R7, RZ, RZ, R0 ;  /* 0x000000ffff077224 */ /* 0x000fe200078e0000 */
[----:B------:R-:W-:Y:S02]  /*3bf0*/  CS2R R148, SRZ ;  /* 0x0000000000947805 */ /* 0x000fe4000001ff00 */
[----:B------:R-:W-:Y:S02]  /*3c00*/  CS2R R146, SRZ ;  /* 0x0000000000927805 */ /* 0x000fe4000001ff00 */
[----:B------:R-:W-:Y:S02]  /*3c10*/  CS2R R144, SRZ ;  /* 0x0000000000907805 */ /* 0x000fe4000001ff00 */
[----:B------:R-:W-:Y:S02]  /*3c20*/  CS2R R142, SRZ ;  /* 0x00000000008e7805 */ /* 0x000fe4000001ff00 */
[----:B------:R-:W-:-:S02]  /*3c30*/  CS2R R140, SRZ ;  /* 0x00000000008c7805 */ /* 0x000fc4000001ff00 */
[----:B------:R-:W-:Y:S02]  /*3c40*/  CS2R R138, SRZ ;  /* 0x00000000008a7805 */ /* 0x000fe4000001ff00 */
        /* <DEDUP_REMOVED lines=56> */
[----:B------:R-:W-:Y:S01]  /*3fd0*/  CS2R R24, SRZ ;  /* 0x0000000000187805 */ /* 0x000fe2000001ff00 */
[----:B------:R-:W-:Y:S01]  /*3fe0*/  UIADD3 UR50, UR50, -0x2, URZ ;  /* 0xfffffffe32327890 */ /* 0x000fe2000fffe03f */
[----:B------:R-:W-:Y:S01]  /*3ff0*/  UMOV UR53, UR44 ;  /* 0x0000002c00357c82 */ /* 0x000fe20008000000 */
[----:B------:R-:W-:-:S10]  /*4000*/  UMOV UR51, UR52 ;  /* 0x0000003400337c82 */ /* 0x000fd40008000000 */
.L_x_25:
[----:B------:R-:W-:Y:S01]  /*4010*/  ISETP.NE.AND P2, PT, RZ, UR37, PT ;  /* 0x00000025ff007c0c */ /* 0x000fe2000bf45270 */
[----:B------:R-:W-:-:S04]  /*4020*/  UISETP.NE.AND UP0, UPT, UR51, 0x1, UPT ;  /* 0x000000013300788c */ /* 0x000fc8000bf05270 */
[----:B------:R-:W-:-:S04]  /*4030*/  USEL UR44, URZ, 0x1, UP0 ;  /* 0x000000013f2c7887 */ /* 0x000fc80008000000 */
[----:B------:R-:W-:-:S04]  /*4040*/  ULOP3.LUT UR44, UR53, UR44, URZ, 0x3c, !UPT ;  /* 0x0000002c352c7292 */ /* 0x000fc8000f8e3c3f */
[----:B------:R-:W-:Y:S08]  /*4050*/  @P2 BRA `(.L_x_16) ;  /* 0x0000000000382947 */ /* 0x000ff00003800000 */
[----:B------:R-:W-:Y:S05]  /*4060*/  @!P0 BRA `(.L_x_17) ;  /* 0x0000000000048947 */ /* 0x000fea0003800000 */
[----:B------:R-:W-:Y:S01]  /*4070*/  BPT.TRAP 0x1 ;  /* 0x000000040000795c */ /* 0x000fe20000300000 */
.L_x_17:
[----:B------:R-:W-:Y:S01]  /*4080*/  UIADD3 UR6, UR51, 0x1, URZ ;  /* 0x0000000133067890 */ /* 0x000fe2000fffe03f */
[----:B------:R-:W-:-:S03]  /*4090*/  IMAD.U32 R0, RZ, RZ, UR44 ;  /* 0x0000002cff007e24 */ /* 0x000fc6000f8e00ff */
[----:B------:R-:W-:Y:S02]  /*40a0*/  UISETP.NE.AND UP0, UPT, UR6, 0x2, UPT ;  /* 0x000000020600788c */ /* 0x000fe4000bf05270 */
[----:B------:R-:W-:Y:S02]  /*40b0*/  SHF.L.U32 R0, R0, 0x1f, RZ ;  /* 0x0000001f00007819 */ /* 0x000fe400000006ff */
[----:B------:R-:W-:-:S04]  /*40c0*/  USEL UR6, UR6, URZ, UP0 ;  /* 0x0000003f06067287 */ /* 0x000fc80008000000 */
[----:B------:R-:W-:-:S09]  /*40d0*/  ULEA UR6, UR6, UR39, 0x3 ;  /* 0x0000002706067291 */ /* 0x000fd2000f8e183f */
[----:B------:R0:W1:Y:S01]  /*40e0*/  SYNCS.PHASECHK.TRANS64.TRYWAIT P1, [UR6+0x38830], R0 ;  /* 0x03883000ff0075a7 */ /* 0x0000620008020146 */
[----:B------:R-:W-:Y:S05]  /*40f0*/  @!P0 BRA `(.L_x_18) ;  /* 0x0000000000048947 */ /* 0x000fea0003800000 */
[----:B------:R-:W-:Y:S01]  /*4100*/  BPT.TRAP 0x1 ;  /* 0x000000040000795c */ /* 0x000fe20000300000 */
.L_x_18:
[----:B-1----:R-:W-:Y:S05]  /*4110*/  @P1 BRA `(.L_x_16) ;  /* 0x0000000000081947 */ /* 0x002fea0003800000 */
[----:B------:R-:W1:Y:S02]  /*4120*/  SYNCS.PHASECHK.TRANS64.TRYWAIT P1, [UR6+0x38830], R0 ;  /* 0x03883000ff0075a7 */ /* 0x000e640008020146 */
[----:B-1----:R-:W-:Y:S05]  /*4130*/  @!P1 BRA `(.L_x_19) ;  /* 0x0000009800849947 */ /* 0x002fea0003800000 */
.L_x_16:
[----:B-1----:R-:W1:Y:S01]  /*4140*/  S2R R5, SR_TID.X ;  /* 0x0000000000057919 */ /* 0x002e620000002100 */
[----:B------:R-:W-:Y:S01]  /*4150*/  UIADD3 UR52, UR51, 0x1, URZ ;  /* 0x0000000133347890 */ /* 0x000fe2000fffe03f */
[----:B------:R-:W-:Y:S01]  /*4160*/  UMOV UR35, 0x40000040 ;  /* 0x4000004000237882 */ /* 0x000fe20000000000 */
[----:B------:R-:W-:Y:S02]  /*4170*/  UMOV UR7, 0x40000040 ;  /* 0x4000004000077882 */ /* 0x000fe40000000000 */
[----:B------:R-:W-:Y:S01]  /*4180*/  UISETP.NE.AND UP0, UPT, UR52, 0x2, UPT ;  /* 0x000000023400788c */ /* 0x000fe2000bf05270 */
[----:B------:R-:W-:Y:S01]  /*4190*/  UMOV UR11, 0x40000040 ;  /* 0x40000040000b7882 */ /* 0x000fe20000000000 */
[----:B------:R-:W-:Y:S02]  /*41a0*/  UMOV UR15, 0x40000040 ;  /* 0x40000040000f7882 */ /* 0x000fe40000000000 */
[----:B------:R-:W-:Y:S01]  /*41b0*/  USEL UR52, UR52, URZ, UP0 ;  /* 0x0000003f34347287 */ /* 0x000fe20008000000 */
[----:B------:R-:W-:Y:S01]  /*41c0*/  UMOV UR19, 0x40000040 ;  /* 0x4000004000137882 */ /* 0x000fe20000000000 */
[----:B------:R-:W-:-:S02]  /*41d0*/  UMOV UR23, 0x40000040 ;  /* 0x4000004000177882 */ /* 0x000fc40000000000 */
[----:B------:R-:W-:Y:S01]  /*41e0*/  ULEA UR34, UR52, UR47, 0xb ;  /* 0x0000002f34227291 */ /* 0x000fe2000f8e583f */
[----:B------:R-:W-:Y:S01]  /*41f0*/  UMOV UR27, 0x40000040 ;  /* 0x40000040001b7882 */ /* 0x000fe20000000000 */
[----:B------:R-:W-:Y:S02]  /*4200*/  UMOV UR31, 0x40000040 ;  /* 0x40000040001f7882 */ /* 0x000fe40000000000 */
[----:B------:R-:W-:Y:S02]  /*4210*/  UIADD3 UR6, UR34, 0x2, URZ ;  /* 0x0000000222067890 */ /* 0x000fe4000fffe03f */
[----:B------:R-:W-:Y:S02]  /*4220*/  UIADD3 UR10, UR34, 0x4, URZ ;  /* 0x00000004220a7890 */ /* 0x000fe4000fffe03f */
[----:B------:R-:W-:Y:S02]  /*4230*/  UIADD3 UR14, UR34, 0x6, URZ ;  /* 0x00000006220e7890 */ /* 0x000fe4000fffe03f */
[----:B------:R-:W-:-:S02]  /*4240*/  UIADD3 UR18, UR34, 0x400, URZ ;  /* 0x0000040022127890 */ /* 0x000fc4000fffe03f */
[----:B------:R-:W-:Y:S02]  /*4250*/  UIADD3 UR22, UR34, 0x402, URZ ;  /* 0x0000040222167890 */ /* 0x000fe4000fffe03f */
[----:B------:R-:W-:Y:S02]  /*4260*/  UIADD3 UR26, UR34, 0x404, URZ ;  /* 0x00000404221a7890 */ /* 0x000fe4000fffe03f */
[----:B------:R-:W-:Y:S01]  /*4270*/  UIADD3 UR30, UR34, 0x406, URZ ;  /* 0x00000406221e7890 */ /* 0x000fe2000fffe03f */
[----:B-1----:R-:W-:-:S05]  /*4280*/  SHF.R.U32.HI R5, RZ, 0x7, R5 ;  /* 0x00000007ff057819 */ /* 0x002fca0000011605 */
[----:B0-----:R-:W-:-:S05]  /*4290*/  VIADD R0, R5, 0x8 ;  /* 0x0000000805007836 */ /* 0x001fca0000000000 */
[----:B------:R0:W-:Y:S06]  /*42a0*/  BAR.SYNC.DEFER_BLOCKING R0, 0x100 ;  /* 0x000400000000751d */ /* 0x0001ec0000010000 */
[----:B------:R-:W-:-:S06]  /*42b0*/  WARPGROUP.ARRIVE ;  /* 0x00000000000079c5 */ /* 0x000fcc0000000000 */
[----:B------:R-:W-:Y:S03]  /*42c0*/  QGMMA.64x128x32.F32.E4M3.E4M3 R152, gdesc[UR32], RZ, !UPT, gsb0 ;  /* 0x01e00000209879f3 */ /* 0x000fe6000c0008ff */
        /* <DEDUP_REMOVED lines=22> */
[----:B0-----:R-:W-:Y:S05]  /*4430*/  @P2 BRA `(.L_x_20) ;  /* 0x00000000002c2947 */ /* 0x001fea0003800000 */
[----:B------:R-:W-:Y:S05]  /*4440*/  @!P0 BRA `(.L_x_21) ;  /* 0x0000000000048947 */ /* 0x000fea0003800000 */
[----:B------:R-:W-:Y:S01]  /*4450*/  BPT.TRAP 0x1 ;  /* 0x000000040000795c */ /* 0x000fe20000300000 */
.L_x_21:
[----:B------:R-:W-:Y:S01]  /*4460*/  ULEA UR6, UR51, UR39, 0x3 ;  /* 0x0000002733067291 */ /* 0x000fe2000f8e183f */
[----:B------:R-:W-:-:S05]  /*4470*/  IMAD.U32 R0, RZ, RZ, UR53 ;  /* 0x00000035ff007e24 */ /* 0x000fca000f8e00ff */
[----:B------:R-:W-:-:S04]  /*4480*/  SHF.L.U32 R0, R0, 0x1f, RZ ;  /* 0x0000001f00007819 */ /* 0x000fc800000006ff */
[----:B------:R0:W1:Y:S01]  /*4490*/  SYNCS.PHASECHK.TRANS64.TRYWAIT P1, [UR6+0x38850], R0 ;  /* 0x03885000ff0075a7 */ /* 0x0000620008020146 */
[----:B------:R-:W-:Y:S05]  /*44a0*/  @!P0 BRA `(.L_x_22) ;  /* 0x0000000000048947 */ /* 0x000fea0003800000 */
[----:B------:R-:W-:Y:S01]  /*44b0*/  BPT.TRAP 0x1 ;  /* 0x000000040000795c */ /* 0x000fe20000300000 */
.L_x_22:
[----:B-1----:R-:W-:Y:S05]  /*44c0*/  @P1 BRA `(.L_x_20) ;  /* 0x0000000000081947 */ /* 0x002fea0003800000 */
[----:B------:R-:W1:Y:S02]  /*44d0*/  SYNCS.PHASECHK.TRANS64.TRYWAIT P1, [UR6+0x38850], R0 ;  /* 0x03885000ff0075a7 */ /* 0x000e640008020146 */
[----:B-1----:R-:W-:Y:S05]  /*44e0*/  @!P1 BRA `(.L_x_23) ;  /* 0x0000009400b09947 */ /* 0x002fea0003800000 */
.L_x_20:
[----:B------:R-:W-:Y:S01]  /*44f0*/  UIADD3 UR6, UR39, 0x400, URZ ;  /* 0x0000040027067890 */ /* 0x000fe2000fffe03f */
[----:B------:R-:W-:Y:S01]  /*4500*/  WARPGROUP.ARRIVE ;  /* 0x00000000000079c5 */ /* 0x000fe20000000000 */
[----:B------:R-:W-:Y:S01]  /*4510*/  UMOV UR7, 0x40000040 ;  /* 0x4000004000077882 */ /* 0x000fe20000000000 */
[----:B01----:R-:W-:Y:S01]  /*4520*/  FMNMX.FTZ R0, R152, R7, !PT ;  /* 0x0000000798007209 */ /* 0x003fe20007810000 */
[----:B------:R-:W-:-:S03]  /*4530*/  USHF.R.U32.HI UR6, URZ, 0x4, UR6 ;  /* 0x000000043f067899 */ /* 0x000fc60008011606 */
[----:B------:R-:W-:Y:S01]  /*4540*/  FMNMX.FTZ R5, R153, R0, !PT ;  /* 0x0000000099057209 */ /* 0x000fe20007810000 */
[----:B------:R-:W-:Y:S01]  /*4550*/  ULOP3.LUT UR6, UR6, 0x3fff, URZ, 0xc0, !UPT ;  /* 0x00003fff06067892 */ /* 0x000fe2000f8ec03f */
[----:B------:R-:W-:-:S03]  /*4560*/  FMNMX.FTZ R0, R154, R6, !PT ;  /* 0x000000069a007209 */ /* 0x000fc60007810000 */
[----:B------:R-:W-:Y:S01]  /*4570*/  ULOP3.LUT UR6, UR6, 0x10000, URZ, 0xfc, !UPT ;  /* 0x0001000006067892 */ /* 0x000fe2000f8efc3f */
[----:B------:R-:W-:Y:S02]  /*4580*/  FMNMX.FTZ R9, R155, R0, !PT ;  /* 0x000000009b097209 */ /* 0x000fe40007810000 */
[----:B------:R-:W-:Y:S01]  /*4590*/  FMNMX.FTZ R0, R156, R5, !PT ;  /* 0x000000059c007209 */ /* 0x000fe20007810000 */
[----:B------:R-:W-:Y:S01]  /*45a0*/  ULEA UR10, UR51, UR6, 0xb ;  /* 0x00000006330a7291 */ /* 0x000fe2000f8e583f */
[----:B------:R-:W-:Y:S02]  /*45b0*/  FMNMX.FTZ R8, R158, R9, !PT ;  /* 0x000000099e087209 */ /* 0x000fe40007810000 */
[----:B------:R-:W-:Y:S02]  /*45c0*/  FMNMX.FTZ R5, R157, R0, !PT ;  /* 0x000000009d057209 */ /* 0x000fe40007810000 */
[----:B------:R-:W-:Y:S02]  /*45d0*/  FMNMX.FTZ R9, R159, R8, !PT ;  /* 0x000000089f097209 */ /* 0x000fe40007810000 */
[----:B------:R-:W-:Y:S01]  /*45e0*/  UMOV UR6, UR10 ;  /* 0x0000000a00067c82 */ /* 0x000fe20008000000 */
[----:B------:R-:W-:Y:S01]  /*45f0*/  FMNMX.FTZ R0, R160, R5, !PT ;  /* 0x00000005a0007209 */ /* 0x000fe20007810000 */
[----:B------:R-:W-:Y:S01]  /*4600*/  QGMMA.64x256x32.F32.E4M3.E4M3 R24, R216, gdesc[UR4], R24, gsb0 ;  /* 0x03e00004d8187df3 */ /* 0x000fe20008000818 */
[----:B------:R-:W-:Y:S01]  /*4610*/  UIADD3 UR6, UR10, 0x2, URZ ;  /* 0x000000020a067890 */ /* 0x000fe2000fffe03f */
[----:B------:R-:W-:Y:S01]  /*4620*/  FMNMX.FTZ R8, R162, R9, !PT ;  /* 0x00000009a2087209 */ /* 0x000fe20007810000 */
[----:B------:R-:W-:Y:S01]  /*4630*/  UMOV UR7, 0x40000040 ;  /* 0x4000004000077882 */ /* 0x000fe20000000000 */
[----:B------:R-:W-:-:S02]  /*4640*/  FMNMX.FTZ R5, R161, R0, !PT ;  /* 0x00000000a1057209 */ /* 0x000fc40007810000 */
[----:B------:R-:W-:Y:S02]  /*4650*/  FMNMX.FTZ R9, R163, R8, !PT ;  /* 0x00000008a3097209 */ /* 0x000fe40007810000 */
[----:B------:R-:W-:Y:S02]  /*4660*/  FMNMX.FTZ R0, R164, R5, !PT ;  /* 0x00000005a4007209 */ /* 0x000fe40007810000 */
[----:B------:R-:W-:Y:S02]  /*4670*/  FMNMX.FTZ R8, R166, R9, !PT ;  /* 0x00000009a6087209 */ /* 0x000fe40007810000 */
[----:B------:R-:W-:Y:S02]  /*4680*/  FMNMX.FTZ R5, R165, R0, !PT ;  /* 0x00000000a5057209 */ /* 0x000fe40007810000 */
[----:B------:R-:W-:Y:S02]  /*4690*/  FMNMX.FTZ R9, R167, R8, !PT ;  /* 0x00000008a7097209 */ /* 0x000fe40007810000 */
        /* <DEDUP_REMOVED lines=47> */
[----:B------:R-:W-:-:S03]  /*4990*/  FMNMX.FTZ R8, R215, R8, !PT ;  /* 0x00000008d7087209 */ /* 0x000fc60007810000 */
[----:B------:R-:W0:Y:S04]  /*49a0*/  SHFL.BFLY PT, R0, R5, 0x2, 0x1f ;  /* 0x0c401f0005007f89 */ /* 0x000e2800000e0000 */
[----:B------:R-:W1:Y:S01]  /*49b0*/  SHFL.BFLY PT, R11, R8, 0x2, 0x1f ;  /* 0x0c401f00080b7f89 */ /* 0x000e6200000e0000 */
[----:B0-----:R-:W-:Y:S02]  /*49c0*/  FMNMX.FTZ R9, R5, R0, !PT ;  /* 0x0000000005097209 */ /* 0x001fe40007810000 */
[----:B-1----:R-:W-:-:S03]  /*49d0*/  FMNMX.FTZ R11, R8, R11, !PT ;  /* 0x0000000b080b7209 */ /* 0x002fc60007810000 */
[----:B------:R-:W0:Y:S04]  /*49e0*/  SHFL.BFLY PT, R0, R9, 0x1, 0x1f ;  /* 0x0c201f0009007f89 */ /* 0x000e2800000e0000 */
[----:B------:R-:W1:Y:S01]  /*49f0*/  SHFL.BFLY PT, R10, R11, 0x1, 0x1f ;  /* 0x0c201f000b0a7f89 */ /* 0x000e6200000e0000 */
[----:B0-----:R-:W-:Y:S01]  /*4a00*/  FMNMX.FTZ R0, R9, R0, !PT ;  /* 0x0000000009007209 */ /* 0x001fe20007810000 */
[----:B------:R-:W-:Y:S01]  /*4a10*/  IMAD.U32 R9, RZ, RZ, UR40 ;  /* 0x00000028ff097e24 */ /* 0x000fe2000f8e00ff */
[----:B-1----:R-:W-:-:S03]  /*4a20*/  FMNMX.FTZ R5, R11, R10, !PT ;  /* 0x0000000a0b057209 */ /* 0x002fc60007810000 */
[C---:B------:R-:W-:Y:S01]  /*4a30*/  FFMA.FTZ R8, R0.reuse, R9, -8 ;  /* 0xc100000000087423 */ /* 0x040fe20000010009 */
[----:B------:R-:W-:-:S03]  /*4a40*/  FADD.FTZ R7, -R0, R7 ;  /* 0x0000000700077221 */ /* 0x000fc60000010100 */
[--C-:B------:R-:W-:Y:S01]  /*4a50*/  FFMA.FTZ R13, R160, UR40, -R8.reuse ;  /* 0x00000028a00d7c23 */ /* 0x100fe20008010808 */
[----:B------:R-:W-:-:S01]  /*4a60*/  FFMA.FTZ R160, R177, UR40, -R8 ;  /* 0x00000028b1a07c23 */ /* 0x000fc20008010808 */
[----:B------:R-:W-:Y:S01]  /*4a70*/  FFMA.FTZ R177, R196, UR40, -R8 ;  /* 0x00000028c4b17c23 */ /* 0x000fe20008010808 */
[----:B------:R-:W-:Y:S02]  /*4a80*/  IMAD.U32 R196, RZ, RZ, UR40 ;  /* 0x00000028ffc47e24 */ /* 0x000fe4000f8e00ff */
[----:B------:R-:W-:Y:S01]  /*4a90*/  FADD.FTZ R6, -R5, R6 ;  /* 0x0000000605067221 */ /* 0x000fe20000010100 */
[----:B------:R-:W-:-:S01]  /*4aa0*/  FFMA.FTZ R14, R161, UR40, -R8 ;  /* 0x00000028a10e7c23 */ /* 0x000fc20008010808 */
[----:B------:R-:W-:Y:S01]  /*4ab0*/  FFMA.FTZ R161, R180, UR40, -R8 ;  /* 0x00000028b4a17c23 */ /* 0x000fe20008010808 */
[----:B------:R-:W-:-:S01]  /*4ac0*/  FFMA.FTZ R196, R5, R196, -8 ;  /* 0xc100000005c47423 */ /* 0x000fc200000100c4 */
[----:B------:R-:W-:Y:S01]  /*4ad0*/  FMUL.FTZ R7, R7, UR40 ;  /* 0x0000002807077c20 */ /* 0x000fe20008410000 */
[----:B------:R-:W-:-:S01]  /*4ae0*/  FFMA.FTZ R10, R152, UR40, -R8 ;  /* 0x00000028980a7c23 */ /* 0x000fc20008010808 */
[----:B------:R-:W-:Y:S01]  /*4af0*/  FFMA.FTZ R180, R197, UR40, -R8 ;  /* 0x00000028c5b47c23 */ /* 0x000fe20008010808 */
[----:B------:R-:W-:Y:S01]  /*4b00*/  FMUL.FTZ R6, R6, UR40 ;  /* 0x0000002806067c20 */ /* 0x000fe20008410000 */
[----:B------:R-:W-:Y:S01]  /*4b10*/  FFMA.FTZ R197, R154, UR40, -R196 ;  /* 0x000000289ac57c23 */ /* 0x000fe200080108c4 */
[----:B------:R-:W-:-:S01]  /*4b20*/  FFMA.FTZ R9, R153, UR40, -R8 ;  /* 0x0000002899097c23 */ /* 0x000fc20008010808 */
[----:B------:R-:W-:Y:S01]  /*4b30*/  FFMA.FTZ R154, R155, UR40, -R196 ;  /* 0x000000289b9a7c23 */ /* 0x000fe200080108c4 */
[----:B------:R-:W-:Y:S01]  /*4b40*/  MUFU.EX2 R7, R7 ;  /* 0x0000000700077308 */ /* 0x000fe20000000800 */
[----:B------:R-:W-:-:S01]  /*4b50*/  FFMA.FTZ R11, R156, UR40, -R8 ;  /* 0x000000289c0b7c23 */ /* 0x000fc20008010808 */
[----:B------:R-:W-:Y:S01]  /*4b60*/  FFMA.FTZ R155, R158, UR40, -R196 ;  /* 0x000000289e9b7c23 */ /* 0x000fe200080108c4 */
        /* <DEDUP_REMOVED lines=11> */
[----:B------:R-:W-:Y:S01]  /*4c20*/  FFMA.FTZ R15, R164, UR40, -R8 ;  /* 0x00000028a40f7c23 */ /* 0x000fe20008010808 */
[----:B------:R-:W-:-:S01]  /*4c30*/  FFMA.FTZ R175, R178, UR40, -R196 ;  /* 0x00000028b2af7c23 */ /* 0x000fc200080108c4 */
[----:B------:R-:W-:Y:S01]  /*4c40*/  MUFU.EX2 R6, R6 ;  /* 0x0000000600067308 */ /* 0x000fe20000000800 */
[----:B------:R-:W-:-:S01]  /*4c50*/  FFMA.FTZ R178, R179, UR40, -R196 ;  /* 0x00000028b3b27c23 */ /* 0x000fc200080108c4 */
[----:B------:R-:W-:Y:S01]  /*4c60*/  FFMA.FTZ R164, R181, UR40, -R8 ;  /* 0x00000028b5a47c23 */ /* 0x000fe20008010808 */
[----:B------:R-:W-:-:S01]  /*4c70*/  FFMA.FTZ R179, R182, UR40, -R196 ;  /* 0x00000028b6b37c23 */ /* 0x000fc200080108c4 */
[----:B------:R-:W-:Y:S01]  /*4c80*/  FFMA.FTZ R181, R200, UR40, -R8 ;  /* 0x00000028c8b57c23 */ /* 0x000fe20008010808 */
[----:B------:R-:W-:-:S01]  /*4c90*/  FFMA.FTZ R182, R183, UR40, -R196 ;  /* 0x00000028b7b67c23 */ /* 0x000fc200080108c4 */
[----:B------:R-:W-:Y:S01]  /*4ca0*/  FFMA.FTZ R20, R165, UR40, -R8 ;  /* 0x00000028a5147c23 */ /* 0x000fe20008010808 */
[----:B------:R-:W-:-:S01]  /*4cb0*/  FFMA.FTZ R183, R186, UR40, -R196 ;  /* 0x00000028bab77c23 */ /* 0x000fc200080108c4 */
[----:B------:R-:W1:Y:S01]  /*4cc0*/  MUFU.EX2 R197, R197 ;  /* 0x000000c500c57308 */ /* 0x000e620000000800 */
[----:B0-----:R-:W-:-:S01]  /*4cd0*/  FFMA.FTZ R4, R7, R4, R10 ;  /* 0x0000000407047223 */ /* 0x001fc2000001000a */
[--C-:B------:R-:W-:Y:S01]  /*4ce0*/  FFMA.FTZ R186, R187, UR40, -R196.reuse ;  /* 0x00000028bbba7c23 */ /* 0x100fe200080108c4 */
[----:B------:R-:W-:-:S01]  /*4cf0*/  FFMA.FTZ R187, R190, UR40, -R196 ;  /* 0x00000028bebb7c23 */ /* 0x000fc200080108c4 */
[----:B------:R-:W-:Y:S01]  /*4d00*/  FFMA.FTZ R190, R191, UR40, -R196 ;  /* 0x00000028bfbe7c23 */ /* 0x000fe200080108c4 */
        /* <DEDUP_REMOVED lines=11> */
[----:B------:R-:W2:Y:S01]  /*4dc0*/  MUFU.EX2 R154, R154 ;  /* 0x0000009a009a7308 */ /* 0x000ea20000000800 */
[----:B-1----:R-:W-:-:S01]  /*4dd0*/  FFMA.FTZ R3, R6, R3, R197 ;  /* 0x0000000306037223 */ /* 0x002fc200000100c5 */
[--C-:B------:R-:W-:Y:S01]  /*4de0*/  FFMA.FTZ R173, R192, UR40, -R8.reuse ;  /* 0x00000028c0ad7c23 */ /* 0x100fe20008010808 */
[----:B------:R-:W-:-:S01]  /*4df0*/  FFMA.FTZ R176, R193, UR40, -R8 ;  /* 0x00000028c1b07c23 */ /* 0x000fc20008010808 */
[--C-:B------:R-:W-:Y:S01]  /*4e00*/  FFMA.FTZ R185, R204, UR40, -R8.reuse ;  /* 0x00000028ccb97c23 */ /* 0x100fe20008010808 */
[----:B------:R-:W-:-:S01]  /*4e10*/  FFMA.FTZ R188, R205, UR40, -R8 ;  /* 0x00000028cdbc7c23 */ /* 0x000fc20008010808 */
[----:B------:R-:W-:Y:S01]  /*4e20*/  FFMA.FTZ R189, R208, UR40, -R8 ;  /* 0x00000028d0bd7c23 */ /* 0x000fe20008010808 */
[----:B------:R-:W-:Y:S01]  /*4e30*/  IMAD.U32 R208, RZ, RZ, UR52 ;  /* 0x00000034ffd07e24 */ /* 0x000fe2000f8e00ff */
[----:B------:R-:W1:Y:S01]  /*4e40*/  MUFU.EX2 R11, R11 ;  /* 0x0000000b000b7308 */ /* 0x000e620000000800 */
[----:B0-----:R-:W-:-:S01]  /*4e50*/  FADD.FTZ R4, R9, R4 ;  /* 0x0000000409047221 */ /* 0x001fc20000010000 */
[--C-:B------:R-:W-:Y:S01]  /*4e60*/  FFMA.FTZ R192, R209, UR40, -R8.reuse ;  /* 0x00000028d1c07c23 */ /* 0x100fe20008010808 */
[----:B------:R-:W-:-:S01]  /*4e70*/  FFMA.FTZ R193, R212, UR40, -R8 ;  /* 0x00000028d4c17c23 */ /* 0x000fc20008010808 */
[----:B------:R-:W-:-:S04]  /*4e80*/  FFMA.FTZ R8, R213, UR40, -R8 ;  /* 0x00000028d5087c23 */ /* 0x000fc80008010808 */
[----:B------:R-:W0:Y:S01]  /*4e90*/  MUFU.EX2 R155, R155 ;  /* 0x0000009b009b7308 */ /* 0x000e220000000800 */
[----:B--2---:R-:W-:-:S07]  /*4ea0*/  FADD.FTZ R200, R154, R3 ;  /* 0x000000039ac87221 */ /* 0x004fce0000010000 */
[----:B------:R-:W2:Y:S01]  /*4eb0*/  MUFU.EX2 R12, R12 ;  /* 0x0000000c000c7308 */ /* 0x000ea20000000800 */
[----:B-1----:R-:W-:-:S07]  /*4ec0*/  FADD.FTZ R3, R11, R4 ;  /* 0x000000040b037221 */ /* 0x002fce0000010000 */
[----:B------:R-:W1:Y:S01]  /*4ed0*/  MUFU.EX2 R158, R158 ;  /* 0x0000009e009e7308 */ /* 0x000e620000000800 */
[----:B0-----:R-:W-:-:S01]  /*4ee0*/  FADD.FTZ R191, R155, R200 ;  /* 0x000000c89bbf7221 */ /* 0x001fc20000010000 */
[----:B------:R-:W-:Y:S02]  /*4ef0*/  WARPGROUP.DEPBAR.LE gsb0, 0x0 ;  /* 0x00008000000079c5 */ /* 0x000fe40000010000 */
[----:B------:R-:W-:-:S04]  /*4f00*/  WARPGROUP.ARRIVE ;  /* 0x00000000000079c5 */ /* 0x000fc80000000000 */
[----:B------:R-:W0:Y:S01]  /*4f10*/  MUFU.EX2 R13, R13 ;  /* 0x0000000d000d7308 */ /* 0x000e220000000800 */
[----:B--2---:R-:W-:-:S01]  /*4f20*/  FADD.FTZ R4, R12, R3 ;  /* 0x000000030c047221 */ /* 0x004fc20000010000 */
[----:B------:R-:W2:Y:S01]  /*4f30*/  S2R R219, SR_TID.X ;  /* 0x0000000000db7919 */ /* 0x000ea20000002100 */
[----:B------:R-:W-:Y:S01]  /*4f40*/  QGMMA.64x256x32.F32.E4M3.E4M3 R24, R220, gdesc[UR4], R24, gsb0 ;  /* 0x03e00004dc187df3 */ /* 0x000fe20008000818 */
[----:B------:R-:W-:Y:S01]  /*4f50*/  UIADD3 UR6, UR10, 0x4, URZ ;  /* 0x000000040a067890 */ /* 0x000fe2000fffe03f */
[----:B-1----:R-:W-:Y:S01]  /*4f60*/  FADD.FTZ R200, R158, R191 ;  /* 0x000000bf9ec87221 */ /* 0x002fe20000010000 */
[----:B------:R-:W-:Y:S02]  /*4f70*/  UMOV UR7, 0x40000040 ;  /* 0x4000004000077882 */ /* 0x000fe40000000000 */
[----:B------:R-:W1:Y:S01]  /*4f80*/  MUFU.EX2 R159, R159 ;  /* 0x0000009f009f7308 */ /* 0x000e620000000800 */
[----:B------:R-:W-:-:S01]  /*4f90*/  FFMA.FTZ R191, R194, UR40, -R196 ;  /* 0x00000028c2bf7c23 */ /* 0x000fc200080108c4 */
[----:B------:R-:W-:-:S06]  /*4fa0*/  FFMA.FTZ R194, R195, UR40, -R196 ;  /* 0x00000028c3c27c23 */ /* 0x000fcc00080108c4 */
[----:B------:R-:W3:Y:S01]  /*4fb0*/  MUFU.EX2 R14, R14 ;  /* 0x0000000e000e7308 */ /* 0x000ee20000000800 */
[----:B0-----:R-:W-:-:S07]  /*4fc0*/  FADD.FTZ R3, R13, R4 ;  /* 0x000000040d037221 */ /* 0x001fce0000010000 */
[----:B------:R-:W0:Y:S01]  /*4fd0*/  MUFU.EX2 R162, R162 ;  /* 0x000000a200a27308 */ /* 0x000e220000000800 */
[----:B-1----:R-:W-:-:S07]  /*4fe0*/  FADD.FTZ R201, R159, R200 ;  /* 0x000000c89fc97221 */ /* 0x002fce0000010000 */
[----:B------:R-:W1:Y:S01]  /*4ff0*/  MUFU.EX2 R15, R15 ;  /* 0x0000000f000f7308 */ /* 0x000e620000000800 */
[----:B---3--:R-:W-:-:S01]  /*5000*/  FADD.FTZ R4, R14, R3 ;  /* 0x000000030e047221 */ /* 0x008fc20000010000 */
[----:B--2---:R-:W-:Y:S02]  /*5010*/  LOP3.LUT P1, RZ, R219, 0x7f, RZ, 0xc0, !PT ;  /* 0x0000007fdbff7812 */ /* 0x004fe4000782c0ff */
[----:B------:R-:W-:-:S04]  /*5020*/  SHF.R.U32.HI R219, RZ, 0x7, R219 ;  /* 0x00000007ffdb7819 */ /* 0x000fc800000116db */
[----:B------:R-:W2:Y:S01]  /*5030*/  MUFU.EX2 R163, R163 ;  /* 0x000000a300a37308 */ /* 0x000ea20000000800 */
[----:B0-----:R-:W-:-:S06]  /*5040*/  FADD.FTZ R200, R162, R201 ;  /* 0x000000c9a2c87221 */ /* 0x001fcc0000010000 */
[----:B------:R-:W-:Y:S01]  /*5050*/  @!P1 LEA R208, R208, UR39, 0x3 ;  /* 0x00000027d0d09c11 */ /* 0x000fe2000f8e18ff */
[----:B------:R-:W0:Y:S01]  /*5060*/  MUFU.EX2 R20, R20 ;  /* 0x0000001400147308 */ /* 0x000e220000000800 */
[----:B-1----:R-:W-:-:S07]  /*5070*/  FADD.FTZ R3, R15, R4 ;  /* 0x000000040f037221 */ /* 0x002fce0000010000 */
[----:B------:R-:W1:Y:S01]  /*5080*/  MUFU.EX2 R166, R166 ;  /* 0x000000a600a67308 */ /* 0x000e620000000800 */
[----:B--2---:R-:W-:-:S07]  /*5090*/  FADD.FTZ R195, R163, R200 ;  /* 0x000000c8a3c37221 */ /* 0x004fce0000010000 */
[----:B------:R-:W2:Y:S01]  /*50a0*/  MUFU.EX2 R21, R21 ;  /* 0x0000001500157308 */ /* 0x000ea20000000800 */
[----:B0-----:R-:W-:-:S07]  /*50b0*/  FADD.FTZ R4, R20, R3 ;  /* 0x0000000314047221 */ /* 0x001fce0000010000 */
[----:B------:R-:W0:Y:S01]  /*50c0*/  MUFU.EX2 R167, R167 ;  /* 0x000000a700a77308 */ /* 0x000e220000000800 */
[----:B-1----:R-:W-:-:S01]  /*50d0*/  FADD.FTZ R200, R166, R195 ;  /* 0x000000c3a6c87221 */ /* 0x002fc20000010000 */
[--C-:B------:R-:W-:Y:S01]  /*50e0*/  FFMA.FTZ R195, R198, UR40, -R196.reuse ;  /* 0x00000028c6c37c23 */ /* 0x100fe200080108c4 */
[----:B------:R-:W-:-:S05]  /*50f0*/  FFMA.FTZ R198, R199, UR40, -R196 ;  /* 0x00000028c7c67c23 */ /* 0x000fca00080108c4 */
[----:B------:R-:W1:Y:S01]  /*5100*/  MUFU.EX2 R152, R152 ;  /* 0x0000009800987308 */ /* 0x000e620000000800 */
[----:B--2---:R-:W-:-:S07]  /*5110*/  FADD.FTZ R3, R21, R4 ;  /* 0x0000000415037221 */ /* 0x004fce0000010000 */
[----:B------:R-:W2:Y:S01]  /*5120*/  MUFU.EX2 R170, R170 ;  /* 0x000000aa00aa7308 */ /* 0x000ea20000000800 */
[----:B0-----:R-:W-:-:S07]  /*5130*/  FADD.FTZ R201, R167, R200 ;  /* 0x000000c8a7c97221 */ /* 0x001fce0000010000 */
[----:B------:R-:W0:Y:S01]  /*5140*/  MUFU.EX2 R153, R153 ;  /* 0x0000009900997308 */ /* 0x000e220000000800 */
[----:B-1----:R-:W-:-:S07]  /*5150*/  FADD.FTZ R4, R152, R3 ;  /* 0x0000000398047221 */ /* 0x002fce0000010000 */
        /* <DEDUP_REMOVED lines=9> */
[----:B0-----:R-:W-:-:S01]  /*51f0*/  FADD.FTZ R200, R174, R199 ;  /* 0x000000c7aec87221 */ /* 0x001fc20000010000 */
[----:B------:R-:W-:-:S06]  /*5200*/  FFMA.FTZ R199, R202, UR40, -R196 ;  /* 0x00000028cac77c23 */ /* 0x000fcc00080108c4 */
[----:B------:R-:W0:Y:S01]  /*5210*/  MUFU.EX2 R160, R160 ;  /* 0x000000a000a07308 */ /* 0x000e220000000800 */
[----:B-1----:R-:W-:-:S07]  /*5220*/  FADD.FTZ R3, R157, R4 ;  /* 0x000000049d037221 */ /* 0x002fce0000010000 */
[----:B------:R-:W1:Y:S01]  /*5230*/  MUFU.EX2 R178, R178 ;  /* 0x000000b200b27308 */ /* 0x000e620000000800 */
[----:B--2---:R-:W-:-:S01]  /*5240*/  FADD.FTZ R201, R175, R200 ;  /* 0x000000c8afc97221 */ /* 0x004fc20000010000 */
[----:B------:R-:W-:-:S06]  /*5250*/  FFMA.FTZ R200, R203, UR40, -R196 ;  /* 0x00000028cbc87c23 */ /* 0x000fcc00080108c4 */
        /* <DEDUP_REMOVED lines=16> */
[----:B-1----:R-:W-:-:S01]  /*5360*/  FADD.FTZ R203, R183, R202 ;  /* 0x000000cab7cb7221 */ /* 0x002fc20000010000 */
[----:B------:R-:W-:-:S06]  /*5370*/  FFMA.FTZ R202, R207, UR40, -R196 ;  /* 0x00000028cfca7c23 */ /* 0x000fcc00080108c4 */
        /* <DEDUP_REMOVED lines=10> */
[----:B------:R-:W-:-:S06]  /*5420*/  IADD3 R3, -R219, 0xb, RZ ;  /* 0x0000000bdb037810 */ /* 0x000fcc0007ffe1ff */
[----:B------:R-:W0:Y:S01]  /*5430*/  MUFU.EX2 R191, R191 ;  /* 0x000000bf00bf7308 */ /* 0x000e220000000800 */
[----:B-1----:R-:W-:-:S01]  /*5440*/  FADD.FTZ R204, R190, R203 ;  /* 0x000000cbbecc7221 */ /* 0x002fc20000010000 */
[----:B------:R-:W-:-:S06]  /*5450*/  FFMA.FTZ R203, R210, UR40, -R196 ;  /* 0x00000028d2cb7c23 */ /* 0x000fcc00080108c4 */
[----:B------:R-:W1:Y:S01]  /*5460*/  MUFU.EX2 R176, R176 ;  /* 0x000000b000b07308 */ /* 0x000e620000000800 */
[----:B--2---:R-:W-:-:S01]  /*5470*/  FADD.FTZ R205, R173, R4 ;  /* 0x00000004adcd7221 */ /* 0x004fc20000010000 */
[----:B------:R-:W-:Y:S02]  /*5480*/  WARPGROUP.DEPBAR.LE gsb0, 0x0 ;  /* 0x00008000000079c5 */ /* 0x000fe40000010000 */
[----:B------:R-:W-:-:S04]  /*5490*/  WARPGROUP.ARRIVE ;  /* 0x00000000000079c5 */ /* 0x000fc80000000000 */
[----:B------:R-:W2:Y:S01]  /*54a0*/  MUFU.EX2 R194, R194 ;  /* 0x000000c200c27308 */ /* 0x000ea20000000800 */
[----:B0-----:R-:W-:-:S01]  /*54b0*/  FADD.FTZ R207, R191, R204 ;  /* 0x000000ccbfcf7221 */ /* 0x001fc20000010000 */
[----:B------:R-:W-:Y:S01]  /*54c0*/  QGMMA.64x256x32.F32.E4M3.E4M3 R24, R224, gdesc[UR4], R24, gsb0 ;  /* 0x03e00004e0187df3 */ /* 0x000fe20008000818 */
[----:B------:R-:W-:Y:S01]  /*54d0*/  UIADD3 UR6, UR10, 0x6, URZ ;  /* 0x000000060a067890 */ /* 0x000fe2000fffe03f */
[----:B------:R-:W-:Y:S01]  /*54e0*/  FFMA.FTZ R204, R211, UR40, -R196 ;  /* 0x00000028d3cc7c23 */ /* 0x000fe200080108c4 */
[----:B------:R-:W-:-:S03]  /*54f0*/  UMOV UR7, 0x40000040 ;  /* 0x4000004000077882 */ /* 0x000fc60000000000 */
        /* <DEDUP_REMOVED lines=10> */
[--C-:B------:R-:W-:Y:S01]  /*55a0*/  FFMA.FTZ R205, R214, UR40, -R196.reuse ;  /* 0x00000028d6cd7c23 */ /* 0x100fe200080108c4 */
[----:B------:R-:W-:-:S05]  /*55b0*/  FFMA.FTZ R196, R215, UR40, -R196 ;  /* 0x00000028d7c47c23 */ /* 0x000fca00080108c4 */
        /* <DEDUP_REMOVED lines=14> */
[----:B------:R-:W-:Y:S01]  /*56a0*/  MUFU.EX2 R189, R189 ;  /* 0x000000bd00bd7308 */ /* 0x000fe20000000800 */
[----:B-1----:R-:W-:-:S07]  /*56b0*/  FADD.FTZ R4, R188, R207 ;  /* 0x000000cfbc047221 */ /* 0x002fce0000010000 */
[----:B------:R-:W0:Y:S01]  /*56c0*/  MUFU.EX2 R203, R203 ;  /* 0x000000cb00cb7308 */ /* 0x000e220000000800 */
[----:B--2---:R-:W-:-:S07]  /*56d0*/  FADD.FTZ R206, R202, R209 ;  /* 0x000000d1cace7221 */ /* 0x004fce0000010000 */
[----:B------:R-:W-:Y:S08]  /*56e0*/  MUFU.EX2 R192, R192 ;  /* 0x000000c000c07308 */ /* 0x000ff00000000800 */
[----:B------:R-:W1:Y:S01]  /*56f0*/  MUFU.EX2 R204, R204 ;  /* 0x000000cc00cc7308 */ /* 0x000e620000000800 */
[----:B0-----:R-:W-:-:S07]  /*5700*/  FADD.FTZ R207, R203, R206 ;  /* 0x000000cecbcf7221 */ /* 0x001fce0000010000 */
[----:B------:R-:W-:Y:S08]  /*5710*/  MUFU.EX2 R193, R193 ;  /* 0x000000c100c17308 */ /* 0x000ff00000000800 */
[----:B------:R-:W0:Y:S01]  /*5720*/  MUFU.EX2 R205, R205 ;  /* 0x000000cd00cd7308 */ /* 0x000e220000000800 */
[----:B-1----:R-:W-:-:S07]  /*5730*/  FADD.FTZ R206, R204, R207 ;  /* 0x000000cfccce7221 */ /* 0x002fce0000010000 */
[----:B------:R-:W1:Y:S08]  /*5740*/  MUFU.EX2 R8, R8 ;  /* 0x0000000800087308 */ /* 0x000e700000000800 */
[----:B------:R-:W2:Y:S01]  /*5750*/  MUFU.EX2 R196, R196 ;  /* 0x000000c400c47308 */ /* 0x000ea20000000800 */
[----:B0-----:R-:W-:-:S01]  /*5760*/  FADD.FTZ R207, R205, R206 ;  /* 0x000000cecdcf7221 */ /* 0x001fc20000010000 */
[----:B------:R-:W-:-:S02]  /*5770*/  WARPGROUP.DEPBAR.LE gsb0, 0x0 ;  /* 0x00008000000079c5 */ /* 0x000fc40000010000 */
[----:B------:R-:W-:-:S06]  /*5780*/  WARPGROUP.ARRIVE ;  /* 0x00000000000079c5 */ /* 0x000fcc0000000000 */
[----:B------:R-:W-:Y:S03]  /*5790*/  QGMMA.64x256x32.F32.E4M3.E4M3 R24, R228, gdesc[UR4], R24, gsb0 ;  /* 0x03e00004e4187df3 */ /* 0x000fe60008000818 */
[----:B------:R-:W-:Y:S02]  /*57a0*/  WARPGROUP.DEPBAR.LE gsb0, 0x0 ;  /* 0x00008000000079c5 */ /* 0x000fe40000010000 */
[----:B------:R0:W-:Y:S06]  /*57b0*/  BAR.ARV R3, 0x100 ;  /* 0x000400030000751d */ /* 0x0001ec0000002000 */
[----:B0-----:R-:W-:-:S05]  /*57c0*/  @!P1 VIADD R3, R208, 0x38840 ;  /* 0x00038840d0039836 */ /* 0x001fca0000000000 */
[----:B------:R-:W-:-:S04]  /*57d0*/  @!P1 PRMT R3, RZ, 0x654, R3 ;  /* 0x00000654ff039816 */ /* 0x000fc80000000003 */
[----:B------:R0:W-:Y:S02]  /*57e0*/  @!P1 SYNCS.ARRIVE.TRANS64.RED.A1T0 RZ, [R3+URZ], RZ ;  /* 0x000000ff03ff99a7 */ /* 0x0001e4000810043f */
[----:B0-----:R-:W-:-:S04]  /*57f0*/  FADD.FTZ R3, R189, R4 ;  /* 0x00000004bd037221 */ /* 0x001fc80000010000 */
[----:B------:R-:W-:-:S04]  /*5800*/  FADD.FTZ R4, R192, R3 ;  /* 0x00000003c0047221 */ /* 0x000fc80000010000 */
[----:B------:R-:W-:-:S04]  /*5810*/  FADD.FTZ R3, R193, R4 ;  /* 0x00000004c1037221 */ /* 0x000fc80000010000 */
[----:B-1----:R-:W-:Y:S01]  /*5820*/  FADD.FTZ R4, R8, R3 ;  /* 0x0000000308047221 */ /* 0x002fe20000010000 */
[----:B--2---:R-:W-:-:S01]  /*5830*/  FADD.FTZ R3, R196, R207 ;  /* 0x000000cfc4037221 */ /* 0x004fc20000010000 */
[----:B------:R-:W-:Y:S06]  /*5840*/  @!P0 BRA `(.L_x_24) ;  /* 0x0000000000048947 */ /* 0x000fec0003800000 */
[----:B------:R-:W-:Y:S01]  /*5850*/  BPT.TRAP 0x1 ;  /* 0x000000040000795c */ /* 0x000fe20000300000 */
.L_x_24:
[----:B------:R-:W-:Y:S01]  /*5860*/  ULEA UR6, UR51, UR39, 0x3 ;  /* 0x0000002733067291 */ /* 0x000fe2000f8e183f */
[----:B------:R-:W-:Y:S01]  /*5870*/  ISETP.LT.AND P1, PT, RZ, UR50, PT ;  /* 0x00000032ff007c0c */ /* 0x000fe2000bf21270 */
[----:B------:R-:W-:Y:S01]  /*5880*/  UIADD3 UR7, UR50, -0x1, URZ ;  /* 0xffffffff32077890 */ /* 0x000fe2000fffe03f */
[----:B------:R-:W-:Y:S01]  /*5890*/  F2FP.SATFINITE.E4M3.F32.PACK_AB_MERGE_C R11, R12, R11, RZ ;  /* 0x0000000b0c0b723e */ /* 0x000fe200048070ff */
[----:B------:R-:W-:Y:S01]  /*58a0*/  UIADD3 UR6, UR6, 0x38860, URZ ;  /* 0x0003886006067890 */ /* 0x000fe2000fffe03f */
[----:B------:R-:W-:Y:S01]  /*58b0*/  F2FP.SATFINITE.E4M3.F32.PACK_AB_MERGE_C R155, R158, R155, RZ ;  /* 0x0000009b9e9b723e */ /* 0x000fe200048070ff */
[----:B------:R-:W-:Y:S01]  /*58c0*/  UMOV UR53, UR44 ;  /* 0x0000002c00357c82 */ /* 0x000fe20008000000 */
[----:B------:R-:W-:Y:S01]  /*58d0*/  F2FP.SATFINITE.E4M3.F32.PACK_AB_MERGE_C R15, R20, R15, RZ ;  /* 0x0000000f140f723e */ /* 0x000fe200048070ff */
[----:B------:R-:W-:Y:S01]  /*58e0*/  UPRMT UR6, UR36, 0x654, UR6 ;  /* 0x0000065424067896 */ /* 0x000fe20008000006 */
[----:B------:R-:W-:Y:S01]  /*58f0*/  F2FP.SATFINITE.E4M3.F32.PACK_AB_MERGE_C R163, R166, R163, RZ ;  /* 0x000000a3a6a3723e */ /* 0x000fe200048070ff */
[----:B------:R-:W-:Y:S01]  /*5900*/  UMOV UR50, UR7 ;  /* 0x0000000700327c82 */ /* 0x000fe20008000000 */
[----:B------:R-:W-:Y:S01]  /*5910*/  F2FP.SATFINITE.E4M3.F32.PACK_AB_MERGE_C R153, R156, R153, RZ ;  /* 0x000000999c99723e */ /* 0x000fe200048070ff */
[----:B------:R-:W-:Y:S01]  /*5920*/  UMOV UR51, UR52 ;  /* 0x0000003400337c82 */ /* 0x000fe20008000000 */
[----:B------:R-:W-:Y:S01]  /*5930*/  F2FP.SATFINITE.E4M3.F32.PACK_AB_MERGE_C R171, R174, R171, RZ ;  /* 0x000000abaeab723e */ /* 0x000fe200048070ff */
[----:B------:R-:W-:Y:S01]  /*5940*/  FMUL.FTZ R24, R24, R7 ;  /* 0x0000000718187220 */ /* 0x000fe20000410000 */
[----:B------:R-:W-:Y:S01]  /*5950*/  F2FP.SATFINITE.E4M3.F32.PACK_AB_MERGE_C R161, R164, R161, RZ ;  /* 0x000000a1a4a1723e */ /* 0x000fe200048070ff */
[----:B------:R-:W-:Y:S01]  /*5960*/  FMUL.FTZ R25, R25, R7 ;  /* 0x0000000719197220 */ /* 0x000fe20000410000 */
[----:B------:R-:W-:Y:S01]  /*5970*/  F2FP.SATFINITE.E4M3.F32.PACK_AB_MERGE_C R179, R182, R179, RZ ;  /* 0x000000b3b6b3723e */ /* 0x000fe200048070ff */
[----:B------:R-:W-:Y:S01]  /*5980*/  SYNCS.ARRIVE.TRANS64.RED.A1T0 RZ, [UR6], RZ ;  /* 0x000000ffffff79a7 */ /* 0x000fe20008100406 */
[----:B------:R-:W-:Y:S01]  /*5990*/  F2FP.SATFINITE.E4M3.F32.PACK_AB_MERGE_C R169, R172, R169, RZ ;  /* 0x000000a9aca9723e */ /* 0x000fe200048070ff */
[----:B------:R-:W-:Y:S01]  /*59a0*/  FMUL.FTZ R28, R28, R7 ;  /* 0x000000071c1c7220 */ /* 0x000fe20000410000 */
        /* <DEDUP_REMOVED lines=13> */
[-C--:B------:R-:W-:Y:S01]  /*5a80*/  FMUL.FTZ R41, R41, R7.reuse ;  /* 0x0000000729297220 */ /* 0x080fe20000410000 */
        /* <DEDUP_REMOVED lines=53> */
[----:B------:R-:W-:Y:S01]  /*5de0*/  FMUL.FTZ R149, R149, R7 ;  /* 0x0000000795957220 */ /* 0x000fe20000410000 */
        /* <DEDUP_REMOVED lines=64> */
[----:B------:R-:W-:Y:S01]  /*61f0*/  F2FP.SATFINITE.E4M3.F32.PACK_AB_MERGE_C R216, R9, R10, R11 ;  /* 0x0000000a09d8723e */ /* 0x000fe2000480700b */
[----:B------:R-:W-:Y:S01]  /*6200*/  IMAD.MOV.U32 R6, RZ, RZ, R5 ;  /* 0x000000ffff067224 */ /* 0x000fe200078e0005 */
[----:B------:R-:W-:Y:S01]  /*6210*/  F2FP.SATFINITE.E4M3.F32.PACK_AB_MERGE_C R217, R154, R197, R155 ;  /* 0x000000c59ad9723e */ /* 0x000fe2000480709b */
[----:B------:R-:W-:Y:S01]  /*6220*/  IMAD.MOV.U32 R7, RZ, RZ, R0 ;  /* 0x000000ffff077224 */ /* 0x000fe200078e0000 */
[----:B------:R-:W-:-:S02]  /*6230*/  F2FP.SATFINITE.E4M3.F32.PACK_AB_MERGE_C R218, R14, R13, R15 ;  /* 0x0000000d0eda723e */ /* 0x000fc4000480700f */
[----:B------:R-:W-:Y:S02]  /*6240*/  F2FP.SATFINITE.E4M3.F32.PACK_AB_MERGE_C R219, R162, R159, R163 ;  /* 0x0000009fa2db723e */ /* 0x000fe400048070a3 */
[----:B------:R-:W-:Y:S02]  /*6250*/  F2FP.SATFINITE.E4M3.F32.PACK_AB_MERGE_C R220, R152, R21, R153 ;  /* 0x0000001598dc723e */ /* 0x000fe40004807099 */
[----:B------:R-:W-:Y:S02]  /*6260*/  F2FP.SATFINITE.E4M3.F32.PACK_AB_MERGE_C R221, R170, R167, R171 ;  /* 0x000000a7aadd723e */ /* 0x000fe400048070ab */
[----:B------:R-:W-:Y:S02]  /*6270*/  F2FP.SATFINITE.E4M3.F32.PACK_AB_MERGE_C R222, R160, R157, R161 ;  /* 0x0000009da0de723e */ /* 0x000fe400048070a1 */
[----:B------:R-:W-:Y:S02]  /*6280*/  F2FP.SATFINITE.E4M3.F32.PACK_AB_MERGE_C R223, R178, R175, R179 ;  /* 0x000000afb2df723e */ /* 0x000fe400048070b3 */
[----:B------:R-:W-:-:S02]  /*6290*/  F2FP.SATFINITE.E4M3.F32.PACK_AB_MERGE_C R224, R168, R165, R169 ;  /* 0x000000a5a8e0723e */ /* 0x000fc400048070a9 */
[----:B------:R-:W-:Y:S02]  /*62a0*/  F2FP.SATFINITE.E4M3.F32.PACK_AB_MERGE_C R225, R186, R183, R187 ;  /* 0x000000b7bae1723e */ /* 0x000fe400048070bb */
[----:B------:R-:W-:Y:S02]  /*62b0*/  F2FP.SATFINITE.E4M3.F32.PACK_AB_MERGE_C R226, R176, R173, R177 ;  /* 0x000000adb0e2723e */ /* 0x000fe400048070b1 */
[----:B------:R-:W-:Y:S02]  /*62c0*/  F2FP.SATFINITE.E4M3.F32.PACK_AB_MERGE_C R227, R194, R191, R195 ;  /* 0x000000bfc2e3723e */ /* 0x000fe400048070c3 */
[----:B------:R-:W-:Y:S02]  /*62d0*/  F2FP.SATFINITE.E4M3.F32.PACK_AB_MERGE_C R228, R184, R181, R185 ;  /* 0x000000b5b8e4723e */ /* 0x000fe400048070b9 */
[----:B------:R-:W-:Y:S02]  /*62e0*/  F2FP.SATFINITE.E4M3.F32.PACK_AB_MERGE_C R229, R200, R199, R201 ;  /* 0x000000c7c8e5723e */ /* 0x000fe400048070c9 */
[----:B------:R-:W-:-:S02]  /*62f0*/  F2FP.SATFINITE.E4M3.F32.PACK_AB_MERGE_C R230, R192, R189, R8 ;  /* 0x000000bdc0e6723e */ /* 0x000fc40004807008 */
[----:B------:R-:W-:Y:S01]  /*6300*/  F2FP.SATFINITE.E4M3.F32.PACK_AB_MERGE_C R231, R204, R203, R196 ;  /* 0x000000cbcce7723e */ /* 0x000fe200048070c4 */
[----:B------:R-:W-:Y:S06]  /*6310*/  @P1 BRA `(.L_x_25) ;  /* 0xffffffdc003c1947 */ /* 0x000fec000383ffff */
.L_x_15:
[----:B------:R-:W-:Y:S06]  /*6320*/  BAR.ARV 0x8, 0x180 ;  /* 0x0206000000007b1d */ /* 0x000fec0000002000 */
[----:B------:R-:W-:Y:S05]  /*6330*/  @!P0 BRA `(.L_x_26) ;  /* 0x0000000000048947 */ /* 0x000fea0003800000 */
[----:B------:R-:W-:Y:S01]  /*6340*/  BPT.TRAP 0x1 ;  /* 0x000000040000795c */ /* 0x000fe20000300000 */
.L_x_26:
[----:B------:R-:W-:Y:S01]  /*6350*/  ULEA UR8, UR52, UR39, 0x3 ;  /* 0x0000002734087291 */ /* 0x000fe2000f8e183f */
[----:B------:R-:W-:-:S05]  /*6360*/  IMAD.U32 R6, RZ, RZ, UR44 ;  /* 0x0000002cff067e24 */ /* 0x000fca000f8e00ff */
[----:B------:R-:W-:-:S04]  /*6370*/  SHF.L.U32 R6, R6, 0x1f, RZ ;  /* 0x0000001f06067819 */ /* 0x000fc800000006ff */
[----:B------:R0:W1:Y:S01]  /*6380*/  SYNCS.PHASECHK.TRANS64.TRYWAIT P1, [UR8+0x38850], R6 ;  /* 0x03885006ff0075a7 */ /* 0x0000620008020148 */
[----:B------:R-:W-:Y:S05]  /*6390*/  @!P0 BRA `(.L_x_27) ;  /* 0x0000000000048947 */ /* 0x000fea0003800000 */
[----:B------:R-:W-:Y:S01]  /*63a0*/  BPT.TRAP 0x1 ;  /* 0x000000040000795c */ /* 0x000fe20000300000 */
.L_x_27:
[----:B-1----:R-:W-:Y:S05]  /*63b0*/  @P1 BRA `(.L_x_28) ;  /* 0x0000000000081947 */ /* 0x002fea0003800000 */
[----:B------:R-:W1:Y:S02]  /*63c0*/  SYNCS.PHASECHK.TRANS64.TRYWAIT P1, [UR8+0x38850], R6 ;  /* 0x03885006ff0075a7 */ /* 0x000e640008020148 */
[----:B-1----:R-:W-:Y:S05]  /*63d0*/  @!P1 BRA `(.L_x_29) ;  /* 0x00000078000c9947 */ /* 0x002fea0003800000 */
.L_x_28:
[----:B------:R-:W-:Y:S01]  /*63e0*/  UIADD3 UR4, UR39, 0x400, URZ ;  /* 0x0000040027047890 */ /* 0x000fe2000fffe03f */
[----:B------:R-:W-:Y:S01]  /*63f0*/  WARPGROUP.ARRIVE ;  /* 0x00000000000079c5 */ /* 0x000fe20000000000 */
[----:B------:R-:W-:Y:S01]  /*6400*/  UMOV UR7, 0x40000040 ;  /* 0x4000004000077882 */ /* 0x000fe20000000000 */
[----:B------:R-:W-:Y:S01]  /*6410*/  IMAD.MOV.U32 R8, RZ, RZ, 0x3f800000 ;  /* 0x3f800000ff087424 */ /* 0x000fe200078e00ff */
[----:B------:R-:W-:-:S04]  /*6420*/  USHF.R.U32.HI UR4, URZ, 0x4, UR4 ;  /* 0x000000043f047899 */ /* 0x000fc80008011604 */
[----:B------:R-:W-:-:S04]  /*6430*/  ULOP3.LUT UR4, UR4, 0x3fff, URZ, 0xc0, !UPT ;  /* 0x00003fff04047892 */ /* 0x000fc8000f8ec03f */
[----:B------:R-:W-:-:S04]  /*6440*/  ULOP3.LUT UR4, UR4, 0x10000, URZ, 0xfc, !UPT ;  /* 0x0001000004047892 */ /* 0x000fc8000f8efc3f */
[----:B------:R-:W-:-:S03]  /*6450*/  ULEA UR9, UR52, UR4, 0xb ;  /* 0x0000000434097291 */ /* 0x000fc6000f8e583f */
[----:B------:R-:W-:Y:S02]  /*6460*/  ULDC.64 UR4, c[0x0][0x9a0] ;  /* 0x0002680000047ab9 */ /* 0x000fe40000000a00 */
[----:B------:R-:W-:Y:S02]  /*6470*/  UISETP.NE.U32.AND UP0, UPT, UR4, URZ, UPT ;  /* 0x0000003f0400728c */ /* 0x000fe4000bf05070 */
[----:B------:R-:W-:Y:S02]  /*6480*/  UMOV UR6, UR9 ;  /* 0x0000000900067c82 */ /* 0x000fe40008000000 */
[----:B------:R-:W-:Y:S01]  /*6490*/  QGMMA.64x256x32.F32.E4M3.E4M3 R24, R216, gdesc[UR4], R24, gsb0 ;  /* 0x03e00004d8187df3 */ /* 0x000fe20008000818 */
[----:B------:R-:W-:Y:S01]  /*64a0*/  UIADD3 UR6, UR9, 0x2, URZ ;  /* 0x0000000209067890 */ /* 0x000fe2000fffe03f */
[----:B------:R-:W-:Y:S01]  /*64b0*/  UMOV UR7, 0x40000040 ;  /* 0x4000004000077882 */ /* 0x000fe20000000000 */
[----:B------:R-:W-:-:S06]  /*64c0*/  UISETP.NE.AND.EX UP0, UPT, UR5, URZ, UPT, UP0 ;  /* 0x0000003f0500728c */ /* 0x000fcc000bf05300 */
[----:B------:R-:W-:-:S05]  /*64d0*/  PLOP3.LUT P1, PT, PT, PT, UP0, 0x80, 0x0 ;  /* 0x000000000000781c */ /* 0x000fca0003f2f008 */
[----:B------:R-:W-:Y:S01]  /*64e0*/  @UP0 USHF.R.S32.HI UR10, URZ, 0x1f, UR42 ;  /* 0x0000001f3f0a0899 */ /* 0x000fe2000801142a */
[----:B------:R-:W-:Y:S01]  /*64f0*/  @UP0 ULDC.64 UR12, c[0x0][0x9c8] ;  /* 0x00027200000c0ab9 */ /* 0x000fe20000000a00 */
[----:B------:R-:W-:Y:S02]  /*6500*/  @UP0 ULDC.64 UR14, c[0x0][0x9d0] ;  /* 0x00027400000e0ab9 */ /* 0x000fe40000000a00 */
[----:B------:R-:W-:-:S04]  /*6510*/  @UP0 UIMAD UR10, UR10, UR12, URZ ;  /* 0x0000000c0a0a02a4 */ /* 0x000fc8000f8e023f */
[----:B------:R-:W-:Y:S01]  /*6520*/  @UP0 UIMAD UR10, UR42, UR13, UR10 ;  /* 0x0000000d2a0a02a4 */ /* 0x000fe2000f8e020a */
[----:B------:R-:W-:Y:S02]  /*6530*/  WARPGROUP.DEPBAR.LE gsb0, 0x0 ;  /* 0x00008000000079c5 */ /* 0x000fe40000010000 */
[----:B------:R-:W-:-:S06]  /*6540*/  WARPGROUP.ARRIVE ;  /* 0x00000000000079c5 */ /* 0x000fcc0000000000 */
[----:B------:R-:W-:Y:S01]  /*6550*/  QGMMA.64x256x32.F32.E4M3.E4M3 R24, R220, gdesc[UR4], R24, gsb0 ;  /* 0x03e00004dc187df3 */ /* 0x000fe20008000818 */
[----:B------:R-:W-:Y:S01]  /*6560*/  @UP0 UIADD3 UR6, -UR42, URZ, URZ ;  /* 0x0000003f2a060290 */ /* 0x000fe2000fffe13f */
[----:B------:R-:W-:-:S03]  /*6570*/  @UP0 ULDC UR7, c[0x0][0xc44] ;  /* 0x0003110000070ab9 */ /* 0x000fc60000000800 */
[----:B------:R-:W-:Y:S02]  /*6580*/  @UP0 UIMAD UR11, UR7, UR6, UR43 ;  /* 0x00000006070b02a4 */ /* 0x000fe4000f8e022b */
[----:B------:R-:W-:Y:S02]  /*6590*/  @UP0 UIMAD.WIDE.U32 UR6, UR42, UR12, URZ ;  /* 0x0000000c2a0602a5 */ /* 0x000fe4000f8e003f */
[----:B------:R-:W-:Y:S02]  /*65a0*/  @UP0 USHF.R.S32.HI UR12, URZ, 0x1f, UR11 ;  /* 0x0000001f3f0c0899 */ /* 0x000fe4000801140b */
[----:B------:R-:W-:Y:S02]  /*65b0*/  @UP0 UIADD3 UR7, UR7, UR10, URZ ;  /* 0x0000000a07070290 */ /* 0x000fe4000fffe03f */
[----:B------:R-:W-:Y:S02]  /*65c0*/  @UP0 UIMAD UR10, UR12, UR14, URZ ;  /* 0x0000000e0c0a02a4 */ /* 0x000fe4000f8e023f */
[----:B------:R-:W-:-:S02]  /*65d0*/  UIADD3 UR12, UR9, 0x4, URZ ;  /* 0x00000004090c7890 */ /* 0x000fc4000fffe03f */
[----:B------:R-:W-:Y:S02]  /*65e0*/  @UP0 UIMAD UR13, UR11, UR15, UR10 ;  /* 0x0000000f0b0d02a4 */ /* 0x000fe4000f8e020a */
[----:B------:R-:W-:-:S03]  /*65f0*/  @UP0 UIMAD.WIDE.U32 UR10, UR11, UR14, UR6 ;  /* 0x0000000e0b0a02a5 */ /* 0x000fc6000f8e0006 */
[----:B------:R-:W-:Y:S01]  /*6600*/  UMOV UR6, UR12 ;  /* 0x0000000c00067c82 */ /* 0x000fe20008000000 */
[----:B------:R-:W-:Y:S01]  /*6610*/  UMOV UR7, 0x40000040 ;  /* 0x4000004000077882 */ /* 0x000fe20000000000 */
[----:B------:R-:W-:Y:S02]  /*6620*/  @UP0 UIADD3 UR11, UR11, UR13, URZ ;  /* 0x0000000d0b0b0290 */ /* 0x000fe4000fffe03f */
[----:B------:R-:W-:-:S04]  /*6630*/  @UP0 ULEA UR4, UP1, UR10, UR4, 0x2 ;  /* 0x000000040a040291 */ /* 0x000fc8000f82103f */
[----:B------:R-:W-:Y:S02]  /*6640*/  @UP0 ULEA.HI.X UR5, UR10, UR5, UR11, 0x2, UP1 ;  /* 0x000000050a050291 */ /* 0x000fe400088f140b */
[----:B01----:R-:W-:-:S04]  /*6650*/  IMAD.U32 R6, RZ, RZ, UR4 ;  /* 0x00000004ff067e24 */ /* 0x003fc8000f8e00ff */
[----:B------:R-:W-:-:S05]  /*6660*/  IMAD.U32 R7, RZ, RZ, UR5 ;  /* 0x00000005ff077e24 */ /* 0x000fca000f8e00ff */
[----:B------:R0:W2:Y:S01]  /*6670*/  @P1 LDG.E R8, desc[UR48][R6.64] ;  /* 0x0000003006081981 */ /* 0x0000a2000c1e1900 */
[----:B------:R-:W-:Y:S02]  /*6680*/  WARPGROUP.DEPBAR.LE gsb0, 0x0 ;  /* 0x00008000000079c5 */ /* 0x000fe40000010000 */
[----:B------:R-:W-:-:S06]  /*6690*/  WARPGROUP.ARRIVE ;  /* 0x00000000000079c5 */ /* 0x000fcc0000000000 */
[----:B------:R-:W-:Y:S01]  /*66a0*/  QGMMA.64x256x32.F32.E4M3.E4M3 R24, R224, gdesc[UR4], R24, gsb0 ;  /* 0x03e00004e0187df3 */ /* 0x000fe20008000818 */
[----:B------:R-:W-:Y:S01]  /*66b0*/  UIADD3 UR6, UR9, 0x6, URZ ;  /* 0x0000000609067890 */ /* 0x000fe2000fffe03f */
[----:B------:R-:W-:Y:S01]  /*66c0*/  UMOV UR7, 0x40000040 ;  /* 0x4000004000077882 */ /* 0x000fe20000000000 */
[----:B------:R-:W1:Y:S04]  /*66d0*/  SHFL.BFLY PT, R9, R4, 0x2, 0x1f ;  /* 0x0c401f0004097f89 */ /* 0x000e6800000e0000 */
[----:B------:R-:W3:Y:S01]  /*66e0*/  SHFL.BFLY PT, R12, R3, 0x2, 0x1f ;  /* 0x0c401f00030c7f89 */ /* 0x000ee200000e0000 */
[----:B-1----:R-:W-:-:S01]  /*66f0*/  FADD.FTZ R9, R9, R4 ;  /* 0x0000000409097221 */ /* 0x002fc20000010000 */
[----:B---3--:R-:W-:-:S04]  /*6700*/  FADD.FTZ R12, R12, R3 ;  /* 0x000000030c0c7221 */ /* 0x008fc80000010000 */
[----:B------:R-:W1:Y:S04]  /*6710*/  SHFL.BFLY PT, R10, R9, 0x1, 0x1f ;  /* 0x0c201f00090a7f89 */ /* 0x000e6800000e0000 */
[----:B------:R-:W3:Y:S01]  /*6720*/  SHFL.BFLY PT, R11, R12, 0x1, 0x1f ;  /* 0x0c201f000c0b7f89 */ /* 0x000ee200000e0000 */
[----:B0-----:R-:W-:Y:S02]  /*6730*/  IMAD.MOV.U32 R7, RZ, RZ, RZ ;  /* 0x000000ffff077224 */ /* 0x001fe400078e00ff */
[----:B-1----:R-:W-:Y:S01]  /*6740*/  FADD.FTZ R13, R9, R10 ;  /* 0x0000000a090d7221 */ /* 0x002fe20000010000 */
[----:B---3--:R-:W-:-:S04]  /*6750*/  FADD.FTZ R14, R12, R11 ;  /* 0x0000000b0c0e7221 */ /* 0x008fc80000010000 */
[C---:B------:R-:W-:Y:S01]  /*6760*/  FSETP.NE.FTZ.AND P1, PT, R13.reuse, RZ, PT ;  /* 0x000000ff0d00720b */ /* 0x040fe20003f35000 */
[----:B------:R-:W-:Y:S01]  /*6770*/  FMUL.FTZ R6, R13, 0.00390625 ;  /* 0x3b8000000d067820 */ /* 0x000fe20000410000 */
[----:B------:R-:W-:-:S04]  /*6780*/  FMUL.FTZ R15, R14, 0.00390625 ;  /* 0x3b8000000e0f7820 */ /* 0x000fc80000410000 */
[----:B------:R-:W-:Y:S02]  /*6790*/  FSETP.NE.FTZ.AND P2, PT, R6, RZ, PT ;  /* 0x000000ff0600720b */ /* 0x000fe40003f55000 */
[----:B------:R-:W-:-:S05]  /*67a0*/  FSETP.NE.FTZ.AND P3, PT, R15, RZ, PT ;  /* 0x000000ff0f00720b */ /* 0x000fca0003f75000 */
[----:B------:R0:W-:Y:S01]  /*67b0*/  @P1 MUFU.RCP R7, R13 ;  /* 0x0000000d00071308 */ /* 0x0001e20000001000 */
[----:B------:R-:W-:Y:S01]  /*67c0*/  FSETP.NE.FTZ.AND P1, PT, R14, RZ, PT ;  /* 0x000000ff0e00720b */ /* 0x000fe20003f35000 */
[----:B------:R-:W-:-:S06]  /*67d0*/  IMAD.MOV.U32 R11, RZ, RZ, RZ ;  /* 0x000000ffff0b7224 */ /* 0x000fcc00078e00ff */
[----:B------:R-:W1:Y:S08]  /*67e0*/  @P2 MUFU.LG2 R6, R6 ;  /* 0x0000000600062308 */ /* 0x000e700000000c00 */
[----:B------:R-:W3:Y:S08]  /*67f0*/  @P3 MUFU.LG2 R10, R15 ;  /* 0x0000000f000a3308 */ /* 0x000ef00000000c00 */
[----:B------:R-:W4:Y:S01]  /*6800*/  @P1 MUFU.RCP R11, R14 ;  /* 0x0000000e000b1308 */ /* 0x000f220000001000 */
[----:B------:R-:W-:-:S02]  /*6810*/  IMAD.U32 R9, RZ, RZ, UR40 ;  /* 0x00000028ff097e24 */ /* 0x000fc4000f8e00ff */
[----:B------:R-:W-:Y:S01]  /*6820*/  IMAD.U32 R12, RZ, RZ, UR40 ;  /* 0x00000028ff0c7e24 */ /* 0x000fe2000f8e00ff */
[----:B------:R-:W-:Y:S02]  /*6830*/  WARPGROUP.DEPBAR.LE gsb0, 0x0 ;  /* 0x00008000000079c5 */ /* 0x000fe40000010000 */
[----:B------:R-:W-:-:S06]  /*6840*/  WARPGROUP.ARRIVE ;  /* 0x00000000000079c5 */ /* 0x000fcc0000000000 */
[----:B------:R-:W-:Y:S01]  /*6850*/  QGMMA.64x256x32.F32.E4M3.E4M3 R24, R228, gdesc[UR4], R24, gsb0 ;  /* 0x03e00004e4187df3 */ /* 0x000fe20008000818 */
[----:B------:R-:W-:Y:S01]  /*6860*/  @P2 FMUL.FTZ R9, R9, 0.69314718246459960938 ;  /* 0x3f31721809092820 */ /* 0x000fe20000410000 */
[----:B0-----:R-:W-:Y:S01]  /*6870*/  @P3 FMUL.FTZ R13, R12, 0.69314718246459960938 ;  /* 0x3f3172180c0d3820 */ /* 0x001fe20000410000 */
[----:B-1----:R-:W-:Y:S01]  /*6880*/  @P2 FMUL.FTZ R6, R6, 0.69314718246459960938 ;  /* 0x3f31721806062820 */ /* 0x002fe20000410000 */
[----:B---3--:R-:W-:Y:S01]  /*6890*/  @P3 FMUL.FTZ R10, R10, 0.69314718246459960938 ;  /* 0x3f3172180a0a3820 */ /* 0x008fe20000410000 */
[----:B------:R-:W-:Y:S02]  /*68a0*/  IMAD.MOV.U32 R4, RZ, RZ, -0x800000 ;  /* 0xff800000ff047424 */ /* 0x000fe400078e00ff */
[----:B--2---:R-:W-:Y:S01]  /*68b0*/  FMUL.FTZ R158, R7, R8 ;  /* 0x00000008079e7220 */ /* 0x004fe20000410000 */
[----:B------:R-:W-:Y:S02]  /*68c0*/  IMAD.MOV.U32 R3, RZ, RZ, -0x800000 ;  /* 0xff800000ff037424 */ /* 0x000fe400078e00ff */
[----:B------:R-:W-:Y:S01]  /*68d0*/  @P2 FFMA.FTZ R4, R9, R0, R6 ;  /* 0x0000000009042223 */ /* 0x000fe20000010006 */
[----:B------:R-:W-:-:S01]  /*68e0*/  @P3 FFMA.FTZ R3, R13, R5, R10 ;  /* 0x000000050d033223 */ /* 0x000fc2000001000a */
[----:B----4-:R-:W-:Y:S01]  /*68f0*/  FMUL.FTZ R8, R11, R8 ;  /* 0x000000080b087220 */ /* 0x010fe20000410000 */
[----:B------:R-:W-:-:S02]  /*6900*/  WARPGROUP.DEPBAR.LE gsb0, 0x0 ;  /* 0x00008000000079c5 */ /* 0x000fc40000010000 */
[----:B------:R-:W-:Y:S05]  /*6910*/  @!P0 BRA `(.L_x_30) ;  /* 0x0000000000048947 */ /* 0x000fea0003800000 */
[----:B------:R-:W-:Y:S01]  /*6920*/  BPT.TRAP 0x1 ;  /* 0x000000040000795c */ /* 0x000fe20000300000 */
.L_x_30:
[----:B------:R-:W0:Y:S01]  /*6930*/  S2R R159, SR_TID.X ;  /* 0x00000000009f7919 */ /* 0x000e220000002100 */
[-C--:B------:R-:W-:Y:S01]  /*6940*/  FMUL.FTZ R157, R24, R158.reuse ;  /* 0x0000009e189d7220 */ /* 0x080fe20000410000 */
[-C--:B------:R-:W-:Y:S01]  /*6950*/  FMUL.FTZ R24, R45, R158.reuse ;  /* 0x0000009e2d187220 */ /* 0x080fe20000410000 */
[-C--:B------:R-:W-:Y:S01]  /*6960*/  FMUL.FTZ R45, R41, R158.reuse ;  /* 0x0000009e292d7220 */ /* 0x080fe20000410000 */
[-C--:B------:R-:W-:Y:S01]  /*6970*/  FMUL.FTZ R20, R53, R158.reuse ;  /* 0x0000009e35147220 */ /* 0x080fe20000410000 */
[-C--:B------:R-:W-:Y:S01]  /*6980*/  FMUL.FTZ R41, R49, R158.reuse ;  /* 0x0000009e31297220 */ /* 0x080fe20000410000 */
[----:B------:R-:W-:Y:S01]  /*6990*/  ULDC.64 UR4, c[0x4][0x38] ;  /* 0x01000e0000047ab9 */ /* 0x000fe20000000a00 */
[-C--:B------:R-:W-:Y:S01]  /*69a0*/  FMUL.FTZ R21, R37, R158.reuse ;  /* 0x0000009e25157220 */ /* 0x080fe20000410000 */
[----:B------:R-:W-:Y:S01]  /*69b0*/  F2FP.BF16.F32.PACK_AB R45, R24, R45 ;  /* 0x0000002d182d723e */ /* 0x000fe200000010ff */
[-C--:B------:R-:W-:Y:S01]  /*69c0*/  FMUL.FTZ R154, R33, R158.reuse ;  /* 0x0000009e219a7220 */ /* 0x080fe20000410000 */
[----:B------:R-:W-:Y:S01]  /*69d0*/  F2FP.BF16.F32.PACK_AB R24, R20, R41 ;  /* 0x000000291418723e */ /* 0x000fe200000010ff */
[-C--:B------:R-:W-:Y:S01]  /*69e0*/  FMUL.FTZ R5, R68, R158.reuse ;  /* 0x0000009e44057220 */ /* 0x080fe20000410000 */
[-C--:B------:R-:W-:Y:S01]  /*69f0*/  FMUL.FTZ R10, R64, R158.reuse ;  /* 0x0000009e400a7220 */ /* 0x080fe20000410000 */
[----:B------:R-:W-:Y:S01]  /*6a00*/  FMUL.FTZ R13, R80, R158 ;  /* 0x0000009e500d7220 */ /* 0x000fe20000410000 */
[----:B------:R-:W-:Y:S01]  /*6a10*/  F2FP.BF16.F32.PACK_AB R154, R21, R154 ;  /* 0x0000009a159a723e */ /* 0x000fe200000010ff */
[----:B------:R-:W-:Y:S01]  /*6a20*/  FMUL.FTZ R80, R113, R158 ;  /* 0x0000009e71507220 */ /* 0x000fe20000410000 */
[----:B------:R-:W-:Y:S01]  /*6a30*/  FMUL.FTZ R113, R26, R8 ;  /* 0x000000081a717220 */ /* 0x000fe20000410000 */
[----:B------:R-:W-:Y:S01]  /*6a40*/  F2FP.BF16.F32.PACK_AB R10, R5, R10 ;  /* 0x0000000a050a723e */ /* 0x000fe200000010ff */
[----:B------:R-:W1:Y:S01]  /*6a50*/  S2UR UR6, SR_SWINHI ;  /* 0x00000000000679c3 */ /* 0x000e620000002f00 */
        /* <DEDUP_REMOVED lines=13> */
[----:B0-----:R-:W-:-:S02]  /*6b30*/  IMAD.SHL.U32 R20, R159, 0x4, RZ ;  /* 0x000000049f147824 */ /* 0x001fc400078e00ff */
[-C--:B------:R-:W-:Y:S01]  /*6b40*/  FMUL.FTZ R78, R79, R8.reuse ;  /* 0x000000084f4e7220 */ /* 0x080fe20000410000 */
[-C--:B------:R-:W-:Y:S01]  /*6b50*/  FMUL.FTZ R34, R34, R8.reuse ;  /* 0x0000000822227220 */ /* 0x080fe20000410000 */
[-C--:B------:R-:W-:Y:S01]  /*6b60*/  FMUL.FTZ R79, R86, R8.reuse ;  /* 0x00000008564f7220 */ /* 0x080fe20000410000 */
[----:B------:R-:W-:Y:S01]  /*6b70*/  FMUL.FTZ R86, R87, R8 ;  /* 0x0000000857567220 */ /* 0x000fe20000410000 */
[----:B------:R-:W-:Y:S01]  /*6b80*/  LOP3.LUT R20, R20, 0xc, RZ, 0xc0, !PT ;  /* 0x0000000c14147812 */ /* 0x000fe200078ec0ff */
[----:B------:R-:W-:Y:S01]  /*6b90*/  FMUL.FTZ R156, R32, R158 ;  /* 0x0000009e209c7220 */ /* 0x000fe20000410000 */
[----:B------:R-:W-:Y:S01]  /*6ba0*/  FMUL.FTZ R87, R94, R8 ;  /* 0x000000085e577220 */ /* 0x000fe20000410000 */
[-C--:B------:R-:W-:Y:S01]  /*6bb0*/  FMUL.FTZ R32, R61, R158.reuse ;  /* 0x0000009e3d207220 */ /* 0x080fe20000410000 */
[----:B------:R-:W-:Y:S01]  /*6bc0*/  IADD3 R20, P0, R20, UR4, RZ ;  /* 0x0000000414147c10 */ /* 0x000fe2000ff1e0ff */
[----:B------:R-:W-:Y:S01]  /*6bd0*/  FMUL.FTZ R37, R57, R158 ;  /* 0x0000009e39257220 */ /* 0x000fe20000410000 */
[----:B------:R-:W-:Y:S01]  /*6be0*/  FMUL.FTZ R94, R95, R8 ;  /* 0x000000085f5e7220 */ /* 0x000fe20000410000 */
[-C--:B------:R-:W-:Y:S01]  /*6bf0*/  FMUL.FTZ R57, R100, R158.reuse ;  /* 0x0000009e64397220 */ /* 0x080fe20000410000 */
[----:B------:R-:W-:Y:S01]  /*6c00*/  FMUL.FTZ R61, R101, R158 ;  /* 0x0000009e653d7220 */ /* 0x000fe20000410000 */
[----:B------:R-:W-:-:S02]  /*6c10*/  IMAD.X R21, RZ, RZ, UR5, P0 ;  /* 0x00000005ff157e24 */ /* 0x000fc400080e06ff */
[-C--:B------:R-:W-:Y:S01]  /*6c20*/  FMUL.FTZ R64, R97, R158.reuse ;  /* 0x0000009e61407220 */ /* 0x080fe20000410000 */
[----:B------:R-:W-:Y:S01]  /*6c30*/  FMUL.FTZ R68, R104, R158 ;  /* 0x0000009e68447220 */ /* 0x000fe20000410000 */
[----:B------:R-:W-:Y:S01]  /*6c40*/  FMUL.FTZ R95, R102, R8 ;  /* 0x00000008665f7220 */ /* 0x000fe20000410000 */
[----:B------:R-:W-:Y:S01]  /*6c50*/  F2FP.BF16.F32.PACK_AB R27, R26, R27 ;  /* 0x0000001b1a1b723e */ /* 0x000fe200000010ff */
[----:B------:R0:W2:Y:S01]  /*6c60*/  LDG.E.CONSTANT R5, desc[UR48][R20.64] ;  /* 0x0000003014057981 */ /* 0x0000a2000c1e9900 */
[-C--:B------:R-:W-:Y:S01]  /*6c70*/  FMUL.FTZ R155, R25, R158.reuse ;  /* 0x0000009e199b7220 */ /* 0x080fe20000410000 */
[-C--:B------:R-:W-:Y:S01]  /*6c80*/  FMUL.FTZ R12, R84, R158.reuse ;  /* 0x0000009e540c7220 */ /* 0x080fe20000410000 */
[-C--:B------:R-:W-:Y:S01]  /*6c90*/  FMUL.FTZ R97, R140, R158.reuse ;  /* 0x0000009e8c617220 */ /* 0x080fe20000410000 */
[-C--:B------:R-:W-:Y:S01]  /*6ca0*/  FMUL.FTZ R100, R136, R158.reuse ;  /* 0x0000009e88647220 */ /* 0x080fe20000410000 */
[-C--:B------:R-:W-:Y:S01]  /*6cb0*/  FMUL.FTZ R101, R141, R158.reuse ;  /* 0x0000009e8d657220 */ /* 0x080fe20000410000 */
[----:B------:R-:W-:Y:S01]  /*6cc0*/  FMUL.FTZ R104, R137, R158 ;  /* 0x0000009e89687220 */ /* 0x000fe20000410000 */
[----:B------:R-:W-:Y:S01]  /*6cd0*/  FMUL.FTZ R102, R103, R8 ;  /* 0x0000000867667220 */ /* 0x000fe20000410000 */
[----:B------:R-:W-:Y:S01]  /*6ce0*/  F2FP.BF16.F32.PACK_AB R26, R31, R34 ;  /* 0x000000221f1a723e */ /* 0x000fe200000010ff */
[----:B------:R-:W-:Y:S01]  /*6cf0*/  FMUL.FTZ R25, R52, R158 ;  /* 0x0000009e34197220 */ /* 0x000fe20000410000 */
[-C--:B------:R-:W-:Y:S01]  /*6d00*/  FMUL.FTZ R42, R42, R8.reuse ;  /* 0x000000082a2a7220 */ /* 0x080fe20000410000 */
[-C--:B------:R-:W-:Y:S01]  /*6d10*/  FMUL.FTZ R43, R43, R8.reuse ;  /* 0x000000082b2b7220 */ /* 0x080fe20000410000 */
[-C--:B------:R-:W-:Y:S01]  /*6d20*/  FMUL.FTZ R98, R98, R8.reuse ;  /* 0x0000000862627220 */ /* 0x080fe20000410000 */
[----:B------:R-:W-:Y:S01]  /*6d30*/  FMUL.FTZ R103, R99, R8 ;  /* 0x0000000863677220 */ /* 0x000fe20000410000 */
[----:B------:R-:W-:Y:S01]  /*6d40*/  LOP3.LUT P0, R31, R159, 0x3, RZ, 0xc0, !PT ;  /* 0x000000039f1f7812 */ /* 0x000fe2000780c0ff */
[-C--:B------:R-:W-:Y:S01]  /*6d50*/  FMUL.FTZ R15, R85, R158.reuse ;  /* 0x0000009e550f7220 */ /* 0x080fe20000410000 */
[-C--:B------:R-:W-:Y:S01]  /*6d60*/  FMUL.FTZ R52, R88, R158.reuse ;  /* 0x0000009e58347220 */ /* 0x080fe20000410000 */
[-C--:B------:R-:W-:Y:S01]  /*6d70*/  FMUL.FTZ R85, R125, R158.reuse ;  /* 0x0000009e7d557220 */ /* 0x080fe20000410000 */
[-C--:B------:R-:W-:Y:S01]  /*6d80*/  FMUL.FTZ R88, R121, R158.reuse ;  /* 0x0000009e79587220 */ /* 0x080fe20000410000 */
[-C--:B------:R-:W-:Y:S01]  /*6d90*/  FMUL.FTZ R7, R77, R158.reuse ;  /* 0x0000009e4d077220 */ /* 0x080fe20000410000 */
[----:B------:R-:W-:Y:S01]  /*6da0*/  FMUL.FTZ R14, R73, R158 ;  /* 0x0000009e490e7220 */ /* 0x000fe20000410000 */
[-C--:B------:R-:W-:Y:S01]  /*6db0*/  FMUL.FTZ R82, R82, R8.reuse ;  /* 0x0000000852527220 */ /* 0x080fe20000410000 */
[----:B------:R-:W-:Y:S01]  /*6dc0*/  FMUL.FTZ R83, R83, R8 ;  /* 0x0000000853537220 */ /* 0x000fe20000410000 */
[----:B------:R-:W-:Y:S01]  /*6dd0*/  F2FP.BF16.F32.PACK_AB R12, R12, R13 ;  /* 0x0000000d0c0c723e */ /* 0x000fe200000010ff */
[----:B------:R-:W-:Y:S01]  /*6de0*/  UMOV UR4, UR39 ;  /* 0x0000002700047c82 */ /* 0x000fe20008000000 */
[----:B-1----:R-:W-:Y:S01]  /*6df0*/  UMOV UR5, UR6 ;  /* 0x0000000600057c82 */ /* 0x002fe20008000000 */
[----:B------:R-:W-:Y:S01]  /*6e00*/  F2FP.BF16.F32.PACK_AB R97, R97, R100 ;  /* 0x000000646161723e */ /* 0x000fe200000010ff */
[----:B------:R-:W-:Y:S01]  /*6e10*/  FMUL.FTZ R152, R28, R158 ;  /* 0x0000009e1c987220 */ /* 0x000fe20000410000 */
[----:B------:R-:W-:Y:S01]  /*6e20*/  F2FP.BF16.F32.PACK_AB R104, R101, R104 ;  /* 0x000000686568723e */ /* 0x000fe200000010ff */
[-C--:B------:R-:W-:Y:S01]  /*6e30*/  FMUL.FTZ R84, R120, R158.reuse ;  /* 0x0000009e78547220 */ /* 0x080fe20000410000 */
[----:B------:R-:W-:Y:S01]  /*6e40*/  ISETP.EQ.OR P0, PT, R31, 0x3, !P0 ;  /* 0x000000031f00780c */ /* 0x000fe20004702670 */
[----:B------:R-:W-:Y:S01]  /*6e50*/  FMUL.FTZ R28, R29, R158 ;  /* 0x0000009e1d1c7220 */ /* 0x000fe20000410000 */
[----:B------:R-:W-:Y:S01]  /*6e60*/  F2FP.BF16.F32.PACK_AB R39, R39, R42 ;  /* 0x0000002a2727723e */ /* 0x000fe200000010ff */
[----:B------:R-:W-:Y:S01]  /*6e70*/  FMUL.FTZ R120, R127, R8 ;  /* 0x000000087f787220 */ /* 0x000fe20000410000 */
[----:B------:R-:W-:Y:S01]  /*6e80*/  F2FP.BF16.F32.PACK_AB R46, R46, R43 ;  /* 0x0000002b2e2e723e */ /* 0x000fe200000010ff */
[----:B------:R-:W-:Y:S01]  /*6e90*/  IMAD.U32 R42, RZ, RZ, UR4 ;  /* 0x00000004ff2a7e24 */ /* 0x000fe2000f8e00ff */
[----:B------:R-:W-:Y:S01]  /*6ea0*/  F2FP.BF16.F32.PACK_AB R13, R95, R98 ;  /* 0x000000625f0d723e */ /* 0x000fe200000010ff */
[----:B------:R-:W-:Y:S01]  /*6eb0*/  IMAD.U32 R43, RZ, RZ, UR5 ;  /* 0x00000005ff2b7e24 */ /* 0x000fe2000f8e00ff */
[----:B------:R-:W-:Y:S01]  /*6ec0*/  F2FP.BF16.F32.PACK_AB R102, R102, R103 ;  /* 0x000000676666723e */ /* 0x000fe200000010ff */
[----:B------:R-:W-:Y:S01]  /*6ed0*/  FMUL.FTZ R29, R36, R158 ;  /* 0x0000009e241d7220 */ /* 0x000fe20000410000 */
[----:B------:R-:W-:Y:S01]  /*6ee0*/  FMUL.FTZ R127, R138, R8 ;  /* 0x000000088a7f7220 */ /* 0x000fe20000410000 */
[----:B0-----:R-:W-:Y:S01]  /*6ef0*/  F2FP.BF16.F32.PACK_AB R21, R85, R88 ;  /* 0x000000585515723e */ /* 0x001fe200000010ff */
[----:B------:R-:W-:Y:S01]  /*6f00*/  FMUL.FTZ R48, R48, R158 ;  /* 0x0000009e30307220 */ /* 0x000fe20000410000 */
[----:B------:R-:W-:Y:S01]  /*6f10*/  F2FP.BF16.F32.PACK_AB R7, R7, R14 ;  /* 0x0000000e0707723e */ /* 0x000fe200000010ff */
[----:B------:R-:W-:Y:S01]  /*6f20*/  FMUL.FTZ R77, R117, R158 ;  /* 0x0000009e754d7220 */ /* 0x000fe20000410000 */
[----:B------:R-:W-:Y:S01]  /*6f30*/  SEL R138, R97, R104, P0 ;  /* 0x00000068618a7207 */ /* 0x000fe20000000000 */
[----:B------:R-:W-:Y:S01]  /*6f40*/  FMUL.FTZ R117, R106, R8 ;  /* 0x000000086a757220 */ /* 0x000fe20000410000 */
[----:B------:R-:W-:Y:S01]  /*6f50*/  SEL R88, R104, R97, P0 ;  /* 0x0000006168587207 */ /* 0x000fe20000000000 */
[----:B------:R-:W-:Y:S01]  /*6f60*/  FMUL.FTZ R0, R69, R158 ;  /* 0x0000009e45007220 */ /* 0x000fe20000410000 */
[----:B------:R-:W-:Y:S01]  /*6f70*/  F2FP.BF16.F32.PACK_AB R99, R79, R82 ;  /* 0x000000524f63723e */ /* 0x000fe200000010ff */
[-C--:B------:R-:W-:Y:S01]  /*6f80*/  FMUL.FTZ R9, R72, R158.reuse ;  /* 0x0000009e48097220 */ /* 0x080fe20000410000 */
[----:B------:R-:W-:Y:S01]  /*6f90*/  F2FP.BF16.F32.PACK_AB R14, R86, R83 ;  /* 0x00000053560e723e */ /* 0x000fe200000010ff */
[----:B------:R-:W-:Y:S01]  /*6fa0*/  FMUL.FTZ R73, R116, R158 ;  /* 0x0000009e74497220 */ /* 0x000fe20000410000 */
[----:B------:R-:W-:Y:S01]  /*6fb0*/  SEL R160, R13, R102, P0 ;  /* 0x000000660da07207 */ /* 0x000fe20000000000 */
[----:B------:R-:W-:Y:S01]  /*6fc0*/  FMUL.FTZ R106, R111, R8 ;  /* 0x000000086f6a7220 */ /* 0x000fe20000410000 */
[----:B------:R-:W-:Y:S01]  /*6fd0*/  SEL R104, R102, R13, P0 ;  /* 0x0000000d66687207 */ /* 0x000fe20000000000 */
[----:B------:R-:W-:Y:S01]  /*6fe0*/  IMAD.WIDE R102, R235, 0x2, R42 ;  /* 0x00000002eb667825 */ /* 0x000fe200078e022a */
[----:B------:R-:W-:-:S03]  /*6ff0*/  F2FP.BF16.F32.PACK_AB R29, R29, R156 ;  /* 0x0000009c1d1d723e */ /* 0x000fc600000010ff */
[----:B------:R-:W-:Y:S01]  /*7000*/  FMUL.FTZ R107, R107, R8 ;  /* 0x000000086b6b7220 */ /* 0x000fe20000410000 */
[----:B------:R-:W-:Y:S01]  /*7010*/  SEL R156, R99, R14, P0 ;  /* 0x0000000e639c7207 */ /* 0x000fe20000000000 */
[-C--:B------:R-:W-:Y:S01]  /*7020*/  FMUL.FTZ R6, R76, R158.reuse ;  /* 0x0000009e4c067220 */ /* 0x080fe20000410000 */
[-C--:B------:R-:W-:Y:S01]  /*7030*/  FMUL.FTZ R69, R109, R158.reuse ;  /* 0x0000009e6d457220 */ /* 0x080fe20000410000 */
[----:B------:R-:W-:Y:S01]  /*7040*/  FMUL.FTZ R72, R105, R158 ;  /* 0x0000009e69487220 */ /* 0x000fe20000410000 */
[-C--:B------:R-:W-:Y:S01]  /*7050*/  FMUL.FTZ R116, R119, R8.reuse ;  /* 0x0000000877747220 */ /* 0x080fe20000410000 */
[----:B------:R-:W-:Y:S01]  /*7060*/  FMUL.FTZ R115, R115, R8 ;  /* 0x0000000873737220 */ /* 0x000fe20000410000 */
[----:B------:R-:W-:Y:S01]  /*7070*/  SEL R99, R14, R99, P0 ;  /* 0x000000630e637207 */ /* 0x000fe20000000000 */
[-C--:B------:R-:W-:Y:S01]  /*7080*/  FMUL.FTZ R33, R60, R158.reuse ;  /* 0x0000009e3c217220 */ /* 0x080fe20000410000 */
[----:B------:R-:W-:Y:S01]  /*7090*/  IADD3 R14, P2, R102, 0xc020, RZ ;  /* 0x0000c020660e7810 */ /* 0x000fe20007f5e0ff */
[----:B------:R-:W-:Y:S01]  /*70a0*/  FMUL.FTZ R60, R96, R158 ;  /* 0x0000009e603c7220 */ /* 0x000fe20000410000 */
[-C--:B------:R-:W-:Y:S01]  /*70b0*/  FMUL.FTZ R119, R122, R8.reuse ;  /* 0x000000087a777220 */ /* 0x080fe20000410000 */
[----:B------:R-:W-:Y:S01]  /*70c0*/  FMUL.FTZ R121, R123, R8 ;  /* 0x000000087b797220 */ /* 0x000fe20000410000 */
[----:B------:R-:W-:Y:S01]  /*70d0*/  F2FP.BF16.F32.PACK_AB R25, R25, R48 ;  /* 0x000000301919723e */ /* 0x000fe200000010ff */
[-C--:B------:R-:W-:Y:S01]  /*70e0*/  FMUL.FTZ R11, R65, R158.reuse ;  /* 0x0000009e410b7220 */ /* 0x080fe20000410000 */
[----:B------:R-:W-:Y:S01]  /*70f0*/  FMUL.FTZ R49, R92, R158 ;  /* 0x0000009e5c317220 */ /* 0x000fe20000410000 */
[-C--:B------:R-:W-:Y:S01]  /*7100*/  FMUL.FTZ R122, R134, R8.reuse ;  /* 0x00000008867a7220 */ /* 0x080fe20000410000 */
[----:B------:R-:W-:Y:S01]  /*7110*/  FMUL.FTZ R123, R130, R8 ;  /* 0x00000008827b7220 */ /* 0x000fe20000410000 */
[-C--:B------:R-:W-:Y:S01]  /*7120*/  FMUL.FTZ R92, R128, R158.reuse ;  /* 0x0000009e805c7220 */ /* 0x080fe20000410000 */
[----:B------:R-:W-:Y:S01]  /*7130*/  FMUL.FTZ R96, R129, R158 ;  /* 0x0000009e81607220 */ /* 0x000fe20000410000 */
[-C--:B------:R-:W-:Y:S01]  /*7140*/  FMUL.FTZ R35, R35, R8.reuse ;  /* 0x0000000823237220 */ /* 0x080fe20000410000 */
[-C--:B------:R-:W-:Y:S01]  /*7150*/  FMUL.FTZ R75, R75, R8.reuse ;  /* 0x000000084b4b7220 */ /* 0x080fe20000410000 */
[----:B------:R-:W-:Y:S01]  /*7160*/  F2FP.BF16.F32.PACK_AB R107, R106, R107 ;  /* 0x0000006b6a6b723e */ /* 0x000fe200000010ff */
[-C--:B------:R-:W-:Y:S01]  /*7170*/  FMUL.FTZ R74, R74, R8.reuse ;  /* 0x000000084a4a7220 */ /* 0x080fe20000410000 */
[-C--:B------:R-:W-:Y:S01]  /*7180*/  FMUL.FTZ R128, R143, R8.reuse ;  /* 0x000000088f807220 */ /* 0x080fe20000410000 */
[----:B------:R-:W-:Y:S01]  /*7190*/  FMUL.FTZ R129, R139, R8 ;  /* 0x000000088b817220 */ /* 0x000fe20000410000 */
[----:B------:R-:W-:Y:S01]  /*71a0*/  F2FP.BF16.F32.PACK_AB R6, R6, R9 ;  /* 0x000000090606723e */ /* 0x000fe200000010ff */
[----:B------:R-:W-:Y:S01]  /*71b0*/  FMUL.FTZ R36, R44, R158 ;  /* 0x0000009e2c247220 */ /* 0x000fe20000410000 */
[----:B------:R-:W-:Y:S01]  /*71c0*/  F2FP.BF16.F32.PACK_AB R72, R69, R72 ;  /* 0x000000484548723e */ /* 0x000fe200000010ff */
[--C-:B------:R-:W-:Y:S01]  /*71d0*/  IMAD.X R69, RZ, RZ, R103.reuse, P2 ;  /* 0x000000ffff457224 */ /* 0x100fe200010e0667 */
[----:B------:R-:W-:Y:S01]  /*71e0*/  F2FP.BF16.F32.PACK_AB R20, R77, R80 ;  /* 0x000000504d14723e */ /* 0x000fe200000010ff */
[-C--:B------:R-:W-:Y:S01]  /*71f0*/  FMUL.FTZ R44, R56, R158.reuse ;  /* 0x0000009e382c7220 */ /* 0x080fe20000410000 */
[----:B------:R-:W-:Y:S01]  /*7200*/  F2FP.BF16.F32.PACK_AB R106, R116, R115 ;  /* 0x00000073746a723e */ /* 0x000fe200000010ff */
[----:B------:R-:W-:Y:S01]  /*7210*/  FMUL.FTZ R76, R112, R158 ;  /* 0x0000009e704c7220 */ /* 0x000fe20000410000 */
[----:B------:R-:W-:Y:S01]  /*7220*/  SEL R116, R25, R24, P0 ;  /* 0x0000001819747207 */ /* 0x000fe20000000000 */
[-C--:B------:R-:W-:Y:S01]  /*7230*/  FMUL.FTZ R90, R90, R8.reuse ;  /* 0x000000085a5a7220 */ /* 0x080fe20000410000 */
[----:B------:R-:W-:Y:S01]  /*7240*/  SEL R77, R24, R25, P0 ;  /* 0x00000019184d7207 */ /* 0x000fe20000000000 */
[----:B------:R-:W-:Y:S01]  /*7250*/  FMUL.FTZ R91, R91, R8 ;  /* 0x000000085b5b7220 */ /* 0x000fe20000410000 */
[----:B------:R-:W-:Y:S01]  /*7260*/  F2FP.BF16.F32.PACK_AB R57, R57, R60 ;  /* 0x0000003c3939723e */ /* 0x000fe200000010ff */
[----:B------:R-:W-:Y:S01]  /*7270*/  FMUL.FTZ R153, R40, R158 ;  /* 0x0000009e28997220 */ /* 0x000fe20000410000 */
[----:B------:R-:W-:Y:S01]  /*7280*/  F2FP.BF16.F32.PACK_AB R64, R61, R64 ;  /* 0x000000403d40723e */ /* 0x000fe200000010ff */
[-C--:B------:R-:W-:Y:S01]  /*7290*/  FMUL.FTZ R56, R89, R158.reuse ;  /* 0x0000009e59387220 */ /* 0x080fe20000410000 */
[----:B------:R-:W-:Y:S01]  /*72a0*/  IADD3 R25, P2, R102, 0x8000, RZ ;  /* 0x0000800066197810 */ /* 0x000fe20007f5e0ff */
[-C--:B------:R-:W-:Y:S01]  /*72b0*/  FMUL.FTZ R40, R81, R158.reuse ;  /* 0x0000009e51287220 */ /* 0x080fe20000410000 */
[----:B------:R-:W-:Y:S01]  /*72c0*/  F2FP.BF16.F32.PACK_AB R11, R0, R11 ;  /* 0x0000000b000b723e */ /* 0x000fe200000010ff */
[-C--:B------:R-:W-:Y:S01]  /*72d0*/  FMUL.FTZ R53, R93, R158.reuse ;  /* 0x0000009e5d357220 */ /* 0x080fe20000410000 */
[----:B------:R-:W-:Y:S01]  /*72e0*/  F2FP.BF16.F32.PACK_AB R123, R122, R123 ;  /* 0x0000007b7a7b723e */ /* 0x000fe200000010ff */
        /* <DEDUP_REMOVED lines=8> */
[----:B------:R-:W-:Y:S01]  /*7370*/  IMAD R7, R22, 0x40, R2 ;  /* 0x0000004016077824 */ /* 0x000fe200078e0202 */
        /* <DEDUP_REMOVED lines=8> */
[----:B------:R-:W-:Y:S01]  /*7400*/  SEL R128, R57, R64, P0 ;  /* 0x0000004039807207 */ /* 0x000fe20000000000 */
[----:B------:R-:W-:Y:S01]  /*7410*/  FMUL.FTZ R130, R150, R8 ;  /* 0x0000000896827220 */ /* 0x000fe20000410000 */
[----:B------:R-:W-:Y:S01]  /*7420*/  SEL R83, R64, R57, P0 ;  /* 0x0000003940537207 */ /* 0x000fe20000000000 */
[----:B------:R-:W-:Y:S01]  /*7430*/  IMAD.X R57, RZ, RZ, R103, P2 ;  /* 0x000000ffff397224 */ /* 0x000fe200010e0667 */
[C---:B------:R-:W-:Y:S01]  /*7440*/  IADD3 R31, P1, R102.reuse, 0xc000, RZ ;  /* 0x0000c000661f7810 */ /* 0x040fe20007f3e0ff */
[----:B------:R-:W-:Y:S01]  /*7450*/  IMAD.WIDE R42, R7, 0x2, R42 ;  /* 0x00000002072a7825 */ /* 0x000fe200078e022a */
[----:B------:R-:W-:-:S03]  /*7460*/  IADD3 R29, P6, R102, 0x8060, RZ ;  /* 0x00008060661d7810 */ /* 0x000fc60007fde0ff */
[----:B------:R-:W-:Y:S01]  /*7470*/  FMUL.FTZ R81, R124, R158 ;  /* 0x0000009e7c517220 */ /* 0x000fe20000410000 */
[----:B------:R-:W-:Y:S01]  /*7480*/  IADD3 R13, P2, R102, 0x60, RZ ;  /* 0x00000060660d7810 */ /* 0x000fe20007f5e0ff */
[----:B------:R-:W-:Y:S01]  /*7490*/  FMUL.FTZ R131, R146, R8 ;  /* 0x0000000892837220 */ /* 0x000fe20000410000 */
[----:B------:R-:W-:Y:S01]  /*74a0*/  F2FP.BF16.F32.PACK_AB R155, R28, R155 ;  /* 0x0000009b1c9b723e */ /* 0x000fe200000010ff */
[----:B------:R-:W-:Y:S01]  /*74b0*/  FMUL.FTZ R93, R133, R158 ;  /* 0x0000009e855d7220 */ /* 0x000fe20000410000 */
[----:B------:R-:W-:Y:S01]  /*74c0*/  SEL R154, R71, R0, P0 ;  /* 0x00000000479a7207 */ /* 0x000fe20000000000 */
[-C--:B------:R-:W-:Y:S01]  /*74d0*/  FMUL.FTZ R105, R148, R158.reuse ;  /* 0x0000009e94697220 */ /* 0x080fe20000410000 */
[----:B------:R-:W-:Y:S01]  /*74e0*/  SEL R97, R0, R71, P0 ;  /* 0x0000004700617207 */ /* 0x000fe20000000000 */
[----:B------:R-:W-:Y:S01]  /*74f0*/  FMUL.FTZ R108, R144, R158 ;  /* 0x0000009e906c7220 */ /* 0x000fe20000410000 */
[----:B------:R-:W-:Y:S01]  /*7500*/  F2FP.BF16.F32.PACK_AB R9, R87, R90 ;  /* 0x0000005a5709723e */ /* 0x000fe200000010ff */
[-C--:B------:R-:W-:Y:S01]  /*7510*/  FMUL.FTZ R109, R149, R158.reuse ;  /* 0x0000009e956d7220 */ /* 0x080fe20000410000 */
[----:B------:R-:W-:Y:S01]  /*7520*/  F2FP.BF16.F32.PACK_AB R28, R94, R91 ;  /* 0x0000005b5e1c723e */ /* 0x000fe200000010ff */
[----:B------:R-:W-:Y:S01]  /*7530*/  FMUL.FTZ R112, R145, R158 ;  /* 0x0000009e91707220 */ /* 0x000fe20000410000 */
[----:B------:R-:W-:Y:S01]  /*7540*/  F2FP.BF16.F32.PACK_AB R73, R73, R76 ;  /* 0x0000004c4949723e */ /* 0x000fe200000010ff */
[-C--:B------:R-:W-:Y:S01]  /*7550*/  FMUL.FTZ R118, R126, R8.reuse ;  /* 0x000000087e767220 */ /* 0x080fe20000410000 */
[----:B------:R-:W-:Y:S01]  /*7560*/  LOP3.LUT R6, R31, 0x380, RZ, 0xc0, !PT ;  /* 0x000003801f067812 */ /* 0x000fe200078ec0ff */
[-C--:B------:R-:W-:Y:S01]  /*7570*/  FMUL.FTZ R30, R30, R8.reuse ;  /* 0x000000081e1e7220 */ /* 0x080fe20000410000 */
[----:B------:R-:W-:Y:S01]  /*7580*/  LOP3.LUT R0, R29, 0x380, RZ, 0xc0, !PT ;  /* 0x000003801d007812 */ /* 0x000fe200078ec0ff */
[----:B------:R-:W-:Y:S01]  /*7590*/  FMUL.FTZ R124, R135, R8 ;  /* 0x00000008877c7220 */ /* 0x000fe20000410000 */
[----:B------:R-:W-:Y:S01]  /*75a0*/  F2FP.BF16.F32.PACK_AB R15, R15, R40 ;  /* 0x000000280f0f723e */ /* 0x000fe200000010ff */
[----:B------:R-:W-:Y:S01]  /*75b0*/  FMUL.FTZ R50, R50, R8 ;  /* 0x0000000832327220 */ /* 0x000fe20000410000 */
[----:B------:R-:W-:Y:S01]  /*75c0*/  F2FP.BF16.F32.PACK_AB R56, R53, R56 ;  /* 0x000000383538723e */ /* 0x000fe200000010ff */
[----:B------:R-:W-:Y:S01]  /*75d0*/  IMAD.X R53, RZ, RZ, R103, P2 ;  /* 0x000000ffff357224 */ /* 0x000fe200010e0667 */
[----:B------:R-:W-:Y:S01]  /*75e0*/  F2FP.BF16.F32.PACK_AB R36, R36, R153 ;  /* 0x000000992424723e */ /* 0x000fe200000010ff */
[-C--:B------:R-:W-:Y:S01]  /*75f0*/  FMUL.FTZ R51, R51, R8.reuse ;  /* 0x0000000833337220 */ /* 0x080fe20000410000 */
[----:B------:R-:W-:Y:S01]  /*7600*/  F2FP.BF16.F32.PACK_AB R32, R32, R37 ;  /* 0x000000252020723e */ /* 0x000fe200000010ff */
[-C--:B------:R-:W-:Y:S01]  /*7610*/  FMUL.FTZ R58, R58, R8.reuse ;  /* 0x000000083a3a7220 */ /* 0x080fe20000410000 */
[----:B------:R-:W-:Y:S01]  /*7620*/  F2FP.BF16.F32.PACK_AB R40, R132, R147 ;  /* 0x000000938428723e */ /* 0x000fe200000010ff */
[----:B------:R-:W-:Y:S01]  /*7630*/  FMUL.FTZ R59, R59, R8 ;  /* 0x000000083b3b7220 */ /* 0x000fe20000410000 */
[----:B------:R-:W-:Y:S01]  /*7640*/  F2FP.BF16.F32.PACK_AB R65, R65, R68 ;  /* 0x000000444141723e */ /* 0x000fe200000010ff */
[----:B------:R-:W-:Y:S01]  /*7650*/  FMUL.FTZ R67, R67, R8 ;  /* 0x0000000843437220 */ /* 0x000fe20000410000 */
[----:B------:R-:W-:Y:S01]  /*7660*/  SEL R132, R73, R20, P0 ;  /* 0x0000001449847207 */ /* 0x000fe20000000000 */
[-C--:B------:R-:W-:Y:S01]  /*7670*/  FMUL.FTZ R110, R110, R8.reuse ;  /* 0x000000086e6e7220 */ /* 0x080fe20000410000 */
[----:B------:R-:W-:Y:S01]  /*7680*/  SEL R85, R20, R73, P0 ;  /* 0x0000004914557207 */ /* 0x000fe20000000000 */
[----:B------:R-:W-:Y:S01]  /*7690*/  FMUL.FTZ R126, R142, R8 ;  /* 0x000000088e7e7220 */ /* 0x000fe20000410000 */
[----:B------:R-:W-:-:S02]  /*76a0*/  SEL R158, R9, R28, P0 ;  /* 0x0000001c099e7207 */ /* 0x000fc40000000000 */
[----:B------:R-:W-:Y:S01]  /*76b0*/  F2FP.BF16.F32.PACK_AB R152, R152, R157 ;  /* 0x0000009d9898723e */ /* 0x000fe200000010ff */
[----:B------:R-:W-:Y:S01]  /*76c0*/  UIADD3 UR8, UR8, 0x38860, URZ ;  /* 0x0003886008087890 */ /* 0x000fe2000fffe03f */
[----:B------:R-:W-:Y:S01]  /*76d0*/  SEL R101, R28, R9, P0 ;  /* 0x000000091c657207 */ /* 0x000fe20000000000 */
[----:B------:R-:W-:Y:S01]  /*76e0*/  UIADD3 UR4, -UR42, URZ, URZ ;  /* 0x0000003f2a047290 */ /* 0x000fe2000fffe13f */
[----:B------:R-:W-:Y:S01]  /*76f0*/  SHF.R.U64 R6, R6, 0x3, RZ ;  /* 0x0000000306067819 */ /* 0x000fe200000012ff */
[----:B------:R-:W-:Y:S01]  /*7700*/  ULDC UR5, c[0x0][0xc44] ;  /* 0x0003110000057ab9 */ /* 0x000fe20000000800 */
[----:B------:R-:W-:Y:S02]  /*7710*/  SHF.R.U64 R0, R0, 0x3, RZ ;  /* 0x0000000300007819 */ /* 0x000fe400000012ff */
[----:B------:R-:W-:Y:S02]  /*7720*/  IADD3 R37, P2, R42, 0x3000, RZ ;  /* 0x000030002a257810 */ /* 0x000fe40007f5e0ff */
[----:B------:R-:W-:-:S02]  /*7730*/  F2FP.BF16.F32.PACK_AB R33, R33, R44 ;  /* 0x0000002c2121723e */ /* 0x000fc400000010ff */
[C---:B------:R-:W-:Y:S02]  /*7740*/  IADD3 R73, P4, R102.reuse, 0xc060, RZ ;  /* 0x0000c06066497810 */ /* 0x040fe40007f9e0ff */
[----:B------:R-:W-:Y:S02]  /*7750*/  IADD3 R9, P5, R102, 0x20, RZ ;  /* 0x0000002066097810 */ /* 0x000fe40007fbe0ff */
[----:B------:R-:W-:Y:S02]  /*7760*/  F2FP.BF16.F32.PACK_AB R111, R111, R114 ;  /* 0x000000726f6f723e */ /* 0x000fe400000010ff */
[----:B------:R-:W-:Y:S02]  /*7770*/  F2FP.BF16.F32.PACK_AB R63, R63, R66 ;  /* 0x000000423f3f723e */ /* 0x000fe400000010ff */
[----:B------:R-:W-:Y:S02]  /*7780*/  F2FP.BF16.F32.PACK_AB R86, R81, R84 ;  /* 0x000000545156723e */ /* 0x000fe400000010ff */
[----:B------:R-:W-:-:S02]  /*7790*/  F2FP.BF16.F32.PACK_AB R131, R130, R131 ;  /* 0x000000838283723e */ /* 0x000fc400000010ff */
[----:B------:R-:W-:Y:S02]  /*77a0*/  SEL R114, R36, R45, P0 ;  /* 0x0000002d24727207 */ /* 0x000fe40000000000 */
[----:B------:R-:W-:Y:S02]  /*77b0*/  SEL R76, R45, R36, P0 ;  /* 0x000000242d4c7207 */ /* 0x000fe40000000000 */
[----:B------:R-:W-:Y:S02]  /*77c0*/  F2FP.BF16.F32.PACK_AB R119, R118, R119 ;  /* 0x000000777677723e */ /* 0x000fe400000010ff */
[----:B------:R-:W-:Y:S02]  /*77d0*/  SEL R130, R65, R72, P0 ;  /* 0x0000004841827207 */ /* 0x000fe40000000000 */
[----:B------:R-:W-:Y:S02]  /*77e0*/  SEL R84, R72, R65, P0 ;  /* 0x0000004148547207 */ /* 0x000fe40000000000 */
[----:B------:R-:W-:-:S02]  /*77f0*/  LOP3.LUT R66, R6, R31, RZ, 0x3c, !PT ;  /* 0x0000001f06427212 */ /* 0x000fc400078e3cff */
[----:B------:R-:W-:Y:S02]  /*7800*/  LOP3.LUT R64, R0, R29, RZ, 0x3c, !PT ;  /* 0x0000001d00407212 */ /* 0x000fe400078e3cff */
[----:B------:R-:W-:Y:S02]  /*7810*/  LOP3.LUT R36, R37, 0x380, RZ, 0xc0, !PT ;  /* 0x0000038025247812 */ /* 0x000fe400078ec0ff */
[----:B------:R-:W-:Y:S02]  /*7820*/  SEL R118, R33, R32, P0 ;  /* 0x0000002021767207 */ /* 0x000fe40000000000 */
[----:B------:R-:W-:Y:S02]  /*7830*/  SEL R78, R32, R33, P0 ;  /* 0x00000021204e7207 */ /* 0x000fe40000000000 */
[----:B------:R-:W-:Y:S02]  /*7840*/  LOP3.LUT R72, R73, 0x380, RZ, 0xc0, !PT ;  /* 0x0000038049487812 */ /* 0x000fe400078ec0ff */
[----:B------:R-:W-:-:S02]  /*7850*/  LOP3.LUT R0, R9, 0x380, RZ, 0xc0, !PT ;  /* 0x0000038009007812 */ /* 0x000fc400078ec0ff */
[----:B------:R-:W-:Y:S02]  /*7860*/  LOP3.LUT R6, R25, 0x380, RZ, 0xc0, !PT ;  /* 0x0000038019067812 */ /* 0x000fe400078ec0ff */
[----:B------:R-:W-:Y:S02]  /*7870*/  IADD3 R33, P3, R102, 0xc040, RZ ;  /* 0x0000c04066217810 */ /* 0x000fe40007f7e0ff */
[----:B------:R-:W-:Y:S01]  /*7880*/  F2FP.BF16.F32.PACK_AB R8, R30, R113 ;  /* 0x000000711e08723e */ /* 0x000fe200000010ff */
[----:B------:R-:W-:Y:S01]  /*7890*/  IMAD.X R65, RZ, RZ, R103, P6 ;  /* 0x000000ffff417224 */ /* 0x000fe200030e0667 */
[----:B------:R-:W-:Y:S02]  /*78a0*/  F2FP.BF16.F32.PACK_AB R49, R49, R52 ;  /* 0x000000343131723e */ /* 0x000fe400000010ff */
[----:B------:R-:W-:Y:S02]  /*78b0*/  F2FP.BF16.F32.PACK_AB R30, R120, R121 ;  /* 0x00000079781e723e */ /* 0x000fe400000010ff */
[----:B------:R-:W-:-:S02]  /*78c0*/  SHF.R.U64 R36, R36, 0x3, RZ ;  /* 0x0000000324247819 */ /* 0x000fc400000012ff */
[----:B------:R-:W-:Y:S02]  /*78d0*/  SEL R120, R10, R11, P0 ;  /* 0x0000000b0a787207 */ /* 0x000fe40000000000 */
[----:B------:R-:W-:Y:S02]  /*78e0*/  SEL R79, R11, R10, P0 ;  /* 0x0000000a0b4f7207 */ /* 0x000fe40000000000 */
[----:B------:R-:W-:Y:S02]  /*78f0*/  SHF.R.U64 R72, R72, 0x3, RZ ;  /* 0x0000000348487819 */ /* 0x000fe400000012ff */
[----:B------:R-:W-:Y:S02]  /*7900*/  SHF.R.U64 R0, R0, 0x3, RZ ;  /* 0x0000000300007819 */ /* 0x000fe400000012ff */
[----:B------:R-:W-:Y:S01]  /*7910*/  SHF.R.U64 R6, R6, 0x3, RZ ;  /* 0x0000000306067819 */ /* 0x000fe200000012ff */
[----:B------:R-:W-:Y:S01]  /*7920*/  IMAD.X R71, RZ, RZ, R103, P3 ;  /* 0x000000ffff477224 */ /* 0x000fe200018e0667 */
[----:B------:R-:W-:-:S02]  /*7930*/  F2FP.BF16.F32.PACK_AB R34, R124, R125 ;  /* 0x0000007d7c22723e */ /* 0x000fc400000010ff */
[----:B------:R-:W-:Y:S02]  /*7940*/  IADD3 R11, P6, R102, 0x40, RZ ;  /* 0x00000040660b7810 */ /* 0x000fe40007fde0ff */
[----:B------:R-:W-:Y:S02]  /*7950*/  F2FP.BF16.F32.PACK_AB R127, R126, R127 ;  /* 0x0000007f7e7f723e */ /* 0x000fe400000010ff */
[----:B------:R-:W-:Y:S02]  /*7960*/  SEL R124, R12, R15, P0 ;  /* 0x0000000f0c7c7207 */ /* 0x000fe40000000000 */
[----:B------:R-:W-:Y:S02]  /*7970*/  SEL R81, R15, R12, P0 ;  /* 0x0000000c0f517207 */ /* 0x000fe40000000000 */
[----:B------:R-:W-:Y:S02]  /*7980*/  SEL R126, R49, R56, P0 ;  /* 0x00000038317e7207 */ /* 0x000fe40000000000 */
[----:B------:R-:W-:-:S02]  /*7990*/  SEL R82, R56, R49, P0 ;  /* 0x0000003138527207 */ /* 0x000fc40000000000 */
[----:B------:R-:W-:Y:S02]  /*79a0*/  IADD3 R12, P3, R102, 0x8020, RZ ;  /* 0x00008020660c7810 */ /* 0x000fe40007f7e0ff */
[----:B------:R-:W-:Y:S01]  /*79b0*/  LOP3.LUT R36, R36, R37, RZ, 0x3c, !PT ;  /* 0x0000002524247212 */ /* 0x000fe200078e3cff */
[----:B------:R-:W-:Y:S01]  /*79c0*/  IMAD.X R37, RZ, RZ, R43, P2 ;  /* 0x000000ffff257224 */ /* 0x000fe200010e062b */
[----:B------:R-:W-:Y:S01]  /*79d0*/  LOP3.LUT R72, R72, R73, RZ, 0x3c, !PT ;  /* 0x0000004948487212 */ /* 0x000fe200078e3cff */
[----:B------:R-:W-:Y:S01]  /*79e0*/  IMAD.X R73, RZ, RZ, R103, P4 ;  /* 0x000000ffff497224 */ /* 0x000fe200020e0667 */
[----:B------:R-:W-:Y:S02]  /*79f0*/  LOP3.LUT R60, R0, R9, RZ, 0x3c, !PT ;  /* 0x00000009003c7212 */ /* 0x000fe400078e3cff */
[----:B------:R-:W-:Y:S02]  /*7a00*/  LOP3.LUT R56, R6, R25, RZ, 0x3c, !PT ;  /* 0x0000001906387212 */ /* 0x000fe400078e3cff */
[----:B------:R-:W-:-:S02]  /*7a10*/  SEL R142, R8, R27, P0 ;  /* 0x0000001b088e7207 */ /* 0x000fc40000000000 */
[----:B------:R-:W-:Y:S02]  /*7a20*/  SEL R94, R27, R8, P0 ;  /* 0x000000081b5e7207 */ /* 0x000fe40000000000 */
[----:B------:R-:W-:Y:S02]  /*7a30*/  LOP3.LUT R7, R102, 0x380, RZ, 0xc0, !PT ;  /* 0x0000038066077812 */ /* 0x000fe400078ec0ff */
[----:B------:R-:W-:Y:S02]  /*7a40*/  LOP3.LUT R0, R11, 0x380, RZ, 0xc0, !PT ;  /* 0x000003800b007812 */ /* 0x000fe400078ec0ff */
[----:B------:R-:W-:Y:S02]  /*7a50*/  IADD3 R25, P2, R42, 0x9000, RZ ;  /* 0x000090002a197810 */ /* 0x000fe40007f5e0ff */
[----:B------:R-:W-:Y:S02]  /*7a60*/  F2FP.BF16.F32.PACK_AB R70, R70, R67 ;  /* 0x000000434646723e */ /* 0x000fe400000010ff */
[----:B------:R-:W-:-:S02]  /*7a70*/  IADD3 R27, P4, R102, 0x8040, RZ ;  /* 0x00008040661b7810 */ /* 0x000fc40007f9e0ff */
[----:B------:R-:W-:Y:S01]  /*7a80*/  F2FP.BF16.F32.PACK_AB R62, R62, R59 ;  /* 0x0000003b3e3e723e */ /* 0x000fe200000010ff */
[----:B------:R-:W-:Y:S01]  /*7a90*/  IMAD.X R59, RZ, RZ, R103, P3 ;  /* 0x000000ffff3b7224 */ /* 0x000fe200018e0667 */
[----:B------:R-:W-:Y:S02]  /*7aa0*/  SEL R98, R152, R155, P0 ;  /* 0x0000009b98627207 */ /* 0x000fe40000000000 */
[----:B------:R-:W-:Y:S02]  /*7ab0*/  SEL R74, R155, R152, P0 ;  /* 0x000000989b4a7207 */ /* 0x000fe40000000000 */
[----:B------:R-:W-:Y:S02]  /*7ac0*/  IADD3 R15, P3, R102, 0x4000, RZ ;  /* 0x00004000660f7810 */ /* 0x000fe40007f7e0ff */
[----:B------:R-:W-:Y:S02]  /*7ad0*/  SHF.R.U64 R7, R7, 0x3, RZ ;  /* 0x0000000307077819 */ /* 0x000fe400000012ff */
[----:B------:R-:W-:-:S02]  /*7ae0*/  SHF.R.U64 R0, R0, 0x3, RZ ;  /* 0x0000000300007819 */ /* 0x000fc400000012ff */
[----:B------:R-:W-:Y:S01]  /*7af0*/  LOP3.LUT R24, R25, 0x380, RZ, 0xc0, !PT ;  /* 0x0000038019187812 */ /* 0x000fe200078ec0ff */
[--C-:B------:R-:W-:Y:S01]  /*7b00*/  IMAD.X R67, RZ, RZ, R103.reuse, P1 ;  /* 0x000000ffff437224 */ /* 0x100fe200008e0667 */
[----:B------:R-:W-:Y:S01]  /*7b10*/  SEL R134, R86, R21, P0 ;  /* 0x0000001556867207 */ /* 0x000fe20000000000 */
[--C-:B------:R-:W-:Y:S01]  /*7b20*/  IMAD.X R61, RZ, RZ, R103.reuse, P5 ;  /* 0x000000ffff3d7224 */ /* 0x100fe200028e0667 */
[----:B------:R-:W-:Y:S02]  /*7b30*/  SEL R152, R63, R70, P0 ;  /* 0x000000463f987207 */ /* 0x000fe40000000000 */
[----:B------:R-:W-:Y:S01]  /*7b40*/  SEL R95, R70, R63, P0 ;  /* 0x0000003f465f7207 */ /* 0x000fe20000000000 */
[----:B------:R-:W-:Y:S01]  /*7b50*/  IMAD.X R63, RZ, RZ, R103, P4 ;  /* 0x000000ffff3f7224 */ /* 0x000fe200020e0667 */
[----:B------:R-:W-:Y:S02]  /*7b60*/  SEL R86, R21, R86, P0 ;  /* 0x0000005615567207 */ /* 0x000fe40000000000 */
[----:B------:R-:W-:-:S02]  /*7b70*/  F2FP.BF16.F32.PACK_AB R89, R89, R92 ;  /* 0x0000005c5959723e */ /* 0x000fc400000010ff */
[----:B------:R-:W-:Y:S02]  /*7b80*/  F2FP.BF16.F32.PACK_AB R96, R93, R96 ;  /* 0x000000605d60723e */ /* 0x000fe400000010ff */
[C---:B------:R-:W-:Y:S02]  /*7b90*/  IADD3 R10, P1, R102.reuse, 0x4060, RZ ;  /* 0x00004060660a7810 */ /* 0x040fe40007f3e0ff */
[C---:B------:R-:W-:Y:S02]  /*7ba0*/  IADD3 R8, P5, R102.reuse, 0x4040, RZ ;  /* 0x0000404066087810 */ /* 0x040fe40007fbe0ff */
[----:B------:R-:W-:Y:S02]  /*7bb0*/  IADD3 R21, P4, R102, 0x4020, RZ ;  /* 0x0000402066157810 */ /* 0x000fe40007f9e0ff */
[----:B------:R-:W-:Y:S01]  /*7bc0*/  F2FP.BF16.F32.PACK_AB R54, R54, R51 ;  /* 0x000000333636723e */ /* 0x000fe200000010ff */
[----:B------:R-:W-:Y:S01]  /*7bd0*/  IMAD.X R51, RZ, RZ, R103, P3 ;  /* 0x000000ffff337224 */ /* 0x000fe200018e0667 */
[----:B------:R-:W-:-:S02]  /*7be0*/  F2FP.BF16.F32.PACK_AB R105, R105, R108 ;  /* 0x0000006c6969723e */ /* 0x000fc400000010ff */
[----:B------:R-:W-:Y:S02]  /*7bf0*/  F2FP.BF16.F32.PACK_AB R112, R109, R112 ;  /* 0x000000706d70723e */ /* 0x000fe400000010ff */
[----:B------:R-:W-:Y:S02]  /*7c00*/  LOP3.LUT R102, R7, R102, RZ, 0x3c, !PT ;  /* 0x0000006607667212 */ /* 0x000fe400078e3cff */
[----:B------:R-:W-:Y:S02]  /*7c10*/  LOP3.LUT R44, R0, R11, RZ, 0x3c, !PT ;  /* 0x0000000b002c7212 */ /* 0x000fe400078e3cff */
[----:B------:R-:W-:Y:S02]  /*7c20*/  SHF.R.U64 R24, R24, 0x3, RZ ;  /* 0x0000000318187819 */ /* 0x000fe400000012ff */
[----:B------:R-:W-:Y:S02]  /*7c30*/  F2FP.BF16.F32.PACK_AB R110, R110, R117 ;  /* 0x000000756e6e723e */ /* 0x000fe400000010ff */
[----:B------:R-:W-:-:S02]  /*7c40*/  SEL R146, R39, R46, P0 ;  /* 0x0000002e27927207 */ /* 0x000fc40000000000 */
[----:B------:R-:W-:Y:S02]  /*7c50*/  SEL R91, R46, R39, P0 ;  /* 0x000000272e5b7207 */ /* 0x000fe40000000000 */
[----:B------:R-:W-:Y:S02]  /*7c60*/  LOP3.LUT R7, R14, 0x380, RZ, 0xc0, !PT ;  /* 0x000003800e077812 */ /* 0x000fe400078ec0ff */
[----:B------:R-:W-:Y:S02]  /*7c70*/  LOP3.LUT R0, R13, 0x380, RZ, 0xc0, !PT ;  /* 0x000003800d007812 */ /* 0x000fe400078ec0ff */
[----:B------:R-:W-:Y:S02]  /*7c80*/  IADD3 R39, P3, R42, 0x2000, RZ ;  /* 0x000020002a277810 */ /* 0x000fe40007f7e0ff */
[----:B------:R-:W-:Y:S02]  /*7c90*/  SEL R136, R89, R96, P0 ;  /* 0x0000006059887207 */ /* 0x000fe40000000000 */
[----:B------:R-:W-:-:S02]  /*7ca0*/  SEL R87, R96, R89, P0 ;  /* 0x0000005960577207 */ /* 0x000fc40000000000 */
[----:B------:R-:W-:Y:S02]  /*7cb0*/  SEL R140, R105, R112, P0 ;  /* 0x00000070698c7207 */ /* 0x000fe40000000000 */
[----:B------:R-:W-:Y:S02]  /*7cc0*/  SEL R89, R112, R105, P0 ;  /* 0x0000006970597207 */ /* 0x000fe40000000000 */
[----:B------:R-:W-:Y:S01]  /*7cd0*/  LOP3.LUT R24, R24, R25, RZ, 0x3c, !PT ;  /* 0x0000001918187212 */ /* 0x000fe200078e3cff */
[----:B------:R-:W-:Y:S01]  /*7ce0*/  IMAD.X R25, RZ, RZ, R43, P2 ;  /* 0x000000ffff197224 */ /* 0x000fe200010e062b */
[----:B------:R-:W-:Y:S02]  /*7cf0*/  SEL R162, R110, R107, P0 ;  /* 0x0000006b6ea27207 */ /* 0x000fe40000000000 */
[----:B------:R-:W-:Y:S02]  /*7d00*/  SEL R105, R107, R110, P0 ;  /* 0x0000006e6b697207 */ /* 0x000fe40000000000 */
[----:B------:R-:W-:-:S02]  /*7d10*/  SEL R168, R127, R38, P0 ;  /* 0x000000267fa87207 */ /* 0x000fc40000000000 */
[----:B------:R-:W-:Y:S02]  /*7d20*/  SEL R112, R38, R127, P0 ;  /* 0x0000007f26707207 */ /* 0x000fe40000000000 */
[----:B------:R-:W-:Y:S02]  /*7d30*/  SHF.R.U64 R7, R7, 0x3, RZ ;  /* 0x0000000307077819 */ /* 0x000fe400000012ff */
[----:B------:R-:W-:Y:S02]  /*7d40*/  SHF.R.U64 R0, R0, 0x3, RZ ;  /* 0x0000000300007819 */ /* 0x000fe400000012ff */
[----:B------:R-:W-:Y:S02]  /*7d50*/  LOP3.LUT R38, R39, 0x380, RZ, 0xc0, !PT ;  /* 0x0000038027267812 */ /* 0x000fe400078ec0ff */
[----:B------:R-:W-:Y:S02]  /*7d60*/  IADD3 R107, P2, R42, 0xf000, RZ ;  /* 0x0000f0002a6b7810 */ /* 0x000fe40007f5e0ff */
[----:B------:R-:W-:-:S02]  /*7d70*/  LOP3.LUT R6, R21, 0x380, RZ, 0xc0, !PT ;  /* 0x0000038015067812 */ /* 0x000fc400078ec0ff */
[----:B------:R-:W-:Y:S02]  /*7d80*/  LOP3.LUT R68, R7, R14, RZ, 0x3c, !PT ;  /* 0x0000000e07447212 */ /* 0x000fe400078e3cff */
[----:B------:R-:W-:Y:S02]  /*7d90*/  LOP3.LUT R52, R0, R13, RZ, 0x3c, !PT ;  /* 0x0000000d00347212 */ /* 0x000fe400078e3cff */
[----:B------:R-:W-:Y:S02]  /*7da0*/  LOP3.LUT R7, R12, 0x380, RZ, 0xc0, !PT ;  /* 0x000003800c077812 */ /* 0x000fe400078ec0ff */
[----:B------:R-:W-:Y:S02]  /*7db0*/  SHF.R.U64 R38, R38, 0x3, RZ ;  /* 0x0000000326267819 */ /* 0x000fe400000012ff */
[----:B------:R-:W-:Y:S02]  /*7dc0*/  LOP3.LUT R0, R107, 0x380, RZ, 0xc0, !PT ;  /* 0x000003806b007812 */ /* 0x000fe400078ec0ff */
[----:B------:R-:W-:-:S02]  /*7dd0*/  LOP3.LUT R20, R33, 0x380, RZ, 0xc0, !PT ;  /* 0x0000038021147812 */ /* 0x000fc400078ec0ff */
[----:B------:R-:W-:Y:S02]  /*7de0*/  SHF.R.U64 R6, R6, 0x3, RZ ;  /* 0x0000000306067819 */ /* 0x000fe400000012ff */
[----:B------:R-:W-:Y:S02]  /*7df0*/  SHF.R.U64 R7, R7, 0x3, RZ ;  /* 0x0000000307077819 */ /* 0x000fe400000012ff */
[----:B------:R-:W-:Y:S01]  /*7e00*/  LOP3.LUT R38, R38, R39, RZ, 0x3c, !PT ;  /* 0x0000002726267212 */ /* 0x000fe200078e3cff */
[----:B------:R-:W-:Y:S01]  /*7e10*/  IMAD.X R39, RZ, RZ, R43, P3 ;  /* 0x000000ffff277224 */ /* 0x000fe200018e062b */
[----:B------:R-:W-:Y:S02]  /*7e20*/  SHF.R.U64 R0, R0, 0x3, RZ ;  /* 0x0000000300007819 */ /* 0x000fe400000012ff */
[----:B------:R-:W-:Y:S02]  /*7e30*/  SHF.R.U64 R20, R20, 0x3, RZ ;  /* 0x0000000314147819 */ /* 0x000fe400000012ff */
[----:B------:R-:W-:-:S02]  /*7e40*/  LOP3.LUT R48, R6, R21, RZ, 0x3c, !PT ;  /* 0x0000001506307212 */ /* 0x000fc400078e3cff */
[----:B------:R-:W-:Y:S02]  /*7e50*/  IADD3 R21, P3, R42, 0x8000, RZ ;  /* 0x000080002a157810 */ /* 0x000fe40007f7e0ff */
[----:B------:R-:W-:Y:S02]  /*7e60*/  F2FP.BF16.F32.PACK_AB R55, R55, R58 ;  /* 0x0000003a3737723e */ /* 0x000fe400000010ff */
[----:B------:R-:W-:Y:S02]  /*7e70*/  LOP3.LUT R58, R7, R12, RZ, 0x3c, !PT ;  /* 0x0000000c073a7212 */ /* 0x000fe400078e3cff */
[----:B------:R-:W-:Y:S02]  /*7e80*/  LOP3.LUT R6, R15, 0x380, RZ, 0xc0, !PT ;  /* 0x000003800f067812 */ /* 0x000fe400078ec0ff */
[----:B------:R-:W-:Y:S02]  /*7e90*/  LOP3.LUT R70, R20, R33, RZ, 0x3c, !PT ;  /* 0x0000002114467212 */ /* 0x000fe400078e3cff */
[----:B------:R-:W-:-:S02]  /*7ea0*/  LOP3.LUT R12, R0, R107, RZ, 0x3c, !PT ;  /* 0x0000006b000c7212 */ /* 0x000fc400078e3cff */
[----:B------:R-:W-:Y:S01]  /*7eb0*/  LOP3.LUT R20, R21, 0x380, RZ, 0xc0, !PT ;  /* 0x0000038015147812 */ /* 0x000fe200078ec0ff */
[----:B------:R-:W0:Y:S01]  /*7ec0*/  LDC R0, c[0x0][0xbe8] ;  /* 0x0002fa00ff007b82 */ /* 0x000e220000000800 */
[----:B------:R-:W-:Y:S02]  /*7ed0*/  SHF.R.U64 R6, R6, 0x3, RZ ;  /* 0x0000000306067819 */ /* 0x000fe400000012ff */
[----:B------:R-:W-:Y:S02]  /*7ee0*/  SHF.R.U64 R20, R20, 0x3, RZ ;  /* 0x0000000314147819 */ /* 0x000fe400000012ff */
[----:B------:R-:W-:Y:S02]  /*7ef0*/  F2FP.BF16.F32.PACK_AB R47, R47, R50 ;  /* 0x000000322f2f723e */ /* 0x000fe400000010ff */
[----:B------:R-:W-:Y:S02]  /*7f00*/  LOP3.LUT R9, R10, 0x380, RZ, 0xc0, !PT ;  /* 0x000003800a097812 */ /* 0x000fe400078ec0ff */
[----:B------:R-:W-:-:S02]  /*7f10*/  LOP3.LUT R50, R6, R15, RZ, 0x3c, !PT ;  /* 0x0000000f06327212 */ /* 0x000fc400078e3cff */
[----:B------:R-:W-:Y:S02]  /*7f20*/  LOP3.LUT R7, R8, 0x380, RZ, 0xc0, !PT ;  /* 0x0000038008077812 */ /* 0x000fe400078ec0ff */
[----:B------:R-:W-:Y:S01]  /*7f30*/  LOP3.LUT R20, R20, R21, RZ, 0x3c, !PT ;  /* 0x0000001514147212 */ /* 0x000fe200078e3cff */
[----:B------:R-:W-:Y:S01]  /*7f40*/  IMAD.X R21, RZ, RZ, R43, P3 ;  /* 0x000000ffff157224 */ /* 0x000fe200018e062b */
[----:B------:R-:W-:Y:S02]  /*7f50*/  LOP3.LUT R14, R27, 0x380, RZ, 0xc0, !PT ;  /* 0x000003801b0e7812 */ /* 0x000fe400078ec0ff */
[----:B------:R-:W-:Y:S02]  /*7f60*/  SHF.R.U64 R9, R9, 0x3, RZ ;  /* 0x0000000309097819 */ /* 0x000fe400000012ff */
[----:B------:R-:W-:Y:S02]  /*7f70*/  IADD3 R11, P3, R42, 0xe000, RZ ;  /* 0x0000e0002a0b7810 */ /* 0x000fe40007f7e0ff */
[----:B------:R-:W-:-:S02]  /*7f80*/  MOV R127, R50 ;  /* 0x00000032007f7202 */ /* 0x000fc40000000f00 */
[----:B--2---:R-:W-:Y:S02]  /*7f90*/  LOP3.LUT R51, R5, 0x2, RZ, 0x3c, !PT ;  /* 0x0000000205337812 */ /* 0x004fe400078e3cff */
[----:B------:R-:W-:Y:S02]  /*7fa0*/  SEL R148, R47, R54, P0 ;  /* 0x000000362f947207 */ /* 0x000fe40000000000 */
[----:B------:R-:W-:Y:S02]  /*7fb0*/  SEL R92, R54, R47, P0 ;  /* 0x0000002f365c7207 */ /* 0x000fe40000000000 */
[----:B------:R-:W-:Y:S02]  /*7fc0*/  SHF.R.U64 R7, R7, 0x3, RZ ;  /* 0x0000000307077819 */ /* 0x000fe400000012ff */
[----:B------:R-:W-:Y:S02]  /*7fd0*/  SHF.R.U64 R14, R14, 0x3, RZ ;  /* 0x000000030e0e7819 */ /* 0x000fe400000012ff */
[----:B------:R-:W-:-:S02]  /*7fe0*/  LOP3.LUT R54, R9, R10, RZ, 0x3c, !PT ;  /* 0x0000000a09367212 */ /* 0x000fc400078e3cff */
[----:B------:R-:W-:Y:S01]  /*7ff0*/  LOP3.LUT R10, R11, 0x380, RZ, 0xc0, !PT ;  /* 0x000003800b0a7812 */ /* 0x000fe200078ec0ff */
[----:B------:R-:W-:Y:S01]  /*8000*/  IMAD.X R47, RZ, RZ, R103, P5 ;  /* 0x000000ffff2f7224 */ /* 0x000fe200028e0667 */
[----:B------:R-:W-:Y:S01]  /*8010*/  SEL R150, R55, R62, P0 ;  /* 0x0000003e37967207 */ /* 0x000fe20000000000 */
[----:B------:R-:W-:Y:S01]  /*8020*/  SHFL.IDX PT, R50, R100, R5, 0x1c1f ;  /* 0x001c1f0564327589 */ /* 0x000fe200000e0000 */
[----:B------:R-:W-:Y:S02]  /*8030*/  SEL R93, R62, R55, P0 ;  /* 0x000000373e5d7207 */ /* 0x000fe40000000000 */
[----:B------:R-:W-:Y:S01]  /*8040*/  LOP3.LUT R46, R7, R8, RZ, 0x3c, !PT ;  /* 0x00000008072e7212 */ /* 0x000fe200078e3cff */
[----:B------:R-:W1:Y:S01]  /*8050*/  SHFL.IDX PT, R75, R75, R51, 0x1c1f ;  /* 0x001c1f334b4b7589 */ /* 0x000e6200000e0000 */
[----:B------:R-:W-:Y:S02]  /*8060*/  SEL R144, R26, R35, P0 ;  /* 0x000000231a907207 */ /* 0x000fe40000000000 */
[----:B------:R-:W-:-:S02]  /*8070*/  SEL R164, R111, R106, P0 ;  /* 0x0000006a6fa47207 */ /* 0x000fc40000000000 */
[----:B------:R-:W-:Y:S02]  /*8080*/  SEL R172, R131, R40, P0 ;  /* 0x0000002883ac7207 */ /* 0x000fe40000000000 */
[----:B------:R-:W-:Y:S02]  /*8090*/  LOP3.LUT R62, R14, R27, RZ, 0x3c, !PT ;  /* 0x0000001b0e3e7212 */ /* 0x000fe400078e3cff */
[----:B------:R-:W-:Y:S02]  /*80a0*/  SEL R166, R119, R30, P0 ;  /* 0x0000001e77a67207 */ /* 0x000fe40000000000 */
[----:B------:R-:W-:Y:S02]  /*80b0*/  SEL R170, R123, R34, P0 ;  /* 0x000000227baa7207 */ /* 0x000fe40000000000 */
[----:B------:R-:W-:Y:S02]  /*80c0*/  SHF.R.U64 R10, R10, 0x3, RZ ;  /* 0x000000030a0a7819 */ /* 0x000fe400000012ff */
[----:B------:R-:W-:-:S02]  /*80d0*/  SEL R90, R35, R26, P0 ;  /* 0x0000001a235a7207 */ /* 0x000fc40000000000 */
[----:B------:R-:W-:Y:S02]  /*80e0*/  MOV R72, R72 ;  /* 0x0000004800487202 */ /* 0x000fe40000000f00 */
[----:B------:R-:W-:Y:S02]  /*80f0*/  MOV R73, R70 ;  /* 0x0000004600497202 */ /* 0x000fe40000000f00 */
[----:B------:R-:W-:Y:S01]  /*8100*/  MOV R133, R60 ;  /* 0x0000003c00857202 */ /* 0x000fe20000000f00 */
[--C-:B------:R-:W-:Y:S01]  /*8110*/  IMAD.X R55, RZ, RZ, R103.reuse, P1 ;  /* 0x000000ffff377224 */ /* 0x100fe200008e0667 */
[----:B------:R-:W-:Y:S01]  /*8120*/  MOV R68, R68 ;  /* 0x0000004400447202 */ /* 0x000fe20000000f00 */
[--C-:B------:R-:W-:Y:S01]  /*8130*/  IMAD.X R45, RZ, RZ, R103.reuse, P6 ;  /* 0x000000ffff2d7224 */ /* 0x100fe200030e0667 */
[----:B------:R-:W-:Y:S01]  /*8140*/  MOV R70, R64 ;  /* 0x0000004000467202 */ /* 0x000fe20000000f00 */
[----:B------:R-:W-:Y:S01]  /*8150*/  IMAD.X R49, RZ, RZ, R103, P4 ;  /* 0x000000ffff317224 */ /* 0x000fe200020e0667 */
[----:B------:R-:W-:Y:S01]  /*8160*/  MOV R60, R46 ;  /* 0x0000002e003c7202 */ /* 0x000fe20000000f00 */
[----:B------:R-:W-:Y:S01]  /*8170*/  SHFL.IDX PT, R114, R114, R5, 0x1c1f ;  /* 0x001c1f0572727589 */ /* 0x000fe200000e0000 */
[----:B------:R-:W-:-:S02]  /*8180*/  SEL R106, R106, R111, P0 ;  /* 0x0000006f6a6a7207 */ /* 0x000fc40000000000 */
[----:B------:R-:W-:Y:S01]  /*8190*/  LOP3.LUT R10, R10, R11, RZ, 0x3c, !PT ;  /* 0x0000000b0a0a7212 */ /* 0x000fe200078e3cff */
[----:B------:R-:W-:Y:S01]  /*81a0*/  SHFL.IDX PT, R46, R98, R5, 0x1c1f ;  /* 0x001c1f05622e7589 */ /* 0x000fe200000e0000 */
[----:B------:R-:W-:Y:S01]  /*81b0*/  MOV R107, R102 ;  /* 0x00000066006b7202 */ /* 0x000fe20000000f00 */
[----:B------:R-:W-:Y:S01]  /*81c0*/  IMAD.X R11, RZ, RZ, R43, P3 ;  /* 0x000000ffff0b7224 */ /* 0x000fe200018e062b */
[----:B------:R-:W-:Y:S01]  /*81d0*/  MOV R69, R66 ;  /* 0x0000004200457202 */ /* 0x000fe20000000f00 */
[----:B------:R-:W-:Y:S01]  /*81e0*/  SHFL.IDX PT, R116, R116, R5, 0x1c1f ;  /* 0x001c1f0574747589 */ /* 0x000fe200000e0000 */
[----:B------:R-:W-:Y:S02]  /*81f0*/  MOV R64, R62 ;  /* 0x0000003e00407202 */ /* 0x000fe40000000f00 */
[----:B0-----:R-:W-:Y:S01]  /*8200*/  ISETP.NE.AND P3, PT, R0, 0x1, PT ;  /* 0x000000010000780c */ /* 0x001fe20003f65270 */
[----:B------:R-:W-:Y:S01]  /*8210*/  SHFL.IDX PT, R118, R118, R5, 0x1c1f ;  /* 0x001c1f0576767589 */ /* 0x000fe200000e0000 */
[----:B------:R-:W-:-:S03]  /*8220*/  SEL R113, R40, R131, P0 ;  /* 0x0000008328717207 */ /* 0x000fc60000000000 */
[----:B------:R-:W-:Y:S01]  /*8230*/  SHFL.IDX PT, R120, R120, R5, 0x1c1f ;  /* 0x001c1f0578787589 */ /* 0x000fe200000e0000 */
[----:B------:R-:W-:-:S03]  /*8240*/  UPRMT UR8, UR36, 0x654, UR8 ;  /* 0x0000065424087896 */ /* 0x000fc60008000008 */
[----:B------:R-:W-:Y:S04]  /*8250*/  SHFL.IDX PT, R122, R122, R5, 0x1c1f ;  /* 0x001c1f057a7a7589 */ /* 0x000fe800000e0000 */
        /* <DEDUP_REMOVED lines=24> */
[----:B------:R-:W-:Y:S01]  /*83e0*/  SHFL.IDX PT, R172, R172, R5, 0x1c1f ;  /* 0x001c1f05acac7589 */ /* 0x000fe200000e0000 */
[----:B------:R-:W-:Y:S01]  /*83f0*/  MOV R131, R44 ;  /* 0x0000002c00837202 */ /* 0x000fe20000000f00 */
[----:B------:R-:W-:Y:S01]  /*8400*/  SYNCS.ARRIVE.TRANS64.RED.A1T0 RZ, [UR8], RZ ;  /* 0x000000ffffff79a7 */ /* 0x000fe20008100408 */
[----:B------:R-:W-:Y:S01]  /*8410*/  MOV R67, R56 ;  /* 0x0000003800437202 */ /* 0x000fe20000000f00 */
[----:B------:R-:W0:Y:S04]  /*8420*/  SHFL.IDX PT, R5, R90, R51, 0x1c1f ;  /* 0x001c1f335a057589 */ /* 0x000e2800000e0000 */
[----:B------:R-:W-:Y:S01]  /*8430*/  SHFL.IDX PT, R77, R77, R51, 0x1c1f ;  /* 0x001c1f334d4d7589 */ /* 0x000fe200000e0000 */
[----:B------:R-:W-:Y:S01]  /*8440*/  MOV R61, R48 ;  /* 0x00000030003d7202 */ /* 0x000fe20000000f00 */
[----:B------:R-:W2:Y:S02]  /*8450*/  LDC R56, c[0x0][0xc38] ;  /* 0x00030e00ff387b82 */ /* 0x000ea40000000800 */
[----:B------:R3:W4:Y:S04]  /*8460*/  SHFL.IDX PT, R45, R74, R51, 0x1c1f ;  /* 0x001c1f334a2d7589 */ /* 0x00072800000e0000 */
[----:B------:R-:W4:Y:S01]  /*8470*/  SHFL.IDX PT, R47, R94, R51, 0x1c1f ;  /* 0x001c1f335e2f7589 */ /* 0x000f2200000e0000 */
[----:B-1----:R-:W-:Y:S01]  /*8480*/  SEL R48, R50, R75, P0 ;  /* 0x0000004b32307207 */ /* 0x002fe20000000000 */
[----:B------:R-:W-:Y:S01]  /*8490*/  UIMAD UR10, UR5, UR4, UR43 ;  /* 0x00000004050a72a4 */ /* 0x000fe2000f8e022b */
[----:B------:R-:W-:-:S02]  /*84a0*/  SEL R108, R30, R119, P0 ;  /* 0x000000771e6c7207 */ /* 0x000fc40000000000 */
[----:B------:R-:W-:Y:S01]  /*84b0*/  SEL R110, R34, R123, P0 ;  /* 0x0000007b226e7207 */ /* 0x000fe20000000000 */
[----:B---3--:R-:W1:Y:S01]  /*84c0*/  @P3 LDC R74, c[0x0][0xbec] ;  /* 0x0002fb00ff4a3b82 */ /* 0x008e620000000800 */
[----:B------:R-:W-:Y:S01]  /*84d0*/  MOV R129, R52 ;  /* 0x0000003400817202 */ /* 0x000fe20000000f00 */
[----:B------:R-:W-:Y:S01]  /*84e0*/  SHFL.IDX PT, R91, R91, R51, 0x1c1f ;  /* 0x001c1f335b5b7589 */ /* 0x000fe200000e0000 */
[----:B------:R-:W-:Y:S01]  /*84f0*/  SEL R50, R75, R50, P0 ;  /* 0x000000324b327207 */ /* 0x000fe20000000000 */
[----:B------:R-:W-:Y:S01]  /*8500*/  ULDC.64 UR8, c[0x0][0xb90] ;  /* 0x0002e40000087ab9 */ /* 0x000fe20000000a00 */
[----:B------:R-:W-:Y:S01]  /*8510*/  IADD3 R41, P4, R42, 0x1000, RZ ;  /* 0x000010002a297810 */ /* 0x000fe20007f9e0ff */
[----:B------:R-:W3:Y:S02]  /*8520*/  SHFL.IDX PT, R53, R76, R51, 0x1c1f ;  /* 0x001c1f334c357589 */ /* 0x000ee400000e0000 */
[----:B------:R-:W1:Y:S01]  /*8530*/  @P3 LDC R75, c[0x0][0xbf0] ;  /* 0x0002fc00ff4b3b82 */ /* 0x000e620000000800 */
[----:B------:R-:W-:Y:S01]  /*8540*/  MOV R65, R58 ;  /* 0x0000003a00417202 */ /* 0x000fe20000000f00 */
[----:B------:R-:W-:Y:S01]  /*8550*/  SHFL.IDX PT, R63, R78, R51, 0x1c1f ;  /* 0x001c1f334e3f7589 */ /* 0x000fe200000e0000 */
[----:B------:R-:W-:-:S03]  /*8560*/  LOP3.LUT R40, R41, 0x380, RZ, 0xc0, !PT ;  /* 0x0000038029287812 */ /* 0x000fc600078ec0ff */
[----:B------:R-:W1:Y:S01]  /*8570*/  SHFL.IDX PT, R59, R92, R51, 0x1c1f ;  /* 0x001c1f335c3b7589 */ /* 0x000e6200000e0000 */
[----:B0-----:R-:W-:-:S03]  /*8580*/  SEL R49, R144, R5, P0 ;  /* 0x0000000590317207 */ /* 0x001fc60000000000 */
        /* <DEDUP_REMOVED lines=11> */
[----:B------:R-:W0:Y:S04]  /*8640*/  SHFL.IDX PT, R93, R93, R51, 0x1c1f ;  /* 0x001c1f335d5d7589 */ /* 0x000e2800000e0000 */
[----:B------:R-:W0:Y:S04]  /*8650*/  SHFL.IDX PT, R95, R95, R51, 0x1c1f ;  /* 0x001c1f335f5f7589 */ /* 0x000e2800000e0000 */
[----:B------:R-:W0:Y:S04]  /*8660*/  SHFL.IDX PT, R97, R97, R51, 0x1c1f ;  /* 0x001c1f3361617589 */ /* 0x000e2800000e0000 */
[----:B------:R-:W0:Y:S04]  /*8670*/  SHFL.IDX PT, R99, R99, R51, 0x1c1f ;  /* 0x001c1f3363637589 */ /* 0x000e2800000e0000 */
[----:B------:R-:W0:Y:S04]  /*8680*/  SHFL.IDX PT, R101, R101, R51, 0x1c1f ;  /* 0x001c1f3365657589 */ /* 0x000e2800000e0000 */
[----:B------:R-:W0:Y:S04]  /*8690*/  SHFL.IDX PT, R123, R104, R51, 0x1c1f ;  /* 0x001c1f33687b7589 */ /* 0x000e2800000e0000 */
[----:B------:R-:W0:Y:S04]  /*86a0*/  SHFL.IDX PT, R105, R105, R51, 0x1c1f ;  /* 0x001c1f3369697589 */ /* 0x000e2800000e0000 */
[----:B------:R-:W0:Y:S04]  /*86b0*/  SHFL.IDX PT, R125, R106, R51, 0x1c1f ;  /* 0x001c1f336a7d7589 */ /* 0x000e2800000e0000 */
[----:B------:R-:W-:Y:S04]  /*86c0*/  SHFL.IDX PT, R108, R108, R51, 0x1c1f ;  /* 0x001c1f336c6c7589 */ /* 0x000fe800000e0000 */
[----:B------:R-:W0:Y:S04]  /*86d0*/  SHFL.IDX PT, R110, R110, R51, 0x1c1f ;  /* 0x001c1f336e6e7589 */ /* 0x000e2800000e0000 */
[----:B------:R-:W0:Y:S04]  /*86e0*/  SHFL.IDX PT, R112, R112, R51, 0x1c1f ;  /* 0x001c1f3370707589 */ /* 0x000e2800000e0000 */
[----:B------:R3:W0:Y:S01]  /*86f0*/  SHFL.IDX PT, R113, R113, R51, 0x1c1f ;  /* 0x001c1f3371717589 */ /* 0x00062200000e0000 */
[----:B------:R-:W-:-:S02]  /*8700*/  SHF.R.U64 R40, R40, 0x3, RZ ;  /* 0x0000000328287819 */ /* 0x000fc400000012ff */
[----:B------:R-:W-:Y:S02]  /*8710*/  IADD3 R33, P1, R42, 0x4000, RZ ;  /* 0x000040002a217810 */ /* 0x000fe40007f3e0ff */
[----:B----4-:R-:W-:Y:S02]  /*8720*/  SEL R44, R46, R45, P0 ;  /* 0x0000002d2e2c7207 */ /* 0x010fe40000000000 */
[----:B---3--:R-:W-:Y:S01]  /*8730*/  SEL R51, R5, R144, P0 ;  /* 0x0000009005337207 */ /* 0x008fe20000000000 */
[----:B------:R-:W-:Y:S01]  /*8740*/  IMAD R5, RZ, RZ, -UR43 ;  /* 0x8000002bff057e24 */ /* 0x000fe2000f8e02ff */
[----:B------:R-:W-:Y:S02]  /*8750*/  SEL R46, R45, R46, P0 ;  /* 0x0000002e2d2e7207 */ /* 0x000fe40000000000 */
[----:B------:R-:W-:Y:S01]  /*8760*/  SEL R45, R142, R47, P0 ;  /* 0x0000002f8e2d7207 */ /* 0x000fe20000000000 */
[----:B--2---:R-:W-:Y:S01]  /*8770*/  IMAD R5, R56, R5, UR41 ;  /* 0x0000002938057e24 */ /* 0x004fe2000f8e0205 */
[----:B------:R-:W-:Y:S01]  /*8780*/  LOP3.LUT R40, R40, R41, RZ, 0x3c, !PT ;  /* 0x0000002928287212 */ /* 0x000fe200078e3cff */
[----:B------:R-:W-:Y:S01]  /*8790*/  IMAD.X R41, RZ, RZ, R43, P4 ;  /* 0x000000ffff297224 */ /* 0x000fe200020e062b */
[----:B------:R-:W-:Y:S01]  /*87a0*/  SEL R47, R47, R142, P0 ;  /* 0x0000008e2f2f7207 */ /* 0x000fe20000000000 */
[----:B------:R-:W-:Y:S01]  /*87b0*/  BAR.SYNC.DEFER_BLOCKING 0x1, 0x100 ;  /* 0x0044000000007b1d */ /* 0x000fe20000010000 */
[----:B------:R-:W-:Y:S01]  /*87c0*/  LOP3.LUT R32, R33, 0x380, RZ, 0xc0, !PT ;  /* 0x0000038021207812 */ /* 0x000fe200078ec0ff */
[----:B------:R-:W-:Y:S01]  /*87d0*/  USHF.R.S32.HI UR7, URZ, 0x1f, UR10 ;  /* 0x0000001f3f077899 */ /* 0x000fe2000801140a */
[----:B------:R-:W-:-:S02]  /*87e0*/  SEL R56, R116, R77, P0 ;  /* 0x0000004d74387207 */ /* 0x000fc40000000000 */
[----:B------:R-:W-:Y:S01]  /*87f0*/  SEL R58, R77, R116, P0 ;  /* 0x000000744d3a7207 */ /* 0x000fe20000000000 */
[----:B------:R-:W-:Y:S01]  /*8800*/  IMAD R77, R5, 0x80, R234 ;  /* 0x00000080054d7824 */ /* 0x000fe200078e02ea */
[----:B------:R-:W-:Y:S01]  /*8810*/  IADD3 R29, P4, R42, 0x7000, RZ ;  /* 0x000070002a1d7810 */ /* 0x000fe20007f9e0ff */
[----:B------:R-:W-:Y:S01]  /*8820*/  UIMAD UR6, UR7, UR8, URZ ;  /* 0x00000008070672a4 */ /* 0x000fe2000f8e023f */
[----:B------:R-:W-:Y:S02]  /*8830*/  SHF.R.U64 R32, R32, 0x3, RZ ;  /* 0x0000000320207819 */ /* 0x000fe400000012ff */
[----:B------:R-:W-:Y:S01]  /*8840*/  LOP3.LUT R28, R29, 0x380, RZ, 0xc0, !PT ;  /* 0x000003801d1c7812 */ /* 0x000fe200078ec0ff */
[----:B------:R-:W-:Y:S01]  /*8850*/  UIMAD.WIDE.U32 UR4, UR10, UR8, URZ ;  /* 0x000000080a0472a5 */ /* 0x000fe2000f8e003f */
[----:B------:R-:W-:Y:S01]  /*8860*/  LOP3.LUT R32, R32, R33, RZ, 0x3c, !PT ;  /* 0x0000002120207212 */ /* 0x000fe200078e3cff */
[----:B------:R-:W-:Y:S01]  /*8870*/  UIMAD UR6, UR10, UR9, UR6 ;  /* 0x000000090a0672a4 */ /* 0x000fe2000f8e0206 */
[----:B------:R-:W-:Y:S01]  /*8880*/  IMAD.X R33, RZ, RZ, R43, P1 ;  /* 0x000000ffff217224 */ /* 0x000fe200008e062b */
[----:B------:R-:W-:Y:S01]  /*8890*/  SHF.R.U64 R28, R28, 0x3, RZ ;  /* 0x000000031c1c7819 */ /* 0x000fe200000012ff */
[----:B------:R-:W-:Y:S01]  /*88a0*/  USHF.R.S32.HI UR11, URZ, 0x1f, UR42 ;  /* 0x0000001f3f0b7899 */ /* 0x000fe2000801142a */
[----:B------:R-:W-:Y:S01]  /*88b0*/  MOV R96, R54 ;  /* 0x0000003600607202 */ /* 0x000fe20000000f00 */
[----:B------:R-:W-:Y:S01]  /*88c0*/  ULDC.64 UR8, c[0x0][0xb98] ;  /* 0x0002e60000087ab9 */ /* 0x000fe20000000a00 */
[----:B------:R1:W-:Y:S01]  /*88d0*/  STSM.16.M88.4 [R107], R44 ;  /* 0x0000002c6b007844 */ /* 0x0003e20000000200 */
[----:B------:R-:W-:-:S02]  /*88e0*/  IADD3 R27, P1, R42, 0xa000, RZ ;  /* 0x0000a0002a1b7810 */ /* 0x000fc40007f3e0ff */
[----:B------:R-:W-:Y:S02]  /*88f0*/  SEL R52, R114, R53, P0 ;  /* 0x0000003572347207 */ /* 0x000fe40000000000 */
[----:B------:R-:W-:Y:S01]  /*8900*/  SEL R54, R53, R114, P0 ;  /* 0x0000007235367207 */ /* 0x000fe20000000000 */
[----:B------:R-:W-:Y:S01]  /*8910*/  UIADD3 UR5, UR5, UR6, URZ ;  /* 0x0000000605057290 */ /* 0x000fe2000fffe03f */
[----:B------:R-:W-:Y:S02]  /*8920*/  SEL R53, R146, R91, P0 ;  /* 0x0000005b92357207 */ /* 0x000fe40000000000 */
[----:B------:R-:W-:Y:S01]  /*8930*/  SEL R55, R91, R146, P0 ;  /* 0x000000925b377207 */ /* 0x000fe20000000000 */
[----:B-1----:R-:W-:-:S04]  /*8940*/  @P3 IMAD.HI.U32 R44, R77, R74, RZ ;  /* 0x0000004a4d2c3227 */ /* 0x002fc800078e00ff */
[----:B------:R-:W-:Y:S01]  /*8950*/  IMAD.MOV.U32 R74, RZ, RZ, R77 ;  /* 0x000000ffff4a7224 */ /* 0x000fe200078e004d */
[----:B------:R-:W-:Y:S01]  /*8960*/  @P3 SHF.R.U32.HI R74, RZ, R75, R44 ;  /* 0x0000004bff4a3219 */ /* 0x000fe2000001162c */
[----:B------:R-:W-:Y:S01]  /*8970*/  UIMAD UR6, UR11, UR8, URZ ;  /* 0x000000080b0672a4 */ /* 0x000fe2000f8e023f */
[----:B------:R-:W-:Y:S01]  /*8980*/  LOP3.LUT R28, R28, R29, RZ, 0x3c, !PT ;  /* 0x0000001d1c1c7212 */ /* 0x000fe200078e3cff */
[----:B------:R-:W-:Y:S01]  /*8990*/  IMAD.X R29, RZ, RZ, R43, P4 ;  /* 0x000000ffff1d7224 */ /* 0x000fe200020e062b */
[----:B------:R-:W-:Y:S01]  /*89a0*/  SEL R57, R148, R59, P0 ;  /* 0x0000003b94397207 */ /* 0x000fe20000000000 */
[----:B------:R1:W-:Y:S01]  /*89b0*/  STSM.16.M88.4 [R133], R48 ;  /* 0x0000003085007844 */ /* 0x0003e20000000200 */
[----:B------:R-:W-:Y:S02]  /*89c0*/  LOP3.LUT R26, R27, 0x380, RZ, 0xc0, !PT ;  /* 0x000003801b1a7812 */ /* 0x000fe400078ec0ff */
[----:B------:R-:W-:Y:S02]  /*89d0*/  SEL R59, R59, R148, P0 ;  /* 0x000000943b3b7207 */ /* 0x000fe40000000000 */
[----:B------:R-:W-:-:S02]  /*89e0*/  SEL R44, R118, R63, P0 ;  /* 0x0000003f762c7207 */ /* 0x000fc40000000000 */
[----:B------:R-:W-:Y:S01]  /*89f0*/  SEL R46, R63, R118, P0 ;  /* 0x000000763f2e7207 */ /* 0x000fe20000000000 */
[----:B------:R-:W-:Y:S01]  /*8a00*/  IMAD.MOV R63, RZ, RZ, -R74 ;  /* 0x000000ffff3f7224 */ /* 0x000fe200078e0a4a */
[----:B------:R-:W-:Y:S01]  /*8a10*/  IADD3 R9, P4, R42, 0xd000, RZ ;  /* 0x0000d0002a097810 */ /* 0x000fe20007f9e0ff */
[----:B------:R2:W-:Y:S01]  /*8a20*/  STSM.16.M88.4 [R131], R52 ;  /* 0x0000003483007844 */ /* 0x0005e20000000200 */
[----:B0-----:R-:W-:Y:S02]  /*8a30*/  SEL R45, R150, R93, P0 ;  /* 0x0000005d962d7207 */ /* 0x001fe40000000000 */
[----:B------:R-:W-:Y:S01]  /*8a40*/  SEL R47, R93, R150, P0 ;  /* 0x000000965d2f7207 */ /* 0x000fe20000000000 */
[----:B------:R-:W-:Y:S01]  /*8a50*/  UIMAD UR6, UR42, UR9, UR6 ;  /* 0x000000092a0672a4 */ /* 0x000fe2000f8e0206 */
[----:B-1----:R-:W-:Y:S02]  /*8a60*/  SEL R48, R120, R79, P0 ;  /* 0x0000004f78307207 */ /* 0x002fe40000000000 */
[----:B------:R-:W-:-:S02]  /*8a70*/  SEL R50, R79, R120, P0 ;  /* 0x000000784f327207 */ /* 0x000fc40000000000 */
[----:B------:R-:W-:Y:S02]  /*8a80*/  SEL R49, R152, R95, P0 ;  /* 0x0000005f98317207 */ /* 0x000fe40000000000 */
[----:B------:R-:W-:Y:S01]  /*8a90*/  SEL R51, R95, R152, P0 ;  /* 0x000000985f337207 */ /* 0x000fe20000000000 */
[----:B------:R-:W-:Y:S01]  /*8aa0*/  UIMAD.WIDE.U32 UR4, UR42, UR8, UR4 ;  /* 0x000000082a0472a5 */ /* 0x000fe2000f8e0004 */
[----:B------:R-:W-:Y:S02]  /*8ab0*/  SHF.R.U64 R26, R26, 0x3, RZ ;  /* 0x000000031a1a7819 */ /* 0x000fe400000012ff */
[----:B--2---:R-:W-:Y:S02]  /*8ac0*/  SEL R52, R122, R115, P0 ;  /* 0x000000737a347207 */ /* 0x004fe40000000000 */
[----:B------:R-:W-:Y:S02]  /*8ad0*/  SEL R54, R115, R122, P0 ;  /* 0x0000007a73367207 */ /* 0x000fe40000000000 */
[----:B------:R-:W-:-:S02]  /*8ae0*/  SEL R53, R154, R97, P0 ;  /* 0x000000619a357207 */ /* 0x000fc40000000000 */
[----:B------:R-:W-:Y:S01]  /*8af0*/  SEL R55, R97, R154, P0 ;  /* 0x0000009a61377207 */ /* 0x000fe20000000000 */
[----:B------:R-:W-:Y:S01]  /*8b00*/  STSM.16.M88.4 [R129], R56 ;  /* 0x0000003881007844 */ /* 0x000fe20000000200 */
[----:B------:R-:W-:Y:S01]  /*8b10*/  LOP3.LUT R8, R9, 0x380, RZ, 0xc0, !PT ;  /* 0x0000038009087812 */ /* 0x000fe200078ec0ff */
[----:B------:R-:W-:Y:S01]  /*8b20*/  IMAD R63, R0, R63, R77 ;  /* 0x0000003f003f7224 */ /* 0x000fe200078e024d */
[C---:B------:R-:W-:Y:S01]  /*8b30*/  IADD3 R35, P6, R42.reuse, 0x5000, RZ ;  /* 0x000050002a237810 */ /* 0x040fe20007fde0ff */
[----:B------:R-:W-:Y:S01]  /*8b40*/  STSM.16.M88.4 [R127], R44 ;  /* 0x0000002c7f007844 */ /* 0x000fe20000000200 */
[----:B------:R-:W-:Y:S01]  /*8b50*/  IADD3 R31, P5, R42, 0x6000, RZ ;  /* 0x000060002a1f7810 */ /* 0x000fe20007fbe0ff */
[----:B------:R-:W-:Y:S01]  /*8b60*/  ULDC.64 UR8, c[0x0][0xb88] ;  /* 0x0002e20000087ab9 */ /* 0x000fe20000000a00 */
[----:B------:R-:W-:Y:S01]  /*8b70*/  LOP3.LUT R26, R26, R27, RZ, 0x3c, !PT ;  /* 0x0000001b1a1a7212 */ /* 0x000fe200078e3cff */
[----:B------:R-:W-:Y:S01]  /*8b80*/  STSM.16.M88.4 [R61], R48 ;  /* 0x000000303d007844 */ /* 0x000fe20000000200 */
[----:B------:R-:W-:Y:S01]  /*8b90*/  SHF.R.U64 R8, R8, 0x3, RZ ;  /* 0x0000000308087819 */ /* 0x000fe200000012ff */
[----:B------:R-:W-:-:S02]  /*8ba0*/  IMAD.X R27, RZ, RZ, R43, P1 ;  /* 0x000000ffff1b7224 */ /* 0x000fc400008e062b */
[----:B------:R0:W-:Y:S01]  /*8bb0*/  STSM.16.M88.4 [R60], R52 ;  /* 0x000000343c007844 */ /* 0x0001e20000000200 */
[----:B------:R-:W-:Y:S02]  /*8bc0*/  LOP3.LUT R34, R35, 0x380, RZ, 0xc0, !PT ;  /* 0x0000038023227812 */ /* 0x000fe400078ec0ff */
[----:B------:R-:W-:Y:S02]  /*8bd0*/  LOP3.LUT R30, R31, 0x380, RZ, 0xc0, !PT ;  /* 0x000003801f1e7812 */ /* 0x000fe400078ec0ff */
[----:B------:R-:W-:Y:S02]  /*8be0*/  LOP3.LUT R8, R8, R9, RZ, 0x3c, !PT ;  /* 0x0000000908087212 */ /* 0x000fe400078e3cff */
[----:B------:R-:W-:Y:S02]  /*8bf0*/  LOP3.LUT R9, R42, 0x380, RZ, 0xc0, !PT ;  /* 0x000003802a097812 */ /* 0x000fe400078ec0ff */
[----:B------:R-:W-:Y:S01]  /*8c00*/  SHF.R.U64 R34, R34, 0x3, RZ ;  /* 0x0000000322227819 */ /* 0x000fe200000012ff */
[----:B0-----:R-:W-:Y:S01]  /*8c10*/  IMAD.U32 R60, RZ, RZ, UR6 ;  /* 0x00000006ff3c7e24 */ /* 0x001fe2000f8e00ff */
[----:B------:R-:W-:Y:S01]  /*8c20*/  SHF.R.S32.HI R53, RZ, 0x1f, R74 ;  /* 0x0000001fff357819 */ /* 0x000fe2000001144a */
[----:B------:R-:W-:Y:S01]  /*8c30*/  ULDC UR6, c[0x0][0xa88] ;  /* 0x0002a20000067ab9 */ /* 0x000fe20000000800 */
[----:B------:R-:W-:-:S02]  /*8c40*/  SHF.R.S32.HI R54, RZ, 0x1f, R63 ;  /* 0x0000001fff367819 */ /* 0x000fc4000001143f */
[----:B------:R-:W-:Y:S02]  /*8c50*/  IADD3 R52, P1, R74, UR4, RZ ;  /* 0x000000044a347c10 */ /* 0x000fe4000ff3e0ff */
[----:B------:R-:W-:Y:S01]  /*8c60*/  SHF.R.U64 R30, R30, 0x3, RZ ;  /* 0x000000031e1e7819 */ /* 0x000fe200000012ff */
[----:B------:R-:W-:Y:S01]  /*8c70*/  IMAD R54, R54, UR8, RZ ;  /* 0x0000000836367c24 */ /* 0x000fe2000f8e02ff */
[----:B------:R-:W-:Y:S01]  /*8c80*/  IADD3.X R53, R53, UR5, R60, P1, !PT ;  /* 0x0000000535357c10 */ /* 0x000fe20008ffe43c */
[----:B------:R-:W-:Y:S01]  /*8c90*/  ULDC.64 UR4, c[0x0][0xb50] ;  /* 0x0002d40000047ab9 */ /* 0x000fe20000000a00 */
[----:B------:R-:W-:Y:S02]  /*8ca0*/  SEL R56, R124, R81, P0 ;  /* 0x000000517c387207 */ /* 0x000fe40000000000 */
[----:B------:R-:W-:Y:S02]  /*8cb0*/  SEL R58, R81, R124, P0 ;  /* 0x0000007c513a7207 */ /* 0x000fe40000000000 */
[----:B------:R-:W-:-:S02]  /*8cc0*/  SEL R57, R156, R99, P0 ;  /* 0x000000639c397207 */ /* 0x000fc40000000000 */
[----:B------:R-:W-:Y:S02]  /*8cd0*/  SEL R59, R99, R156, P0 ;  /* 0x0000009c633b7207 */ /* 0x000fe40000000000 */
[----:B------:R-:W-:Y:S02]  /*8ce0*/  SEL R44, R126, R117, P0 ;  /* 0x000000757e2c7207 */ /* 0x000fe40000000000 */
[----:B------:R-:W-:Y:S02]  /*8cf0*/  SEL R46, R117, R126, P0 ;  /* 0x0000007e752e7207 */ /* 0x000fe40000000000 */
[----:B------:R-:W-:Y:S02]  /*8d00*/  SEL R45, R158, R101, P0 ;  /* 0x000000659e2d7207 */ /* 0x000fe40000000000 */
[----:B------:R-:W-:Y:S01]  /*8d10*/  SEL R47, R101, R158, P0 ;  /* 0x0000009e652f7207 */ /* 0x000fe20000000000 */
[----:B------:R-:W-:Y:S01]  /*8d20*/  IMAD R55, R63, UR9, R54 ;  /* 0x000000093f377c24 */ /* 0x000fe2000f8e0236 */
[----:B------:R-:W-:Y:S01]  /*8d30*/  SHF.R.U64 R9, R9, 0x3, RZ ;  /* 0x0000000309097819 */ /* 0x000fe200000012ff */
[----:B------:R-:W-:Y:S01]  /*8d40*/  IMAD.WIDE.U32 R52, R63, UR8, R52 ;  /* 0x000000083f347c25 */ /* 0x000fe2000f8e0034 */
[----:B------:R-:W-:-:S02]  /*8d50*/  LOP3.LUT R34, R34, R35, RZ, 0x3c, !PT ;  /* 0x0000002322227212 */ /* 0x000fc400078e3cff */
[----:B------:R-:W-:Y:S01]  /*8d60*/  LOP3.LUT R30, R30, R31, RZ, 0x3c, !PT ;  /* 0x0000001f1e1e7212 */ /* 0x000fe200078e3cff */
[--C-:B------:R-:W-:Y:S01]  /*8d70*/  IMAD.X R35, RZ, RZ, R43.reuse, P6 ;  /* 0x000000ffff237224 */ /* 0x100fe200030e062b */
[C---:B------:R-:W-:Y:S01]  /*8d80*/  IADD3 R15, P6, R42.reuse, 0xb000, RZ ;  /* 0x0000b0002a0f7810 */ /* 0x040fe20007fde0ff */
[--C-:B------:R-:W-:Y:S01]  /*8d90*/  IMAD.X R31, RZ, RZ, R43.reuse, P5 ;  /* 0x000000ffff1f7224 */ /* 0x100fe200028e062b */
[----:B------:R-:W-:Y:S01]  /*8da0*/  IADD3 R7, P5, R42, 0xc000, RZ ;  /* 0x0000c0002a077810 */ /* 0x000fe20007fbe0ff */
[----:B------:R-:W-:Y:S01]  /*8db0*/  STSM.16.M88.4 [R96], R56 ;  /* 0x0000003860007844 */ /* 0x000fe20000000200 */
[----:B------:R-:W-:Y:S01]  /*8dc0*/  LOP3.LUT R42, R9, R42, RZ, 0x3c, !PT ;  /* 0x0000002a092a7212 */ /* 0x000fe200078e3cff */
[----:B------:R-:W-:Y:S01]  /*8dd0*/  IMAD.X R9, RZ, RZ, R43, P4 ;  /* 0x000000ffff097224 */ /* 0x000fe200020e062b */
[----:B------:R-:W-:Y:S01]  /*8de0*/  SEL R48, R128, R83, P0 ;  /* 0x0000005380307207 */ /* 0x000fe20000000000 */
[----:B------:R0:W-:Y:S01]  /*8df0*/  STSM.16.M88.4 [R67], R44 ;  /* 0x0000002c43007844 */ /* 0x0001e20000000200 */
[----:B------:R-:W-:Y:S01]  /*8e00*/  SEL R50, R83, R128, P0 ;  /* 0x0000008053327207 */ /* 0x000fe20000000000 */
[----:B------:R-:W-:Y:S01]  /*8e10*/  IMAD R54, R5, 0x80, R233 ;  /* 0x0000008005367824 */ /* 0x000fe200078e02e9 */
[----:B------:R-:W-:Y:S01]  /*8e20*/  SEL R49, R160, R123, P0 ;  /* 0x0000007ba0317207 */ /* 0x000fe20000000000 */
[----:B------:R-:W-:Y:S01]  /*8e30*/  IMAD R101, R0, UR6, RZ ;  /* 0x0000000600657c24 */ /* 0x000fe2000f8e02ff */
[----:B------:R-:W-:Y:S01]  /*8e40*/  SEL R51, R123, R160, P0 ;  /* 0x000000a07b337207 */ /* 0x000fe20000000000 */
[----:B------:R-:W-:Y:S01]  /*8e50*/  IMAD.X R13, RZ, RZ, R43, P2 ;  /* 0x000000ffff0d7224 */ /* 0x000fe200010e062b */
[----:B------:R-:W-:Y:S01]  /*8e60*/  SEL R60, R62, R119, P0 ;  /* 0x000000773e3c7207 */ /* 0x000fe20000000000 */
[----:B------:R-:W-:Y:S01]  /*8e70*/  ULDC.64 UR8, c[0x0][0xae8] ;  /* 0x0002ba0000087ab9 */ /* 0x000fe20000000a00 */
[----:B------:R-:W-:-:S02]  /*8e80*/  SEL R62, R119, R62, P0 ;  /* 0x0000003e773e7207 */ /* 0x000fc40000000000 */
[----:B------:R-:W-:Y:S02]  /*8e90*/  SEL R61, R162, R105, P0 ;  /* 0x00000069a23d7207 */ /* 0x000fe40000000000 */
[----:B------:R-:W-:Y:S02]  /*8ea0*/  SEL R63, R105, R162, P0 ;  /* 0x000000a2693f7207 */ /* 0x000fe40000000000 */
[----:B------:R-:W-:Y:S01]  /*8eb0*/  LOP3.LUT P1, RZ, R23, 0x3, RZ, 0xc0, !PT ;  /* 0x0000000317ff7812 */ /* 0x000fe2000782c0ff */
[----:B0-----:R-:W-:Y:S01]  /*8ec0*/  IMAD.IADD R45, R53, 0x1, R55 ;  /* 0x00000001352d7824 */ /* 0x001fe200078e0237 */
[----:B------:R-:W-:Y:S01]  /*8ed0*/  LEA R46, P4, R52, UR4, 0x2 ;  /* 0x00000004342e7c11 */ /* 0x000fe2000f8810ff */
[----:B------:R-:W-:Y:S01]  /*8ee0*/  STSM.16.M88.4 [R65], R48 ;  /* 0x0000003041007844 */ /* 0x000fe20000000200 */
[C---:B------:R-:W-:Y:S01]  /*8ef0*/  VIADD R44, R54.reuse, 0x8 ;  /* 0x00000008362c7836 */ /* 0x040fe20000000000 */
[----:B------:R-:W-:Y:S02]  /*8f00*/  ISETP.GE.OR P2, PT, R54, R101, P1 ;  /* 0x000000653600720c */ /* 0x000fe40000f46670 */
[----:B------:R-:W-:Y:S01]  /*8f10*/  LEA.HI.X R45, R52, UR5, R45, 0x2, P4 ;  /* 0x00000005342d7c11 */ /* 0x000fe2000a0f142d */
[----:B------:R0:W-:Y:S01]  /*8f20*/  STSM.16.M88.4 [R64], R60 ;  /* 0x0000003c40007844 */ /* 0x0001e20000000200 */
[----:B------:R-:W-:-:S02]  /*8f30*/  SEL R52, R102, R85, P0 ;  /* 0x0000005566347207 */ /* 0x000fc40000000000 */
[----:B------:R-:W-:Y:S02]  /*8f40*/  SEL R54, R85, R102, P0 ;  /* 0x0000006655367207 */ /* 0x000fe40000000000 */
[----:B------:R-:W-:Y:S02]  /*8f50*/  SEL R53, R164, R125, P0 ;  /* 0x0000007da4357207 */ /* 0x000fe40000000000 */
[----:B------:R-:W-:Y:S02]  /*8f60*/  SEL R55, R125, R164, P0 ;  /* 0x000000a47d377207 */ /* 0x000fe40000000000 */
[----:B------:R-:W-:Y:S02]  /*8f70*/  SEL R96, R98, R87, P0 ;  /* 0x0000005762607207 */ /* 0x000fe40000000000 */
[----:B------:R-:W-:Y:S02]  /*8f80*/  SEL R98, R87, R98, P0 ;  /* 0x0000006257627207 */ /* 0x000fe40000000000 */
[----:B------:R-:W-:-:S02]  /*8f90*/  SEL R97, R109, R110, P0 ;  /* 0x0000006e6d617207 */ /* 0x000fc40000000000 */
[----:B------:R-:W-:Y:S02]  /*8fa0*/  SEL R99, R110, R109, P0 ;  /* 0x0000006d6e637207 */ /* 0x000fe40000000000 */
[----:B0-----:R-:W-:Y:S02]  /*8fb0*/  SEL R60, R100, R121, P0 ;  /* 0x00000079643c7207 */ /* 0x001fe40000000000 */
[----:B------:R-:W-:Y:S02]  /*8fc0*/  SEL R62, R121, R100, P0 ;  /* 0x00000064793e7207 */ /* 0x000fe40000000000 */
[----:B------:R-:W-:Y:S02]  /*8fd0*/  SEL R61, R111, R108, P0 ;  /* 0x0000006c6f3d7207 */ /* 0x000fe40000000000 */
[----:B------:R-:W-:Y:S02]  /*8fe0*/  SEL R63, R108, R111, P0 ;  /* 0x0000006f6c3f7207 */ /* 0x000fe40000000000 */
[----:B------:R-:W-:-:S02]  /*8ff0*/  SEL R84, R71, R88, P0 ;  /* 0x0000005847547207 */ /* 0x000fc40000000000 */
[----:B------:R-:W-:Y:S02]  /*9000*/  SEL R86, R88, R71, P0 ;  /* 0x0000004758567207 */ /* 0x000fe40000000000 */
[----:B------:R-:W-:Y:S02]  /*9010*/  SEL R85, R103, R112, P0 ;  /* 0x0000007067557207 */ /* 0x000fe40000000000 */
[----:B------:R-:W-:Y:S02]  /*9020*/  SEL R87, R112, R103, P0 ;  /* 0x0000006770577207 */ /* 0x000fe40000000000 */
[----:B------:R-:W-:Y:S01]  /*9030*/  SEL R64, R66, R89, P0 ;  /* 0x0000005942407207 */ /* 0x000fe20000000000 */
[----:B------:R-:W-:Y:S01]  /*9040*/  STSM.16.M88.4 [R70], R52 ;  /* 0x0000003446007844 */ /* 0x000fe20000000200 */
[----:B------:R-:W-:Y:S02]  /*9050*/  SEL R65, R172, R113, P0 ;  /* 0x00000071ac417207 */ /* 0x000fe40000000000 */
[----:B------:R-:W-:-:S02]  /*9060*/  SEL R67, R113, R172, P0 ;  /* 0x000000ac71437207 */ /* 0x000fc40000000000 */
[----:B------:R-:W-:Y:S01]  /*9070*/  SEL R66, R89, R66, P0 ;  /* 0x0000004259427207 */ /* 0x000fe20000000000 */
[----:B------:R-:W-:Y:S04]  /*9080*/  STSM.16.M88.4 [R69], R60 ;  /* 0x0000003c45007844 */ /* 0x000fe80000000200 */
[----:B------:R-:W-:Y:S04]  /*9090*/  STSM.16.M88.4 [R68], R96 ;  /* 0x0000006044007844 */ /* 0x000fe80000000200 */
[----:B------:R-:W-:Y:S04]  /*90a0*/  STSM.16.M88.4 [R73], R84 ;  /* 0x0000005449007844 */ /* 0x000fe80000000200 */
[----:B------:R-:W-:Y:S04]  /*90b0*/  STSM.16.M88.4 [R72], R64 ;  /* 0x0000004048007844 */ /* 0x000fe80000000200 */
[----:B------:R-:W-:Y:S04]  /*90c0*/  SHFL.IDX PT, R74, R46, RZ, 0x1c1f ;  /* 0x001c1fff2e4a7589 */ /* 0x000fe800000e0000 */
[----:B------:R-:W0:Y:S01]  /*90d0*/  SHFL.IDX PT, R75, R45, RZ, 0x1c1f ;  /* 0x001c1fff2d4b7589 */ /* 0x000e2200000e0000 */
[----:B------:R-:W-:Y:S06]  /*90e0*/  BAR.SYNC.DEFER_BLOCKING 0x1, 0x100 ;  /* 0x0044000000007b1d */ /* 0x000fec0000010000 */
[----:B------:R-:W-:Y:S04]  /*90f0*/  SHFL.IDX PT, R76, R46, 0x1, 0x1c1f ;  /* 0x003c1f002e4c7f89 */ /* 0x000fe800000e0000 */
[----:B------:R-:W1:Y:S01]  /*9100*/  SHFL.IDX PT, R77, R45, 0x1, 0x1c1f ;  /* 0x003c1f002d4d7f89 */ /* 0x000e6200000e0000 */
[----:B------:R-:W-:-:S03]  /*9110*/  ISETP.GE.OR P1, PT, R44, R101, P1 ;  /* 0x000000652c00720c */ /* 0x000fc60000f26670 */
[----:B0-----:R0:W-:Y:S10]  /*9120*/  @!P2 ST.E desc[UR48][R74.64], R4 ;  /* 0x000000044a00a985 */ /* 0x0011f4000c101930 */
[----:B-1----:R1:W-:Y:S04]  /*9130*/  @!P1 ST.E desc[UR48][R76.64], R3 ;  /* 0x000000034c009985 */ /* 0x0023e8000c101930 */
[----:B------:R2:W5:Y:S04]  /*9140*/  LD.E.128 R80, desc[UR48][R32.64] ;  /* 0x0000003020507980 */ /* 0x000568000c101d00 */
[----:B------:R3:W5:Y:S01]  /*9150*/  LD.E.128 R60, desc[UR48][R30.64] ;  /* 0x000000301e3c7980 */ /* 0x000762000c101d00 */
[----:B0-----:R-:W-:Y:S01]  /*9160*/  IMAD R4, R19, 0x20, R22 ;  /* 0x0000002013047824 */ /* 0x001fe200078e0216 */
[----:B------:R-:W-:-:S02]  /*9170*/  UIMAD UR6, UR7, UR8, URZ ;  /* 0x00000008070672a4 */ /* 0x000fc4000f8e023f */
[----:B------:R0:W5:Y:S01]  /*9180*/  LD.E.128 R92, desc[UR48][R8.64] ;  /* 0x00000030085c7980 */ /* 0x000162000c101d00 */
[----:B--2---:R-:W2:Y:S01]  /*9190*/  @P3 LDC R33, c[0x0][0xbec] ;  /* 0x0002fb00ff213b82 */ /* 0x004ea20000000800 */
[----:B------:R-:W-:Y:S01]  /*91a0*/  UIMAD.WIDE.U32 UR4, UR10, UR8, URZ ;  /* 0x000000080a0472a5 */ /* 0x000fe2000f8e003f */
[----:B------:R-:W-:Y:S01]  /*91b0*/  LOP3.LUT R6, R7, 0x380, RZ, 0xc0, !PT ;  /* 0x0000038007067812 */ /* 0x000fe200078ec0ff */
[----:B------:R-:W5:Y:S01]  /*91c0*/  LD.E.128 R56, desc[UR48][R42.64] ;  /* 0x000000302a387980 */ /* 0x000f62000c101d00 */
[----:B------:R-:W-:-:S03]  /*91d0*/  LOP3.LUT R14, R15, 0x380, RZ, 0xc0, !PT ;  /* 0x000003800f0e7812 */ /* 0x000fc600078ec0ff */
[----:B------:R-:W5:Y:S01]  /*91e0*/  LD.E.128 R44, desc[UR48][R40.64] ;  /* 0x00000030282c7980 */ /* 0x000f62000c101d00 */
[----:B---3--:R-:W3:Y:S01]  /*91f0*/  @P3 LDC R31, c[0x0][0xbf0] ;  /* 0x0002fc00ff1f3b82 */ /* 0x008ee20000000800 */
[----:B0-----:R-:W-:Y:S01]  /*9200*/  IMAD R8, R5, 0x80, R4 ;  /* 0x0000008005087824 */ /* 0x001fe200078e0204 */
[----:B------:R-:W-:Y:S01]  /*9210*/  UIMAD UR6, UR10, UR9, UR6 ;  /* 0x000000090a0672a4 */ /* 0x000fe2000f8e0206 */
[----:B------:R-:W5:Y:S02]  /*9220*/  LD.E.128 R48, desc[UR48][R38.64] ;  /* 0x0000003026307980 */ /* 0x000f64000c101d00 */
[----:B------:R-:W-:Y:S01]  /*9230*/  ULDC.64 UR8, c[0x0][0xaf0] ;  /* 0x0002bc0000087ab9 */ /* 0x000fe20000000a00 */
[----:B------:R-:W-:Y:S01]  /*9240*/  UIADD3 UR5, UR5, UR6, URZ ;  /* 0x0000000605057290 */ /* 0x000fe2000fffe03f */
[----:B------:R-:W5:Y:S01]  /*9250*/  LD.E.128 R52, desc[UR48][R36.64] ;  /* 0x0000003024347980 */ /* 0x000f62000c101d00 */
[----:B------:R-:W-:Y:S01]  /*9260*/  UIMAD UR7, UR11, UR8, URZ ;  /* 0x000000080b0772a4 */ /* 0x000fe2000f8e023f */
[----:B-1----:R-:W-:Y:S01]  /*9270*/  IMAD.MOV.U32 R3, RZ, RZ, R8 ;  /* 0x000000ffff037224 */ /* 0x002fe200078e0008 */
[----:B------:R-:W-:Y:S01]  /*9280*/  SHF.R.U64 R6, R6, 0x3, RZ ;  /* 0x0000000306067819 */ /* 0x000fe200000012ff */
[----:B------:R-:W5:Y:S04]  /*9290*/  LD.E.128 R68, desc[UR48][R34.64] ;  /* 0x0000003022447980 */ /* 0x000f68000c101d00 */
[----:B------:R-:W5:Y:S01]  /*92a0*/  LD.E.128 R64, desc[UR48][R28.64] ;  /* 0x000000301c407980 */ /* 0x000f62000c101d00 */
[----:B--2---:R-:W-:Y:S01]  /*92b0*/  @P3 IMAD.HI.U32 R4, R8, R33, RZ ;  /* 0x0000002108043227 */ /* 0x004fe200078e00ff */
[----:B------:R-:W-:Y:S01]  /*92c0*/  UIMAD UR7, UR42, UR9, UR7 ;  /* 0x000000092a0772a4 */ /* 0x000fe2000f8e0207 */
[----:B------:R-:W-:Y:S01]  /*92d0*/  SHF.R.U64 R14, R14, 0x3, RZ ;  /* 0x000000030e0e7819 */ /* 0x000fe200000012ff */
[----:B------:R-:W-:Y:S01]  /*92e0*/  UIMAD.WIDE.U32 UR42, UR42, UR8, UR4 ;  /* 0x000000082a2a72a5 */ /* 0x000fe2000f8e0004 */
[----:B------:R-:W-:Y:S01]  /*92f0*/  LOP3.LUT R6, R6, R7, RZ, 0x3c, !PT ;  /* 0x0000000706067212 */ /* 0x000fe200078e3cff */
[----:B------:R-:W5:Y:S01]  /*9300*/  LD.E.128 R88, desc[UR48][R20.64] ;  /* 0x0000003014587980 */ /* 0x000f62000c101d00 */
[----:B---3--:R-:W-:Y:S01]  /*9310*/  @P3 SHF.R.U32.HI R3, RZ, R31, R4 ;  /* 0x0000001fff033219 */ /* 0x008fe20000011604 */
[----:B------:R-:W-:Y:S01]  /*9320*/  IMAD.X R7, RZ, RZ, R43, P5 ;  /* 0x000000ffff077224 */ /* 0x000fe200028e062b */
[----:B------:R-:W-:Y:S01]  /*9330*/  UIADD3 UR4, UR43, UR7, URZ ;  /* 0x000000072b047290 */ /* 0x000fe2000fffe03f */
[----:B------:R-:W-:Y:S01]  /*9340*/  LOP3.LUT R14, R14, R15, RZ, 0x3c, !PT ;  /* 0x0000000f0e0e7212 */ /* 0x000fe200078e3cff */
[----:B------:R-:W5:Y:S01]  /*9350*/  LD.E.128 R84, desc[UR48][R24.64] ;  /* 0x0000003018547980 */ /* 0x000f62000c101d00 */
[--C-:B------:R-:W-:Y:S01]  /*9360*/  IMAD.MOV R9, RZ, RZ, -R3.reuse ;  /* 0x000000ffff097224 */ /* 0x100fe200078e0a03 */
[----:B------:R-:W-:Y:S01]  /*9370*/  SHF.R.S32.HI R4, RZ, 0x1f, R3 ;  /* 0x0000001fff047819 */ /* 0x000fe20000011403 */
[----:B------:R-:W-:Y:S01]  /*9380*/  IMAD.X R15, RZ, RZ, R43, P6 ;  /* 0x000000ffff0f7224 */ /* 0x000fe200030e062b */
[----:B------:R0:W5:Y:S01]  /*9390*/  LD.E.128 R96, desc[UR48][R6.64] ;  /* 0x0000003006607980 */ /* 0x000162000c101d00 */
[----:B------:R-:W-:Y:S01]  /*93a0*/  IMAD R9, R0, R9, R8 ;  /* 0x0000000900097224 */ /* 0x000fe200078e0208 */
[----:B------:R-:W-:-:S02]  /*93b0*/  ULDC.64 UR6, c[0x0][0xae0] ;  /* 0x0002b80000067ab9 */ /* 0x000fc40000000a00 */
[----:B------:R-:W-:Y:S01]  /*93c0*/  IMAD R4, R4, UR6, RZ ;  /* 0x0000000604047c24 */ /* 0x000fe2000f8e02ff */
[----:B------:R-:W5:Y:S01]  /*93d0*/  LD.E.128 R76, desc[UR48][R26.64] ;  /* 0x000000301a4c7980 */ /* 0x000f62000c101d00 */
[----:B------:R-:W-:-:S03]  /*93e0*/  SHF.R.S32.HI R0, RZ, 0x1f, R9 ;  /* 0x0000001fff007819 */ /* 0x000fc60000011409 */
[----:B------:R-:W5:Y:S01]  /*93f0*/  LD.E.128 R72, desc[UR48][R14.64] ;  /* 0x000000300e487980 */ /* 0x000f62000c101d00 */
[----:B0-----:R-:W-:Y:S02]  /*9400*/  IMAD.U32 R7, RZ, RZ, UR43 ;  /* 0x0000002bff077e24 */ /* 0x001fe4000f8e00ff */
[----:B------:R-:W-:Y:S01]  /*9410*/  IMAD.U32 R6, RZ, RZ, UR42 ;  /* 0x0000002aff067e24 */ /* 0x000fe2000f8e00ff */
[----:B------:R0:W5:Y:S01]  /*9420*/  LD.E.128 R40, desc[UR48][R10.64] ;  /* 0x000000300a287980 */ /* 0x000162000c101d00 */
[----:B------:R-:W-:-:S03]  /*9430*/  IMAD.U32 R7, RZ, RZ, UR4 ;  /* 0x00000004ff077e24 */ /* 0x000fc6000f8e00ff */
[----:B------:R1:W5:Y:S01]  /*9440*/  LD.E.128 R36, desc[UR48][R12.64] ;  /* 0x000000300c247980 */ /* 0x000362000c101d00 */
[C---:B------:R-:W-:Y:S01]  /*9450*/  IMAD.WIDE.U32 R6, R3.reuse, UR6, R6 ;  /* 0x0000000603067c25 */ /* 0x040fe2000f8e0006 */
[----:B------:R-:W-:Y:S01]  /*9460*/  @!PT LDS RZ, [RZ] ;  /* 0x00000000fffff984 */ /* 0x000fe20000000800 */
[----:B------:R-:W-:Y:S01]  /*9470*/  @!PT LDS RZ, [RZ] ;  /* 0x00000000fffff984 */ /* 0x000fe20000000800 */
[----:B------:R-:W-:Y:S01]  /*9480*/  @!PT LDS RZ, [RZ] ;  /* 0x00000000fffff984 */ /* 0x000fe20000000800 */
[----:B------:R-:W-:Y:S01]  /*9490*/  @!PT LDS RZ, [RZ] ;  /* 0x00000000fffff984 */ /* 0x000fe20000000800 */
[----:B------:R2:W-:Y:S06]  /*94a0*/  MEMBAR.ALL.CTA ;  /* 0x0000000000007992 */ /* 0x0005ec0000008000 */
[----:B--2---:R-:W2:Y:S01]  /*94b0*/  FENCE.VIEW.ASYNC.S ;  /* 0x00000000000073c6 */ /* 0x004ea20000000000 */
[----:B0-----:R-:W-:Y:S01]  /*94c0*/  IMAD R11, R3, UR7, R4 ;  /* 0x00000007030b7c24 */ /* 0x001fe2000f8e0204 */
[----:B------:R-:W-:-:S02]  /*94d0*/  ULDC.64 UR6, c[0x0][0xad8] ;  /* 0x0002b60000067ab9 */ /* 0x000fc40000000a00 */
[----:B------:R-:W-:Y:S02]  /*94e0*/  IMAD R4, R0, UR6, RZ ;  /* 0x0000000600047c24 */ /* 0x000fe4000f8e02ff */
[----:B------:R-:W-:Y:S02]  /*94f0*/  IMAD.IADD R7, R7, 0x1, R11 ;  /* 0x0000000107077824 */ /* 0x000fe400078e020b */
[----:B------:R-:W-:Y:S02]  /*9500*/  IMAD R20, R5, 0x80, R22 ;  /* 0x0000008005147824 */ /* 0x000fe400078e0216 */
[C---:B------:R-:W-:Y:S01]  /*9510*/  IMAD R3, R9.reuse, UR7, R4 ;  /* 0x0000000709037c24 */ /* 0x040fe2000f8e0204 */
[----:B------:R-:W-:Y:S01]  /*9520*/  UIADD3 UR39, UR39, 0x38820, URZ ;  /* 0x0003882027277890 */ /* 0x000fe2000fffe03f */
[----:B------:R-:W-:Y:S01]  /*9530*/  IMAD.WIDE.U32 R4, R9, UR6, R6 ;  /* 0x0000000609047c25 */ /* 0x000fe2000f8e0006 */
[----:B------:R-:W-:Y:S01]  /*9540*/  UIADD3 UR52, UR52, 0x1, URZ ;  /* 0x0000000134347890 */ /* 0x000fe2000fffe03f */
[----:B------:R-:W-:Y:S01]  /*9550*/  ISETP.GE.AND P2, PT, R20, R101, PT ;  /* 0x000000651400720c */ /* 0x000fe20003f46270 */
[----:B------:R-:W-:Y:S01]  /*9560*/  ULDC.64 UR6, c[0x0][0xa80] ;  /* 0x0002a00000067ab9 */ /* 0x000fe20000000a00 */
[----:B------:R-:W-:Y:S01]  /*9570*/  IMAD.IADD R3, R5, 0x1, R3 ;  /* 0x0000000105037824 */ /* 0x000fe200078e0203 */
[----:B------:R-:W-:Y:S01]  /*9580*/  UPRMT UR39, URZ, 0x654, UR39 ;  /* 0x000006543f277896 */ /* 0x000fe20008000027 */
[----:B------:R-:W-:Y:S01]  /*9590*/  LEA R14, P3, R4, UR6, 0x1 ;  /* 0x00000006040e7c11 */ /* 0x000fe2000f8608ff */
[----:B------:R-:W-:Y:S01]  /*95a0*/  VIADD R0, R20, 0x20 ;  /* 0x0000002014007836 */ /* 0x000fe20000000000 */
[----:B------:R-:W-:-:S02]  /*95b0*/  UISETP.NE.AND UP0, UPT, UR52, 0x2, UPT ;  /* 0x000000023400788c */ /* 0x000fc4000bf05270 */
[----:B------:R-:W-:Y:S02]  /*95c0*/  LEA.HI.X R3, R4, UR7, R3, 0x1, P3 ;  /* 0x0000000704037c11 */ /* 0x000fe400098f0c03 */
[----:B------:R-:W-:Y:S01]  /*95d0*/  USEL UR5, URZ, 0x1, UP0 ;  /* 0x000000013f057887 */ /* 0x000fe20008000000 */
[-C--:B------:R-:W-:Y:S01]  /*95e0*/  ISETP.GE.AND P1, PT, R0, R101.reuse, PT ;  /* 0x000000650000720c */ /* 0x080fe20003f26270 */
[----:B------:R-:W-:Y:S01]  /*95f0*/  ULDC UR4, c[0x0][0xc] ;  /* 0x0000030000047ab9 */ /* 0x000fe20000000800 */
[----:B------:R-:W-:Y:S01]  /*9600*/  VIADD R0, R20, 0x40 ;  /* 0x0000004014007836 */ /* 0x000fe20000000000 */
[----:B------:R-:W-:Y:S01]  /*9610*/  UIADD3 UR41, UR4, UR41, URZ ;  /* 0x0000002904297290 */ /* 0x000fe2000fffe03f */
[----:B--2---:R1:W0:Y:S01]  /*9620*/  SHFL.IDX PT, R6, R14, RZ, 0x181f ;  /* 0x00181fff0e067589 */ /* 0x00422200000e0000 */
[----:B------:R-:W-:Y:S01]  /*9630*/  USEL UR52, UR52, URZ, UP0 ;  /* 0x0000003f34347287 */ /* 0x000fe20008000000 */
[----:B------:R-:W-:Y:S01]  /*9640*/  SYNCS.ARRIVE.TRANS64.RED.A1T0 RZ, [UR39], RZ ;  /* 0x000000ffffff79a7 */ /* 0x000fe20008100427 */
[----:B------:R-:W-:Y:S01]  /*9650*/  ULOP3.LUT UR44, UR44, UR5, URZ, 0x3c, !UPT ;  /* 0x000000052c2c7292 */ /* 0x000fe2000f8e3c3f */
[----:B------:R1:W2:Y:S01]  /*9660*/  SHFL.IDX PT, R7, R3, RZ, 0x181f ;  /* 0x00181fff03077589 */ /* 0x0002a200000e0000 */
[----:B------:R-:W-:Y:S01]  /*9670*/  BSSY B0, `(.L_x_31) ;  /* 0x0000015000007945 */ /* 0x000fe20003800000 */
[----:B------:R-:W-:-:S02]  /*9680*/  ISETP.GE.AND P0, PT, R0, R101, PT ;  /* 0x000000650000720c */ /* 0x000fc40003f06270 */
[----:B------:R-:W-:Y:S02]  /*9690*/  SHF.R.S32.HI R135, RZ, 0x1f, R17 ;  /* 0x0000001fff877819 */ /* 0x000fe40000011411 */
[----:B------:R-:W-:Y:S01]  /*96a0*/  SHF.R.S32.HI R137, RZ, 0x1f, R18 ;  /* 0x0000001fff897819 */ /* 0x000fe20000011412 */
[----:B------:R-:W-:Y:S08]  /*96b0*/  @P2 BRA `(.L_x_32) ;  /* 0x0000000000402947 */ /* 0x000ff00003800000 */
[----:B------:R-:W-:Y:S02]  /*96c0*/  ULDC UR4, c[0x0][0xac8] ;  /* 0x0002b20000047ab9 */ /* 0x000fe40000000800 */
[----:B------:R-:W-:Y:S02]  /*96d0*/  ISETP.GE.AND P4, PT, R18, UR4, PT ;  /* 0x0000000412007c0c */ /* 0x000fe4000bf86270 */
[----:B------:R-:W-:Y:S02]  /*96e0*/  ISETP.GE.AND P3, PT, R17, UR4, PT ;  /* 0x0000000411007c0c */ /* 0x000fe4000bf66270 */
[----:B------:R-:W-:Y:S02]  /*96f0*/  ISETP.GE.AND P2, PT, R16, UR4, PT ;  /* 0x0000000410007c0c */ /* 0x000fe4000bf46270 */
[----:B------:R-:W-:-:S07]  /*9700*/  ISETP.GE.AND P5, PT, R2, UR4, PT ;  /* 0x0000000402007c0c */ /* 0x000fce000bfa6270 */
[----:B0-----:R-:W-:-:S04]  /*9710*/  @!P4 LEA R8, P6, R18, R6, 0x1 ;  /* 0x000000061208c211 */ /* 0x001fc800078c08ff */
[----:B--2---:R-:W-:Y:S02]  /*9720*/  @!P4 LEA.HI.X R9, R18, R7, R137, 0x1, P6 ;  /* 0x000000071209c211 */ /* 0x004fe400030f0c89 */
[----:B------:R-:W-:Y:S01]  /*9730*/  @!P3 LEA R10, P6, R17, R6, 0x1 ;  /* 0x00000006110ab211 */ /* 0x000fe200078c08ff */
[----:B------:R-:W-:-:S03]  /*9740*/  @!P5 IMAD.WIDE R4, R2, 0x2, R6 ;  /* 0x000000020204d825 */ /* 0x000fc600078e0206 */
[-C--:B------:R-:W-:Y:S02]  /*9750*/  @!P3 LEA.HI.X R11, R17, R7.reuse, R135, 0x1, P6 ;  /* 0x00000007110bb211 */ /* 0x080fe400030f0c87 */
[C---:B-1----:R-:W-:Y:S01]  /*9760*/  @!P2 LEA R12, P6, R16.reuse, R6, 0x1 ;  /* 0x00000006100ca211 */ /* 0x042fe200078c08ff */
[----:B-----5:R3:W-:Y:S03]  /*9770*/  @!P5 ST.E.128 desc[UR48][R4.64], R56 ;  /* 0x000000380400d985 */ /* 0x0207e6000c101d30 */
[----:B------:R-:W-:Y:S01]  /*9780*/  @!P2 LEA.HI.X R13, R16, R7, R237, 0x1, P6 ;  /* 0x00000007100da211 */ /* 0x000fe200030f0ced */
[----:B------:R3:W-:Y:S04]  /*9790*/  @!P4 ST.E.128 desc[UR48][R8.64], R80 ;  /* 0x000000500800c985 */ /* 0x0007e8000c101d30 */
[----:B------:R3:W-:Y:S04]  /*97a0*/  @!P3 ST.E.128 desc[UR48][R10.64], R88 ;  /* 0x000000580a00b985 */ /* 0x0007e8000c101d30 */
[----:B------:R3:W-:Y:S02]  /*97b0*/  @!P2 ST.E.128 desc[UR48][R12.64], R96 ;  /* 0x000000600c00a985 */ /* 0x0007e4000c101d30 */
.L_x_32:
[----:B------:R-:W-:Y:S05]  /*97c0*/  BSYNC B0 ;  /* 0x0000000000007941 */ /* 0x000fea0003800000 */
.L_x_31:
[----:B--2---:R2:W4:Y:S01]  /*97d0*/  SHFL.IDX PT, R7, R3, 0x1, 0x181f ;  /* 0x00381f0003077f89 */ /* 0x00452200000e0000 */
[----:B------:R-:W-:Y:S03]  /*97e0*/  BSSY B0, `(.L_x_33) ;  /* 0x0000013000007945 */ /* 0x000fe60003800000 */
[----:B0-----:R2:W0:Y:S01]  /*97f0*/  SHFL.IDX PT, R6, R14, 0x1, 0x181f ;  /* 0x00381f000e067f89 */ /* 0x00142200000e0000 */
[----:B------:R-:W-:Y:S05]  /*9800*/  @P1 BRA `(.L_x_34) ;  /* 0x0000000000401947 */ /* 0x000fea0003800000 */
[----:B------:R-:W-:Y:S02]  /*9810*/  ULDC UR4, c[0x0][0xac8] ;  /* 0x0002b20000047ab9 */ /* 0x000fe40000000800 */
[----:B------:R-:W-:Y:S02]  /*9820*/  ISETP.GE.AND P3, PT, R18, UR4, PT ;  /* 0x0000000412007c0c */ /* 0x000fe4000bf66270 */
[----:B------:R-:W-:Y:S02]  /*9830*/  ISETP.GE.AND P2, PT, R17, UR4, PT ;  /* 0x0000000411007c0c */ /* 0x000fe4000bf46270 */
[----:B------:R-:W-:Y:S02]  /*9840*/  ISETP.GE.AND P1, PT, R16, UR4, PT ;  /* 0x0000000410007c0c */ /* 0x000fe4000bf26270 */
[----:B------:R-:W-:-:S07]  /*9850*/  ISETP.GE.AND P4, PT, R2, UR4, PT ;  /* 0x0000000402007c0c */ /* 0x000fce000bf86270 */
[CC--:B0--3--:R-:W-:Y:S02]  /*9860*/  @!P3 LEA R8, P6, R18.reuse, R6.reuse, 0x1 ;  /* 0x000000061208b211 */ /* 0x0c9fe400078c08ff */
[CC--:B------:R-:W-:Y:S02]  /*9870*/  @!P2 LEA R10, P5, R17.reuse, R6.reuse, 0x1 ;  /* 0x00000006110aa211 */ /* 0x0c0fe400078a08ff */
[-C--:B----4-:R-:W-:Y:S02]  /*9880*/  @!P3 LEA.HI.X R9, R18, R7.reuse, R137, 0x1, P6 ;  /* 0x000000071209b211 */ /* 0x090fe400030f0c89 */
[----:B-1----:R-:W-:Y:S01]  /*9890*/  @!P1 LEA R12, P6, R16, R6, 0x1 ;  /* 0x00000006100c9211 */ /* 0x002fe200078c08ff */
[----:B------:R-:W-:Y:S01]  /*98a0*/  @!P4 IMAD.WIDE R4, R2, 0x2, R6 ;  /* 0x000000020204c825 */ /* 0x000fe200078e0206 */
[-C--:B------:R-:W-:Y:S02]  /*98b0*/  @!P2 LEA.HI.X R11, R17, R7.reuse, R135, 0x1, P5 ;  /* 0x00000007110ba211 */ /* 0x080fe400028f0c87 */
[----:B------:R-:W-:-:S02]  /*98c0*/  @!P1 LEA.HI.X R13, R16, R7, R237, 0x1, P6 ;  /* 0x00000007100d9211 */ /* 0x000fc400030f0ced */
[----:B-----5:R0:W-:Y:S04]  /*98d0*/  @!P4 ST.E.128 desc[UR48][R4.64], R44 ;  /* 0x0000002c0400c985 */ /* 0x0201e8000c101d30 */
[----:B------:R0:W-:Y:S04]  /*98e0*/  @!P3 ST.E.128 desc[UR48][R8.64], R68 ;  /* 0x000000440800b985 */ /* 0x0001e8000c101d30 */
[----:B------:R0:W-:Y:S04]  /*98f0*/  @!P2 ST.E.128 desc[UR48][R10.64], R84 ;  /* 0x000000540a00a985 */ /* 0x0001e8000c101d30 */
[----:B------:R0:W-:Y:S02]  /*9900*/  @!P1 ST.E.128 desc[UR48][R12.64], R92 ;  /* 0x0000005c0c009985 */ /* 0x0001e4000c101d30 */
.L_x_34:
[----:B------:R-:W-:Y:S05]  /*9910*/  BSYNC B0 ;  /* 0x0000000000007941 */ /* 0x000fea0003800000 */
.L_x_33:
[----:B----4-:R4:W1:Y:S01]  /*9920*/  SHFL.IDX PT, R7, R3, 0x2, 0x181f ;  /* 0x00581f0003077f89 */ /* 0x01086200000e0000 */
        /* <DEDUP_REMOVED lines=8> */
[-C--:B0--3--:R-:W-:Y:S02]  /*99b0*/  @!P4 LEA R8, P0, R18, R6.reuse, 0x1 ;  /* 0x000000061208c211 */ /* 0x089fe400078008ff */
[CC--:B------:R-:W-:Y:S02]  /*99c0*/  @!P5 LEA R10, P1, R17.reuse, R6.reuse, 0x1 ;  /* 0x00000006110ad211 */ /* 0x0c0fe400078208ff */
[----:B-1----:R-:W-:Y:S02]  /*99d0*/  @!P6 LEA R12, P2, R16, R6, 0x1 ;  /* 0x00000006100ce211 */ /* 0x002fe400078408ff */
[----:B------:R-:W-:Y:S01]  /*99e0*/  @!P3 IMAD.WIDE R4, R2, 0x2, R6 ;  /* 0x000000020204b825 */ /* 0x000fe200078e0206 */
[-C--:B------:R-:W-:Y:S02]  /*99f0*/  @!P4 LEA.HI.X R9, R18, R7.reuse, R137, 0x1, P0 ;  /* 0x000000071209c211 */ /* 0x080fe400000f0c89 */
[-C--:B------:R-:W-:Y:S02]  /*9a00*/  @!P5 LEA.HI.X R11, R17, R7.reuse, R135, 0x1, P1 ;  /* 0x00000007110bd211 */ /* 0x080fe400008f0c87 */
[----:B------:R-:W-:Y:S01]  /*9a10*/  @!P6 LEA.HI.X R13, R16, R7, R237, 0x1, P2 ;  /* 0x00000007100de211 */ /* 0x000fe200010f0ced */
[----:B-----5:R0:W-:Y:S04]  /*9a20*/  @!P3 ST.E.128 desc[UR48][R4.64], R48 ;  /* 0x000000300400b985 */ /* 0x0201e8000c101d30 */
[----:B------:R0:W-:Y:S04]  /*9a30*/  @!P4 ST.E.128 desc[UR48][R8.64], R60 ;  /* 0x0000003c0800c985 */ /* 0x0001e8000c101d30 */
[----:B------:R0:W-:Y:S04]  /*9a40*/  @!P5 ST.E.128 desc[UR48][R10.64], R76 ;  /* 0x0000004c0a00d985 */ /* 0x0001e8000c101d30 */
[----:B------:R0:W-:Y:S02]  /*9a50*/  @!P6 ST.E.128 desc[UR48][R12.64], R40 ;  /* 0x000000280c00e985 */ /* 0x0001e4000c101d30 */
.L_x_36:
[----:B------:R-:W-:Y:S05]  /*9a60*/  BSYNC B0 ;  /* 0x0000000000007941 */ /* 0x000fea0003800000 */
.L_x_35:
[----:B------:R-:W-:Y:S01]  /*9a70*/  VIADD R0, R20, 0x60 ;  /* 0x0000006014007836 */ /* 0x000fe20000000000 */
[----:B-1----:R1:W1:Y:S01]  /*9a80*/  SHFL.IDX PT, R7, R3, 0x3, 0x181f ;  /* 0x00781f0003077f89 */ /* 0x00226200000e0000 */
[----:B------:R-:W-:Y:S01]  /*9a90*/  UIADD3 UR45, UR45, 0x1, URZ ;  /* 0x000000012d2d7890 */ /* 0x000fe2000fffe03f */
[----:B------:R-:W-:Y:S02]  /*9aa0*/  BSSY B0, `(.L_x_37) ;  /* 0x0000014000007945 */ /* 0x000fe40003800000 */
[----:B------:R-:W-:Y:S01]  /*9ab0*/  ISETP.GE.AND P0, PT, R0, R101, PT ;  /* 0x000000650000720c */ /* 0x000fe20003f06270 */
[----:B0-----:R0:W0:-:S12]  /*9ac0*/  SHFL.IDX PT, R6, R14, 0x3, 0x181f ;  /* 0x00781f000e067f89 */ /* 0x00101800000e0000 */
        /* <DEDUP_REMOVED lines=8> */
[----:B------:R-:W-:Y:S02]  /*9b50*/  @!P6 LEA R12, P2, R16, R6, 0x1 ;  /* 0x00000006100ce211 */ /* 0x000fe400078408ff */
[----:B-1----:R-:W-:Y:S01]  /*9b60*/  @!P3 IMAD.WIDE R4, R2, 0x2, R6 ;  /* 0x000000020204b825 */ /* 0x002fe200078e0206 */
[-C--:B------:R-:W-:Y:S02]  /*9b70*/  @!P4 LEA.HI.X R9, R18, R7.reuse, R137, 0x1, P0 ;  /* 0x000000071209c211 */ /* 0x080fe400000f0c89 */
[-C--:B------:R-:W-:Y:S02]  /*9b80*/  @!P5 LEA.HI.X R11, R17, R7.reuse, R135, 0x1, P1 ;  /* 0x00000007110bd211 */ /* 0x080fe400008f0c87 */
[----:B------:R-:W-:Y:S01]  /*9b90*/  @!P6 LEA.HI.X R13, R16, R7, R237, 0x1, P2 ;  /* 0x00000007100de211 */ /* 0x000fe200010f0ced */
[----:B-----5:R0:W-:Y:S04]  /*9ba0*/  @!P3 ST.E.128 desc[UR48][R4.64], R52 ;  /* 0x000000340400b985 */ /* 0x0201e8000c101d30 */
[----:B------:R0:W-:Y:S04]  /*9bb0*/  @!P4 ST.E.128 desc[UR48][R8.64], R64 ;  /* 0x000000400800c985 */ /* 0x0001e8000c101d30 */
[----:B------:R0:W-:Y:S04]  /*9bc0*/  @!P5 ST.E.128 desc[UR48][R10.64], R72 ;  /* 0x000000480a00d985 */ /* 0x0001e8000c101d30 */
[----:B------:R0:W-:Y:S02]  /*9bd0*/  @!P6 ST.E.128 desc[UR48][R12.64], R36 ;  /* 0x000000240c00e985 */ /* 0x0001e4000c101d30 */
.L_x_38:
[----:B------:R-:W-:Y:S05]  /*9be0*/  BSYNC B0 ;  /* 0x0000000000007941 */ /* 0x000fea0003800000 */
.L_x_37:
[----:B------:R-:W1:Y:S02]  /*9bf0*/  LDC R0, c[0x0][0xc34] ;  /* 0x00030d00ff007b82 */ /* 0x000e640000000800 */
[----:B-1----:R-:W-:-:S13]  /*9c00*/  ISETP.LE.AND P0, PT, R0, UR41, PT ;  /* 0x0000002900007c0c */ /* 0x002fda000bf03270 */
[----:B------:R-:W-:Y:S05]  /*9c10*/  @!P0 BRA `(.L_x_39) ;  /* 0xffffff7000708947 */ /* 0x000fea000383ffff */
[----:B------:R-:W-:Y:S05]  /*9c20*/  EXIT ;  /* 0x000000000000794d */ /* 0x000fea0003800000 */
.L_x_7:
[----:B------:R-:W-:-:S08]  /*9c30*/  NOP ;  /* 0x0000000000007918 */ /* 0x000fd00000000000 */
[----:B------:R-:W0:-:S00]  /*9c40*/  USETMAXREG.DEALLOC.CTAPOOL 0x18 ;  /* 0x00000018000079c8 */ /* 0x000e0000080e0500 */
[----:B------:R-:W1:Y:S01]  /*9c50*/  S2UR UR50, SR_CTAID.X ;  /* 0x00000000003279c3 */ /* 0x000e620000002500 */
[----:B0-----:R-:W-:Y:S01]  /*9c60*/  IMAD.MOV.U32 R0, RZ, RZ, 0x1 ;  /* 0x00000001ff007424 */ /* 0x001fe200078e00ff */
[----:B------:R0:W-:Y:S01]  /*9c70*/  STL [R1], RZ ;  /* 0x000000ff01007387 */ /* 0x0001e20000100800 */
[----:B------:R-:W-:-:S03]  /*9c80*/  UMOV UR46, 0x1 ;  /* 0x00000001002e7882 */ /* 0x000fc60000000000 */
[----:B------:R0:W-:Y:S02]  /*9c90*/  STL [R1+0x4], R0 ;  /* 0x0000040001007387 */ /* 0x0001e40000100800 */
[----:B------:R-:W1:Y:S02]  /*9ca0*/  LDC R2, c[0x0][0xc34] ;  /* 0x00030d00ff027b82 */ /* 0x000e640000000800 */
[----:B-1----:R-:W-:-:S13]  /*9cb0*/  ISETP.LE.AND P0, PT, R2, UR50, PT ;  /* 0x0000003202007c0c */ /* 0x002fda000bf03270 */
[----:B0-----:R-:W-:Y:S05]  /*9cc0*/  @P0 BRA `(.L_x_40) ;  /* 0x00000038008c0947 */ /* 0x001fea0003800000 */
[----:B------:R-:W0:Y:S01]  /*9cd0*/  S2R R7, SR_TID.X ;  /* 0x0000000000077919 */ /* 0x000e220000002100 */
[----:B------:R-:W1:Y:S01]  /*9ce0*/  S2UR UR4, SR_CgaCtaId ;  /* 0x00000000000479c3 */ /* 0x000e620000008800 */
[----:B------:R-:W-:Y:S01]  /*9cf0*/  UMOV UR41, 0x400 ;  /* 0x0000040000297882 */ /* 0x000fe20000000000 */
[----:B------:R-:W-:Y:S01]  /*9d00*/  ULDC.64 UR52, c[0x0][0x198] ;  /* 0x0000660000347ab9 */ /* 0x000fe20000000a00 */
[----:B------:R-:W-:Y:S02]  /*9d10*/  ULOP3.LUT UR42, UR38, 0x1, URZ, 0xfc, !UPT ;  /* 0x00000001262a7892 */ /* 0x000fe4000f8efc3f */
[----:B------:R-:W-:Y:S01]  /*9d20*/  ULOP3.LUT UR47, UR38, 0x2, URZ, 0xfc, !UPT ;  /* 0x00000002262f7892 */ /* 0x000fe2000f8efc3f */
[----:B------:R-:W-:Y:S01]  /*9d30*/  ULDC UR43, c[0x0][0xc] ;  /* 0x00000300002b7ab9 */ /* 0x000fe20000000800 */
[----:B------:R-:W-:Y:S01]  /*9d40*/  UMOV UR46, URZ ;  /* 0x0000003f002e7c82 */ /* 0x000fe20008000000 */
[----:B-1----:R-:W-:Y:S01]  /*9d50*/  ULEA UR41, UR4, UR41, 0x18 ;  /* 0x0000002904297291 */ /* 0x002fe2000f8ec03f */
[C---:B0-----:R-:W-:Y:S01]  /*9d60*/  IMAD.SHL.U32 R2, R7.reuse, 0x80, RZ ;  /* 0x0000008007027824 */ /* 0x041fe200078e00ff */
[----:B------:R-:W-:-:S02]  /*9d70*/  LOP3.LUT R6, R7, 0x7f, RZ, 0xc0, !PT ;  /* 0x0000007f07067812 */ /* 0x000fc400078ec0ff */
[----:B------:R-:W-:Y:S02]  /*9d80*/  R2P PR, R7, 0x6 ;  /* 0x0000000607007804 */ /* 0x000fe40000000000 */
[----:B------:R-:W-:Y:S02]  /*9d90*/  SHF.R.U32.HI R0, RZ, 0x5, R6 ;  /* 0x00000005ff007819 */ /* 0x000fe40000011606 */
[C---:B------:R-:W-:Y:S02]  /*9da0*/  LOP3.LUT R5, R2.reuse, 0x400, RZ, 0xc0, !PT ;  /* 0x0000040002057812 */ /* 0x040fe400078ec0ff */
[----:B------:R-:W-:-:S03]  /*9db0*/  LOP3.LUT R3, R2, 0x380, RZ, 0xc0, !PT ;  /* 0x0000038002037812 */ /* 0x000fc600078ec0ff */
[C---:B------:R-:W-:Y:S02]  /*9dc0*/  IMAD R4, R0.reuse, 0x800, R5 ;  /* 0x0000080000047824 */ /* 0x040fe400078e0205 */
[----:B------:R-:W-:Y:S01]  /*9dd0*/  IMAD R5, R0, 0x10, R3 ;  /* 0x0000001000057824 */ /* 0x000fe200078e0203 */
[----:B------:R-:W-:Y:S01]  /*9de0*/  LOP3.LUT R3, R3, 0x10, R7, 0xf8, !PT ;  /* 0x0000001003037812 */ /* 0x000fe200078ef807 */
[----:B------:R-:W-:-:S05]  /*9df0*/  IMAD.SHL.U32 R0, R7, 0x10, RZ ;  /* 0x0000001007007824 */ /* 0x000fca00078e00ff */
[--C-:B------:R-:W-:Y:S02]  /*9e00*/  LOP3.LUT R5, R5, 0x70, R0.reuse, 0x78, !PT ;  /* 0x0000007005057812 */ /* 0x100fe400078e7800 */
[----:B------:R-:W-:Y:S02]  /*9e10*/  LOP3.LUT R3, R3, 0x70, R0, 0x78, !PT ;  /* 0x0000007003037812 */ /* 0x000fe400078e7800 */
[----:B------:R-:W-:-:S03]  /*9e20*/  LOP3.LUT R5, R5, 0xc00, R2, 0xf8, !PT ;  /* 0x00000c0005057812 */ /* 0x000fc600078ef802 */
[----:B------:R-:W-:Y:S02]  /*9e30*/  IMAD.IADD R2, R4, 0x1, R3 ;  /* 0x0000000104027824 */ /* 0x000fe400078e0203 */
[----:B------:R0:W-:Y:S01]  /*9e40*/  STL [R1+0x20], R5 ;  /* 0x0000200501007387 */ /* 0x0001e20000100800 */
[----:B------:R-:W-:-:S03]  /*9e50*/  IMAD.SHL.U32 R3, R7, 0x2, RZ ;  /* 0x0000000207037824 */ /* 0x000fc600078e00ff */
[----:B------:R1:W-:Y:S01]  /*9e60*/  STL [R1+0x1c], R2 ;  /* 0x00001c0201007387 */ /* 0x0003e20000100800 */
[----:B0-----:R-:W-:Y:S02]  /*9e70*/  SHF.R.U32.HI R5, RZ, 0x3, R6 ;  /* 0x00000003ff057819 */ /* 0x001fe40000011606 */
[----:B-1----:R-:W-:-:S04]  /*9e80*/  LOP3.LUT R2, R0, 0x3f0, RZ, 0xc0, !PT ;  /* 0x000003f000027812 */ /* 0x002fc800078ec0ff */
[----:B------:R-:W-:Y:S01]  /*9e90*/  LOP3.LUT R3, R2, 0x70, R3, 0x78, !PT ;  /* 0x0000007002037812 */ /* 0x000fe200078e7803 */
[----:B------:R-:W-:-:S05]  /*9ea0*/  IMAD.SHL.U32 R2, R6, 0x10, RZ ;  /* 0x0000001006027824 */ /* 0x000fca00078e00ff */
[----:B------:R-:W-:Y:S01]  /*9eb0*/  LOP3.LUT R2, R3, 0x400, R2, 0xf8, !PT ;  /* 0x0000040003027812 */ /* 0x000fe200078ef802 */
[----:B------:R-:W-:-:S05]  /*9ec0*/  IMAD.MOV.U32 R3, RZ, RZ, 0x40 ;  /* 0x00000040ff037424 */ /* 0x000fca00078e00ff */
[----:B------:R-:W-:Y:S01]  /*9ed0*/  SEL R4, R3, 0xffffffc0, !P2 ;  /* 0xffffffc003047807 */ /* 0x000fe20005000000 */
[----:B------:R-:W-:-:S04]  /*9ee0*/  IMAD.MOV.U32 R3, RZ, RZ, 0x20 ;  /* 0x00000020ff037424 */ /* 0x000fc800078e00ff */
[----:B------:R0:W-:Y:S01]  /*9ef0*/  STL [R1+0x14], R4 ;  /* 0x0000140401007387 */ /* 0x0001e20000100800 */
[----:B------:R-:W-:Y:S02]  /*9f00*/  SEL R6, R3, 0xffffffe0, !P1 ;  /* 0xffffffe003067807 */ /* 0x000fe40004800000 */
[----:B------:R-:W-:-:S03]  /*9f10*/  LOP3.LUT R3, R5, 0x70, R0, 0xf8, !PT ;  /* 0x0000007005037812 */ /* 0x000fc600078ef800 */
[----:B------:R-:W-:Y:S01]  /*9f20*/  STL [R1+0x10], R6 ;  /* 0x0000100601007387 */ /* 0x000fe20000100800 */
[----:B0-----:R-:W-:Y:S01]  /*9f30*/  LOP3.LUT R4, R0, 0x70, RZ, 0xc0, !PT ;  /* 0x0000007000047812 */ /* 0x001fe200078ec0ff */
[----:B------:R-:W-:Y:S02]  /*9f40*/  VIADD R0, R2, UR41 ;  /* 0x0000002902007c36 */ /* 0x000fe40008000000 */
[----:B------:R-:W-:Y:S01]  /*9f50*/  STL [R1], RZ ;  /* 0x000000ff01007387 */ /* 0x000fe20000100800 */
[----:B------:R-:W-:-:S03]  /*9f60*/  IMAD.MOV.U32 R2, RZ, RZ, 0x1 ;  /* 0x00000001ff027424 */ /* 0x000fc600078e00ff */
[----:B------:R0:W-:Y:S04]  /*9f70*/  STL [R1+0x24], R0 ;  /* 0x0000240001007387 */ /* 0x0001e80000100800 */
[----:B------:R1:W-:Y:S01]  /*9f80*/  STL [R1+0x4], R2 ;  /* 0x0000040201007387 */ /* 0x0003e20000100800 */
[----:B0-----:R-:W-:-:S07]  /*9f90*/  LOP3.LUT R0, R4, 0x80, RZ, 0xfc, !PT ;  /* 0x0000008004007812 */ /* 0x001fce00078efcff */
.L_x_87:
[----:B------:R-:W-:Y:S01]  /*9fa0*/  ULDC UR4, c[0x0][0xc38] ;  /* 0x00030e0000047ab9 */ /* 0x000fe20000000800 */
[----:B------:R-:W-:Y:S01]  /*9fb0*/  ULDC UR6, c[0x0][0xc44] ;  /* 0x0003110000067ab9 */ /* 0x000fe20000000800 */
[----:B------:R-:W-:Y:S02]  /*9fc0*/  UISETP.NE.AND UP2, UPT, UR4, 0x1, UPT ;  /* 0x000000010400788c */ /* 0x000fe4000bf45270 */
[----:B------:R-:W-:Y:S01]  /*9fd0*/  UISETP.NE.AND UP1, UPT, UR6, 0x1, UPT ;  /* 0x000000010600788c */ /* 0x000fe2000bf25270 */
[----:B------:R-:W-:Y:S01]  /*9fe0*/  ULDC.64 UR4, c[0x0][0x418] ;  /* 0x0001060000047ab9 */ /* 0x000fe20000000a00 */
[----:B------:R-:W-:Y:S02]  /*9ff0*/  UIADD3 UR10, UR41, 0x28400, URZ ;  /* 0x00028400290a7890 */ /* 0x000fe4000fffe03f */
[----:B------:R-:W-:Y:S01]  /*a000*/  UISETP.NE.U32.AND UP0, UPT, UR4, URZ, UPT ;  /* 0x0000003f0400728c */ /* 0x000fe2000bf05070 */
[----:B------:R-:W-:Y:S01]  /*a010*/  ULDC UR7, c[0x0][0x424] ;  /* 0x0001090000077ab9 */ /* 0x000fe20000000800 */
[----:B------:R-:W-:-:S02]  /*a020*/  UMOV UR45, UR50 ;  /* 0x00000032002d7c82 */ /* 0x000fc40008000000 */
[----:B------:R-:W-:Y:S01]  /*a030*/  UISETP.NE.AND.EX UP0, UPT, UR5, URZ, UPT, UP0 ;  /* 0x0000003f0500728c */ /* 0x000fe2000bf05300 */
[----:B------:R-:W-:Y:S01]  /*a040*/  @UP2 ULDC UR4, c[0x0][0xc3c] ;  /* 0x00030f0000042ab9 */ /* 0x000fe20000000800 */
[----:B------:R-:W-:Y:S01]  /*a050*/  @UP2 ULDC UR8, c[0x0][0xc40] ;  /* 0x0003100000082ab9 */ /* 0x000fe20000000800 */
[----:B------:R-:W-:Y:S02]  /*a060*/  UIMAD.WIDE.U32 UR4, UR50, UR4, URZ ;  /* 0x00000004320472a5 */ /* 0x000fe4000f8e003f */
[----:B------:R-:W-:Y:S02]  /*a070*/  USEL UR7, UR7, 0x1, UP0 ;  /* 0x0000000107077887 */ /* 0x000fe40008000000 */
[----:B------:R-:W-:Y:S02]  /*a080*/  ULOP3.LUT UP0, URZ, UR10, 0x3ff, URZ, 0xc0, !UPT ;  /* 0x000003ff0a3f7892 */ /* 0x000fe4000f80c03f */
[----:B------:R-:W-:Y:S01]  /*a090*/  @UP2 USHF.R.U32.HI UR45, URZ, UR8, UR5 ;  /* 0x000000083f2d2299 */ /* 0x000fe20008011605 */
[----:B------:R-:W-:-:S02]  /*a0a0*/  ULDC UR40, c[0x0][0x2f0] ;  /* 0x0000bc0000287ab9 */ /* 0x000fc40000000800 */
[----:B------:R-:W-:Y:S01]  /*a0b0*/  @UP1 ULDC.64 UR8, c[0x0][0xc48] ;  /* 0x0003120000081ab9 */ /* 0x000fe20000000a00 */
[----:B------:R-:W-:Y:S01]  /*a0c0*/  UIMAD UR40, UR7, UR40, URZ ;  /* 0x00000028072872a4 */ /* 0x000fe2000f8e023f */
[----:B------:R-:W-:Y:S01]  /*a0d0*/  PLOP3.LUT P0, PT, PT, PT, UP0, 0x80, 0x0 ;  /* 0x000000000000781c */ /* 0x000fe20003f0f008 */
[----:B------:R-:W-:Y:S02]  /*a0e0*/  UIMAD.WIDE.U32 UR4, UR45, UR8, URZ ;  /* 0x000000082d0472a5 */ /* 0x000fe4000f8e003f */
[----:B------:R-:W-:Y:S01]  /*a0f0*/  UMOV UR44, UR45 ;  /* 0x0000002d002c7c82 */ /* 0x000fe20008000000 */
[----:B------:R-:W-:Y:S02]  /*a100*/  UIADD3 UR39, UR40, 0x7f, URZ ;  /* 0x0000007f28277890 */ /* 0x000fe4000fffe03f */
[----:B------:R-:W-:Y:S02]  /*a110*/  @UP1 USHF.R.U32.HI UR44, URZ, UR9, UR5 ;  /* 0x000000093f2c1299 */ /* 0x000fe40008011605 */
[----:B------:R-:W-:-:S02]  /*a120*/  USHF.R.S32.HI UR4, URZ, 0x1f, UR39 ;  /* 0x0000001f3f047899 */ /* 0x000fc40008011427 */
[----:B------:R-:W-:Y:S02]  /*a130*/  UIADD3 UR36, -UR44, URZ, URZ ;  /* 0x0000003f2c247290 */ /* 0x000fe4000fffe13f */
[----:B------:R-:W-:Y:S02]  /*a140*/  ULEA.HI UR39, UR4, UR39, URZ, 0x7 ;  /* 0x0000002704277291 */ /* 0x000fe4000f8f383f */
[----:B------:R-:W-:Y:S01]  /*a150*/  UIMAD UR36, UR6, UR36, UR45 ;  /* 0x00000024062472a4 */ /* 0x000fe2000f8e022d */
[----:B0-----:R-:W-:Y:S11]  /*a160*/  @!P0 BRA `(.L_x_41) ;  /* 0x0000000000408947 */ /* 0x001ff60003800000 */
[----:B-1----:R-:W-:Y:S01]  /*a170*/  MOV R2, 0x0 ;  /* 0x0000000000027802 */ /* 0x002fe20000000f00 */
[----:B------:R-:W-:Y:S01]  /*a180*/  ULDC.64 UR6, c[0x4][0xc0] ;  /* 0x0100300000067ab9 */ /* 0x000fe20000000a00 */
[----:B------:R-:W-:Y:S01]  /*a190*/  ULDC.64 UR8, c[0x4][0xc8] ;  /* 0x0100320000087ab9 */ /* 0x000fe20000000a00 */
[----:B------:R-:W-:Y:S01]  /*a1a0*/  ULDC.64 UR4, c[0x4][0x8] ;  /* 0x0100020000047ab9 */ /* 0x000fe20000000a00 */
[----:B------:R-:W-:Y:S02]  /*a1b0*/  IMAD.U32 R4, RZ, RZ, UR6 ;  /* 0x00000006ff047e24 */ /* 0x000fe4000f8e00ff */
[----:B------:R-:W0:Y:S01]  /*a1c0*/  LDC.64 R2, c[0x4][R2] ;  /* 0x0100000002027b82 */ /* 0x000e220000000a00 */
[----:B------:R-:W-:Y:S02]  /*a1d0*/  IMAD.U32 R5, RZ, RZ, UR7 ;  /* 0x00000007ff057e24 */ /* 0x000fe4000f8e00ff */
[----:B------:R-:W-:Y:S02]  /*a1e0*/  IMAD.U32 R6, RZ, RZ, UR8 ;  /* 0x00000008ff067e24 */ /* 0x000fe4000f8e00ff */
[----:B------:R-:W-:-:S02]  /*a1f0*/  IMAD.U32 R7, RZ, RZ, UR9 ;  /* 0x00000009ff077e24 */ /* 0x000fc4000f8e00ff */
[----:B------:R-:W-:Y:S02]  /*a200*/  IMAD.U32 R10, RZ, RZ, UR4 ;  /* 0x00000004ff0a7e24 */ /* 0x000fe4000f8e00ff */
[----:B------:R-:W-:Y:S02]  /*a210*/  IMAD.U32 R11, RZ, RZ, UR5 ;  /* 0x00000005ff0b7e24 */ /* 0x000fe4000f8e00ff */
[----:B------:R-:W-:Y:S02]  /*a220*/  IMAD.MOV.U32 R8, RZ, RZ, 0x70 ;  /* 0x00000070ff087424 */ /* 0x000fe400078e00ff */
[----:B------:R-:W-:Y:S02]  /*a230*/  IMAD.MOV.U32 R12, RZ, RZ, 0x1 ;  /* 0x00000001ff0c7424 */ /* 0x000fe400078e00ff */
[----:B------:R-:W-:-:S07]  /*a240*/  IMAD.MOV.U32 R13, RZ, RZ, RZ ;  /* 0x000000ffff0d7224 */ /* 0x000fce00078e00ff */
[----:B------:R-:W-:-:S07]  /*a250*/  LEPC R20, `(.L_x_41) ;  /* 0x000000001014794e */ /* 0x000fce0000000000 */
[----:B0-----:R-:W-:Y:S05]  /*a260*/  CALL.ABS.NOINC R2 ;  /* 0x0000000002007343 */ /* 0x001fea0003c00000 */
.L_x_41:
[----:B------:R-:W-:-:S06]  /*a270*/  UIADD3 UR4, UR41, 0x10400, URZ ;  /* 0x0001040029047890 */ /* 0x000fcc000fffe03f */
[----:B------:R-:W-:-:S05]  /*a280*/  IMAD.U32 R16, RZ, RZ, UR4 ;  /* 0x00000004ff107e24 */ /* 0x000fca000f8e00ff */
[----:B------:R-:W-:-:S13]  /*a290*/  LOP3.LUT P0, RZ, R16, 0x3ff, RZ, 0xc0, !PT ;  /* 0x000003ff10ff7812 */ /* 0x000fda000780c0ff */
[----:B------:R-:W-:Y:S05]  /*a2a0*/  @!P0 BRA `(.L_x_42) ;  /* 0x0000000000408947 */ /* 0x000fea0003800000 */
        /* <DEDUP_REMOVED lines=16> */
.L_x_42:
[----:B------:R-:W-:-:S04]  /*a3b0*/  UIADD3 UR4, UR41, 0x400, URZ ;  /* 0x0000040029047890 */ /* 0x000fc8000fffe03f */
[----:B------:R-:W-:-:S06]  /*a3c0*/  ULOP3.LUT UP0, URZ, UR4, 0x3ff, URZ, 0xc0, !UPT ;  /* 0x000003ff043f7892 */ /* 0x000fcc000f80c03f */
[----:B------:R-:W-:-:S13]  /*a3d0*/  PLOP3.LUT P0, PT, PT, PT, UP0, 0x80, 0x0 ;  /* 0x000000000000781c */ /* 0x000fda0003f0f008 */
        /* <DEDUP_REMOVED lines=17> */
.L_x_43:
        /* <DEDUP_REMOVED lines=18> */
.L_x_44:
[----:B------:R-:W-:Y:S01]  /*a610*/  ULDC.64 UR4, c[0x0][0x9f8] ;  /* 0x00027e0000047ab9 */ /* 0x000fe20000000a00 */
[----:B------:R-:W2:Y:S01]  /*a620*/  LDL.LU R17, [R1+0xc] ;  /* 0x00000c0001117983 */ /* 0x000ea20000300800 */
[----:B------:R-:W-:Y:S01]  /*a630*/  UISETP.NE.U32.AND UP0, UPT, UR4, URZ, UPT ;  /* 0x0000003f0400728c */ /* 0x000fe2000bf05070 */
[----:B------:R-:W-:-:S03]  /*a640*/  IMAD.U32 R8, RZ, RZ, UR44 ;  /* 0x0000002cff087e24 */ /* 0x000fc6000f8e00ff */
[----:B------:R-:W-:-:S06]  /*a650*/  UISETP.NE.AND.EX UP0, UPT, UR5, URZ, UPT, UP0 ;  /* 0x0000003f0500728c */ /* 0x000fcc000bf05300 */
[----:B------:R-:W-:-:S05]  /*a660*/  PLOP3.LUT P0, PT, PT, PT, UP0, 0x80, 0x0 ;  /* 0x000000000000781c */ /* 0x000fca0003f0f008 */
[----:B------:R-:W-:Y:S02]  /*a670*/  @UP0 ULDC.64 UR4, c[0x0][0x9f8] ;  /* 0x00027e0000040ab9 */ /* 0x000fe40000000a00 */
[----:B------:R-:W-:-:S06]  /*a680*/  @UP0 UIMAD.WIDE UR4, UR44, 0x4, UR4 ;  /* 0x000000042c0408a5 */ /* 0x000fcc000f8e0204 */
[----:B-1----:R-:W-:Y:S02]  /*a690*/  IMAD.U32 R2, RZ, RZ, UR4 ;  /* 0x00000004ff027e24 */ /* 0x002fe4000f8e00ff */
[----:B------:R-:W-:-:S05]  /*a6a0*/  IMAD.U32 R3, RZ, RZ, UR5 ;  /* 0x00000005ff037e24 */ /* 0x000fca000f8e00ff */
[----:B------:R0:W3:Y:S01]  /*a6b0*/  @P0 LDG.E R8, desc[UR48][R2.64] ;  /* 0x0000003002080981 */ /* 0x0000e2000c1e1900 */
[----:B------:R-:W-:Y:S01]  /*a6c0*/  UMOV UR4, 0xffffffff ;  /* 0xffffffff00047882 */ /* 0x000fe20000000000 */
[----:B------:R-:W1:Y:S01]  /*a6d0*/  S2R R18, SR_TID.X ;  /* 0x0000000000127919 */ /* 0x000e620000002100 */
[----:B0-----:R-:W0:Y:S02]  /*a6e0*/  LDC.64 R2, c[0x0][0x418] ;  /* 0x00010600ff027b82 */ /* 0x001e240000000a00 */
[----:B0-----:R-:W-:Y:S02]  /*a6f0*/  ISETP.NE.U32.AND P0, PT, R2, RZ, PT ;  /* 0x000000ff0200720c */ /* 0x001fe40003f05070 */
[----:B-1----:R-:W-:Y:S02]  /*a700*/  SHF.R.U32.HI R18, RZ, 0x5, R18 ;  /* 0x00000005ff127819 */ /* 0x002fe40000011612 */
[----:B------:R-:W-:Y:S02]  /*a710*/  ISETP.NE.AND.EX P1, PT, R3, RZ, PT, P0 ;  /* 0x000000ff0300720c */ /* 0x000fe40003f25300 */
[----:B------:R-:W-:-:S02]  /*a720*/  LOP3.LUT R18, R18, 0x3, RZ, 0xc0, !PT ;  /* 0x0000000312127812 */ /* 0x000fc400078ec0ff */
[----:B--2---:R-:W-:-:S09]  /*a730*/  LOP3.LUT R17, R17, 0xfffffffe, RZ, 0xc0, !PT ;  /* 0xfffffffe11117812 */ /* 0x004fd200078ec0ff */
[----:B------:R-:W-:Y:S02]  /*a740*/  @P1 LOP3.LUT R17, R17, 0x1, RZ, 0xfc, !PT ;  /* 0x0000000111111812 */ /* 0x000fe400078efcff */
[----:B---3--:R-:W-:Y:S01]  /*a750*/  SHF.R.S32.HI R9, RZ, 0x1f, R8 ;  /* 0x0000001fff097819 */ /* 0x008fe20000011408 */
[----:B------:R0:W-:Y:S01]  /*a760*/  STL [R1+0x8], R8 ;  /* 0x0000080801007387 */ /* 0x0001e20000100800 */
[----:B------:R-:W-:-:S03]  /*a770*/  SEL R16, R8, RZ, !P1 ;  /* 0x000000ff08107207 */ /* 0x000fc60004800000 */
[----:B------:R0:W-:Y:S04]  /*a780*/  STL [R1+0x18], R9 ;  /* 0x0000180901007387 */ /* 0x0001e80000100800 */
[----:B------:R0:W-:Y:S01]  /*a790*/  STL [R1+0xc], R17 ;  /* 0x00000c1101007387 */ /* 0x0001e20000100800 */
[----:B------:R-:W-:Y:S05]  /*a7a0*/  BRA.DIV UR4, `(.L_x_45) ;  /* 0x0000003604307947 */ /* 0x000fea000b800000 */
[----:B------:R1:W2:Y:S02]  /*a7b0*/  SHFL.IDX PT, R14, R18, RZ, 0x1f ;  /* 0x00001fff120e7589 */ /* 0x0002a400000e0000 */
.L_x_103:
[----:B------:R-:W-:Y:S01]  /*a7c0*/  PLOP3.LUT P2, PT, PT, PT, PT, 0x8, 0x0 ;  /* 0x000000000000781c */ /* 0x000fe20003f4e170 */
[----:B------:R-:W-:Y:S01]  /*a7d0*/  IMAD.MOV.U32 R0, RZ, RZ, R17 ;  /* 0x000000ffff007224 */ /* 0x000fe200078e0011 */
[----:B--2---:R-:W-:-:S04]  /*a7e0*/  ISETP.NE.AND P0, PT, R14, RZ, PT ;  /* 0x000000ff0e00720c */ /* 0x004fc80003f05270 */
[----:B------:R-:W-:-:S07]  /*a7f0*/  LOP3.LUT R0, R0, 0xfffffffd, RZ, 0xc0, !PT ;  /* 0xfffffffd00007812 */ /* 0x000fce00078ec0ff */
[----:B------:R-:W-:-:S05]  /*a800*/  @P2 LOP3.LUT R0, R0, 0x2, RZ, 0xfc, !PT ;  /* 0x0000000200002812 */ /* 0x000fca00078efcff */
[----:B------:R2:W-:Y:S01]  /*a810*/  STL [R1+0xc], R0 ;  /* 0x00000c0001007387 */ /* 0x0005e20000100800 */
[----:B------:R-:W-:Y:S05]  /*a820*/  @P0 BRA `(.L_x_46) ;  /* 0x0000000400900947 */ /* 0x000fea0003800000 */
[----:B------:R-:W-:-:S06]  /*a830*/  ULEA.HI.SX32 UR4, UR39, 0xffffffff, 0x19 ;  /* 0xffffffff27047891 */ /* 0x000fcc000f8fca3f */
[----:B--2---:R-:W-:Y:S01]  /*a840*/  IMAD.U32 R0, RZ, RZ, UR4 ;  /* 0x00000004ff007e24 */ /* 0x004fe2000f8e00ff */
[----:B------:R-:W-:-:S03]  /*a850*/  UMOV UR4, 0xffffffff ;  /* 0xffffffff00047882 */ /* 0x000fc60000000000 */
[----:B------:R-:W-:Y:S05]  /*a860*/  BRA.DIV UR4, `(.L_x_47) ;  /* 0x0000003604207947 */ /* 0x000fea000b800000 */
[----:B------:R-:W-:-:S13]  /*a870*/  ELECT P6, URZ, PT ;  /* 0x00000000003f782f */ /* 0x000fda00038c0000 */
.L_x_106:
[----:B------:R-:W-:Y:S05]  /*a880*/  @!P6 BRA `(.L_x_46) ;  /* 0x000000040078e947 */ /* 0x000fea0003800000 */
[----:B------:R-:W-:Y:S01]  /*a890*/  IMAD.MOV.U32 R16, RZ, RZ, R8 ;  /* 0x000000ffff107224 */ /* 0x000fe200078e0008 */
[----:B------:R-:W-:Y:S06]  /*a8a0*/  @!P1 BRA `(.L_x_48) ;  /* 0x0000000000449947 */ /* 0x000fec0003800000 */
[----:B------:R-:W2:Y:S01]  /*a8b0*/  LDC R7, c[0x0][0x43c] ;  /* 0x00010f00ff077b82 */ /* 0x000ea20000000800 */
[----:B------:R-:W-:Y:S01]  /*a8c0*/  ULDC.64 UR4, c[0x0][0x428] ;  /* 0x00010a0000047ab9 */ /* 0x000fe20000000a00 */
[----:B--2---:R-:W-:-:S13]  /*a8d0*/  ISETP.NE.AND P0, PT, R7, 0x1, PT ;  /* 0x000000010700780c */ /* 0x004fda0003f05270 */
[----:B------:R-:W2:Y:S02]  /*a8e0*/  @P0 LDC.64 R4, c[0x0][0x440] ;  /* 0x00011000ff040b82 */ /* 0x000ea40000000a00 */
[----:B--2---:R-:W-:-:S04]  /*a8f0*/  @P0 IMAD.HI.U32 R6, R0, R4, RZ ;  /* 0x0000000400060227 */ /* 0x004fc800078e00ff */
[----:B------:R-:W-:Y:S01]  /*a900*/  IMAD.MOV.U32 R4, RZ, RZ, R0 ;  /* 0x000000ffff047224 */ /* 0x000fe200078e0000 */
[----:B------:R-:W-:Y:S01]  /*a910*/  @P0 SHF.R.U32.HI R4, RZ, R5, R6 ;  /* 0x00000005ff040219 */ /* 0x000fe20000011606 */
[----:B------:R-:W-:-:S04]  /*a920*/  IMAD R6, R9, UR4, RZ ;  /* 0x0000000409067c24 */ /* 0x000fc8000f8e02ff */
[----:B------:R-:W-:Y:S02]  /*a930*/  IMAD.MOV R5, RZ, RZ, -R4 ;  /* 0x000000ffff057224 */ /* 0x000fe400078e0a04 */
[----:B------:R-:W-:Y:S02]  /*a940*/  IMAD R6, R8, UR5, R6 ;  /* 0x0000000508067c24 */ /* 0x000fe4000f8e0206 */
[----:B------:R-:W-:Y:S01]  /*a950*/  IMAD R0, R7, R5, R0 ;  /* 0x0000000507007224 */ /* 0x000fe200078e0200 */
[----:B------:R-:W-:-:S03]  /*a960*/  SHF.R.S32.HI R5, RZ, 0x1f, R4 ;  /* 0x0000001fff057819 */ /* 0x000fc60000011404 */
[----:B------:R-:W-:-:S04]  /*a970*/  IMAD.WIDE.U32 R4, R8, UR4, R4 ;  /* 0x0000000408047c25 */ /* 0x000fc8000f8e0004 */
[----:B------:R-:W-:Y:S01]  /*a980*/  IMAD.IADD R6, R5, 0x1, R6 ;  /* 0x0000000105067824 */ /* 0x000fe200078e0206 */
[----:B------:R-:W-:-:S04]  /*a990*/  LEA R2, P0, R4, R2, 0x2 ;  /* 0x0000000204027211 */ /* 0x000fc800078010ff */
[----:B------:R-:W-:-:S05]  /*a9a0*/  LEA.HI.X R3, R4, R3, R6, 0x2, P0 ;  /* 0x0000000304037211 */ /* 0x000fca00000f1406 */
[----:B------:R2:W5:Y:S04]  /*a9b0*/  LDG.E R16, desc[UR48][R2.64] ;  /* 0x0000003002107981 */ /* 0x000568000c1e1900 */
.L_x_48:
[----:B------:R-:W3:Y:S04]  /*a9c0*/  LDL R4, [R1] ;  /* 0x0000000001047983 */ /* 0x000ee80000100800 */
[----:B--2---:R-:W2:Y:S01]  /*a9d0*/  LDL R3, [R1+0x4] ;  /* 0x0000040001037983 */ /* 0x004ea20000100800 */
[----:B------:R-:W4:Y:S02]  /*a9e0*/  S2R R2, SR_TID.X ;  /* 0x0000000000027919 */ /* 0x000f240000002100 */
[----:B----4-:R-:W-:-:S04]  /*a9f0*/  LOP3.LUT R2, R2, 0x7f, RZ, 0xc0, !PT ;  /* 0x0000007f02027812 */ /* 0x010fc800078ec0ff */
[----:B------:R-:W-:Y:S02]  /*aa00*/  ISETP.NE.AND P1, PT, R2, RZ, PT ;  /* 0x000000ff0200720c */ /* 0x000fe40003f25270 */
[----:B---3--:R-:W-:Y:S02]  /*aa10*/  LEA R4, R4, UR41, 0x3 ;  /* 0x0000002904047c11 */ /* 0x008fe4000f8e18ff */
[----:B--2---:R-:W-:-:S04]  /*aa20*/  SHF.L.U32 R3, R3, 0x1f, RZ ;  /* 0x0000001f03037819 */ /* 0x004fc800000006ff */
[----:B------:R-:W2:Y:S02]  /*aa30*/  SYNCS.PHASECHK.TRANS64.TRYWAIT P0, [R4+URZ+0x38880], R3 ;  /* 0x03888003040075a7 */ /* 0x000ea4000800017f */
[----:B--2---:R-:W-:Y:S05]  /*aa40*/  @!P0 BRA `(.L_x_49) ;  /* 0x0000003000c88947 */ /* 0x004fea0003800000 */
.L_x_107:
[----:B------:R-:W-:Y:S05]  /*aa50*/  @P1 BRA `(.L_x_50) ;  /* 0x00000000001c1947 */ /* 0x000fea0003800000 */
[----:B------:R-:W3:Y:S02]  /*aa60*/  S2R R2, SR_TID.X ;  /* 0x0000000000027919 */ /* 0x000ee40000002100 */
[----:B---3--:R-:W-:Y:S01]  /*aa70*/  LOP3.LUT R5, R2, 0x1f, RZ, 0xc0, !PT ;  /* 0x0000001f02057812 */ /* 0x008fe200078ec0ff */
[----:B------:R-:W-:-:S03]  /*aa80*/  IMAD.MOV.U32 R2, RZ, RZ, 0x8000 ;  /* 0x00008000ff027424 */ /* 0x000fc600078e00ff */
[----:B------:R-:W-:Y:S01]  /*aa90*/  ISETP.NE.AND P0, PT, R5, RZ, PT ;  /* 0x000000ff0500720c */ /* 0x000fe20003f05270 */
[----:B------:R3:W-:-:S12]  /*aaa0*/  SYNCS.ARRIVE.TRANS64 RZ, [R4+URZ+0x38870], R2 ;  /* 0x0388700204ff79a7 */ /* 0x0007d8000800003f */
[----:B---3--:R-:W-:Y:S05]  /*aab0*/  @!P0 BRA `(.L_x_50) ;  /* 0x0000000000048947 */ /* 0x008fea0003800000 */
[----:B------:R-:W-:Y:S01]  /*aac0*/  BPT.TRAP 0x1 ;  /* 0x000000040000795c */ /* 0x000fe20000300000 */
.L_x_50:
[----:B------:R-:W3:Y:S01]  /*aad0*/  LDL R2, [R1] ;  /* 0x0000000001027983 */ /* 0x000ee20000100800 */
[----:B------:R-:W-:Y:S01]  /*aae0*/  R2UR UR33, R4 ;  /* 0x00000000042172ca */ /* 0x000fe200000e0000 */
[----:B------:R-:W-:Y:S01]  /*aaf0*/  IMAD.SHL.U32 R0, R0, 0x80, RZ ;  /* 0x0000008000007824 */ /* 0x000fe200078e00ff */
[----:B-----5:R-:W-:Y:S01]  /*ab00*/  R2UR UR37, R16 ;  /* 0x00000000102572ca */ /* 0x020fe200000e0000 */
[----:B------:R-:W-:Y:S01]  /*ab10*/  UIADD3 UR4, UP0, UR52, 0x470, URZ ;  /* 0x0000047034047890 */ /* 0x000fe2000ff1e03f */
[----:B------:R-:W-:Y:S02]  /*ab20*/  UMOV UR6, 0x0 ;  /* 0x0000000000067882 */ /* 0x000fe40000000000 */
[----:B------:R-:W-:Y:S01]  /*ab30*/  R2UR UR35, R0 ;  /* 0x00000000002372ca */ /* 0x000fe200000e0000 */
[----:B------:R-:W-:Y:S01]  /*ab40*/  UIADD3.X UR5, URZ, UR53, URZ, UP0, !UPT ;  /* 0x000000353f057290 */ /* 0x000fe200087fe43f */
[----:B------:R-:W-:Y:S01]  /*ab50*/  UMOV UR7, 0x14f00000 ;  /* 0x14f0000000077882 */ /* 0x000fe20000000000 */
[----:B------:R-:W-:Y:S01]  /*ab60*/  UMOV UR34, URZ ;  /* 0x0000003f00227c82 */ /* 0x000fe20008000000 */
[----:B------:R-:W-:Y:S01]  /*ab70*/  UMOV UR10, 0x80 ;  /* 0x00000080000a7882 */ /* 0x000fe20000000000 */
[----:B------:R-:W-:-:S02]  /*ab80*/  UMOV UR12, UR36 ;  /* 0x00000024000c7c82 */ /* 0x000fc40008000000 */
[----:B------:R-:W-:Y:S02]  /*ab90*/  UIADD3 UR33, UR33, 0x38870, URZ ;  /* 0x0003887021217890 */ /* 0x000fe4000fffe03f */
[----:B------:R-:W-:-:S04]  /*aba0*/  UMOV UR13, UR37 ;  /* 0x00000025000d7c82 */ /* 0x000fc80008000000 */
[----:B------:R-:W-:Y:S01]  /*abb0*/  UMOV UR11, UR35 ;  /* 0x00000023000b7c82 */ /* 0x000fe20008000000 */
[----:B------:R-:W-:Y:S01]  /*abc0*/  UMOV UR9, UR33 ;  /* 0x0000002100097c82 */ /* 0x000fe20008000000 */
[----:B---3--:R-:W-:-:S04]  /*abd0*/  LEA R2, R2, UR41, 0xf ;  /* 0x0000002902027c11 */ /* 0x008fc8000f8e78ff */
[----:B------:R-:W-:-:S13]  /*abe0*/  R2UR UR8, R2 ;  /* 0x00000000020872ca */ /* 0x000fda00000e0000 */
[----:B------:R-:W-:Y:S02]  /*abf0*/  UIADD3 UR32, UR8, 0x10400, URZ ;  /* 0x0001040008207890 */ /* 0x000fe4000fffe03f */
[----:B------:R-:W-:-:S07]  /*ac00*/  UIADD3 UR8, UR8, 0x14400, URZ ;  /* 0x0001440008087890 */ /* 0x000fce000fffe03f */
[----:B------:R3:W-:Y:S02]  /*ac10*/  UTMALDG.4D [UR32], [UR4], desc[UR6] ;  /* 0x00000620040075b4 */ /* 0x0007e40008019000 */
[----:B------:R3:W-:Y:S01]  /*ac20*/  UTMALDG.4D [UR8], [UR4], desc[UR6] ;  /* 0x00000608040075b4 */ /* 0x0007e20008019000 */
[----:B------:R-:W4:Y:S02]  /*ac30*/  SYNCS.PHASECHK.TRANS64.TRYWAIT P0, [R4+URZ+0x38840], R3 ;  /* 0x03884003040075a7 */ /* 0x000f24000800017f */
[----:B---34-:R-:W-:Y:S05]  /*ac40*/  @!P0 BRA `(.L_x_51) ;  /* 0x00000030005c8947 */ /* 0x018fea0003800000 */
.L_x_108:
[----:B------:R-:W-:Y:S05]  /*ac50*/  @P1 BRA `(.L_x_52) ;  /* 0x00000000001c1947 */ /* 0x000fea0003800000 */
[----:B------:R-:W4:Y:S01]  /*ac60*/  S2R R5, SR_TID.X ;  /* 0x0000000000057919 */ /* 0x000f220000002100 */
[----:B--23--:R-:W-:-:S04]  /*ac70*/  IMAD.MOV.U32 R3, RZ, RZ, 0x8000 ;  /* 0x00008000ff037424 */ /* 0x00cfc800078e00ff */
[----:B------:R2:W-:Y:S01]  /*ac80*/  SYNCS.ARRIVE.TRANS64 RZ, [R4+URZ+0x38830], R3 ;  /* 0x0388300304ff79a7 */ /* 0x0005e2000800003f */
[----:B----4-:R-:W-:-:S04]  /*ac90*/  LOP3.LUT R5, R5, 0x1f, RZ, 0xc0, !PT ;  /* 0x0000001f05057812 */ /* 0x010fc800078ec0ff */
[----:B------:R-:W-:-:S13]  /*aca0*/  ISETP.NE.AND P0, PT, R5, RZ, PT ;  /* 0x000000ff0500720c */ /* 0x000fda0003f05270 */
[----:B--2---:R-:W-:Y:S05]  /*acb0*/  @!P0 BRA `(.L_x_52) ;  /* 0x0000000000048947 */ /* 0x004fea0003800000 */
[----:B------:R-:W-:Y:S01]  /*acc0*/  BPT.TRAP 0x1 ;  /* 0x000000040000795c */ /* 0x000fe20000300000 */
.L_x_52:
[----:B--23--:R-:W2:Y:S01]  /*acd0*/  LDL.LU R3, [R1+0xc] ;  /* 0x00000c0001037983 */ /* 0x00cea20000300800 */
[----:B------:R-:W-:Y:S01]  /*ace0*/  R2UR UR8, R2 ;  /* 0x00000000020872ca */ /* 0x000fe200000e0000 */
[----:B------:R-:W-:Y:S01]  /*acf0*/  UIADD3 UR4, UP0, UR52, 0x370, URZ ;  /* 0x0000037034047890 */ /* 0x000fe2000ff1e03f */
[----:B------:R-:W-:Y:S01]  /*ad00*/  R2UR UR17, R4 ;  /* 0x00000000041172ca */ /* 0x000fe200000e0000 */
[----:B------:R-:W-:Y:S01]  /*ad10*/  UMOV UR6, 0x0 ;  /* 0x0000000000067882 */ /* 0x000fe20000000000 */
[----:B------:R-:W-:Y:S01]  /*ad20*/  PLOP3.LUT P0, PT, PT, PT, PT, 0x80, 0x0 ;  /* 0x000000000000781c */ /* 0x000fe20003f0f070 */
[----:B------:R-:W-:Y:S01]  /*ad30*/  UIADD3.X UR5, URZ, UR53, URZ, UP0, !UPT ;  /* 0x000000353f057290 */ /* 0x000fe200087fe43f */
[----:B------:R-:W-:Y:S01]  /*ad40*/  R2UR UR19, R0 ;  /* 0x00000000001372ca */ /* 0x000fe200000e0000 */
[----:B------:R-:W-:Y:S01]  /*ad50*/  UMOV UR7, 0x14f00000 ;  /* 0x14f0000000077882 */ /* 0x000fe20000000000 */
[----:B------:R-:W-:Y:S01]  /*ad60*/  R2UR UR21, R16 ;  /* 0x00000000101572ca */ /* 0x000fe200000e0000 */
[----:B------:R-:W-:Y:S01]  /*ad70*/  UMOV UR18, URZ ;  /* 0x0000003f00127c82 */ /* 0x000fe20008000000 */
[----:B------:R-:W-:Y:S01]  /*ad80*/  UMOV UR20, UR36 ;  /* 0x0000002400147c82 */ /* 0x000fe20008000000 */
[----:B------:R-:W-:Y:S01]  /*ad90*/  UMOV UR10, 0x80 ;  /* 0x00000080000a7882 */ /* 0x000fe20000000000 */
[----:B------:R-:W-:Y:S01]  /*ada0*/  UMOV UR12, UR36 ;  /* 0x00000024000c7c82 */ /* 0x000fe20008000000 */
[----:B------:R-:W-:-:S02]  /*adb0*/  UIADD3 UR16, UR8, 0x28400, URZ ;  /* 0x0002840008107890 */ /* 0x000fc4000fffe03f */
[----:B------:R-:W-:Y:S02]  /*adc0*/  UIADD3 UR17, UR17, 0x38830, URZ ;  /* 0x0003883011117890 */ /* 0x000fe4000fffe03f */
[----:B------:R-:W-:Y:S02]  /*add0*/  UIADD3 UR8, UR8, 0x2c400, URZ ;  /* 0x0002c40008087890 */ /* 0x000fe4000fffe03f */
[----:B------:R-:W-:Y:S02]  /*ade0*/  UMOV UR11, UR19 ;  /* 0x00000013000b7c82 */ /* 0x000fe40008000000 */
[----:B------:R-:W-:Y:S01]  /*adf0*/  UMOV UR13, UR21 ;  /* 0x00000015000d7c82 */ /* 0x000fe20008000000 */
[----:B------:R-:W-:Y:S02]  /*ae00*/  UMOV UR9, UR17 ;  /* 0x0000001100097c82 */ /* 0x000fe40008000000 */
[----:B------:R3:W-:Y:S02]  /*ae10*/  UTMALDG.4D [UR16], [UR4], desc[UR6] ;  /* 0x00000610040075b4 */ /* 0x0007e40008019000 */
[----:B------:R3:W-:Y:S01]  /*ae20*/  UTMALDG.4D [UR8], [UR4], desc[UR6] ;  /* 0x00000608040075b4 */ /* 0x0007e20008019000 */
[----:B--2---:R-:W-:-:S04]  /*ae30*/  LOP3.LUT R3, R3, 0xfffffffd, RZ, 0xc0, !PT ;  /* 0xfffffffd03037812 */ /* 0x004fc800078ec0ff */
[----:B------:R-:W-:-:S05]  /*ae40*/  @P0 LOP3.LUT R3, R3, 0x2, RZ, 0xfc, !PT ;  /* 0x0000000203030812 */ /* 0x000fca00078efcff */
[----:B------:R3:W-:Y:S01]  /*ae50*/  STL [R1+0xc], R3 ;  /* 0x00000c0301007387 */ /* 0x0007e20000100800 */
[----:B------:R-:W-:Y:S01]  /*ae60*/  NOP ;  /* 0x0000000000007918 */ /* 0x000fe20000000000 */
.L_x_46:
[----:B------:R-:W-:Y:S05]  /*ae70*/  WARPSYNC.ALL ;  /* 0x0000000000007948 */ /* 0x000fea0003800000 */
[----:B---3--:R-:W-:Y:S01]  /*ae80*/  UIADD3 UR4, UR41, 0x20400, URZ ;  /* 0x0002040029047890 */ /* 0x008fe2000fffe03f */
[----:B------:R-:W-:Y:S03]  /*ae90*/  BAR.SYNC.DEFER_BLOCKING 0x8, 0x180 ;  /* 0x0206000000007b1d */ /* 0x000fe60000010000 */
[----:B------:R-:W-:-:S06]  /*aea0*/  ULOP3.LUT UP0, URZ, UR4, 0x3ff, URZ, 0xc0, !UPT ;  /* 0x000003ff043f7892 */ /* 0x000fcc000f80c03f */
[----:B------:R-:W-:-:S13]  /*aeb0*/  PLOP3.LUT P0, PT, PT, PT, UP0, 0x80, 0x0 ;  /* 0x000000000000781c */ /* 0x000fda0003f0f008 */
[----:B------:R-:W-:Y:S05]  /*aec0*/  @!P0 BRA `(.L_x_53) ;  /* 0x0000000000408947 */ /* 0x000fea0003800000 */
[----:B------:R-:W-:Y:S01]  /*aed0*/  MOV R2, 0x0 ;  /* 0x0000000000027802 */ /* 0x000fe20000000f00 */
[----:B------:R-:W-:Y:S01]  /*aee0*/  ULDC.64 UR6, c[0x4][0xc0] ;  /* 0x0100300000067ab9 */ /* 0x000fe20000000a00 */
[----:B------:R-:W-:Y:S01]  /*aef0*/  ULDC.64 UR8, c[0x4][0xc8] ;  /* 0x0100320000087ab9 */ /* 0x000fe20000000a00 */
[----:B------:R-:W-:Y:S01]  /*af00*/  ULDC.64 UR4, c[0x4][0x28] ;  /* 0x01000a0000047ab9 */ /* 0x000fe20000000a00 */
[----:B------:R-:W-:Y:S02]  /*af10*/  IMAD.U32 R4, RZ, RZ, UR6 ;  /* 0x00000006ff047e24 */ /* 0x000fe4000f8e00ff */
[----:B------:R-:W3:Y:S01]  /*af20*/  LDC.64 R2, c[0x4][R2] ;  /* 0x0100000002027b82 */ /* 0x000ee20000000a00 */
[----:B------:R-:W-:Y:S02]  /*af30*/  IMAD.U32 R5, RZ, RZ, UR7 ;  /* 0x00000007ff057e24 */ /* 0x000fe4000f8e00ff */
[----:B------:R-:W-:Y:S02]  /*af40*/  IMAD.U32 R6, RZ, RZ, UR8 ;  /* 0x00000008ff067e24 */ /* 0x000fe4000f8e00ff */
[----:B------:R-:W-:-:S02]  /*af50*/  IMAD.U32 R7, RZ, RZ, UR9 ;  /* 0x00000009ff077e24 */ /* 0x000fc4000f8e00ff */
[----:B------:R-:W-:Y:S02]  /*af60*/  IMAD.U32 R10, RZ, RZ, UR4 ;  /* 0x00000004ff0a7e24 */ /* 0x000fe4000f8e00ff */
[----:B------:R-:W-:Y:S02]  /*af70*/  IMAD.U32 R11, RZ, RZ, UR5 ;  /* 0x00000005ff0b7e24 */ /* 0x000fe4000f8e00ff */
[----:B0-----:R-:W-:Y:S02]  /*af80*/  IMAD.MOV.U32 R8, RZ, RZ, 0x70 ;  /* 0x00000070ff087424 */ /* 0x001fe400078e00ff */
[----:B------:R-:W-:Y:S02]  /*af90*/  IMAD.MOV.U32 R12, RZ, RZ, 0x1 ;  /* 0x00000001ff0c7424 */ /* 0x000fe400078e00ff */
[----:B------:R-:W-:-:S07]  /*afa0*/  IMAD.MOV.U32 R13, RZ, RZ, RZ ;  /* 0x000000ffff0d7224 */ /* 0x000fce00078e00ff */
[----:B------:R-:W-:-:S07]  /*afb0*/  LEPC R20, `(.L_x_53) ;  /* 0x000000001014794e */ /* 0x000fce0000000000 */
[----:B-123--:R-:W-:Y:S05]  /*afc0*/  CALL.ABS.NOINC R2 ;  /* 0x0000000002007343 */ /* 0x00efea0003c00000 */
.L_x_53:
[----:B0-----:R0:W5:Y:S01]  /*afd0*/  LDL R9, [R1+0x24] ;  /* 0x0000240001097983 */ /* 0x0011620000100800 */
[----:B------:R-:W3:Y:S01]  /*afe0*/  LDC R8, c[0x0][0x448] ;  /* 0x00011200ff087b82 */ /* 0x000ee20000000800 */
[----:B------:R-:W4:Y:S01]  /*aff0*/  S2R R2, SR_TID.X ;  /* 0x0000000000027919 */ /* 0x000f220000002100 */
[----:B------:R-:W2:Y:S06]  /*b000*/  S2R R17, SR_TID.X ;  /* 0x0000000000117919 */ /* 0x000eac0000002100 */
[----:B------:R-:W0:Y:S01]  /*b010*/  LDC R4, c[0x0][0xc38] ;  /* 0x00030e00ff047b82 */ /* 0x000e220000000800 */
[----:B------:R-:W-:Y:S01]  /*b020*/  USHF.R.S32.HI UR4, URZ, 0x1f, UR36 ;  /* 0x0000001f3f047899 */ /* 0x000fe20008011424 */
[----:B------:R-:W-:Y:S01]  /*b030*/  ULDC.64 UR8, c[0x0][0x2d8] ;  /* 0x0000b60000087ab9 */ /* 0x000fe20000000a00 */
[----:B---3--:R-:W-:-:S02]  /*b040*/  ISETP.NE.AND P0, PT, R8, 0x1, PT ;  /* 0x000000010800780c */ /* 0x008fc40003f05270 */
[----:B----4-:R-:W-:-:S11]  /*b050*/  LOP3.LUT R2, R2, 0x7f, RZ, 0xc0, !PT ;  /* 0x0000007f02027812 */ /* 0x010fd600078ec0ff */
[----:B------:R-:W3:Y:S01]  /*b060*/  @P0 LDC R3, c[0x0][0x44c] ;  /* 0x00011300ff030b82 */ /* 0x000ee20000000800 */
[----:B-1----:R-:W-:Y:S01]  /*b070*/  SHF.R.U32.HI R18, RZ, 0x3, R2 ;  /* 0x00000003ff127819 */ /* 0x002fe20000011602 */
[----:B------:R-:W-:Y:S02]  /*b080*/  IMAD R2, RZ, RZ, -UR45 ;  /* 0x8000002dff027e24 */ /* 0x000fe4000f8e02ff */
[----:B--2---:R-:W-:Y:S02]  /*b090*/  IMAD.SHL.U32 R17, R17, 0x10, RZ ;  /* 0x0000001011117824 */ /* 0x004fe400078e00ff */
[----:B0-----:R-:W-:Y:S02]  /*b0a0*/  IMAD R2, R4, R2, UR50 ;  /* 0x0000003204027e24 */ /* 0x001fe4000f8e0202 */
[----:B------:R-:W0:Y:S01]  /*b0b0*/  @P0 LDC R0, c[0x0][0x450] ;  /* 0x00011400ff000b82 */ /* 0x000e220000000800 */
[----:B------:R-:W-:Y:S01]  /*b0c0*/  LOP3.LUT R17, R18, 0x70, R17, 0xf8, !PT ;  /* 0x0000007012117812 */ /* 0x000fe200078ef811 */
[----:B------:R-:W-:-:S05]  /*b0d0*/  IMAD.SHL.U32 R5, R2, 0x80, RZ ;  /* 0x0000008002057824 */ /* 0x000fca00078e00ff */
[----:B------:R-:W-:-:S05]  /*b0e0*/  LOP3.LUT R2, R17, R5, RZ, 0xfc, !PT ;  /* 0x0000000511027212 */ /* 0x000fca00078efcff */
[----:B---3--:R-:W-:-:S04]  /*b0f0*/  @P0 IMAD.HI.U32 R3, R2, R3, RZ ;  /* 0x0000000302030227 */ /* 0x008fc800078e00ff */
[----:B------:R-:W-:Y:S01]  /*b100*/  IMAD.MOV.U32 R6, RZ, RZ, R2 ;  /* 0x000000ffff067224 */ /* 0x000fe200078e0002 */
[----:B0-----:R-:W-:-:S05]  /*b110*/  @P0 SHF.R.U32.HI R6, RZ, R0, R3 ;  /* 0x00000000ff060219 */ /* 0x001fca0000011603 */
[----:B------:R-:W-:Y:S01]  /*b120*/  IMAD.MOV R0, RZ, RZ, -R6 ;  /* 0x000000ffff007224 */ /* 0x000fe200078e0a06 */
[----:B------:R-:W0:Y:S03]  /*b130*/  S2R R18, SR_TID.X ;  /* 0x0000000000127919 */ /* 0x000e260000002100 */
[----:B------:R-:W-:Y:S02]  /*b140*/  IMAD R0, R8, R0, R2 ;  /* 0x0000000008007224 */ /* 0x000fe400078e0202 */
[----:B------:R-:W1:Y:S01]  /*b150*/  LDC.64 R2, c[0x0][0x2d0] ;  /* 0x0000b400ff027b82 */ /* 0x000e620000000a00 */
[----:B------:R-:W2:Y:S01]  /*b160*/  S2R R17, SR_TID.X ;  /* 0x0000000000117919 */ /* 0x000ea20000002100 */
[----:B------:R-:W-:Y:S02]  /*b170*/  UIMAD UR6, UR4, UR8, URZ ;  /* 0x00000008040672a4 */ /* 0x000fe4000f8e023f */
[----:B------:R-:W-:-:S02]  /*b180*/  UIMAD.WIDE.U32 UR4, UR36, UR8, URZ ;  /* 0x00000008240472a5 */ /* 0x000fc4000f8e003f */
[----:B------:R-:W-:Y:S02]  /*b190*/  UIMAD UR6, UR36, UR9, UR6 ;  /* 0x00000009240672a4 */ /* 0x000fe4000f8e0206 */
[----:B------:R-:W-:Y:S01]  /*b1a0*/  USHF.R.S32.HI UR7, URZ, 0x1f, UR44 ;  /* 0x0000001f3f077899 */ /* 0x000fe2000801142c */
[----:B------:R-:W-:Y:S01]  /*b1b0*/  ULDC.64 UR8, c[0x0][0x2e0] ;  /* 0x0000b80000087ab9 */ /* 0x000fe20000000a00 */
[----:B------:R-:W-:Y:S02]  /*b1c0*/  UIADD3 UR5, UR5, UR6, URZ ;  /* 0x0000000605057290 */ /* 0x000fe4000fffe03f */
[----:B------:R-:W-:Y:S01]  /*b1d0*/  UIMAD UR6, UR7, UR8, URZ ;  /* 0x00000008070672a4 */ /* 0x000fe2000f8e023f */
[----:B------:R-:W-:Y:S01]  /*b1e0*/  SHF.R.S32.HI R4, RZ, 0x1f, R6 ;  /* 0x0000001fff047819 */ /* 0x000fe20000011406 */
[----:B------:R-:W-:Y:S02]  /*b1f0*/  UIMAD.WIDE.U32 UR4, UR44, UR8, UR4 ;  /* 0x000000082c0472a5 */ /* 0x000fe4000f8e0004 */
[----:B------:R-:W-:-:S04]  /*b200*/  UIMAD UR6, UR44, UR9, UR6 ;  /* 0x000000092c0672a4 */ /* 0x000fc8000f8e0206 */
[----:B------:R-:W-:Y:S01]  /*b210*/  UIADD3 UR5, UR5, UR6, URZ ;  /* 0x0000000605057290 */ /* 0x000fe2000fffe03f */
[-C--:B-1----:R-:W-:Y:S02]  /*b220*/  IMAD R4, R4, R2.reuse, RZ ;  /* 0x0000000204047224 */ /* 0x082fe400078e02ff */
[----:B------:R-:W-:Y:S02]  /*b230*/  ULDC.64 UR6, c[0x0][0x280] ;  /* 0x0000a00000067ab9 */ /* 0x000fe40000000a00 */
[C---:B------:R-:W-:Y:S02]  /*b240*/  IMAD R4, R6.reuse, R3, R4 ;  /* 0x0000000306047224 */ /* 0x040fe400078e0204 */
[----:B------:R-:W-:Y:S01]  /*b250*/  IMAD.WIDE.U32 R2, R6, R2, UR4 ;  /* 0x0000000406027e25 */ /* 0x000fe2000f8e0002 */
[----:B------:R-:W-:-:S03]  /*b260*/  ULDC.64 UR4, c[0x0][0x2c8] ;  /* 0x0000b20000047ab9 */ /* 0x000fc60000000a00 */
[----:B0-----:R-:W-:Y:S02]  /*b270*/  IMAD.SHL.U32 R18, R18, 0x10, RZ ;  /* 0x0000001012127824 */ /* 0x001fe400078e00ff */
[----:B------:R-:W-:Y:S01]  /*b280*/  IMAD.IADD R3, R3, 0x1, R4 ;  /* 0x0000000103037824 */ /* 0x000fe200078e0204 */
[----:B------:R-:W-:Y:S01]  /*b290*/  SHF.R.S32.HI R4, RZ, 0x1f, R0 ;  /* 0x0000001fff047819 */ /* 0x000fe20000011400 */
[----:B--2---:R-:W-:Y:S01]  /*b2a0*/  IMAD.SHL.U32 R10, R17, 0x10, RZ ;  /* 0x00000010110a7824 */ /* 0x004fe200078e00ff */
[----:B------:R-:W-:Y:S01]  /*b2b0*/  LOP3.LUT R18, R18, 0x70, RZ, 0xc0, !PT ;  /* 0x0000007012127812 */ /* 0x000fe200078ec0ff */
[----:B------:R-:W-:-:S04]  /*b2c0*/  IMAD.WIDE.U32 R2, R0, UR4, R2 ;  /* 0x0000000400027c25 */ /* 0x000fc8000f8e0002 */
[----:B------:R-:W-:Y:S01]  /*b2d0*/  IMAD R4, R4, UR4, RZ ;  /* 0x0000000404047c24 */ /* 0x000fe2000f8e02ff */
[----:B------:R-:W-:Y:S01]  /*b2e0*/  LOP3.LUT R10, R10, 0x70, RZ, 0xc0, !PT ;  /* 0x000000700a0a7812 */ /* 0x000fe200078ec0ff */
[----:B------:R-:W-:Y:S01]  /*b2f0*/  ULDC UR4, c[0x0][0x2b8] ;  /* 0x0000ae0000047ab9 */ /* 0x000fe20000000800 */
[----:B------:R-:W-:Y:S01]  /*b300*/  LOP3.LUT R7, R18, 0x80, RZ, 0xfc, !PT ;  /* 0x0000008012077812 */ /* 0x000fe200078efcff */
[----:B------:R-:W-:Y:S01]  /*b310*/  IMAD R4, R0, UR5, R4 ;  /* 0x0000000500047c24 */ /* 0x000fe2000f8e0204 */
[----:B------:R-:W-:Y:S02]  /*b320*/  IADD3 R0, P2, R2, UR6, RZ ;  /* 0x0000000602007c10 */ /* 0x000fe4000ff5e0ff */
[----:B------:R-:W-:Y:S02]  /*b330*/  ISETP.GE.AND P0, PT, R10, UR4, PT ;  /* 0x000000040a007c0c */ /* 0x000fe4000bf06270 */
[----:B------:R-:W-:Y:S01]  /*b340*/  ISETP.GE.AND P1, PT, R7, UR4, PT ;  /* 0x0000000407007c0c */ /* 0x000fe2000bf26270 */
[----:B------:R-:W-:Y:S01]  /*b350*/  UMOV UR4, 0xffffffff ;  /* 0xffffffff00047882 */ /* 0x000fe20000000000 */
[----:B------:R-:W-:-:S02]  /*b360*/  LOP3.LUT R17, R17, 0x7f, RZ, 0xc0, !PT ;  /* 0x0000007f11117812 */ /* 0x000fc400078ec0ff */
[----:B------:R-:W-:Y:S02]  /*b370*/  IADD3.X R4, R3, UR7, R4, P2, !PT ;  /* 0x0000000703047c10 */ /* 0x000fe400097fe404 */
[----:B------:R-:W-:Y:S01]  /*b380*/  SHF.R.U32.HI R17, RZ, 0x3, R17 ;  /* 0x00000003ff117819 */ /* 0x000fe20000011611 */
[----:B------:R-:W-:Y:S06]  /*b390*/  BRA.DIV UR4, `(.L_x_54) ;  /* 0x0000002a049c7947 */ /* 0x000fec000b800000 */
[----:B------:R-:W0:Y:S01]  /*b3a0*/  SHFL.IDX PT, R7, R0, RZ, 0x181f ;  /* 0x00181fff00077589 */ /* 0x000e2200000e0000 */
[----:B------:R-:W-:Y:S01]  /*b3b0*/  ULDC UR4, c[0x0][0x288] ;  /* 0x0000a20000047ab9 */ /* 0x000fe20000000800 */
[----:B------:R-:W-:Y:S02]  /*b3c0*/  IMAD.IADD R2, R17, 0x1, R5 ;  /* 0x0000000111027824 */ /* 0x000fe400078e0205 */
[----:B------:R-:W1:Y:S01]  /*b3d0*/  SHFL.IDX PT, R6, R4, RZ, 0x181f ;  /* 0x00181fff04067589 */ /* 0x000e6200000e0000 */
[----:B------:R-:W-:Y:S02]  /*b3e0*/  IMAD R3, R8, UR4, RZ ;  /* 0x0000000408037c24 */ /* 0x000fe4000f8e02ff */
[C---:B------:R-:W-:Y:S01]  /*b3f0*/  VIADD R5, R2.reuse, 0x10 ;  /* 0x0000001002057836 */ /* 0x040fe20000000000 */
[----:B------:R-:W2:Y:S02]  /*b400*/  SHFL.IDX PT, R8, R0, 0x1, 0x181f ;  /* 0x00381f0000087f89 */ /* 0x000ea400000e0000 */
[----:B------:R-:W-:-:S02]  /*b410*/  ISETP.GE.AND P4, PT, R2, R3, PT ;  /* 0x000000030200720c */ /* 0x000fc40003f86270 */
[----:B------:R-:W-:Y:S02]  /*b420*/  ISETP.GE.AND P2, PT, R5, R3, PT ;  /* 0x000000030500720c */ /* 0x000fe40003f46270 */
[----:B------:R-:W3:Y:S09]  /*b430*/  SHFL.IDX PT, R5, R4, 0x1, 0x181f ;  /* 0x00381f0004057f89 */ /* 0x000ef200000e0000 */
[----:B0-----:R-:W-:-:S05]  /*b440*/  @!P4 IADD3 R7, P3, R10, R7, RZ ;  /* 0x000000070a07c210 */ /* 0x001fca0007f7e0ff */
[----:B-1----:R-:W-:-:S05]  /*b450*/  @!P4 IMAD.X R6, RZ, RZ, R6, P3 ;  /* 0x000000ffff06c224 */ /* 0x002fca00018e0606 */
[----:B------:R-:W-:-:S04]  /*b460*/  @!P4 LOP3.LUT R7, R7, R6, RZ, 0x3c, !PT ;  /* 0x000000060707c212 */ /* 0x000fc800078e3cff */
[----:B------:R-:W-:-:S04]  /*b470*/  @!P4 LOP3.LUT R6, R7, R6, RZ, 0x3c, !PT ;  /* 0x000000060706c212 */ /* 0x000fc800078e3cff */
[----:B------:R-:W-:-:S05]  /*b480*/  @!P4 LOP3.LUT R7, R7, R6, RZ, 0x3c, !PT ;  /* 0x000000060707c212 */ /* 0x000fca00078e3cff */
[----:B-----5:R-:W-:Y:S04]  /*b490*/  @!P4 LDGSTS.E.BYPASS.LTC128B.128 [R9+0x20400], desc[UR48][R6.64], !P0 ;  /* 0x204000000609cfae */ /* 0x020fe8000c101d70 */
[----:B------:R2:W-:Y:S02]  /*b4a0*/  @!P4 LDGSTS.E.BYPASS.LTC128B.128 [R9+0x24400], desc[UR48][R6.64+0x80], !P1 ;  /* 0x244000800609cfae */ /* 0x0005e4000c901d70 */
[----:B--2---:R-:W-:-:S05]  /*b4b0*/  @!P2 IADD3 R6, P3, R10, R8, RZ ;  /* 0x000000080a06a210 */ /* 0x004fca0007f7e0ff */
[----:B---3--:R-:W-:-:S04]  /*b4c0*/  @!P2 IMAD.X R5, RZ, RZ, R5, P3 ;  /* 0x000000ffff05a224 */ /* 0x008fc800018e0605 */
[----:B------:R-:W-:Y:S02]  /*b4d0*/  @!P2 IMAD.MOV.U32 R7, RZ, RZ, R5 ;  /* 0x000000ffff07a224 */ /* 0x000fe400078e0005 */
[----:B------:R-:W-:-:S03]  /*b4e0*/  VIADD R5, R2, 0x20 ;  /* 0x0000002002057836 */ /* 0x000fc60000000000 */
[----:B------:R-:W-:Y:S04]  /*b4f0*/  @!P2 LDGSTS.E.BYPASS.LTC128B.128 [R9+0x20c00], desc[UR48][R6.64], !P0 ;  /* 0x20c000000609afae */ /* 0x000fe8000c101d70 */
[----:B------:R0:W-:Y:S01]  /*b500*/  @!P2 LDGSTS.E.BYPASS.LTC128B.128 [R9+0x24c00], desc[UR48][R6.64+0x80], !P1 ;  /* 0x24c000800609afae */ /* 0x0001e2000c901d70 */
[----:B------:R-:W-:-:S03]  /*b510*/  ISETP.GE.AND P2, PT, R5, R3, PT ;  /* 0x000000030500720c */ /* 0x000fc60003f46270 */
[----:B------:R-:W-:Y:S04]  /*b520*/  SHFL.IDX PT, R5, R4, 0x2, 0x181f ;  /* 0x00581f0004057f89 */ /* 0x000fe800000e0000 */
[----:B0-----:R-:W0:Y:S06]  /*b530*/  SHFL.IDX PT, R6, R0, 0x2, 0x181f ;  /* 0x00581f0000067f89 */ /* 0x001e2c00000e0000 */
[----:B0-----:R-:W-:-:S05]  /*b540*/  @!P2 IADD3 R6, P3, R10, R6, RZ ;  /* 0x000000060a06a210 */ /* 0x001fca0007f7e0ff */
[----:B------:R-:W-:-:S04]  /*b550*/  @!P2 IMAD.X R5, RZ, RZ, R5, P3 ;  /* 0x000000ffff05a224 */ /* 0x000fc800018e0605 */
        /* <DEDUP_REMOVED lines=33> */
[----:B------:R-:W-:Y:S04]  /*b770*/  SHFL.IDX PT, R4, R4, 0x7, 0x181f ;  /* 0x00f81f0004047f89 */ /* 0x000fe800000e0000 */
[----:B0-----:R-:W0:Y:S04]  /*b780*/  SHFL.IDX PT, R6, R0, 0x6, 0x181f ;  /* 0x00d81f0000067f89 */ /* 0x001e2800000e0000 */
[----:B------:R-:W1:Y:S01]  /*b790*/  SHFL.IDX PT, R0, R0, 0x7, 0x181f ;  /* 0x00f81f0000007f89 */ /* 0x000e6200000e0000 */
[----:B0-----:R-:W-:-:S05]  /*b7a0*/  @!P2 IADD3 R6, P3, R10, R6, RZ ;  /* 0x000000060a06a210 */ /* 0x001fca0007f7e0ff */
[----:B------:R-:W-:-:S04]  /*b7b0*/  @!P2 IMAD.X R5, RZ, RZ, R5, P3 ;  /* 0x000000ffff05a224 */ /* 0x000fc800018e0605 */
[----:B------:R-:W-:-:S05]  /*b7c0*/  @!P2 IMAD.MOV.U32 R7, RZ, RZ, R5 ;  /* 0x000000ffff07a224 */ /* 0x000fca00078e0005 */
[----:B------:R0:W-:Y:S04]  /*b7d0*/  @!P2 LDGSTS.E.BYPASS.LTC128B.128 [R9+0x23400], desc[UR48][R6.64], !P0 ;  /* 0x234000000609afae */ /* 0x0001e8000c101d70 */
[----:B-1----:R0:W-:Y:S02]  /*b7e0*/  @!P2 LDGSTS.E.BYPASS.LTC128B.128 [R9+0x27400], desc[UR48][R6.64+0x80], !P1 ;  /* 0x274000800609afae */ /* 0x0021e4000c901d70 */
.L_x_125:
[----:B------:R-:W-:Y:S01]  /*b7f0*/  VIADD R2, R2, 0x70 ;  /* 0x0000007002027836 */ /* 0x000fe20000000000 */
[----:B------:R-:W-:Y:S04]  /*b800*/  BSSY B0, `(.L_x_55) ;  /* 0x000000a000007945 */ /* 0x000fe80003800000 */
[----:B------:R-:W-:-:S13]  /*b810*/  ISETP.GE.AND P2, PT, R2, R3, PT ;  /* 0x000000030200720c */ /* 0x000fda0003f46270 */
[----:B------:R-:W-:Y:S05]  /*b820*/  @P2 BRA `(.L_x_56) ;  /* 0x00000000001c2947 */ /* 0x000fea0003800000 */
[----:B------:R-:W-:-:S05]  /*b830*/  IADD3 R2, P2, R10, R0, RZ ;  /* 0x000000000a027210 */ /* 0x000fca0007f5e0ff */
[----:B------:R-:W-:-:S05]  /*b840*/  IMAD.X R3, RZ, RZ, R4, P2 ;  /* 0x000000ffff037224 */ /* 0x000fca00010e0604 */
[----:B------:R-:W-:Y:S01]  /*b850*/  @!PT LDS RZ, [RZ] ;  /* 0x00000000fffff984 */ /* 0x000fe20000000800 */
[----:B------:R-:W-:Y:S01]  /*b860*/  @!PT LDS RZ, [RZ] ;  /* 0x00000000fffff984 */ /* 0x000fe20000000800 */
[----:B------:R-:W-:Y:S01]  /*b870*/  @!PT LDS RZ, [RZ] ;  /* 0x00000000fffff984 */ /* 0x000fe20000000800 */
[----:B------:R1:W-:Y:S04]  /*b880*/  LDGSTS.E.BYPASS.LTC128B.128 [R9+0x23c00], desc[UR48][R2.64], !P0 ;  /* 0x23c0000002097fae */ /* 0x0003e8000c101d70 */
[----:B------:R1:W-:Y:S02]  /*b890*/  LDGSTS.E.BYPASS.LTC128B.128 [R9+0x27c00], desc[UR48][R2.64+0x80], !P1 ;  /* 0x27c0008002097fae */ /* 0x0003e4000c901d70 */
.L_x_56:
[----:B------:R-:W-:Y:S05]  /*b8a0*/  BSYNC B0 ;  /* 0x0000000000007941 */ /* 0x000fea0003800000 */
.L_x_55:
[----:B------:R-:W-:Y:S01]  /*b8b0*/  NOP ;  /* 0x0000000000007918 */ /* 0x000fe20000000000 */
[----:B------:R-:W-:Y:S01]  /*b8c0*/  SYNCS.ARRIVE.TRANS64.RED.A0T1 RZ, [UR41+0x38800], RZ ;  /* 0x038800ffffff79a7 */ /* 0x000fe20008200429 */
[----:B------:R-:W-:Y:S01]  /*b8d0*/  ARRIVES.LDGSTSBAR.64.TRANSCNT [UR41+0x38800] ;  /* 0x03880000ff0079b0 */ /* 0x000fe20008000aa9 */
[----:B------:R-:W-:Y:S01]  /*b8e0*/  NOP ;  /* 0x0000000000007918 */ /* 0x000fe20000000000 */
[----:B------:R-:W-:Y:S01]  /*b8f0*/  ULOP3.LUT UR4, UR46, 0x1, URZ, 0xc, !UPT ;  /* 0x000000012e047892 */ /* 0x000fe2000f8e0c3f */
[----:B------:R-:W-:Y:S05]  /*b900*/  SYNCS.ARRIVE.TRANS64.A1T0 RZ, [UR41+0x38800], RZ ;  /* 0x038800ffffff79a7 */ /* 0x000fea0008100029 */
[----:B------:R-:W-:-:S05]  /*b910*/  IMAD.U32 R0, RZ, RZ, UR4 ;  /* 0x00000004ff007e24 */ /* 0x000fca000f8e00ff */
[----:B------:R-:W-:-:S04]  /*b920*/  SHF.L.U32 R0, R0, 0x1f, RZ ;  /* 0x0000001f00007819 */ /* 0x000fc800000006ff */
[----:B------:R-:W2:Y:S02]  /*b930*/  SYNCS.PHASECHK.TRANS64.TRYWAIT P0, [UR41+0x38820], R0 ;  /* 0x03882000ff0075a7 */ /* 0x000ea40008000169 */
[----:B--2---:R-:W-:Y:S05]  /*b940*/  @!P0 BRA `(.L_x_57) ;  /* 0x0000002c00c48947 */ /* 0x004fea0003800000 */
.L_x_126:
[----:B------:R-:W-:-:S06]  /*b950*/  UISETP.GE.AND UP0, UPT, UR40, 0x81, UPT ;  /* 0x000000812800788c */ /* 0x000fcc000bf06270 */
[----:B------:R-:W-:-:S13]  /*b960*/  PLOP3.LUT P0, PT, PT, PT, UP0, 0x80, 0x0 ;  /* 0x000000000000781c */ /* 0x000fda0003f0f008 */
[----:B------:R-:W-:Y:S05]  /*b970*/  @!P0 BRA `(.L_x_58) ;  /* 0x0000001000b88947 */ /* 0x000fea0003800000 */
[----:B-1----:R1:W5:Y:S01]  /*b980*/  LDL.LU R0, [R1+0x4] ;  /* 0x0000040001007983 */ /* 0x0023620000300800 */
[----:B------:R-:W-:-:S03]  /*b990*/  ULEA.HI.SX32 UR4, UR39, 0xfffffffe, 0x19 ;  /* 0xfffffffe27047891 */ /* 0x000fc6000f8fca3f */
[----:B0-----:R1:W5:Y:S03]  /*b9a0*/  LDL.LU R6, [R1] ;  /* 0x0000000001067983 */ /* 0x0013660000300800 */
[----:B------:R-:W-:-:S07]  /*b9b0*/  IMAD.U32 R17, RZ, RZ, UR4 ;  /* 0x00000004ff117e24 */ /* 0x000fce000f8e00ff */
.L_x_80:
[----:B------:R-:W2:Y:S01]  /*b9c0*/  LDL R4, [R1+0xc] ;  /* 0x00000c0001047983 */ /* 0x000ea20000100800 */
[----:B-----5:R-:W-:Y:S01]  /*b9d0*/  VIADD R2, R6, 0x1 ;  /* 0x0000000106027836 */ /* 0x020fe20000000000 */
[----:B------:R-:W-:Y:S04]  /*b9e0*/  BSSY B0, `(.L_x_59) ;  /* 0x000008a000007945 */ /* 0x000fe80003800000 */
[----:B------:R-:W-:-:S04]  /*b9f0*/  ISETP.NE.AND P0, PT, R2, 0x2, PT ;  /* 0x000000020200780c */ /* 0x000fc80003f05270 */
[----:B0-----:R-:W-:Y:S02]  /*ba00*/  SEL R3, RZ, 0x1, P0 ;  /* 0x00000001ff037807 */ /* 0x001fe40000000000 */
[----:B------:R-:W-:Y:S02]  /*ba10*/  SEL R9, R2, RZ, P0 ;  /* 0x000000ff02097207 */ /* 0x000fe40000000000 */
[----:B------:R-:W-:-:S05]  /*ba20*/  LOP3.LUT R8, R0, R3, RZ, 0x3c, !PT ;  /* 0x0000000300087212 */ /* 0x000fca00078e3cff */
[----:B------:R0:W-:Y:S04]  /*ba30*/  STL [R1+0x4], R8 ;  /* 0x0000040801007387 */ /* 0x0001e80000100800 */
[----:B------:R0:W-:Y:S01]  /*ba40*/  STL [R1], R9 ;  /* 0x0000000901007387 */ /* 0x0001e20000100800 */
[----:B--2---:R-:W-:-:S13]  /*ba50*/  LOP3.LUT P1, RZ, R4, 0x2, RZ, 0xc0, !PT ;  /* 0x0000000204ff7812 */ /* 0x004fda000782c0ff */
[----:B0-----:R-:W-:Y:S05]  /*ba60*/  @!P1 BRA `(.L_x_60) ;  /* 0x0000000800049947 */ /* 0x001fea0003800000 */
[----:B------:R-:W-:Y:S01]  /*ba70*/  LOP3.LUT P1, RZ, R4, 0x1, RZ, 0xc0, !PT ;  /* 0x0000000104ff7812 */ /* 0x000fe2000782c0ff */
[----:B------:R-:W-:-:S12]  /*ba80*/  IMAD.MOV.U32 R7, RZ, RZ, R17 ;  /* 0x000000ffff077224 */ /* 0x000fd800078e0011 */
[----:B------:R-:W-:Y:S05]  /*ba90*/  @!P1 BRA `(.L_x_61) ;  /* 0x0000000000509947 */ /* 0x000fea0003800000 */
[----:B------:R-:W2:Y:S01]  /*baa0*/  LDL R10, [R1+0x18] ;  /* 0x00001800010a7983 */ /* 0x000ea20000100800 */
[----:B------:R-:W0:Y:S01]  /*bab0*/  LDC R7, c[0x0][0x43c] ;  /* 0x00010f00ff077b82 */ /* 0x000e220000000800 */
[----:B------:R-:W-:Y:S02]  /*bac0*/  ULDC.64 UR4, c[0x0][0x428] ;  /* 0x00010a0000047ab9 */ /* 0x000fe40000000a00 */
[----:B------:R-:W3:Y:S01]  /*bad0*/  LDL R5, [R1+0x8] ;  /* 0x0000080001057983 */ /* 0x000ee20000100800 */
[----:B0-----:R-:W-:-:S13]  /*bae0*/  ISETP.NE.AND P0, PT, R7, 0x1, PT ;  /* 0x000000010700780c */ /* 0x001fda0003f05270 */
[----:B------:R-:W0:Y:S02]  /*baf0*/  @P0 LDC.64 R2, c[0x0][0x440] ;  /* 0x00011000ff020b82 */ /* 0x000e240000000a00 */
[----:B0-----:R-:W-:-:S04]  /*bb00*/  @P0 IMAD.HI.U32 R4, R17, R2, RZ ;  /* 0x0000000211040227 */ /* 0x001fc800078e00ff */
[----:B------:R-:W-:Y:S01]  /*bb10*/  IMAD.MOV.U32 R2, RZ, RZ, R17 ;  /* 0x000000ffff027224 */ /* 0x000fe200078e0011 */
[----:B------:R-:W-:-:S05]  /*bb20*/  @P0 SHF.R.U32.HI R2, RZ, R3, R4 ;  /* 0x00000003ff020219 */ /* 0x000fca0000011604 */
[----:B------:R-:W-:-:S04]  /*bb30*/  IMAD.MOV R3, RZ, RZ, -R2 ;  /* 0x000000ffff037224 */ /* 0x000fc800078e0a02 */
[----:B------:R-:W-:Y:S01]  /*bb40*/  IMAD R7, R7, R3, R17 ;  /* 0x0000000307077224 */ /* 0x000fe200078e0211 */
[----:B------:R-:W-:Y:S01]  /*bb50*/  SHF.R.S32.HI R3, RZ, 0x1f, R2 ;  /* 0x0000001fff037819 */ /* 0x000fe20000011402 */
[----:B--2---:R-:W-:-:S04]  /*bb60*/  IMAD R4, R10, UR4, RZ ;  /* 0x000000040a047c24 */ /* 0x004fc8000f8e02ff */
[C---:B---3--:R-:W-:Y:S02]  /*bb70*/  IMAD R4, R5.reuse, UR5, R4 ;  /* 0x0000000505047c24 */ /* 0x048fe4000f8e0204 */
[----:B------:R-:W-:Y:S01]  /*bb80*/  IMAD.WIDE.U32 R2, R5, UR4, R2 ;  /* 0x0000000405027c25 */ /* 0x000fe2000f8e0002 */
[----:B------:R-:W-:-:S03]  /*bb90*/  ULDC.64 UR4, c[0x0][0x418] ;  /* 0x0001060000047ab9 */ /* 0x000fc60000000a00 */
[----:B------:R-:W-:Y:S01]  /*bba0*/  IMAD.IADD R3, R4, 0x1, R3 ;  /* 0x0000000104037824 */ /* 0x000fe200078e0203 */
[----:B------:R-:W-:-:S04]  /*bbb0*/  LEA R4, P0, R2, UR4, 0x2 ;  /* 0x0000000402047c11 */ /* 0x000fc8000f8010ff */
[----:B------:R-:W-:-:S05]  /*bbc0*/  LEA.HI.X R5, R2, UR5, R3, 0x2, P0 ;  /* 0x0000000502057c11 */ /* 0x000fca00080f1403 */
[----:B------:R0:W5:Y:S04]  /*bbd0*/  LDG.E R16, desc[UR48][R4.64] ;  /* 0x0000003004107981 */ /* 0x000168000c1e1900 */
.L_x_61:
[----:B------:R-:W2:Y:S01]  /*bbe0*/  S2R R2, SR_TID.X ;  /* 0x0000000000027919 */ /* 0x000ea20000002100 */
[----:B0-----:R-:W-:Y:S01]  /*bbf0*/  LEA R4, R9, UR41, 0x3 ;  /* 0x0000002909047c11 */ /* 0x001fe2000f8e18ff */
[----:B------:R-:W-:Y:S01]  /*bc00*/  BSSY B1, `(.L_x_62) ;  /* 0x0000006000017945 */ /* 0x000fe20003800000 */
[----:B--2---:R-:W-:Y:S02]  /*bc10*/  LOP3.LUT R3, R2, 0x7f, RZ, 0xc0, !PT ;  /* 0x0000007f02037812 */ /* 0x004fe400078ec0ff */
[----:B------:R-:W-:Y:S02]  /*bc20*/  SHF.L.U32 R2, R8, 0x1f, RZ ;  /* 0x0000001f08027819 */ /* 0x000fe400000006ff */
[----:B------:R-:W-:Y:S02]  /*bc30*/  ISETP.NE.AND P1, PT, R3, RZ, PT ;  /* 0x000000ff0300720c */ /* 0x000fe40003f25270 */
[----:B------:R-:W0:Y:S02]  /*bc40*/  SYNCS.PHASECHK.TRANS64.TRYWAIT P0, [R4+URZ+0x38880], R2 ;  /* 0x03888002040075a7 */ /* 0x000e24000800017f */
[----:B0-----:R-:W-:Y:S09]  /*bc50*/  @!P0 BRA `(.L_x_63) ;  /* 0x0000002c00188947 */ /* 0x001ff20003800000 */
.L_x_127:
[----:B------:R-:W-:Y:S05]  /*bc60*/  BSYNC B1 ;  /* 0x0000000000017941 */ /* 0x000fea0003800000 */
.L_x_62:
[----:B------:R-:W-:Y:S04]  /*bc70*/  BSSY B1, `(.L_x_64) ;  /* 0x0000009000017945 */ /* 0x000fe80003800000 */
[----:B------:R-:W-:Y:S05]  /*bc80*/  @P1 BRA `(.L_x_65) ;  /* 0x00000000001c1947 */ /* 0x000fea0003800000 */
[----:B------:R-:W2:Y:S02]  /*bc90*/  S2R R3, SR_TID.X ;  /* 0x0000000000037919 */ /* 0x000ea40000002100 */
[----:B--2---:R-:W-:Y:S01]  /*bca0*/  LOP3.LUT R5, R3, 0x1f, RZ, 0xc0, !PT ;  /* 0x0000001f03057812 */ /* 0x004fe200078ec0ff */
[----:B------:R-:W-:-:S03]  /*bcb0*/  IMAD.MOV.U32 R3, RZ, RZ, 0x8000 ;  /* 0x00008000ff037424 */ /* 0x000fc600078e00ff */
[----:B------:R-:W-:Y:S01]  /*bcc0*/  ISETP.NE.AND P0, PT, R5, RZ, PT ;  /* 0x000000ff0500720c */ /* 0x000fe20003f05270 */
[----:B------:R2:W-:-:S12]  /*bcd0*/  SYNCS.ARRIVE.TRANS64 RZ, [R4+URZ+0x38870], R3 ;  /* 0x0388700304ff79a7 */ /* 0x0005d8000800003f */
[----:B--2---:R-:W-:Y:S05]  /*bce0*/  @!P0 BRA `(.L_x_65) ;  /* 0x0000000000048947 */ /* 0x004fea0003800000 */
[----:B------:R-:W-:Y:S01]  /*bcf0*/  BPT.TRAP 0x1 ;  /* 0x000000040000795c */ /* 0x000fe20000300000 */
.L_x_65:
[----:B------:R-:W-:Y:S05]  /*bd00*/  BSYNC B1 ;  /* 0x0000000000017941 */ /* 0x000fea0003800000 */
.L_x_64:
[----:B------:R-:W2:Y:S01]  /*bd10*/  LDL R3, [R1] ;  /* 0x0000000001037983 */ /* 0x000ea20000100800 */
[----:B------:R-:W-:Y:S01]  /*bd20*/  IMAD.MOV.U32 R10, RZ, RZ, RZ ;  /* 0x000000ffff0a7224 */ /* 0x000fe200078e00ff */
[----:B------:R-:W-:Y:S01]  /*bd30*/  UIADD3 UR4, UP0, UR52, 0x470, URZ ;  /* 0x0000047034047890 */ /* 0x000fe2000ff1e03f */
[----:B------:R-:W-:Y:S01]  /*bd40*/  PLOP3.LUT P0, PT, PT, PT, PT, 0x80, 0x0 ;  /* 0x000000000000781c */ /* 0x000fe20003f0f070 */
[----:B------:R-:W-:Y:S01]  /*bd50*/  IMAD.SHL.U32 R7, R7, 0x80, RZ ;  /* 0x0000008007077824 */ /* 0x000fe200078e00ff */
[----:B------:R-:W-:Y:S01]  /*bd60*/  UMOV UR6, 0x0 ;  /* 0x0000000000067882 */ /* 0x000fe20000000000 */
[----:B------:R-:W-:Y:S01]  /*bd70*/  R2UR UR10, R10 ;  /* 0x000000000a0a72ca */ /* 0x000fe200000e0000 */
[----:B------:R-:W-:Y:S01]  /*bd80*/  UIADD3.X UR5, URZ, UR53, URZ, UP0, !UPT ;  /* 0x000000353f057290 */ /* 0x000fe200087fe43f */
[----:B------:R-:W-:Y:S01]  /*bd90*/  UMOV UR7, 0x14f00000 ;  /* 0x14f0000000077882 */ /* 0x000fe20000000000 */
[----:B--2---:R-:W-:Y:S01]  /*bda0*/  LEA R5, R3, UR41, 0xf ;  /* 0x0000002903057c11 */ /* 0x004fe2000f8e78ff */
[----:B------:R-:W-:-:S04]  /*bdb0*/  VIADD R3, R4, 0x38870 ;  /* 0x0003887004037836 */ /* 0x000fc80000000000 */
[----:B------:R-:W-:-:S07]  /*bdc0*/  VIADD R8, R5, 0x10400 ;  /* 0x0001040005087836 */ /* 0x000fce0000000000 */
.L_x_66:
[----:B------:R-:W-:-:S13]  /*bdd0*/  @P0 ELECT P2, URZ, PT ;  /* 0x00000000003f082f */ /* 0x000fda0003840000 */
[----:B-----5:R-:W-:Y:S01]  /*bde0*/  @P2 R2UR UR13, R16 ;  /* 0x00000000100d22ca */ /* 0x020fe200000e0000 */
[----:B------:R-:W-:Y:S01]  /*bdf0*/  UMOV UR12, UR36 ;  /* 0x00000024000c7c82 */ /* 0x000fe20008000000 */
[----:B------:R-:W-:Y:S02]  /*be00*/  @P2 R2UR UR11, R7 ;  /* 0x00000000070b22ca */ /* 0x000fe400000e0000 */
[----:B------:R-:W-:Y:S02]  /*be10*/  @P2 R2UR UR9, R3 ;  /* 0x00000000030922ca */ /* 0x000fe400000e0000 */
[----:B------:R-:W-:Y:S02]  /*be20*/  @P2 R2UR UR8, R8 ;  /* 0x00000000080822ca */ /* 0x000fe400000e0000 */
[----:B------:R-:W-:Y:S02]  /*be30*/  @P2 PLOP3.LUT P0, PT, P2, PT, PT, 0x8, 0x0 ;  /* 0x000000000000281c */ /* 0x000fe4000170e170 */
[----:B------:R-:W-:-:S09]  /*be40*/  PLOP3.LUT P2, PT, PT, PT, PT, 0x8, 0x0 ;  /* 0x000000000000781c */ /* 0x000fd20003f4e170 */
[----:B------:R2:W-:Y:S02]  /*be50*/  UTMALDG.4D [UR8], [UR4], desc[UR6] ;  /* 0x00000608040075b4 */ /* 0x0005e40008019000 */
[----:B--2---:R-:W-:Y:S05]  /*be60*/  @P0 BRA.U.ANY `(.L_x_66) ;  /* 0xfffffffd00d80947 */ /* 0x004fea000393ffff */
[----:B------:R-:W-:Y:S01]  /*be70*/  IMAD.MOV.U32 R8, RZ, RZ, 0x80 ;  /* 0x00000080ff087424 */ /* 0x000fe200078e00ff */
[----:B------:R-:W-:Y:S01]  /*be80*/  PLOP3.LUT P0, PT, PT, PT, PT, 0x80, 0x0 ;  /* 0x000000000000781c */ /* 0x000fe20003f0f070 */
[----:B------:R-:W-:Y:S01]  /*be90*/  VIADD R9, R5, 0x14400 ;  /* 0x0001440005097836 */ /* 0x000fe20000000000 */
[----:B------:R-:W-:Y:S01]  /*bea0*/  UMOV UR6, 0x0 ;  /* 0x0000000000067882 */ /* 0x000fe20000000000 */
[----:B------:R-:W-:Y:S01]  /*beb0*/  UMOV UR7, 0x14f00000 ;  /* 0x14f0000000077882 */ /* 0x000fe20000000000 */
[----:B------:R-:W-:-:S15]  /*bec0*/  R2UR UR10, R8 ;  /* 0x00000000080a72ca */ /* 0x000fde00000e0000 */
.L_x_67:
[----:B------:R-:W-:-:S13]  /*bed0*/  @P0 ELECT P2, URZ, PT ;  /* 0x00000000003f082f */ /* 0x000fda0003840000 */
[----:B------:R-:W-:Y:S01]  /*bee0*/  @P2 R2UR UR13, R16 ;  /* 0x00000000100d22ca */ /* 0x000fe200000e0000 */
        /* <DEDUP_REMOVED lines=8> */
[----:B------:R-:W2:Y:S01]  /*bf70*/  SYNCS.PHASECHK.TRANS64.TRYWAIT P0, [R4+URZ+0x38840], R2 ;  /* 0x03884002040075a7 */ /* 0x000ea2000800017f */
[----:B------:R-:W-:Y:S04]  /*bf80*/  BSSY B1, `(.L_x_68) ;  /* 0x0000002000017945 */ /* 0x000fe80003800000 */
[----:B--2---:R-:W-:Y:S05]  /*bf90*/  @!P0 BRA `(.L_x_69) ;  /* 0x00000028005c8947 */ /* 0x004fea0003800000 */
.L_x_128:
[----:B------:R-:W-:Y:S05]  /*bfa0*/  BSYNC B1 ;  /* 0x0000000000017941 */ /* 0x000fea0003800000 */
.L_x_68:
[----:B------:R-:W-:Y:S01]  /*bfb0*/  BSSY B1, `(.L_x_70) ;  /* 0x000000b000017945 */ /* 0x000fe20003800000 */
[----:B0-2---:R-:W-:Y:S02]  /*bfc0*/  IMAD.MOV.U32 R2, RZ, RZ, 0x0 ;  /* 0x00000000ff027424 */ /* 0x005fe400078e00ff */
[----:B------:R-:W-:Y:S01]  /*bfd0*/  IMAD.MOV.U32 R3, RZ, RZ, 0x14f00000 ;  /* 0x14f00000ff037424 */ /* 0x000fe200078e00ff */
[----:B------:R-:W-:Y:S06]  /*bfe0*/  @P1 BRA `(.L_x_71) ;  /* 0x00000000001c1947 */ /* 0x000fec0003800000 */
[----:B------:R-:W0:Y:S02]  /*bff0*/  S2R R9, SR_TID.X ;  /* 0x0000000000097919 */ /* 0x000e240000002100 */
[----:B0-----:R-:W-:Y:S01]  /*c000*/  LOP3.LUT R11, R9, 0x1f, RZ, 0xc0, !PT ;  /* 0x0000001f090b7812 */ /* 0x001fe200078ec0ff */
[----:B------:R-:W-:-:S03]  /*c010*/  IMAD.MOV.U32 R9, RZ, RZ, 0x8000 ;  /* 0x00008000ff097424 */ /* 0x000fc600078e00ff */
[----:B------:R-:W-:Y:S01]  /*c020*/  ISETP.NE.AND P0, PT, R11, RZ, PT ;  /* 0x000000ff0b00720c */ /* 0x000fe20003f05270 */
[----:B------:R0:W-:-:S12]  /*c030*/  SYNCS.ARRIVE.TRANS64 RZ, [R4+URZ+0x38830], R9 ;  /* 0x0388300904ff79a7 */ /* 0x0001d8000800003f */
[----:B0-----:R-:W-:Y:S05]  /*c040*/  @!P0 BRA `(.L_x_71) ;  /* 0x0000000000048947 */ /* 0x001fea0003800000 */
[----:B------:R-:W-:Y:S01]  /*c050*/  BPT.TRAP 0x1 ;  /* 0x000000040000795c */ /* 0x000fe20000300000 */
.L_x_71:
[----:B------:R-:W-:Y:S05]  /*c060*/  BSYNC B1 ;  /* 0x0000000000017941 */ /* 0x000fea0003800000 */
.L_x_70:
[----:B------:R-:W-:Y:S01]  /*c070*/  R2UR UR10, R10 ;  /* 0x000000000a0a72ca */ /* 0x000fe200000e0000 */
[----:B------:R-:W-:Y:S01]  /*c080*/  UIADD3 UR4, UP0, UR52, 0x370, URZ ;  /* 0x0000037034047890 */ /* 0x000fe2000ff1e03f */
[----:B------:R-:W-:Y:S01]  /*c090*/  R2UR UR6, R2 ;  /* 0x00000000020672ca */ /* 0x000fe200000e0000 */
[----:B------:R-:W-:Y:S01]  /*c0a0*/  VIADD R4, R4, 0x38830 ;  /* 0x0003883004047836 */ /* 0x000fe20000000000 */
[----:B------:R-:W-:Y:S01]  /*c0b0*/  R2UR UR7, R3 ;  /* 0x00000000030772ca */ /* 0x000fe200000e0000 */
[----:B------:R-:W-:Y:S01]  /*c0c0*/  VIADD R9, R5, 0x28400 ;  /* 0x0002840005097836 */ /* 0x000fe20000000000 */
[----:B------:R-:W-:Y:S01]  /*c0d0*/  PLOP3.LUT P0, PT, PT, PT, PT, 0x80, 0x0 ;  /* 0x000000000000781c */ /* 0x000fe20003f0f070 */
[----:B------:R-:W-:-:S12]  /*c0e0*/  UIADD3.X UR5, URZ, UR53, URZ, UP0, !UPT ;  /* 0x000000353f057290 */ /* 0x000fd800087fe43f */
.L_x_72:
        /* <DEDUP_REMOVED lines=9> */
[----:B0-----:R-:W-:Y:S05]  /*c180*/  @P0 BRA.U.ANY `(.L_x_72) ;  /* 0xfffffffd00d80947 */ /* 0x001fea000393ffff */
[----:B------:R-:W-:Y:S01]  /*c190*/  R2UR UR10, R8 ;  /* 0x00000000080a72ca */ /* 0x000fe200000e0000 */
[----:B------:R-:W-:Y:S01]  /*c1a0*/  VIADD R5, R5, 0x2c400 ;  /* 0x0002c40005057836 */ /* 0x000fe20000000000 */
[----:B------:R-:W-:Y:S02]  /*c1b0*/  R2UR UR6, R2 ;  /* 0x00000000020672ca */ /* 0x000fe400000e0000 */
[----:B------:R-:W-:Y:S02]  /*c1c0*/  R2UR UR7, R3 ;  /* 0x00000000030772ca */ /* 0x000fe400000e0000 */
[----:B------:R-:W-:-:S13]  /*c1d0*/  PLOP3.LUT P0, PT, PT, PT, PT, 0x80, 0x0 ;  /* 0x000000000000781c */ /* 0x000fda0003f0f070 */
.L_x_73:
        /* <DEDUP_REMOVED lines=10> */
.L_x_60:
[----:B------:R-:W-:Y:S05]  /*c280*/  BSYNC B0 ;  /* 0x0000000000007941 */ /* 0x000fea0003800000 */
.L_x_59:
[----:B------:R-:W-:-:S06]  /*c290*/  UISETP.NE.AND UP0, UPT, UR42, 0x3, UPT ;  /* 0x000000032a00788c */ /* 0x000fcc000bf05270 */
[----:B------:R-:W-:-:S13]  /*c2a0*/  PLOP3.LUT P0, PT, PT, PT, UP0, 0x80, 0x0 ;  /* 0x000000000000781c */ /* 0x000fda0003f0f008 */
[----:B------:R-:W-:Y:S05]  /*c2b0*/  @!P0 BRA `(.L_x_74) ;  /* 0x0000000000048947 */ /* 0x000fea0003800000 */
[----:B------:R-:W-:Y:S01]  /*c2c0*/  BPT.TRAP 0x1 ;  /* 0x000000040000795c */ /* 0x000fe20000300000 */
.L_x_74:
[----:B------:R-:W-:Y:S01]  /*c2d0*/  IMAD.U32 R2, RZ, RZ, UR47 ;  /* 0x0000002fff027e24 */ /* 0x000fe2000f8e00ff */
[----:B------:R-:W-:Y:S01]  /*c2e0*/  LEA R19, R6, UR41, 0x3 ;  /* 0x0000002906137c11 */ /* 0x000fe2000f8e18ff */
[----:B------:R-:W-:Y:S03]  /*c2f0*/  BSSY B0, `(.L_x_75) ;  /* 0x0000006000007945 */ /* 0x000fe60003800000 */
[----:B------:R-:W-:Y:S02]  /*c300*/  ISETP.NE.AND P1, PT, R2, 0x3, PT ;  /* 0x000000030200780c */ /* 0x000fe40003f25270 */
[----:B------:R-:W-:-:S04]  /*c310*/  LOP3.LUT R2, R0, 0x1, RZ, 0x3c, !PT ;  /* 0x0000000100027812 */ /* 0x000fc800078e3cff */
[----:B------:R-:W-:-:S04]  /*c320*/  SHF.L.U32 R2, R2, 0x1f, RZ ;  /* 0x0000001f02027819 */ /* 0x000fc800000006ff */
[----:B------:R-:W0:Y:S02]  /*c330*/  SYNCS.PHASECHK.TRANS64.TRYWAIT P0, [R19+URZ+0x38870], R2 ;  /* 0x03887002130075a7 */ /* 0x000e24000800017f */
[----:B0-----:R-:W-:Y:S05]  /*c340*/  @!P0 BRA `(.L_x_76) ;  /* 0x0000002400848947 */ /* 0x001fea0003800000 */
.L_x_129:
[----:B------:R-:W-:Y:S05]  /*c350*/  BSYNC B0 ;  /* 0x0000000000007941 */ /* 0x000fea0003800000 */
.L_x_75:
[----:B------:R-:W-:Y:S05]  /*c360*/  @!P1 BRA `(.L_x_77) ;  /* 0x0000000000049947 */ /* 0x000fea0003800000 */
[----:B------:R-:W-:Y:S01]  /*c370*/  BPT.TRAP 0x1 ;  /* 0x000000040000795c */ /* 0x000fe20000300000 */
.L_x_77:
[----:B------:R-:W-:Y:S01]  /*c380*/  SHF.L.U32 R0, R0, 0x1f, RZ ;  /* 0x0000001f00007819 */ /* 0x000fe200000006ff */
[----:B------:R-:W-:-:S03]  /*c390*/  IMAD.SHL.U32 R3, R6, 0x8000, RZ ;  /* 0x0000800006037824 */ /* 0x000fc600078e00ff */
[----:B------:R-:W2:Y:S02]  /*c3a0*/  SYNCS.PHASECHK.TRANS64.TRYWAIT P0, [R19+URZ+0x38860], R0 ;  /* 0x03886000130075a7 */ /* 0x000ea4000800017f */
[----:B--2---:R-:W-:Y:S05]  /*c3b0*/  @!P0 BRA `(.L_x_78) ;  /* 0x00000024007c8947 */ /* 0x004fea0003800000 */
.L_x_130:
[----:B0-----:R-:W2:Y:S04]  /*c3c0*/  LDL R2, [R1+0x20] ;  /* 0x0000200001027983 */ /* 0x001ea80000100800 */
[----:B------:R-:W3:Y:S04]  /*c3d0*/  LDL R18, [R1+0x14] ;  /* 0x0000140001127983 */ /* 0x000ee80000100800 */
[----:B------:R-:W4:Y:S01]  /*c3e0*/  LDL R12, [R1+0x1c] ;  /* 0x00001c00010c7983 */ /* 0x000f220000100800 */
[----:B------:R-:W-:Y:S05]  /*c3f0*/  WARPSYNC.ALL ;  /* 0x0000000000007948 */ /* 0x000fea0003800000 */
[----:B--2---:R-:W-:-:S05]  /*c400*/  LOP3.LUT R0, R3, R2, RZ, 0xfc, !PT ;  /* 0x0000000203007212 */ /* 0x004fca00078efcff */
[----:B------:R-:W0:Y:S01]  /*c410*/  LDSM.16.MT88.4 R8, [R0+UR41+0x10400] ;  /* 0x010400290008783b */ /* 0x000e220008004200 */
[----:B------:R-:W-:-:S04]  /*c420*/  VIADD R2, R0, UR41 ;  /* 0x0000002900027c36 */ /* 0x000fc80008000000 */
[----:B---3--:R-:W-:Y:S01]  /*c430*/  IMAD.IADD R2, R18, 0x1, R2 ;  /* 0x0000000112027824 */ /* 0x008fe200078e0202 */
[C-C-:B0-----:R-:W-:Y:S02]  /*c440*/  PRMT R4, R8.reuse, 0x6420, R9.reuse ;  /* 0x0000642008047816 */ /* 0x141fe40000000009 */
[----:B------:R-:W-:Y:S02]  /*c450*/  PRMT R5, R8, 0x7531, R9 ;  /* 0x0000753108057816 */ /* 0x000fe40000000009 */
[C-C-:B------:R-:W-:Y:S02]  /*c460*/  PRMT R6, R10.reuse, 0x6420, R11.reuse ;  /* 0x000064200a067816 */ /* 0x140fe4000000000b */
[----:B------:R-:W-:Y:S02]  /*c470*/  PRMT R7, R10, 0x7531, R11 ;  /* 0x000075310a077816 */ /* 0x000fe4000000000b */
[----:B------:R-:W0:Y:S01]  /*c480*/  LDSM.16.MT88.4 R8, [R2+0x10400] ;  /* 0x010400000208783b */ /* 0x000e220000004200 */
[----:B----4-:R-:W-:-:S05]  /*c490*/  IADD3 R3, R3, UR41, R12 ;  /* 0x0000002903037c10 */ /* 0x010fca000fffe00c */
[----:B------:R-:W-:Y:S01]  /*c4a0*/  STSM.16.M88.4 [R3+0x400], R4 ;  /* 0x0004000403007844 */ /* 0x000fe20000000200 */
[C-C-:B0-----:R-:W-:Y:S02]  /*c4b0*/  PRMT R12, R8.reuse, 0x6420, R9.reuse ;  /* 0x00006420080c7816 */ /* 0x141fe40000000009 */
[----:B------:R-:W-:Y:S02]  /*c4c0*/  PRMT R13, R8, 0x7531, R9 ;  /* 0x00007531080d7816 */ /* 0x000fe40000000009 */
[C-C-:B------:R-:W-:Y:S02]  /*c4d0*/  PRMT R14, R10.reuse, 0x6420, R11.reuse ;  /* 0x000064200a0e7816 */ /* 0x140fe4000000000b */
[----:B------:R-:W-:-:S05]  /*c4e0*/  PRMT R15, R10, 0x7531, R11 ;  /* 0x000075310a0f7816 */ /* 0x000fca000000000b */
[----:B------:R-:W-:Y:S04]  /*c4f0*/  STSM.16.M88.4 [R3+0x2400], R12 ;  /* 0x0024000c03007844 */ /* 0x000fe80000000200 */
[----:B------:R-:W0:Y:S02]  /*c500*/  LDSM.16.MT88.4 R8, [R0+UR41+0x14400] ;  /* 0x014400290008783b */ /* 0x000e240008004200 */
[C-C-:B0-----:R-:W-:Y:S02]  /*c510*/  PRMT R4, R8.reuse, 0x6420, R9.reuse ;  /* 0x0000642008047816 */ /* 0x141fe40000000009 */
[----:B------:R-:W-:Y:S02]  /*c520*/  PRMT R5, R8, 0x7531, R9 ;  /* 0x0000753108057816 */ /* 0x000fe40000000009 */
[----:B------:R-:W-:-:S02]  /*c530*/  PRMT R6, R10, 0x6420, R11 ;  /* 0x000064200a067816 */ /* 0x000fc4000000000b */
[----:B------:R-:W-:Y:S02]  /*c540*/  PRMT R7, R10, 0x7531, R11 ;  /* 0x000075310a077816 */ /* 0x000fe4000000000b */
[----:B------:R-:W0:Y:S04]  /*c550*/  LDSM.16.MT88.4 R8, [R2+0x14400] ;  /* 0x014400000208783b */ /* 0x000e280000004200 */
[----:B------:R-:W-:Y:S01]  /*c560*/  STSM.16.M88.4 [R3+0x4400], R4 ;  /* 0x0044000403007844 */ /* 0x000fe20000000200 */
[C-C-:B0-----:R-:W-:Y:S02]  /*c570*/  PRMT R12, R8.reuse, 0x6420, R9.reuse ;  /* 0x00006420080c7816 */ /* 0x141fe40000000009 */
[----:B------:R-:W-:Y:S02]  /*c580*/  PRMT R13, R8, 0x7531, R9 ;  /* 0x00007531080d7816 */ /* 0x000fe40000000009 */
[----:B------:R-:W-:-:S02]  /*c590*/  PRMT R14, R10, 0x6420, R11 ;  /* 0x000064200a0e7816 */ /* 0x000fc4000000000b */
[----:B------:R-:W-:-:S05]  /*c5a0*/  PRMT R15, R10, 0x7531, R11 ;  /* 0x000075310a0f7816 */ /* 0x000fca000000000b */
[----:B------:R0:W-:Y:S04]  /*c5b0*/  STSM.16.M88.4 [R3+0x6400], R12 ;  /* 0x0064000c03007844 */ /* 0x0001e80000000200 */
[----:B------:R-:W2:Y:S04]  /*c5c0*/  LDSM.16.MT88.4 R8, [R0+UR41+0x11400] ;  /* 0x011400290008783b */ /* 0x000ea80008004200 */
[----:B0-----:R-:W3:Y:S01]  /*c5d0*/  LDL R15, [R1+0x10] ;  /* 0x00001000010f7983 */ /* 0x001ee20000100800 */
[C-C-:B--2---:R-:W-:Y:S02]  /*c5e0*/  PRMT R4, R8.reuse, 0x6420, R9.reuse ;  /* 0x0000642008047816 */ /* 0x144fe40000000009 */
[----:B------:R-:W-:-:S02]  /*c5f0*/  PRMT R5, R8, 0x7531, R9 ;  /* 0x0000753108057816 */ /* 0x000fc40000000009 */
[C-C-:B------:R-:W-:Y:S02]  /*c600*/  PRMT R6, R10.reuse, 0x6420, R11.reuse ;  /* 0x000064200a067816 */ /* 0x140fe4000000000b */
[----:B------:R-:W-:Y:S02]  /*c610*/  PRMT R7, R10, 0x7531, R11 ;  /* 0x000075310a077816 */ /* 0x000fe4000000000b */
[----:B------:R-:W0:Y:S01]  /*c620*/  LDSM.16.MT88.4 R8, [R2+0x11400] ;  /* 0x011400000208783b */ /* 0x000e220000004200 */
[----:B------:R-:W-:Y:S01]  /*c630*/  IMAD.MOV.U32 R14, RZ, RZ, R18 ;  /* 0x000000ffff0e7224 */ /* 0x000fe200078e0012 */
[C-C-:B0-----:R-:W-:Y:S02]  /*c640*/  PRMT R12, R8.reuse, 0x6420, R9.reuse ;  /* 0x00006420080c7816 */ /* 0x141fe40000000009 */
[----:B------:R-:W-:Y:S02]  /*c650*/  PRMT R13, R8, 0x7531, R9 ;  /* 0x00007531080d7816 */ /* 0x000fe40000000009 */
[----:B---3--:R-:W-:-:S05]  /*c660*/  IADD3 R18, R15, 0x400, R3 ;  /* 0x000004000f127810 */ /* 0x008fca0007ffe003 */
[----:B------:R0:W-:Y:S02]  /*c670*/  STSM.16.M88.4 [R18], R4 ;  /* 0x0000000412007844 */ /* 0x0001e40000000200 */
[----:B0-----:R-:W-:Y:S01]  /*c680*/  IMAD.MOV.U32 R6, RZ, RZ, R14 ;  /* 0x000000ffff067224 */ /* 0x001fe200078e000e */
[C---:B------:R-:W-:Y:S01]  /*c690*/  PRMT R14, R10.reuse, 0x6420, R11 ;  /* 0x000064200a0e7816 */ /* 0x040fe2000000000b */
[----:B------:R-:W-:Y:S01]  /*c6a0*/  IMAD.MOV.U32 R7, RZ, RZ, R15 ;  /* 0x000000ffff077224 */ /* 0x000fe200078e000f */
[----:B------:R-:W-:-:S05]  /*c6b0*/  PRMT R15, R10, 0x7531, R11 ;  /* 0x000075310a0f7816 */ /* 0x000fca000000000b */
[----:B------:R0:W-:Y:S04]  /*c6c0*/  STSM.16.M88.4 [R18+0x2000], R12 ;  /* 0x0020000c12007844 */ /* 0x0001e80000000200 */
[----:B------:R-:W2:Y:S01]  /*c6d0*/  LDSM.16.MT88.4 R8, [R0+UR41+0x15400] ;  /* 0x015400290008783b */ /* 0x000ea20008004200 */
[----:B0-----:R-:W-:Y:S02]  /*c6e0*/  IMAD.MOV.U32 R14, RZ, RZ, R6 ;  /* 0x000000ffff0e7224 */ /* 0x001fe400078e0006 */
[----:B------:R-:W-:Y:S01]  /*c6f0*/  IMAD.MOV.U32 R15, RZ, RZ, R7 ;  /* 0x000000ffff0f7224 */ /* 0x000fe200078e0007 */
[C-C-:B--2---:R-:W-:Y:S02]  /*c700*/  PRMT R4, R8.reuse, 0x6420, R9.reuse ;  /* 0x0000642008047816 */ /* 0x144fe40000000009 */
[----:B------:R-:W-:-:S02]  /*c710*/  PRMT R5, R8, 0x7531, R9 ;  /* 0x0000753108057816 */ /* 0x000fc40000000009 */
[C-C-:B------:R-:W-:Y:S02]  /*c720*/  PRMT R6, R10.reuse, 0x6420, R11.reuse ;  /* 0x000064200a067816 */ /* 0x140fe4000000000b */
[----:B------:R-:W-:Y:S02]  /*c730*/  PRMT R7, R10, 0x7531, R11 ;  /* 0x000075310a077816 */ /* 0x000fe4000000000b */
[----:B------:R-:W0:Y:S04]  /*c740*/  LDSM.16.MT88.4 R8, [R2+0x15400] ;  /* 0x015400000208783b */ /* 0x000e280000004200 */
[----:B------:R2:W-:Y:S02]  /*c750*/  STSM.16.M88.4 [R18+0x4000], R4 ;  /* 0x0040000412007844 */ /* 0x0005e40000000200 */
[----:B--2---:R-:W-:-:S02]  /*c760*/  IMAD.MOV.U32 R6, RZ, RZ, R14 ;  /* 0x000000ffff067224 */ /* 0x004fc400078e000e */
[----:B------:R-:W-:Y:S01]  /*c770*/  IMAD.MOV.U32 R7, RZ, RZ, R15 ;  /* 0x000000ffff077224 */ /* 0x000fe200078e000f */
[C-C-:B0-----:R-:W-:Y:S02]  /*c780*/  PRMT R12, R8.reuse, 0x6420, R9.reuse ;  /* 0x00006420080c7816 */ /* 0x141fe40000000009 */
[----:B------:R-:W-:Y:S02]  /*c790*/  PRMT R13, R8, 0x7531, R9 ;  /* 0x00007531080d7816 */ /* 0x000fe40000000009 */
[C-C-:B------:R-:W-:Y:S02]  /*c7a0*/  PRMT R14, R10.reuse, 0x6420, R11.reuse ;  /* 0x000064200a0e7816 */ /* 0x140fe4000000000b */
        /* <DEDUP_REMOVED lines=9> */
[----:B------:R-:W0:Y:S01]  /*c840*/  LDSM.16.MT88.4 R8, [R2+0x12400] ;  /* 0x012400000208783b */ /* 0x000e220000004200 */
[----:B------:R-:W-:-:S05]  /*c850*/  IADD3 R3, R15, 0x400, R3 ;  /* 0x000004000f037810 */ /* 0x000fca0007ffe003 */
[----:B------:R-:W-:Y:S01]  /*c860*/  STSM.16.M88.4 [R3], R4 ;  /* 0x0000000403007844 */ /* 0x000fe20000000200 */
        /* <DEDUP_REMOVED lines=16> */
[----:B------:R-:W-:Y:S04]  /*c970*/  STSM.16.M88.4 [R3+0x6000], R12 ;  /* 0x0060000c03007844 */ /* 0x000fe80000000200 */
[----:B------:R-:W0:Y:S02]  /*c980*/  LDSM.16.MT88.4 R8, [R0+UR41+0x13400] ;  /* 0x013400290008783b */ /* 0x000e240008004200 */
[C-C-:B0-----:R-:W-:Y:S02]  /*c990*/  PRMT R4, R8.reuse, 0x6420, R9.reuse ;  /* 0x0000642008047816 */ /* 0x141fe40000000009 */
[----:B------:R-:W-:Y:S02]  /*c9a0*/  PRMT R5, R8, 0x7531, R9 ;  /* 0x0000753108057816 */ /* 0x000fe40000000009 */
[----:B------:R-:W-:-:S02]  /*c9b0*/  PRMT R6, R10, 0x6420, R11 ;  /* 0x000064200a067816 */ /* 0x000fc4000000000b */
[----:B------:R-:W-:Y:S02]  /*c9c0*/  PRMT R7, R10, 0x7531, R11 ;  /* 0x000075310a077816 */ /* 0x000fe4000000000b */
[----:B------:R-:W0:Y:S01]  /*c9d0*/  LDSM.16.MT88.4 R8, [R2+0x13400] ;  /* 0x013400000208783b */ /* 0x000e220000004200 */
[----:B------:R-:W-:-:S05]  /*c9e0*/  IMAD.IADD R3, R18, 0x1, R3 ;  /* 0x0000000112037824 */ /* 0x000fca00078e0203 */
[----:B------:R0:W-:Y:S02]  /*c9f0*/  STSM.16.M88.4 [R3], R4 ;  /* 0x0000000403007844 */ /* 0x0001e40000000200 */
[C-C-:B0-----:R-:W-:Y:S02]  /*ca00*/  PRMT R4, R8.reuse, 0x6420, R9.reuse ;  /* 0x0000642008047816 */ /* 0x141fe40000000009 */
[----:B------:R-:W-:Y:S02]  /*ca10*/  PRMT R5, R8, 0x7531, R9 ;  /* 0x0000753108057816 */ /* 0x000fe40000000009 */
[C-C-:B------:R-:W-:Y:S02]  /*ca20*/  PRMT R6, R10.reuse, 0x6420, R11.reuse ;  /* 0x000064200a067816 */ /* 0x140fe4000000000b */
[----:B------:R-:W-:-:S05]  /*ca30*/  PRMT R7, R10, 0x7531, R11 ;  /* 0x000075310a077816 */ /* 0x000fca000000000b */
[----:B------:R-:W-:Y:S04]  /*ca40*/  STSM.16.M88.4 [R3+0x2000], R4 ;  /* 0x0020000403007844 */ /* 0x000fe80000000200 */
[----:B------:R-:W0:Y:S04]  /*ca50*/  LDSM.16.MT88.4 R8, [R0+UR41+0x17400] ;  /* 0x017400290008783b */ /* 0x000e280008004200 */
[----:B------:R-:W2:Y:S01]  /*ca60*/  LDSM.16.MT88.4 R4, [R2+0x17400] ;  /* 0x017400000204783b */ /* 0x000ea20000004200 */
[C-C-:B0-----:R-:W-:Y:S02]  /*ca70*/  PRMT R12, R8.reuse, 0x6420, R9.reuse ;  /* 0x00006420080c7816 */ /* 0x141fe40000000009 */
[----:B------:R-:W-:-:S02]  /*ca80*/  PRMT R13, R8, 0x7531, R9 ;  /* 0x00007531080d7816 */ /* 0x000fc40000000009 */
[C-C-:B------:R-:W-:Y:S02]  /*ca90*/  PRMT R14, R10.reuse, 0x6420, R11.reuse ;  /* 0x000064200a0e7816 */ /* 0x140fe4000000000b */
[----:B------:R-:W-:Y:S02]  /*caa0*/  PRMT R15, R10, 0x7531, R11 ;  /* 0x000075310a0f7816 */ /* 0x000fe4000000000b */
[C-C-:B--2---:R-:W-:Y:S02]  /*cab0*/  PRMT R8, R4.reuse, 0x6420, R5.reuse ;  /* 0x0000642004087816 */ /* 0x144fe40000000005 */
[----:B------:R-:W-:Y:S02]  /*cac0*/  PRMT R9, R4, 0x7531, R5 ;  /* 0x0000753104097816 */ /* 0x000fe40000000005 */
[C-C-:B------:R-:W-:Y:S02]  /*cad0*/  PRMT R10, R6.reuse, 0x6420, R7.reuse ;  /* 0x00006420060a7816 */ /* 0x140fe40000000007 */
[----:B------:R-:W-:Y:S01]  /*cae0*/  PRMT R11, R6, 0x7531, R7 ;  /* 0x00007531060b7816 */ /* 0x000fe20000000007 */
[----:B------:R0:W-:Y:S04]  /*caf0*/  STSM.16.M88.4 [R3+0x4000], R12 ;  /* 0x0040000c03007844 */ /* 0x0001e80000000200 */
[----:B------:R0:W-:Y:S01]  /*cb00*/  STSM.16.M88.4 [R3+0x6000], R8 ;  /* 0x0060000803007844 */ /* 0x0001e20000000200 */
[----:B------:R-:W-:Y:S01]  /*cb10*/  @!PT LDS RZ, [RZ] ;  /* 0x00000000fffff984 */ /* 0x000fe20000000800 */
[----:B------:R-:W-:Y:S01]  /*cb20*/  @!PT LDS RZ, [RZ] ;  /* 0x00000000fffff984 */ /* 0x000fe20000000800 */
[----:B------:R-:W-:Y:S01]  /*cb30*/  @!PT LDS RZ, [RZ] ;  /* 0x00000000fffff984 */ /* 0x000fe20000000800 */
[----:B------:R-:W-:Y:S01]  /*cb40*/  @!PT LDS RZ, [RZ] ;  /* 0x00000000fffff984 */ /* 0x000fe20000000800 */
[----:B------:R2:W-:Y:S06]  /*cb50*/  MEMBAR.ALL.CTA ;  /* 0x0000000000007992 */ /* 0x0005ec0000008000 */
[----:B--2---:R-:W2:Y:S01]  /*cb60*/  FENCE.VIEW.ASYNC.S ;  /* 0x00000000000073c6 */ /* 0x004ea20000000000 */
[----:B------:R-:W-:Y:S05]  /*cb70*/  @!P1 BRA `(.L_x_79) ;  /* 0x0000000000049947 */ /* 0x000fea0003800000 */
[----:B------:R-:W-:Y:S01]  /*cb80*/  BPT.TRAP 0x1 ;  /* 0x000000040000795c */ /* 0x000fe20000300000 */
.L_x_79:
[----:B------:R-:W3:Y:S01]  /*cb90*/  S2R R0, SR_TID.X ;  /* 0x0000000000007919 */ /* 0x000ee20000002100 */
[----:B--2---:R2:W-:Y:S01]  /*cba0*/  SYNCS.ARRIVE.TRANS64.A1T0 RZ, [R19+URZ+0x38850], RZ ;  /* 0x038850ff13ff79a7 */ /* 0x0045e2000810003f */
[----:B------:R4:W5:Y:S01]  /*cbb0*/  LDL R6, [R1] ;  /* 0x0000000001067983 */ /* 0x0009620000100800 */
[----:B---3--:R-:W-:Y:S01]  /*cbc0*/  LOP3.LUT R0, R0, 0x7f, RZ, 0xc0, !PT ;  /* 0x0000007f00007812 */ /* 0x008fe200078ec0ff */
[----:B------:R-:W-:Y:S03]  /*cbd0*/  BAR.SYNC.DEFER_BLOCKING 0x2, 0x80 ;  /* 0x0082000000007b1d */ /* 0x000fe60000010000 */
[----:B------:R-:W-:-:S03]  /*cbe0*/  ISETP.NE.AND P0, PT, R0, RZ, PT ;  /* 0x000000ff0000720c */ /* 0x000fc60003f05270 */
[----:B------:R4:W5:Y:S10]  /*cbf0*/  LDL R0, [R1+0x4] ;  /* 0x0000040001007983 */ /* 0x0009740000100800 */
[----:B--2---:R-:W-:-:S05]  /*cc00*/  @!P0 VIADD R19, R19, 0x38880 ;  /* 0x0003888013138836 */ /* 0x004fca0000000000 */
[----:B------:R-:W-:-:S04]  /*cc10*/  @!P0 PRMT R19, RZ, 0x654, R19 ;  /* 0x00000654ff138816 */ /* 0x000fc80000000013 */
[----:B------:R4:W-:Y:S01]  /*cc20*/  @!P0 SYNCS.ARRIVE.TRANS64.RED.A1T0 RZ, [R19+URZ], RZ ;  /* 0x000000ff13ff89a7 */ /* 0x0009e2000810043f */
[C---:B------:R-:W-:Y:S01]  /*cc30*/  ISETP.GT.AND P0, PT, R17.reuse, RZ, PT ;  /* 0x000000ff1100720c */ /* 0x040fe20003f04270 */
[----:B------:R-:W-:-:S12]  /*cc40*/  VIADD R17, R17, 0xffffffff ;  /* 0xffffffff11117836 */ /* 0x000fd80000000000 */
[----:B----4-:R-:W-:Y:S05]  /*cc50*/  @P0 BRA `(.L_x_80) ;  /* 0xffffffec00580947 */ /* 0x010fea000383ffff */
.L_x_58:
[----:B------:R-:W-:-:S06]  /*cc60*/  UISETP.NE.AND UP0, UPT, UR42, 0x3, UPT ;  /* 0x000000032a00788c */ /* 0x000fcc000bf05270 */
[----:B------:R-:W-:-:S13]  /*cc70*/  PLOP3.LUT P0, PT, PT, PT, UP0, 0x80, 0x0 ;  /* 0x000000000000781c */ /* 0x000fda0003f0f008 */
[----:B------:R-:W-:Y:S05]  /*cc80*/  @!P0 BRA `(.L_x_81) ;  /* 0x0000000000048947 */ /* 0x000fea0003800000 */
[----:B------:R-:W-:Y:S01]  /*cc90*/  BPT.TRAP 0x1 ;  /* 0x000000040000795c */ /* 0x000fe20000300000 */
.L_x_81:
[----:B-1---5:R-:W2:Y:S04]  /*cca0*/  LDL R0, [R1+0x4] ;  /* 0x0000040001007983 */ /* 0x022ea80000100800 */
[----:B------:R-:W3:Y:S01]  /*ccb0*/  LDL R2, [R1] ;  /* 0x0000000001027983 */ /* 0x000ee20000100800 */
[----:B------:R-:W-:Y:S01]  /*ccc0*/  BSSY B0, `(.L_x_82) ;  /* 0x0000008000007945 */ /* 0x000fe20003800000 */
[----:B--2---:R-:W-:-:S04]  /*ccd0*/  LOP3.LUT R0, R0, 0x1, RZ, 0x3c, !PT ;  /* 0x0000000100007812 */ /* 0x004fc800078e3cff */
[----:B------:R-:W-:Y:S02]  /*cce0*/  SHF.L.U32 R0, R0, 0x1f, RZ ;  /* 0x0000001f00007819 */ /* 0x000fe400000006ff */
[----:B---3--:R-:W-:-:S04]  /*ccf0*/  LEA R21, R2, UR41, 0x3 ;  /* 0x0000002902157c11 */ /* 0x008fc8000f8e18ff */
[----:B------:R-:W1:Y:S01]  /*cd00*/  SYNCS.PHASECHK.TRANS64.TRYWAIT P0, [R21+URZ+0x38870], R0 ;  /* 0x03887000150075a7 */ /* 0x000e62000800017f */
[----:B------:R-:W-:-:S05]  /*cd10*/  IMAD.U32 R2, RZ, RZ, UR47 ;  /* 0x0000002fff027e24 */ /* 0x000fca000f8e00ff */
[----:B------:R-:W-:Y:S01]  /*cd20*/  ISETP.NE.AND P1, PT, R2, 0x3, PT ;  /* 0x000000030200780c */ /* 0x000fe20003f25270 */
[----:B-1----:R-:W-:-:S12]  /*cd30*/  @!P0 BRA `(.L_x_83) ;  /* 0x0000001c00308947 */ /* 0x002fd80003800000 */
.L_x_131:
[----:B------:R-:W-:Y:S05]  /*cd40*/  BSYNC B0 ;  /* 0x0000000000007941 */ /* 0x000fea0003800000 */
.L_x_82:
[----:B------:R-:W-:Y:S05]  /*cd50*/  @!P1 BRA `(.L_x_84) ;  /* 0x0000000000049947 */ /* 0x000fea0003800000 */
[----:B------:R-:W-:Y:S01]  /*cd60*/  BPT.TRAP 0x1 ;  /* 0x000000040000795c */ /* 0x000fe20000300000 */
.L_x_84:
[----:B-1----:R-:W2:Y:S02]  /*cd70*/  LDL R0, [R1+0x4] ;  /* 0x0000040001007983 */ /* 0x002ea40000100800 */
[----:B--2---:R-:W-:-:S04]  /*cd80*/  SHF.L.U32 R0, R0, 0x1f, RZ ;  /* 0x0000001f00007819 */ /* 0x004fc800000006ff */
[----:B------:R-:W1:Y:S02]  /*cd90*/  SYNCS.PHASECHK.TRANS64.TRYWAIT P0, [R21+URZ+0x38860], R0 ;  /* 0x03886000150075a7 */ /* 0x000e64000800017f */
[----:B-1----:R-:W-:Y:S05]  /*cda0*/  @!P0 BRA `(.L_x_85) ;  /* 0x0000001c00288947 */ /* 0x002fea0003800000 */
.L_x_132:
[----:B0-----:R-:W2:Y:S04]  /*cdb0*/  LDL R3, [R1] ;  /* 0x0000000001037983 */ /* 0x001ea80000100800 */
[----:B------:R-:W1:Y:S04]  /*cdc0*/  LDL R2, [R1+0x20] ;  /* 0x0000200001027983 */ /* 0x000e680000100800 */
[----:B------:R-:W3:Y:S04]  /*cdd0*/  LDL R16, [R1+0x14] ;  /* 0x0000140001107983 */ /* 0x000ee80000100800 */
[----:B------:R-:W4:Y:S01]  /*cde0*/  LDL R12, [R1+0x1c] ;  /* 0x00001c00010c7983 */ /* 0x000f220000100800 */
[----:B------:R-:W-:Y:S05]  /*cdf0*/  WARPSYNC.ALL ;  /* 0x0000000000007948 */ /* 0x000fea0003800000 */
[----:B--2---:R-:W-:-:S05]  /*ce00*/  IMAD.SHL.U32 R3, R3, 0x8000, RZ ;  /* 0x0000800003037824 */ /* 0x004fca00078e00ff */
[----:B-1----:R-:W-:-:S05]  /*ce10*/  LOP3.LUT R0, R3, R2, RZ, 0xfc, !PT ;  /* 0x0000000203007212 */ /* 0x002fca00078efcff */
        /* <DEDUP_REMOVED lines=9> */
[----:B------:R0:W-:Y:S02]  /*ceb0*/  STSM.16.M88.4 [R3+0x400], R8 ;  /* 0x0004000803007844 */ /* 0x0001e40000000200 */
        /* <DEDUP_REMOVED lines=11> */
[----:B------:R1:W-:Y:S04]  /*cf70*/  STSM.16.M88.4 [R3+0x4400], R12 ;  /* 0x0044000c03007844 */ /* 0x0003e80000000200 */
[----:B-1----:R-:W2:Y:S01]  /*cf80*/  LDL R15, [R1+0x10] ;  /* 0x00001000010f7983 */ /* 0x002ea20000100800 */
[----:B0-----:R-:W-:-:S02]  /*cf90*/  PRMT R8, R4, 0x6420, R5 ;  /* 0x0000642004087816 */ /* 0x001fc40000000005 */
[----:B------:R-:W-:Y:S02]  /*cfa0*/  PRMT R9, R4, 0x7531, R5 ;  /* 0x0000753104097816 */ /* 0x000fe40000000005 */
[C-C-:B------:R-:W-:Y:S02]  /*cfb0*/  PRMT R10, R6.reuse, 0x6420, R7.reuse ;  /* 0x00006420060a7816 */ /* 0x140fe40000000007 */
[----:B------:R-:W-:-:S05]  /*cfc0*/  PRMT R11, R6, 0x7531, R7 ;  /* 0x00007531060b7816 */ /* 0x000fca0000000007 */
[----:B------:R-:W-:Y:S04]  /*cfd0*/  STSM.16.M88.4 [R3+0x6400], R8 ;  /* 0x0064000803007844 */ /* 0x000fe80000000200 */
[----:B------:R-:W0:Y:S01]  /*cfe0*/  LDSM.16.MT88.4 R4, [R0+UR41+0x11400] ;  /* 0x011400290004783b */ /* 0x000e220008004200 */
[----:B------:R-:W-:Y:S01]  /*cff0*/  IMAD.MOV.U32 R14, RZ, RZ, R16 ;  /* 0x000000ffff0e7224 */ /* 0x000fe200078e0010 */
[C-C-:B0-----:R-:W-:Y:S02]  /*d000*/  PRMT R16, R4.reuse, 0x6420, R5.reuse ;  /* 0x0000642004107816 */ /* 0x141fe40000000005 */
[----:B------:R-:W-:Y:S02]  /*d010*/  PRMT R17, R4, 0x7531, R5 ;  /* 0x0000753104117816 */ /* 0x000fe40000000005 */
[----:B------:R-:W-:-:S02]  /*d020*/  PRMT R18, R6, 0x6420, R7 ;  /* 0x0000642006127816 */ /* 0x000fc40000000007 */
[----:B------:R-:W-:Y:S02]  /*d030*/  PRMT R19, R6, 0x7531, R7 ;  /* 0x0000753106137816 */ /* 0x000fe40000000007 */
[----:B------:R-:W0:Y:S02]  /*d040*/  LDSM.16.MT88.4 R4, [R2+0x11400] ;  /* 0x011400000204783b */ /* 0x000e240000004200 */
[C-C-:B0-----:R-:W-:Y:S02]  /*d050*/  PRMT R8, R4.reuse, 0x6420, R5.reuse ;  /* 0x0000642004087816 */ /* 0x141fe40000000005 */
[----:B------:R-:W-:Y:S02]  /*d060*/  PRMT R9, R4, 0x7531, R5 ;  /* 0x0000753104097816 */ /* 0x000fe40000000005 */
[C-C-:B------:R-:W-:Y:S02]  /*d070*/  PRMT R10, R6.reuse, 0x6420, R7.reuse ;  /* 0x00006420060a7816 */ /* 0x140fe40000000007 */
[----:B------:R-:W-:-:S02]  /*d080*/  PRMT R11, R6, 0x7531, R7 ;  /* 0x00007531060b7816 */ /* 0x000fc40000000007 */
[----:B--2---:R-:W-:-:S05]  /*d090*/  IADD3 R20, R15, 0x400, R3 ;  /* 0x000004000f147810 */ /* 0x004fca0007ffe003 */
[----:B------:R0:W-:Y:S04]  /*d0a0*/  STSM.16.M88.4 [R20], R16 ;  /* 0x0000001014007844 */ /* 0x0001e80000000200 */
[----:B------:R-:W-:Y:S04]  /*d0b0*/  STSM.16.M88.4 [R20+0x2000], R8 ;  /* 0x0020000814007844 */ /* 0x000fe80000000200 */
[----:B------:R-:W1:Y:S01]  /*d0c0*/  LDSM.16.MT88.4 R4, [R0+UR41+0x15400] ;  /* 0x015400290004783b */ /* 0x000e620008004200 */
[----:B0-----:R-:W-:Y:S02]  /*d0d0*/  IMAD.MOV.U32 R18, RZ, RZ, R14 ;  /* 0x000000ffff127224 */ /* 0x001fe400078e000e */
[----:B------:R-:W-:Y:S01]  /*d0e0*/  IMAD.MOV.U32 R19, RZ, RZ, R15 ;  /* 0x000000ffff137224 */ /* 0x000fe200078e000f */
[----:B-1----:R-:W-:-:S02]  /*d0f0*/  PRMT R12, R4, 0x6420, R5 ;  /* 0x00006420040c7816 */ /* 0x002fc40000000005 */
[----:B------:R-:W-:Y:S02]  /*d100*/  PRMT R13, R4, 0x7531, R5 ;  /* 0x00007531040d7816 */ /* 0x000fe40000000005 */
[C-C-:B------:R-:W-:Y:S02]  /*d110*/  PRMT R14, R6.reuse, 0x6420, R7.reuse ;  /* 0x00006420060e7816 */ /* 0x140fe40000000007 */
[----:B------:R-:W-:Y:S02]  /*d120*/  PRMT R15, R6, 0x7531, R7 ;  /* 0x00007531060f7816 */ /* 0x000fe40000000007 */
[----:B------:R-:W0:Y:S04]  /*d130*/  LDSM.16.MT88.4 R4, [R2+0x15400] ;  /* 0x015400000204783b */ /* 0x000e280000004200 */
[----:B------:R1:W-:Y:S01]  /*d140*/  STSM.16.M88.4 [R20+0x4000], R12 ;  /* 0x0040000c14007844 */ /* 0x0003e20000000200 */
[----:B0-----:R-:W-:-:S02]  /*d150*/  PRMT R8, R4, 0x6420, R5 ;  /* 0x0000642004087816 */ /* 0x001fc40000000005 */
[----:B------:R-:W-:Y:S02]  /*d160*/  PRMT R9, R4, 0x7531, R5 ;  /* 0x0000753104097816 */ /* 0x000fe40000000005 */
[C-C-:B------:R-:W-:Y:S02]  /*d170*/  PRMT R10, R6.reuse, 0x6420, R7.reuse ;  /* 0x00006420060a7816 */ /* 0x140fe40000000007 */
[----:B------:R-:W-:-:S05]  /*d180*/  PRMT R11, R6, 0x7531, R7 ;  /* 0x00007531060b7816 */ /* 0x000fca0000000007 */
[----:B------:R-:W-:Y:S04]  /*d190*/  STSM.16.M88.4 [R20+0x6000], R8 ;  /* 0x0060000814007844 */ /* 0x000fe80000000200 */
[----:B------:R-:W0:Y:S01]  /*d1a0*/  LDSM.16.MT88.4 R4, [R0+UR41+0x12400] ;  /* 0x012400290004783b */ /* 0x000e220008004200 */
[----:B-1----:R-:W-:Y:S02]  /*d1b0*/  IMAD.MOV.U32 R14, RZ, RZ, R18 ;  /* 0x000000ffff0e7224 */ /* 0x002fe400078e0012 */
[----:B------:R-:W-:Y:S01]  /*d1c0*/  IMAD.MOV.U32 R15, RZ, RZ, R19 ;  /* 0x000000ffff0f7224 */ /* 0x000fe200078e0013 */
[C-C-:B0-----:R-:W-:Y:S02]  /*d1d0*/  PRMT R16, R4.reuse, 0x6420, R5.reuse ;  /* 0x0000642004107816 */ /* 0x141fe40000000005 */
[----:B------:R-:W-:-:S02]  /*d1e0*/  PRMT R17, R4, 0x7531, R5 ;  /* 0x0000753104117816 */ /* 0x000fc40000000005 */
[C-C-:B------:R-:W-:Y:S02]  /*d1f0*/  PRMT R18, R6.reuse, 0x6420, R7.reuse ;  /* 0x0000642006127816 */ /* 0x140fe40000000007 */
[----:B------:R-:W-:Y:S02]  /*d200*/  PRMT R19, R6, 0x7531, R7 ;  /* 0x0000753106137816 */ /* 0x000fe40000000007 */
[----:B------:R-:W0:Y:S01]  /*d210*/  LDSM.16.MT88.4 R4, [R2+0x12400] ;  /* 0x012400000204783b */ /* 0x000e220000004200 */
[----:B------:R-:W-:-:S05]  /*d220*/  IADD3 R3, R14, 0x400, R3 ;  /* 0x000004000e037810 */ /* 0x000fca0007ffe003 */
[----:B------:R1:W-:Y:S01]  /*d230*/  STSM.16.M88.4 [R3], R16 ;  /* 0x0000001003007844 */ /* 0x0003e20000000200 */
[C-C-:B0-----:R-:W-:Y:S02]  /*d240*/  PRMT R8, R4.reuse, 0x6420, R5.reuse ;  /* 0x0000642004087816 */ /* 0x141fe40000000005 */
[----:B------:R-:W-:Y:S02]  /*d250*/  PRMT R9, R4, 0x7531, R5 ;  /* 0x0000753104097816 */ /* 0x000fe40000000005 */
[C-C-:B------:R-:W-:Y:S02]  /*d260*/  PRMT R10, R6.reuse, 0x6420, R7.reuse ;  /* 0x00006420060a7816 */ /* 0x140fe40000000007 */
[----:B------:R-:W-:-:S05]  /*d270*/  PRMT R11, R6, 0x7531, R7 ;  /* 0x00007531060b7816 */ /* 0x000fca0000000007 */
[----:B------:R-:W-:Y:S04]  /*d280*/  STSM.16.M88.4 [R3+0x2000], R8 ;  /* 0x0020000803007844 */ /* 0x000fe80000000200 */
[----:B------:R-:W0:Y:S01]  /*d290*/  LDSM.16.MT88.4 R4, [R0+UR41+0x16400] ;  /* 0x016400290004783b */ /* 0x000e220008004200 */
[----:B-1----:R-:W-:Y:S01]  /*d2a0*/  IMAD.MOV.U32 R19, RZ, RZ, R15 ;  /* 0x000000ffff137224 */ /* 0x002fe200078e000f */
[C-C-:B0-----:R-:W-:Y:S02]  /*d2b0*/  PRMT R12, R4.reuse, 0x6420, R5.reuse ;  /* 0x00006420040c7816 */ /* 0x141fe40000000005 */
[----:B------:R-:W-:Y:S02]  /*d2c0*/  PRMT R13, R4, 0x7531, R5 ;  /* 0x00007531040d7816 */ /* 0x000fe40000000005 */
[----:B------:R-:W-:-:S02]  /*d2d0*/  PRMT R14, R6, 0x6420, R7 ;  /* 0x00006420060e7816 */ /* 0x000fc40000000007 */
[----:B------:R-:W-:Y:S02]  /*d2e0*/  PRMT R15, R6, 0x7531, R7 ;  /* 0x00007531060f7816 */ /* 0x000fe40000000007 */
[----:B------:R-:W0:Y:S04]  /*d2f0*/  LDSM.16.MT88.4 R4, [R2+0x16400] ;  /* 0x016400000204783b */ /* 0x000e280000004200 */
[----:B------:R1:W-:Y:S01]  /*d300*/  STSM.16.M88.4 [R3+0x4000], R12 ;  /* 0x0040000c03007844 */ /* 0x0003e20000000200 */
[C-C-:B0-----:R-:W-:Y:S02]  /*d310*/  PRMT R8, R4.reuse, 0x6420, R5.reuse ;  /* 0x0000642004087816 */ /* 0x141fe40000000005 */
[----:B------:R-:W-:Y:S02]  /*d320*/  PRMT R9, R4, 0x7531, R5 ;  /* 0x0000753104097816 */ /* 0x000fe40000000005 */
[----:B------:R-:W-:-:S02]  /*d330*/  PRMT R10, R6, 0x6420, R7 ;  /* 0x00006420060a7816 */ /* 0x000fc40000000007 */
        /* <DEDUP_REMOVED lines=8> */
[----:B------:R-:W0:Y:S01]  /*d3c0*/  LDSM.16.MT88.4 R4, [R2+0x13400] ;  /* 0x013400000204783b */ /* 0x000e220000004200 */
[----:B------:R-:W-:-:S05]  /*d3d0*/  IMAD.IADD R3, R15, 0x1, R3 ;  /* 0x000000010f037824 */ /* 0x000fca00078e0203 */
        /* <DEDUP_REMOVED lines=17> */
[----:B------:R1:W-:Y:S01]  /*d4f0*/  STSM.16.M88.4 [R3+0x6000], R8 ;  /* 0x0060000803007844 */ /* 0x0003e20000000200 */
[----:B------:R-:W-:Y:S01]  /*d500*/  @!PT LDS RZ, [RZ] ;  /* 0x00000000fffff984 */ /* 0x000fe20000000800 */
[----:B------:R-:W-:Y:S01]  /*d510*/  @!PT LDS RZ, [RZ] ;  /* 0x00000000fffff984 */ /* 0x000fe20000000800 */
[----:B------:R-:W-:Y:S01]  /*d520*/  @!PT LDS RZ, [RZ] ;  /* 0x00000000fffff984 */ /* 0x000fe20000000800 */
[----:B------:R-:W-:Y:S01]  /*d530*/  @!PT LDS RZ, [RZ] ;  /* 0x00000000fffff984 */ /* 0x000fe20000000800 */
[----:B------:R0:W-:Y:S06]  /*d540*/  MEMBAR.ALL.CTA ;  /* 0x0000000000007992 */ /* 0x0001ec0000008000 */
[----:B0-----:R-:W0:Y:S01]  /*d550*/  FENCE.VIEW.ASYNC.S ;  /* 0x00000000000073c6 */ /* 0x001e220000000000 */
[----:B------:R-:W-:Y:S05]  /*d560*/  @!P1 BRA `(.L_x_86) ;  /* 0x0000000000049947 */ /* 0x000fea0003800000 */
[----:B------:R-:W-:Y:S01]  /*d570*/  BPT.TRAP 0x1 ;  /* 0x000000040000795c */ /* 0x000fe20000300000 */
.L_x_86:
[----:B------:R-:W2:Y:S01]  /*d580*/  LDL.LU R2, [R1] ;  /* 0x0000000001027983 */ /* 0x000ea20000300800 */
[----:B0-----:R-:W-:Y:S03]  /*d590*/  SYNCS.ARRIVE.TRANS64.A1T0 RZ, [R21+URZ+0x38850], RZ ;  /* 0x038850ff15ff79a7 */ /* 0x001fe6000810003f */
[----:B-1----:R-:W3:Y:S01]  /*d5a0*/  LDL.LU R3, [R1+0x4] ;  /* 0x0000040001037983 */ /* 0x002ee20000300800 */
[----:B------:R-:W0:Y:S01]  /*d5b0*/  S2R R0, SR_TID.X ;  /* 0x0000000000007919 */ /* 0x000e220000002100 */
[----:B------:R-:W-:Y:S01]  /*d5c0*/  UIADD3 UR50, UR43, UR50, URZ ;  /* 0x000000322b327290 */ /* 0x000fe2000fffe03f */
[----:B0-----:R-:W-:Y:S01]  /*d5d0*/  LOP3.LUT R0, R0, 0x7f, RZ, 0xc0, !PT ;  /* 0x0000007f00007812 */ /* 0x001fe200078ec0ff */
[----:B------:R-:W-:Y:S03]  /*d5e0*/  BAR.SYNC.DEFER_BLOCKING 0x2, 0x80 ;  /* 0x0082000000007b1d */ /* 0x000fe60000010000 */
[----:B------:R-:W-:-:S13]  /*d5f0*/  ISETP.NE.AND P0, PT, R0, RZ, PT ;  /* 0x000000ff0000720c */ /* 0x000fda0003f05270 */
[----:B------:R-:W-:-:S05]  /*d600*/  @!P0 VIADD R0, R21, 0x38880 ;  /* 0x0003888015008836 */ /* 0x000fca0000000000 */
[----:B------:R-:W-:-:S04]  /*d610*/  @!P0 PRMT R0, RZ, 0x654, R0 ;  /* 0x00000654ff008816 */ /* 0x000fc80000000000 */
[----:B------:R0:W-:Y:S01]  /*d620*/  @!P0 SYNCS.ARRIVE.TRANS64.RED.A1T0 RZ, [R0+URZ], RZ ;  /* 0x000000ff00ff89a7 */ /* 0x0001e2000810043f */
[----:B------:R-:W-:Y:S01]  /*d630*/  UIADD3 UR46, UR46, 0x1, URZ ;  /* 0x000000012e2e7890 */ /* 0x000fe2000fffe03f */
[----:B--2---:R-:W-:Y:S02]  /*d640*/  IMAD.MOV.U32 R4, RZ, RZ, R2 ;  /* 0x000000ffff047224 */ /* 0x004fe400078e0002 */
[----:B------:R-:W1:Y:S02]  /*d650*/  LDC R2, c[0x0][0xc34] ;  /* 0x00030d00ff027b82 */ /* 0x000e640000000800 */
[----:B0-----:R-:W-:-:S05]  /*d660*/  VIADD R0, R4, 0x1 ;  /* 0x0000000104007836 */ /* 0x001fca0000000000 */
[----:B------:R-:W-:-:S04]  /*d670*/  ISETP.NE.AND P0, PT, R0, 0x2, PT ;  /* 0x000000020000780c */ /* 0x000fc80003f05270 */
[----:B------:R-:W-:Y:S02]  /*d680*/  SEL R0, R0, RZ, P0 ;  /* 0x000000ff00007207 */ /* 0x000fe40000000000 */
[----:B-1----:R-:W-:Y:S02]  /*d690*/  ISETP.LE.AND P1, PT, R2, UR50, PT ;  /* 0x0000003202007c0c */ /* 0x002fe4000bf23270 */
[----:B------:R-:W-:-:S04]  /*d6a0*/  SEL R2, RZ, 0x1, P0 ;  /* 0x00000001ff027807 */ /* 0x000fc80000000000 */
[----:B---3--:R-:W-:Y:S01]  /*d6b0*/  LOP3.LUT R3, R3, R2, RZ, 0x3c, !PT ;  /* 0x0000000203037212 */ /* 0x008fe200078e3cff */
[----:B------:R0:W-:Y:S04]  /*d6c0*/  STL [R1], R0 ;  /* 0x0000000001007387 */ /* 0x0001e80000100800 */
[----:B------:R0:W-:Y:S02]  /*d6d0*/  STL [R1+0x4], R3 ;  /* 0x0000040301007387 */ /* 0x0001e40000100800 */
[----:B------:R-:W-:Y:S05]  /*d6e0*/  @!P1 BRA `(.L_x_87) ;  /* 0xffffffc8002c9947 */ /* 0x000fea000383ffff */
[----:B------:R-:W-:-:S12]  /*d6f0*/  ULOP3.LUT UR46, UR46, 0x1, URZ, 0xc, !UPT ;  /* 0x000000012e2e7892 */ /* 0x000fd8000f8e0c3f */
.L_x_40:
[----:B0-----:R-:W0:Y:S01]  /*d700*/  S2R R3, SR_CgaCtaId ;  /* 0x0000000000037919 */ /* 0x001e220000008800 */
[----:B------:R-:W-:-:S04]  /*d710*/  MOV R0, 0x400 ;  /* 0x0000040000007802 */ /* 0x000fc80000000f00 */
[----:B0-----:R-:W-:Y:S01]  /*d720*/  LEA R9, R3, R0, 0x18 ;  /* 0x0000000003097211 */ /* 0x001fe200078ec0ff */
[----:B------:R-:W-:-:S05]  /*d730*/  IMAD.U32 R0, RZ, RZ, UR46 ;  /* 0x0000002eff007e24 */ /* 0x000fca000f8e00ff */
[----:B------:R-:W-:-:S04]  /*d740*/  SHF.L.U32 R0, R0, 0x1f, RZ ;  /* 0x0000001f00007819 */ /* 0x000fc800000006ff */
[----:B------:R-:W0:Y:S02]  /*d750*/  SYNCS.PHASECHK.TRANS64.TRYWAIT P0, [R9+URZ+0x38820], R0 ;  /* 0x03882000090075a7 */ /* 0x000e24000800017f */
[----:B0-----:R-:W-:Y:S05]  /*d760*/  @!P0 BRA `(.L_x_88) ;  /* 0x0000001000cc8947 */ /* 0x001fea0003800000 */
.L_x_133:
[----:B------:R-:W1:Y:S02]  /*d770*/  S2R R2, SR_TID.X ;  /* 0x0000000000027919 */ /* 0x000e640000002100 */
[----:B-1----:R-:W-:-:S04]  /*d780*/  SHF.R.U32.HI R2, RZ, 0x5, R2 ;  /* 0x00000005ff027819 */ /* 0x002fc80000011602 */
[----:B------:R-:W-:-:S05]  /*d790*/  LOP3.LUT R2, R2, 0x3, RZ, 0xc0, !PT ;  /* 0x0000000302027812 */ /* 0x000fca00078ec0ff */
[----:B0-----:R-:W0:Y:S02]  /*d7a0*/  SHFL.IDX PT, R0, R2, RZ, 0x1f ;  /* 0x00001fff02007589 */ /* 0x001e2400000e0000 */
[----:B0-----:R-:W-:-:S13]  /*d7b0*/  ISETP.NE.AND P0, PT, R0, RZ, PT ;  /* 0x000000ff0000720c */ /* 0x001fda0003f05270 */
[----:B------:R-:W-:Y:S05]  /*d7c0*/  @P0 EXIT ;  /* 0x000000000000094d */ /* 0x000fea0003800000 */
[----:B------:R-:W-:Y:S01]  /*d7d0*/  ELECT P0, URZ, PT ;  /* 0x00000000003f782f */ /* 0x000fe20003800000 */
[----:B------:R-:W-:-:S12]  /*d7e0*/  BSSY B0, `(.L_x_89) ;  /* 0x000002a000007945 */ /* 0x000fd80003800000 */
[----:B------:R-:W-:Y:S05]  /*d7f0*/  @!P0 BRA `(.L_x_90) ;  /* 0x0000000000a08947 */ /* 0x000fea0003800000 */
[----:B------:R-:W-:-:S06]  /*d800*/  ULOP3.LUT UR4, UR38, 0x2, URZ, 0xfc, !UPT ;  /* 0x0000000226047892 */ /* 0x000fcc000f8efc3f */
[----:B------:R-:W-:-:S05]  /*d810*/  IMAD.U32 R0, RZ, RZ, UR4 ;  /* 0x00000004ff007e24 */ /* 0x000fca000f8e00ff */
[----:B------:R-:W-:-:S13]  /*d820*/  ISETP.NE.AND P0, PT, R0, 0x3, PT ;  /* 0x000000030000780c */ /* 0x000fda0003f05270 */
[----:B------:R-:W-:Y:S05]  /*d830*/  @!P0 BRA `(.L_x_91) ;  /* 0x0000000000048947 */ /* 0x000fea0003800000 */
[----:B------:R-:W-:Y:S01]  /*d840*/  BPT.TRAP 0x1 ;  /* 0x000000040000795c */ /* 0x000fe20000300000 */
.L_x_91:
[----:B------:R-:W2:Y:S04]  /*d850*/  LDL R2, [R1] ;  /* 0x0000000001027983 */ /* 0x000ea80000100800 */
[----:B------:R-:W3:Y:S01]  /*d860*/  LDL.LU R6, [R1+0x4] ;  /* 0x0000040001067983 */ /* 0x000ee20000300800 */
[----:B------:R-:W-:-:S04]  /*d870*/  VIADD R0, R9, 0x38840 ;  /* 0x0003884009007836 */ /* 0x000fc80000000000 */
[C---:B--2---:R-:W-:Y:S02]  /*d880*/  IMAD R5, R2.reuse, 0x8, R0 ;  /* 0x0000000802057824 */ /* 0x044fe400078e0200 */
[----:B------:R-:W-:Y:S01]  /*d890*/  VIADD R2, R2, 0x1 ;  /* 0x0000000102027836 */ /* 0x000fe20000000000 */
[----:B---3--:R-:W-:-:S04]  /*d8a0*/  SHF.L.U32 R4, R6, 0x1f, RZ ;  /* 0x0000001f06047819 */ /* 0x008fc800000006ff */
[----:B------:R-:W-:Y:S01]  /*d8b0*/  ISETP.NE.AND P2, PT, R2, 0x2, PT ;  /* 0x000000020200780c */ /* 0x000fe20003f45270 */
[----:B------:R-:W0:Y:S03]  /*d8c0*/  SYNCS.PHASECHK.TRANS64.TRYWAIT P1, [R5+URZ], R4 ;  /* 0x00000004050075a7 */ /* 0x000e26000802017f */
[----:B------:R-:W-:-:S04]  /*d8d0*/  SEL R3, RZ, 0x1, P2 ;  /* 0x00000001ff037807 */ /* 0x000fc80001000000 */
[----:B------:R-:W-:Y:S02]  /*d8e0*/  LOP3.LUT R6, R6, R3, RZ, 0x3c, !PT ;  /* 0x0000000306067212 */ /* 0x000fe400078e3cff */
[----:B------:R-:W-:-:S05]  /*d8f0*/  SEL R3, R2, RZ, P2 ;  /* 0x000000ff02037207 */ /* 0x000fca0001000000 */
[----:B------:R-:W-:Y:S01]  /*d900*/  IMAD R7, R3, 0x8, R0 ;  /* 0x0000000803077824 */ /* 0x000fe200078e0200 */
[----:B------:R-:W-:Y:S01]  /*d910*/  SHF.L.U32 R0, R6, 0x1f, RZ ;  /* 0x0000001f06007819 */ /* 0x000fe200000006ff */
[----:B0-----:R-:W-:Y:S06]  /*d920*/  @!P1 BRA `(.L_x_92) ;  /* 0x0000001000709947 */ /* 0x001fec0003800000 */
.L_x_134:
[----:B------:R-:W1:Y:S02]  /*d930*/  SYNCS.PHASECHK.TRANS64.TRYWAIT P1, [R7+URZ], R0 ;  /* 0x00000000070075a7 */ /* 0x000e64000802017f */
[----:B-1----:R-:W-:Y:S05]  /*d940*/  @!P1 BRA `(.L_x_93) ;  /* 0x00000010007c9947 */ /* 0x002fea0003800000 */
.L_x_135:
[----:B------:R-:W-:Y:S05]  /*d950*/  @!P0 BRA `(.L_x_94) ;  /* 0x0000000000048947 */ /* 0x000fea0003800000 */
[----:B------:R-:W-:Y:S01]  /*d960*/  BPT.TRAP 0x1 ;  /* 0x000000040000795c */ /* 0x000fe20000300000 */
.L_x_94:
[----:B------:R-:W0:Y:S02]  /*d970*/  LDL.LU R2, [R1] ;  /* 0x0000000001027983 */ /* 0x000e240000300800 */
[----:B0-----:R-:W-:-:S04]  /*d980*/  IMAD R5, R2, 0x8, R9 ;  /* 0x0000000802057824 */ /* 0x001fc800078e0209 */
[----:B------:R-:W0:Y:S02]  /*d990*/  SYNCS.PHASECHK.TRANS64.TRYWAIT P1, [R5+URZ+0x38860], R4 ;  /* 0x03886004050075a7 */ /* 0x000e24000802017f */
[----:B0-----:R-:W-:Y:S05]  /*d9a0*/  @!P1 BRA `(.L_x_95) ;  /* 0x0000001000789947 */ /* 0x001fea0003800000 */
.L_x_136:
[----:B------:R-:W-:Y:S05]  /*d9b0*/  @!P0 BRA `(.L_x_96) ;  /* 0x0000000000048947 */ /* 0x000fea0003800000 */
[----:B------:R-:W-:Y:S01]  /*d9c0*/  BPT.TRAP 0x1 ;  /* 0x000000040000795c */ /* 0x000fe20000300000 */
.L_x_96:
[----:B------:R-:W-:-:S04]  /*d9d0*/  IMAD R3, R3, 0x8, R9 ;  /* 0x0000000803037824 */ /* 0x000fc800078e0209 */
[----:B------:R-:W2:Y:S02]  /*d9e0*/  SYNCS.PHASECHK.TRANS64.TRYWAIT P1, [R3+URZ+0x38860], R0 ;  /* 0x03886000030075a7 */ /* 0x000ea4000802017f */
[----:B--2---:R-:W-:Y:S05]  /*d9f0*/  @!P1 BRA `(.L_x_97) ;  /* 0x0000001000789947 */ /* 0x004fea0003800000 */
.L_x_137:
[----:B------:R-:W-:Y:S05]  /*da00*/  @!P0 BRA `(.L_x_98) ;  /* 0x0000000000048947 */ /* 0x000fea0003800000 */
[----:B------:R-:W-:Y:S01]  /*da10*/  BPT.TRAP 0x1 ;  /* 0x000000040000795c */ /* 0x000fe20000300000 */
.L_x_98:
[----:B------:R-:W3:Y:S02]  /*da20*/  SYNCS.PHASECHK.TRANS64.TRYWAIT P0, [R5+URZ+0x38880], R4 ;  /* 0x03888004050075a7 */ /* 0x000ee4000800017f */
[----:B---3--:R-:W-:Y:S05]  /*da30*/  @!P0 BRA `(.L_x_99) ;  /* 0x00000010007c8947 */ /* 0x008fea0003800000 */
.L_x_100:
[----:B----4-:R4:W0:Y:S02]  /*da40*/  SYNCS.PHASECHK.TRANS64.TRYWAIT P0, [R3+URZ+0x38880], R0 ;  /* 0x03888000030075a7 */ /* 0x010824000800017f */
[----:B0-----:R-:W-:Y:S05]  /*da50*/  @!P0 NANOSLEEP.SYNCS 0x989680 ;  /* 0x009896800000895d */ /* 0x001fea0003900000 */
[----:B------:R-:W0:Y:S02]  /*da60*/  @!P0 SYNCS.PHASECHK.TRANS64 P0, [R3+URZ+0x38880], R0 ;  /* 0x03888000030085a7 */ /* 0x000e24000800007f */
[----:B0-----:R-:W-:Y:S05]  /*da70*/  @!P0 BRA `(.L_x_100) ;  /* 0xfffffffc00f08947 */ /* 0x001fea000383ffff */
.L_x_90:
[----:B------:R-:W-:Y:S05]  /*da80*/  BSYNC B0 ;  /* 0x0000000000007941 */ /* 0x000fea0003800000 */
.L_x_89:
[----:B------:R-:W-:Y:S05]  /*da90*/  EXIT ;  /* 0x000000000000794d */ /* 0x000fea0003800000 */
.L_x_10:
[----:B0-----:R-:W-:-:S04]  /*daa0*/  IMAD.U32 R3, RZ, RZ, UR39 ;  /* 0x00000027ff037e24 */ /* 0x001fc8000f8e00ff */
[----:B------:R0:W1:Y:S03]  /*dab0*/  SYNCS.PHASECHK.TRANS64.TRYWAIT P1, [R3+URZ+0x38800], R0 ;  /* 0x03880000030075a7 */ /* 0x000066000802017f */
[----:B-1----:R-:W-:Y:S05]  /*dac0*/  @!P1 NANOSLEEP.SYNCS 0x989680 ;  /* 0x009896800000995d */ /* 0x002fea0003900000 */
[----:B------:R-:W1:Y:S02]  /*dad0*/  @!P1 SYNCS.PHASECHK.TRANS64 P1, [R3+URZ+0x38800], R0 ;  /* 0x03880000030095a7 */ /* 0x000e64000802007f */
[----:B-1----:R-:W-:Y:S05]  /*dae0*/  @!P1 BRA `(.L_x_10) ;  /* 0xfffffffc00ec9947 */ /* 0x002fea000383ffff */
[----:B------:R-:W-:Y:S05]  /*daf0*/  BRA `(.L_x_101) ;  /* 0xffffff3800807947 */ /* 0x000fea000383ffff */
.L_x_14:
[----:B-1----:R1:W2:Y:S02]  /*db00*/  SYNCS.PHASECHK.TRANS64.TRYWAIT P1, [R3+URZ+0x38830], R0 ;  /* 0x03883000030075a7 */ /* 0x0022a4000802017f */
[----:B--2---:R-:W-:Y:S05]  /*db10*/  @!P1 NANOSLEEP.SYNCS 0x989680 ;  /* 0x009896800000995d */ /* 0x004fea0003900000 */
[----:B------:R-:W2:Y:S02]  /*db20*/  @!P1 SYNCS.PHASECHK.TRANS64 P1, [R3+URZ+0x38830], R0 ;  /* 0x03883000030095a7 */ /* 0x000ea4000802007f */
[----:B--2---:R-:W-:Y:S05]  /*db30*/  @!P1 BRA `(.L_x_14) ;  /* 0xfffffffc00f09947 */ /* 0x004fea000383ffff */
[----:B------:R-:W-:Y:S05]  /*db40*/  BRA `(.L_x_13) ;  /* 0xffffff3800a87947 */ /* 0x000fea000383ffff */
.L_x_19:
[----:B-1----:R-:W-:-:S04]  /*db50*/  IMAD.U32 R5, RZ, RZ, UR6 ;  /* 0x00000006ff057e24 */ /* 0x002fc8000f8e00ff */
[----:B------:R1:W2:Y:S03]  /*db60*/  SYNCS.PHASECHK.TRANS64.TRYWAIT P1, [R5+URZ+0x38830], R0 ;  /* 0x03883000050075a7 */ /* 0x0002a6000802017f */
[----:B--2---:R-:W-:Y:S05]  /*db70*/  @!P1 NANOSLEEP.SYNCS 0x989680 ;  /* 0x009896800000995d */ /* 0x004fea0003900000 */
[----:B------:R-:W2:Y:S02]  /*db80*/  @!P1 SYNCS.PHASECHK.TRANS64 P1, [R5+URZ+0x38830], R0 ;  /* 0x03883000050095a7 */ /* 0x000ea4000802007f */
[----:B--2---:R-:W-:Y:S05]  /*db90*/  @!P1 BRA `(.L_x_19) ;  /* 0xfffffffc00ec9947 */ /* 0x004fea000383ffff */
[----:B------:R-:W-:Y:S05]  /*dba0*/  BRA `(.L_x_16) ;  /* 0xffffff6400647947 */ /* 0x000fea000383ffff */
.L_x_23:
[----:B-1----:R-:W-:-:S04]  /*dbb0*/  IMAD.U32 R5, RZ, RZ, UR6 ;  /* 0x00000006ff057e24 */ /* 0x002fc8000f8e00ff */
[----:B------:R1:W2:Y:S03]  /*dbc0*/  SYNCS.PHASECHK.TRANS64.TRYWAIT P1, [R5+URZ+0x38850], R0 ;  /* 0x03885000050075a7 */ /* 0x0002a6000802017f */
[----:B--2---:R-:W-:Y:S05]  /*dbd0*/  @!P1 NANOSLEEP.SYNCS 0x989680 ;  /* 0x009896800000995d */ /* 0x004fea0003900000 */
[----:B------:R-:W2:Y:S02]  /*dbe0*/  @!P1 SYNCS.PHASECHK.TRANS64 P1, [R5+URZ+0x38850], R0 ;  /* 0x03885000050095a7 */ /* 0x000ea4000802007f */
[----:B--2---:R-:W-:Y:S05]  /*dbf0*/  @!P1 BRA `(.L_x_23) ;  /* 0xfffffffc00ec9947 */ /* 0x004fea000383ffff */
[----:B------:R-:W-:Y:S05]  /*dc00*/  BRA `(.L_x_20) ;  /* 0xffffff6800387947 */ /* 0x000fea000383ffff */
.L_x_29:
[----:B-1----:R-:W-:-:S04]  /*dc10*/  IMAD.U32 R7, RZ, RZ, UR8 ;  /* 0x00000008ff077e24 */ /* 0x002fc8000f8e00ff */
[----:B------:R1:W2:Y:S03]  /*dc20*/  SYNCS.PHASECHK.TRANS64.TRYWAIT P1, [R7+URZ+0x38850], R6 ;  /* 0x03885006070075a7 */ /* 0x0002a6000802017f */
[----:B--2---:R-:W-:Y:S05]  /*dc30*/  @!P1 NANOSLEEP.SYNCS 0x989680 ;  /* 0x009896800000995d */ /* 0x004fea0003900000 */
[----:B------:R-:W2:Y:S02]  /*dc40*/  @!P1 SYNCS.PHASECHK.TRANS64 P1, [R7+URZ+0x38850], R6 ;  /* 0x03885006070095a7 */ /* 0x000ea4000802007f */
[----:B--2---:R-:W-:Y:S05]  /*dc50*/  @!P1 BRA `(.L_x_29) ;  /* 0xfffffffc00ec9947 */ /* 0x004fea000383ffff */
[----:B------:R-:W-:Y:S05]  /*dc60*/  BRA `(.L_x_28) ;  /* 0xffffff8400dc7947 */ /* 0x000fea000383ffff */
.L_x_45:
[----:B------:R-:W-:Y:S02]  /*dc70*/  IMAD.MOV.U32 R13, RZ, RZ, R18 ;  /* 0x000000ffff0d7224 */ /* 0x000fe400078e0012 */
[----:B------:R-:W-:Y:S02]  /*dc80*/  IMAD.MOV.U32 R12, RZ, RZ, RZ ;  /* 0x000000ffff0c7224 */ /* 0x000fe400078e00ff */
[----:B------:R-:W-:Y:S02]  /*dc90*/  IMAD.MOV.U32 R11, RZ, RZ, 0x1f ;  /* 0x0000001fff0b7424 */ /* 0x000fe400078e00ff */
[----:B------:R-:W-:-:S07]  /*dca0*/  IMAD.MOV.U32 R15, RZ, RZ, -0x1 ;  /* 0xffffffffff0f7424 */ /* 0x000fce00078e00ff */
[----:B0-----:R-:W-:Y:S05]  /*dcb0*/  WARPSYNC.COLLECTIVE R15, `(.L_x_102) ;  /* 0x000000000f087348 */ /* 0x001fea0003c00000 */
[----:B------:R1:W2:Y:S02]  /*dcc0*/  SHFL.IDX P6, R14, R13, R12, R11 ;  /* 0x0000000c0d0e7389 */ /* 0x0002a400000c000b */
[----:B012---:R-:W-:Y:S01]  /*dcd0*/  ENDCOLLECTIVE ;  /* 0x000000000000791b */ /* 0x007fe20003800000 */
.L_x_102:
[----:B------:R-:W-:Y:S05]  /*dce0*/  BRA `(.L_x_103) ;  /* 0xffffffc800b47947 */ /* 0x000fea000383ffff */
.L_x_47:
[----:B------:R-:W-:Y:S01]  /*dcf0*/  BSSY B0, `(.L_x_104) ;  /* 0x0000006000007945 */ /* 0x000fe20003800000 */
[----:B------:R-:W-:-:S07]  /*dd00*/  IMAD.MOV.U32 R15, RZ, RZ, -0x1 ;  /* 0xffffffffff0f7424 */ /* 0x000fce00078e00ff */
[----:B01----:R-:W-:Y:S05]  /*dd10*/  WARPSYNC.COLLECTIVE R15, `(.L_x_105) ;  /* 0x000000000f0c7348 */ /* 0x003fea0003c00000 */
[----:B------:R-:W-:Y:S02]  /*dd20*/  ELECT P6, UR62, PT ;  /* 0x00000000003e782f */ /* 0x000fe400038c0000 */
[----:B------:R-:W-:Y:S01]  /*dd30*/  MOV R14, UR62 ;  /* 0x0000003e000e7c02 */ /* 0x000fe20008000f00 */
[----:B01----:R-:W-:Y:S10]  /*dd40*/  ENDCOLLECTIVE ;  /* 0x000000000000791b */ /* 0x003ff40003800000 */
.L_x_105:
[----:B------:R-:W-:Y:S05]  /*dd50*/  BSYNC B0 ;  /* 0x0000000000007941 */ /* 0x000fea0003800000 */
.L_x_104:
[----:B------:R-:W-:Y:S05]  /*dd60*/  BRA `(.L_x_106) ;  /* 0xffffffc800c47947 */ /* 0x000fea000383ffff */
.L_x_49:
[----:B--2---:R2:W3:Y:S02]  /*dd70*/  SYNCS.PHASECHK.TRANS64.TRYWAIT P0, [R4+URZ+0x38880], R3 ;  /* 0x03888003040075a7 */ /* 0x0044e4000800017f */
[----:B---3--:R-:W-:Y:S05]  /*dd80*/  @!P0 NANOSLEEP.SYNCS 0x989680 ;  /* 0x009896800000895d */ /* 0x008fea0003900000 */
[----:B------:R-:W3:Y:S02]  /*dd90*/  @!P0 SYNCS.PHASECHK.TRANS64 P0, [R4+URZ+0x38880], R3 ;  /* 0x03888003040085a7 */ /* 0x000ee4000800007f */
[----:B---3--:R-:W-:Y:S05]  /*dda0*/  @!P0 BRA `(.L_x_49) ;  /* 0xfffffffc00f08947 */ /* 0x008fea000383ffff */
[----:B------:R-:W-:Y:S05]  /*ddb0*/  BRA `(.L_x_107) ;  /* 0xffffffcc00247947 */ /* 0x000fea000383ffff */
.L_x_51:
[----:B---3--:R3:W4:Y:S02]  /*ddc0*/  SYNCS.PHASECHK.TRANS64.TRYWAIT P0, [R4+URZ+0x38840], R3 ;  /* 0x03884003040075a7 */ /* 0x008724000800017f */
[----:B----4-:R-:W-:Y:S05]  /*ddd0*/  @!P0 NANOSLEEP.SYNCS 0x989680 ;  /* 0x009896800000895d */ /* 0x010fea0003900000 */
[----:B------:R-:W4:Y:S02]  /*dde0*/  @!P0 SYNCS.PHASECHK.TRANS64 P0, [R4+URZ+0x38840], R3 ;  /* 0x03884003040085a7 */ /* 0x000f24000800007f */
[----:B----4-:R-:W-:Y:S05]  /*ddf0*/  @!P0 BRA `(.L_x_51) ;  /* 0xfffffffc00f08947 */ /* 0x010fea000383ffff */
[----:B------:R-:W-:Y:S05]  /*de00*/  BRA `(.L_x_108) ;  /* 0xffffffcc00907947 */ /* 0x000fea000383ffff */
.L_x_54:
[----:B------:R-:W-:Y:S02]  /*de10*/  IMAD.MOV.U32 R13, RZ, RZ, R4 ;  /* 0x000000ffff0d7224 */ /* 0x000fe400078e0004 */
[----:B------:R-:W-:Y:S02]  /*de20*/  IMAD.MOV.U32 R12, RZ, RZ, RZ ;  /* 0x000000ffff0c7224 */ /* 0x000fe400078e00ff */
[----:B------:R-:W-:Y:S02]  /*de30*/  IMAD.MOV.U32 R11, RZ, RZ, 0x181f ;  /* 0x0000181fff0b7424 */ /* 0x000fe400078e00ff */
[----:B------:R-:W-:Y:S02]  /*de40*/  IMAD.MOV.U32 R15, RZ, RZ, -0x1 ;  /* 0xffffffffff0f7424 */ /* 0x000fe400078e00ff */
[----:B------:R-:W-:-:S07]  /*de50*/  IMAD.IADD R2, R17, 0x1, R5 ;  /* 0x0000000111027824 */ /* 0x000fce00078e0205 */
[----:B-----5:R-:W-:Y:S05]  /*de60*/  WARPSYNC.COLLECTIVE R15, `(.L_x_109) ;  /* 0x000000000f087348 */ /* 0x020fea0003c00000 */
[----:B------:R0:W1:Y:S02]  /*de70*/  SHFL.IDX P6, R14, R13, R12, R11 ;  /* 0x0000000c0d0e7389 */ /* 0x00006400000c000b */
[----:B01---5:R-:W-:Y:S01]  /*de80*/  ENDCOLLECTIVE ;  /* 0x000000000000791b */ /* 0x023fe20003800000 */
.L_x_109:
[----:B------:R-:W-:Y:S02]  /*de90*/  VIADD R5, R2, 0x10 ;  /* 0x0000001002057836 */ /* 0x000fe40000000000 */
[----:B------:R-:W-:Y:S02]  /*dea0*/  IMAD.MOV.U32 R13, RZ, RZ, R0 ;  /* 0x000000ffff0d7224 */ /* 0x000fe400078e0000 */
[----:B------:R-:W-:-:S07]  /*deb0*/  IMAD.MOV.U32 R6, RZ, RZ, R14 ;  /* 0x000000ffff067224 */ /* 0x000fce00078e000e */
[----:B------:R-:W-:Y:S05]  /*dec0*/  WARPSYNC.COLLECTIVE R15, `(.L_x_110) ;  /* 0x000000000f087348 */ /* 0x000fea0003c00000 */
[----:B------:R0:W1:Y:S02]  /*ded0*/  SHFL.IDX P6, R14, R13, R12, R11 ;  /* 0x0000000c0d0e7389 */ /* 0x00006400000c000b */
[----:B01----:R-:W-:Y:S01]  /*dee0*/  ENDCOLLECTIVE ;  /* 0x000000000000791b */ /* 0x003fe20003800000 */
.L_x_110:
[----:B------:R-:W-:Y:S02]  /*def0*/  ULDC UR4, c[0x0][0x288] ;  /* 0x0000a20000047ab9 */ /* 0x000fe40000000800 */
[----:B------:R-:W-:-:S05]  /*df00*/  IMAD R3, R8, UR4, RZ ;  /* 0x0000000408037c24 */ /* 0x000fca000f8e02ff */
[----:B------:R-:W-:Y:S01]  /*df10*/  ISETP.GE.AND P2, PT, R2, R3, PT ;  /* 0x000000030200720c */ /* 0x000fe20003f46270 */
[----:B------:R-:W-:Y:S02]  /*df20*/  IMAD.MOV.U32 R13, RZ, RZ, R4 ;  /* 0x000000ffff0d7224 */ /* 0x000fe400078e0004 */
[----:B------:R-:W-:Y:S02]  /*df30*/  IMAD.MOV.U32 R12, RZ, RZ, 0x1 ;  /* 0x00000001ff0c7424 */ /* 0x000fe400078e00ff */
[----:B------:R-:W-:-:S08]  /*df40*/  IMAD.MOV.U32 R7, RZ, RZ, R14 ;  /* 0x000000ffff077224 */ /* 0x000fd000078e000e */
[----:B------:R-:W-:Y:S05]  /*df50*/  WARPSYNC.COLLECTIVE R15, `(.L_x_111) ;  /* 0x000000000f087348 */ /* 0x000fea0003c00000 */
[----:B------:R0:W1:Y:S02]  /*df60*/  SHFL.IDX P6, R14, R13, R12, R11 ;  /* 0x0000000c0d0e7389 */ /* 0x00006400000c000b */
[----:B01----:R-:W-:Y:S01]  /*df70*/  ENDCOLLECTIVE ;  /* 0x000000000000791b */ /* 0x003fe20003800000 */
.L_x_111:
[----:B------:R-:W-:-:S05]  /*df80*/  @!P2 IADD3 R7, P3, R10, R7, RZ ;  /* 0x000000070a07a210 */ /* 0x000fca0007f7e0ff */
[----:B------:R-:W-:-:S05]  /*df90*/  @!P2 IMAD.X R6, RZ, RZ, R6, P3 ;  /* 0x000000ffff06a224 */ /* 0x000fca00018e0606 */
[----:B------:R-:W-:Y:S01]  /*dfa0*/  @!P2 LOP3.LUT R7, R7, R6, RZ, 0x3c, !PT ;  /* 0x000000060707a212 */ /* 0x000fe200078e3cff */
[----:B------:R-:W-:-:S03]  /*dfb0*/  IMAD.MOV.U32 R13, RZ, RZ, R0 ;  /* 0x000000ffff0d7224 */ /* 0x000fc600078e0000 */
[----:B------:R-:W-:-:S04]  /*dfc0*/  @!P2 LOP3.LUT R6, R7, R6, RZ, 0x3c, !PT ;  /* 0x000000060706a212 */ /* 0x000fc800078e3cff */
[----:B------:R-:W-:-:S05]  /*dfd0*/  @!P2 LOP3.LUT R7, R7, R6, RZ, 0x3c, !PT ;  /* 0x000000060707a212 */ /* 0x000fca00078e3cff */
[----:B------:R-:W-:Y:S01]  /*dfe0*/  @!PT LDS RZ, [RZ] ;  /* 0x00000000fffff984 */ /* 0x000fe20000000800 */
[----:B------:R-:W-:Y:S01]  /*dff0*/  @!PT LDS RZ, [RZ] ;  /* 0x00000000fffff984 */ /* 0x000fe20000000800 */
[----:B------:R-:W-:Y:S01]  /*e000*/  @!PT LDS RZ, [RZ] ;  /* 0x00000000fffff984 */ /* 0x000fe20000000800 */
[----:B------:R0:W-:Y:S04]  /*e010*/  @!P2 LDGSTS.E.BYPASS.LTC128B.128 [R9+0x20400], desc[UR48][R6.64], !P0 ;  /* 0x204000000609afae */ /* 0x0001e8000c101d70 */
[----:B------:R0:W-:Y:S01]  /*e020*/  @!P2 LDGSTS.E.BYPASS.LTC128B.128 [R9+0x24400], desc[UR48][R6.64+0x80], !P1 ;  /* 0x244000800609afae */ /* 0x0001e2000c901d70 */
[----:B------:R-:W-:Y:S01]  /*e030*/  ISETP.GE.AND P2, PT, R5, R3, PT ;  /* 0x000000030500720c */ /* 0x000fe20003f46270 */
[----:B------:R-:W-:-:S12]  /*e040*/  IMAD.MOV.U32 R5, RZ, RZ, R14 ;  /* 0x000000ffff057224 */ /* 0x000fd800078e000e */
[----:B0-----:R-:W-:Y:S05]  /*e050*/  WARPSYNC.COLLECTIVE R15, `(.L_x_112) ;  /* 0x000000000f087348 */ /* 0x001fea0003c00000 */
[----:B------:R1:W2:Y:S02]  /*e060*/  SHFL.IDX P6, R14, R13, R12, R11 ;  /* 0x0000000c0d0e7389 */ /* 0x0002a400000c000b */
[----:B012---:R-:W-:Y:S01]  /*e070*/  ENDCOLLECTIVE ;  /* 0x000000000000791b */ /* 0x007fe20003800000 */
.L_x_112:
[----:B------:R-:W-:Y:S02]  /*e080*/  IMAD.MOV.U32 R13, RZ, RZ, R4 ;  /* 0x000000ffff0d7224 */ /* 0x000fe400078e0004 */
[----:B------:R-:W-:Y:S02]  /*e090*/  IMAD.MOV.U32 R12, RZ, RZ, 0x2 ;  /* 0x00000002ff0c7424 */ /* 0x000fe400078e00ff */
[----:B------:R-:W-:-:S07]  /*e0a0*/  IMAD.MOV.U32 R8, RZ, RZ, R14 ;  /* 0x000000ffff087224 */ /* 0x000fce00078e000e */
[----:B------:R-:W-:Y:S05]  /*e0b0*/  WARPSYNC.COLLECTIVE R15, `(.L_x_113) ;  /* 0x000000000f087348 */ /* 0x000fea0003c00000 */
[----:B------:R0:W1:Y:S02]  /*e0c0*/  SHFL.IDX P6, R14, R13, R12, R11 ;  /* 0x0000000c0d0e7389 */ /* 0x00006400000c000b */
[----:B01----:R-:W-:Y:S01]  /*e0d0*/  ENDCOLLECTIVE ;  /* 0x000000000000791b */ /* 0x003fe20003800000 */
.L_x_113:
[----:B------:R-:W-:Y:S01]  /*e0e0*/  @!P2 IADD3 R6, P3, R10, R8, RZ ;  /* 0x000000080a06a210 */ /* 0x000fe20007f7e0ff */
[----:B------:R-:W-:-:S04]  /*e0f0*/  VIADD R8, R2, 0x60 ;  /* 0x0000006002087836 */ /* 0x000fc80000000000 */
[----:B------:R-:W-:-:S04]  /*e100*/  @!P2 IMAD.X R5, RZ, RZ, R5, P3 ;  /* 0x000000ffff05a224 */ /* 0x000fc800018e0605 */
[----:B------:R-:W-:Y:S02]  /*e110*/  @!P2 IMAD.MOV.U32 R7, RZ, RZ, R5 ;  /* 0x000000ffff07a224 */ /* 0x000fe400078e0005 */
[----:B------:R-:W-:Y:S02]  /*e120*/  VIADD R5, R2, 0x20 ;  /* 0x0000002002057836 */ /* 0x000fe40000000000 */
[----:B------:R-:W-:Y:S01]  /*e130*/  IMAD.MOV.U32 R13, RZ, RZ, R0 ;  /* 0x000000ffff0d7224 */ /* 0x000fe200078e0000 */
        /* <DEDUP_REMOVED lines=10> */
.L_x_114:
[----:B------:R-:W-:Y:S02]  /*e1e0*/  IMAD.MOV.U32 R13, RZ, RZ, R4 ;  /* 0x000000ffff0d7224 */ /* 0x000fe400078e0004 */
[----:B------:R-:W-:Y:S02]  /*e1f0*/  IMAD.MOV.U32 R12, RZ, RZ, 0x3 ;  /* 0x00000003ff0c7424 */ /* 0x000fe400078e00ff */
[----:B------:R-:W-:-:S07]  /*e200*/  IMAD.MOV.U32 R6, RZ, RZ, R14 ;  /* 0x000000ffff067224 */ /* 0x000fce00078e000e */
[----:B------:R-:W-:Y:S05]  /*e210*/  WARPSYNC.COLLECTIVE R15, `(.L_x_115) ;  /* 0x000000000f087348 */ /* 0x000fea0003c00000 */
[----:B------:R0:W1:Y:S02]  /*e220*/  SHFL.IDX P6, R14, R13, R12, R11 ;  /* 0x0000000c0d0e7389 */ /* 0x00006400000c000b */
[----:B01----:R-:W-:Y:S01]  /*e230*/  ENDCOLLECTIVE ;  /* 0x000000000000791b */ /* 0x003fe20003800000 */
.L_x_115:
[----:B------:R-:W-:-:S05]  /*e240*/  @!P2 IADD3 R6, P3, R10, R6, RZ ;  /* 0x000000060a06a210 */ /* 0x000fca0007f7e0ff */
        /* <DEDUP_REMOVED lines=14> */
.L_x_116:
[----:B------:R-:W-:Y:S02]  /*e330*/  IMAD.MOV.U32 R13, RZ, RZ, R4 ;  /* 0x000000ffff0d7224 */ /* 0x000fe400078e0004 */
[----:B------:R-:W-:Y:S02]  /*e340*/  IMAD.MOV.U32 R12, RZ, RZ, 0x4 ;  /* 0x00000004ff0c7424 */ /* 0x000fe400078e00ff */
[----:B------:R-:W-:-:S07]  /*e350*/  IMAD.MOV.U32 R6, RZ, RZ, R14 ;  /* 0x000000ffff067224 */ /* 0x000fce00078e000e */
[----:B------:R-:W-:Y:S05]  /*e360*/  WARPSYNC.COLLECTIVE R15, `(.L_x_117) ;  /* 0x000000000f087348 */ /* 0x000fea0003c00000 */
[----:B------:R0:W1:Y:S02]  /*e370*/  SHFL.IDX P6, R14, R13, R12, R11 ;  /* 0x0000000c0d0e7389 */ /* 0x00006400000c000b */
[----:B01----:R-:W-:Y:S01]  /*e380*/  ENDCOLLECTIVE ;  /* 0x000000000000791b */ /* 0x003fe20003800000 */
.L_x_117:
        /* <DEDUP_REMOVED lines=15> */
.L_x_118:
[----:B------:R-:W-:Y:S02]  /*e480*/  IMAD.MOV.U32 R13, RZ, RZ, R4 ;  /* 0x000000ffff0d7224 */ /* 0x000fe400078e0004 */
[----:B------:R-:W-:Y:S02]  /*e490*/  IMAD.MOV.U32 R12, RZ, RZ, 0x5 ;  /* 0x00000005ff0c7424 */ /* 0x000fe400078e00ff */
[----:B------:R-:W-:-:S07]  /*e4a0*/  IMAD.MOV.U32 R6, RZ, RZ, R14 ;  /* 0x000000ffff067224 */ /* 0x000fce00078e000e */
[----:B------:R-:W-:Y:S05]  /*e4b0*/  WARPSYNC.COLLECTIVE R15, `(.L_x_119) ;  /* 0x000000000f087348 */ /* 0x000fea0003c00000 */
[----:B------:R0:W1:Y:S02]  /*e4c0*/  SHFL.IDX P6, R14, R13, R12, R11 ;  /* 0x0000000c0d0e7389 */ /* 0x00006400000c000b */
[----:B01----:R-:W-:Y:S01]  /*e4d0*/  ENDCOLLECTIVE ;  /* 0x000000000000791b */ /* 0x003fe20003800000 */
.L_x_119:
        /* <DEDUP_REMOVED lines=15> */
.L_x_120:
[----:B------:R-:W-:Y:S02]  /*e5d0*/  IMAD.MOV.U32 R13, RZ, RZ, R4 ;  /* 0x000000ffff0d7224 */ /* 0x000fe400078e0004 */
[----:B------:R-:W-:Y:S02]  /*e5e0*/  IMAD.MOV.U32 R12, RZ, RZ, 0x6 ;  /* 0x00000006ff0c7424 */ /* 0x000fe400078e00ff */
[----:B------:R-:W-:-:S07]  /*e5f0*/  IMAD.MOV.U32 R6, RZ, RZ, R14 ;  /* 0x000000ffff067224 */ /* 0x000fce00078e000e */
[----:B------:R-:W-:Y:S05]  /*e600*/  WARPSYNC.COLLECTIVE R15, `(.L_x_121) ;  /* 0x000000000f087348 */ /* 0x000fea0003c00000 */
[----:B------:R0:W1:Y:S02]  /*e610*/  SHFL.IDX P6, R14, R13, R12, R11 ;  /* 0x0000000c0d0e7389 */ /* 0x00006400000c000b */
[----:B01----:R-:W-:Y:S01]  /*e620*/  ENDCOLLECTIVE ;  /* 0x000000000000791b */ /* 0x003fe20003800000 */
.L_x_121:
[----:B------:R-:W-:-:S05]  /*e630*/  @!P2 IADD3 R6, P3, R10, R6, RZ ;  /* 0x000000060a06a210 */ /* 0x000fca0007f7e0ff */
[----:B------:R-:W-:-:S04]  /*e640*/  @!P2 IMAD.X R5, RZ, RZ, R5, P3 ;  /* 0x000000ffff05a224 */ /* 0x000fc800018e0605 */
[----:B------:R-:W-:Y:S02]  /*e650*/  @!P2 IMAD.MOV.U32 R7, RZ, RZ, R5 ;  /* 0x000000ffff07a224 */ /* 0x000fe400078e0005 */
[----:B------:R-:W-:-:S03]  /*e660*/  IMAD.MOV.U32 R13, RZ, RZ, R0 ;  /* 0x000000ffff0d7224 */ /* 0x000fc600078e0000 */
        /* <DEDUP_REMOVED lines=10> */
.L_x_122:
[----:B------:R-:W-:Y:S02]  /*e710*/  IMAD.MOV.U32 R13, RZ, RZ, R4 ;  /* 0x000000ffff0d7224 */ /* 0x000fe400078e0004 */
[----:B------:R-:W-:Y:S02]  /*e720*/  IMAD.MOV.U32 R12, RZ, RZ, 0x7 ;  /* 0x00000007ff0c7424 */ /* 0x000fe400078e00ff */
[----:B------:R-:W-:-:S07]  /*e730*/  IMAD.MOV.U32 R6, RZ, RZ, R14 ;  /* 0x000000ffff067224 */ /* 0x000fce00078e000e */
[----:B------:R-:W-:Y:S05]  /*e740*/  WARPSYNC.COLLECTIVE R15, `(.L_x_123) ;  /* 0x000000000f087348 */ /* 0x000fea0003c00000 */
[----:B------:R0:W1:Y:S02]  /*e750*/  SHFL.IDX P6, R14, R13, R12, R11 ;  /* 0x0000000c0d0e7389 */ /* 0x00006400000c000b */
[----:B01----:R-:W-:Y:S01]  /*e760*/  ENDCOLLECTIVE ;  /* 0x000000000000791b */ /* 0x003fe20003800000 */
.L_x_123:
        /* <DEDUP_REMOVED lines=9> */
[----:B------:R-:W-:-:S07]  /*e800*/  IMAD.MOV.U32 R4, RZ, RZ, R14 ;  /* 0x000000ffff047224 */ /* 0x000fce00078e000e */
[----:B0-----:R-:W-:Y:S05]  /*e810*/  WARPSYNC.COLLECTIVE R15, `(.L_x_124) ;  /* 0x000000000f087348 */ /* 0x001fea0003c00000 */
[----:B------:R1:W2:Y:S02]  /*e820*/  SHFL.IDX P6, R14, R13, R12, R11 ;  /* 0x0000000c0d0e7389 */ /* 0x0002a400000c000b */
[----:B012---:R-:W-:Y:S01]  /*e830*/  ENDCOLLECTIVE ;  /* 0x000000000000791b */ /* 0x007fe20003800000 */
.L_x_124:
[----:B------:R-:W-:Y:S01]  /*e840*/  IMAD.MOV.U32 R0, RZ, RZ, R14 ;  /* 0x000000ffff007224 */ /* 0x000fe200078e000e */
[----:B------:R-:W-:Y:S06]  /*e850*/  BRA `(.L_x_125) ;  /* 0xffffffcc00e47947 */ /* 0x000fec000383ffff */
.L_x_57:
[----:B-1----:R-:W-:-:S04]  /*e860*/  IMAD.U32 R3, RZ, RZ, UR41 ;  /* 0x00000029ff037e24 */ /* 0x002fc8000f8e00ff */
[----:B------:R1:W2:Y:S03]  /*e870*/  SYNCS.PHASECHK.TRANS64.TRYWAIT P0, [R3+URZ+0x38820], R0 ;  /* 0x03882000030075a7 */ /* 0x0002a6000800017f */
[----:B--2---:R-:W-:Y:S05]  /*e880*/  @!P0 NANOSLEEP.SYNCS 0x989680 ;  /* 0x009896800000895d */ /* 0x004fea0003900000 */
[----:B------:R-:W2:Y:S02]  /*e890*/  @!P0 SYNCS.PHASECHK.TRANS64 P0, [R3+URZ+0x38820], R0 ;  /* 0x03882000030085a7 */ /* 0x000ea4000800007f */
[----:B--2---:R-:W-:Y:S05]  /*e8a0*/  @!P0 BRA `(.L_x_57) ;  /* 0xfffffffc00ec8947 */ /* 0x004fea000383ffff */
[----:B------:R-:W-:Y:S05]  /*e8b0*/  BRA `(.L_x_126) ;  /* 0xffffffd000247947 */ /* 0x000fea000383ffff */
.L_x_63:
[----:B0-----:R0:W2:Y:S02]  /*e8c0*/  SYNCS.PHASECHK.TRANS64.TRYWAIT P0, [R4+URZ+0x38880], R2 ;  /* 0x03888002040075a7 */ /* 0x0010a4000800017f */
[----:B--2---:R-:W-:Y:S05]  /*e8d0*/  @!P0 NANOSLEEP.SYNCS 0x989680 ;  /* 0x009896800000895d */ /* 0x004fea0003900000 */
[----:B------:R-:W2:Y:S02]  /*e8e0*/  @!P0 SYNCS.PHASECHK.TRANS64 P0, [R4+URZ+0x38880], R2 ;  /* 0x03888002040085a7 */ /* 0x000ea4000800007f */
[----:B--2---:R-:W-:Y:S05]  /*e8f0*/  @!P0 BRA `(.L_x_63) ;  /* 0xfffffffc00f08947 */ /* 0x004fea000383ffff */
[----:B------:R-:W-:Y:S05]  /*e900*/  BRA `(.L_x_127) ;  /* 0xffffffd000d47947 */ /* 0x000fea000383ffff */
.L_x_69:
[----:B--2---:R2:W3:Y:S02]  /*e910*/  SYNCS.PHASECHK.TRANS64.TRYWAIT P0, [R4+URZ+0x38840], R2 ;  /* 0x03884002040075a7 */ /* 0x0044e4000800017f */
[----:B---3--:R-:W-:Y:S05]  /*e920*/  @!P0 NANOSLEEP.SYNCS 0x989680 ;  /* 0x009896800000895d */ /* 0x008fea0003900000 */
[----:B------:R-:W3:Y:S02]  /*e930*/  @!P0 SYNCS.PHASECHK.TRANS64 P0, [R4+URZ+0x38840], R2 ;  /* 0x03884002040085a7 */ /* 0x000ee4000800007f */
[----:B---3--:R-:W-:Y:S05]  /*e940*/  @!P0 BRA `(.L_x_69) ;  /* 0xfffffffc00f08947 */ /* 0x008fea000383ffff */
[----:B------:R-:W-:Y:S05]  /*e950*/  BRA `(.L_x_128) ;  /* 0xffffffd400907947 */ /* 0x000fea000383ffff */
.L_x_76:
[----:B0-----:R0:W2:Y:S02]  /*e960*/  SYNCS.PHASECHK.TRANS64.TRYWAIT P0, [R19+URZ+0x38870], R2 ;  /* 0x03887002130075a7 */ /* 0x0010a4000800017f */
[----:B--2---:R-:W-:Y:S05]  /*e970*/  @!P0 NANOSLEEP.SYNCS 0x989680 ;  /* 0x009896800000895d */ /* 0x004fea0003900000 */
[----:B------:R-:W2:Y:S02]  /*e980*/  @!P0 SYNCS.PHASECHK.TRANS64 P0, [R19+URZ+0x38870], R2 ;  /* 0x03887002130085a7 */ /* 0x000ea4000800007f */
[----:B--2---:R-:W-:Y:S05]  /*e990*/  @!P0 BRA `(.L_x_76) ;  /* 0xfffffffc00f08947 */ /* 0x004fea000383ffff */
[----:B------:R-:W-:Y:S05]  /*e9a0*/  BRA `(.L_x_129) ;  /* 0xffffffd800687947 */ /* 0x000fea000383ffff */
.L_x_78:
[----:B--2---:R2:W3:Y:S02]  /*e9b0*/  SYNCS.PHASECHK.TRANS64.TRYWAIT P0, [R19+URZ+0x38860], R0 ;  /* 0x03886000130075a7 */ /* 0x0044e4000800017f */
[----:B---3--:R-:W-:Y:S05]  /*e9c0*/  @!P0 NANOSLEEP.SYNCS 0x989680 ;  /* 0x009896800000895d */ /* 0x008fea0003900000 */
[----:B------:R-:W3:Y:S02]  /*e9d0*/  @!P0 SYNCS.PHASECHK.TRANS64 P0, [R19+URZ+0x38860], R0 ;  /* 0x03886000130085a7 */ /* 0x000ee4000800007f */
[----:B---3--:R-:W-:Y:S05]  /*e9e0*/  @!P0 BRA `(.L_x_78) ;  /* 0xfffffffc00f08947 */ /* 0x008fea000383ffff */
[----:B------:R-:W-:Y:S05]  /*e9f0*/  BRA `(.L_x_130) ;  /* 0xffffffd800707947 */ /* 0x000fea000383ffff */
.L_x_83:
[----:B-1----:R1:W2:Y:S02]  /*ea00*/  SYNCS.PHASECHK.TRANS64.TRYWAIT P0, [R21+URZ+0x38870], R0 ;  /* 0x03887000150075a7 */ /* 0x0022a4000800017f */
[----:B--2---:R-:W-:Y:S05]  /*ea10*/  @!P0 NANOSLEEP.SYNCS 0x989680 ;  /* 0x009896800000895d */ /* 0x004fea0003900000 */
[----:B------:R-:W2:Y:S02]  /*ea20*/  @!P0 SYNCS.PHASECHK.TRANS64 P0, [R21+URZ+0x38870], R0 ;  /* 0x03887000150085a7 */ /* 0x000ea4000800007f */
[----:B--2---:R-:W-:Y:S05]  /*ea30*/  @!P0 BRA `(.L_x_83) ;  /* 0xfffffffc00f08947 */ /* 0x004fea000383ffff */
[----:B------:R-:W-:Y:S05]  /*ea40*/  BRA `(.L_x_131) ;  /* 0xffffffe000bc7947 */ /* 0x000fea000383ffff */
.L_x_85:
[----:B-1----:R1:W2:Y:S02]  /*ea50*/  SYNCS.PHASECHK.TRANS64.TRYWAIT P0, [R21+URZ+0x38860], R0 ;  /* 0x03886000150075a7 */ /* 0x0022a4000800017f */
[----:B--2---:R-:W-:Y:S05]  /*ea60*/  @!P0 NANOSLEEP.SYNCS 0x989680 ;  /* 0x009896800000895d */ /* 0x004fea0003900000 */
[----:B------:R-:W2:Y:S02]  /*ea70*/  @!P0 SYNCS.PHASECHK.TRANS64 P0, [R21+URZ+0x38860], R0 ;  /* 0x03886000150085a7 */ /* 0x000ea4000800007f */
[----:B--2---:R-:W-:Y:S05]  /*ea80*/  @!P0 BRA `(.L_x_85) ;  /* 0xfffffffc00f08947 */ /* 0x004fea000383ffff */
[----:B------:R-:W-:Y:S05]  /*ea90*/  BRA `(.L_x_132) ;  /* 0xffffffe000c47947 */ /* 0x000fea000383ffff */
.L_x_88:
[----:B0-----:R0:W1:Y:S02]  /*eaa0*/  SYNCS.PHASECHK.TRANS64.TRYWAIT P0, [R9+URZ+0x38820], R0 ;  /* 0x03882000090075a7 */ /* 0x001064000800017f */
[----:B-1----:R-:W-:Y:S05]  /*eab0*/  @!P0 NANOSLEEP.SYNCS 0x989680 ;  /* 0x009896800000895d */ /* 0x002fea0003900000 */
[----:B------:R-:W1:Y:S02]  /*eac0*/  @!P0 SYNCS.PHASECHK.TRANS64 P0, [R9+URZ+0x38820], R0 ;  /* 0x03882000090085a7 */ /* 0x000e64000800007f */
[----:B-1----:R-:W-:Y:S05]  /*ead0*/  @!P0 BRA `(.L_x_88) ;  /* 0xfffffffc00f08947 */ /* 0x002fea000383ffff */
[----:B------:R-:W-:Y:S05]  /*eae0*/  BRA `(.L_x_133) ;  /* 0xffffffec00207947 */ /* 0x000fea000383ffff */
.L_x_92:
[----:B0-----:R0:W1:Y:S02]  /*eaf0*/  SYNCS.PHASECHK.TRANS64.TRYWAIT P1, [R5+URZ], R4 ;  /* 0x00000004050075a7 */ /* 0x001064000802017f */
[----:B-1----:R-:W-:Y:S05]  /*eb00*/  @!P1 NANOSLEEP.SYNCS 0x989680 ;  /* 0x009896800000995d */ /* 0x002fea0003900000 */
[----:B------:R-:W1:Y:S02]  /*eb10*/  @!P1 SYNCS.PHASECHK.TRANS64 P1, [R5+URZ], R4 ;  /* 0x00000004050095a7 */ /* 0x000e64000802007f */
[----:B-1----:R-:W-:Y:S05]  /*eb20*/  @!P1 BRA `(.L_x_92) ;  /* 0xfffffffc00f09947 */ /* 0x002fea000383ffff */
[----:B------:R-:W-:Y:S05]  /*eb30*/  BRA `(.L_x_134) ;  /* 0xffffffec007c7947 */ /* 0x000fea000383ffff */
.L_x_93:
[----:B-1----:R1:W2:Y:S02]  /*eb40*/  SYNCS.PHASECHK.TRANS64.TRYWAIT P1, [R7+URZ], R0 ;  /* 0x00000000070075a7 */ /* 0x0022a4000802017f */
[----:B--2---:R-:W-:Y:S05]  /*eb50*/  @!P1 NANOSLEEP.SYNCS 0x989680 ;  /* 0x009896800000995d */ /* 0x004fea0003900000 */
[----:B------:R-:W2:Y:S02]  /*eb60*/  @!P1 SYNCS.PHASECHK.TRANS64 P1, [R7+URZ], R0 ;  /* 0x00000000070095a7 */ /* 0x000ea4000802007f */
[----:B--2---:R-:W-:Y:S05]  /*eb70*/  @!P1 BRA `(.L_x_93) ;  /* 0xfffffffc00f09947 */ /* 0x004fea000383ffff */
[----:B------:R-:W-:Y:S05]  /*eb80*/  BRA `(.L_x_135) ;  /* 0xffffffec00707947 */ /* 0x000fea000383ffff */
.L_x_95:
[----:B0-----:R0:W2:Y:S02]  /*eb90*/  SYNCS.PHASECHK.TRANS64.TRYWAIT P1, [R5+URZ+0x38860], R4 ;  /* 0x03886004050075a7 */ /* 0x0010a4000802017f */
[----:B--2---:R-:W-:Y:S05]  /*eba0*/  @!P1 NANOSLEEP.SYNCS 0x989680 ;  /* 0x009896800000995d */ /* 0x004fea0003900000 */
[----:B------:R-:W2:Y:S02]  /*ebb0*/  @!P1 SYNCS.PHASECHK.TRANS64 P1, [R5+URZ+0x38860], R4 ;  /* 0x03886004050095a7 */ /* 0x000ea4000802007f */
[----:B--2---:R-:W-:Y:S05]  /*ebc0*/  @!P1 BRA `(.L_x_95) ;  /* 0xfffffffc00f09947 */ /* 0x004fea000383ffff */
[----:B------:R-:W-:Y:S05]  /*ebd0*/  BRA `(.L_x_136) ;  /* 0xffffffec00747947 */ /* 0x000fea000383ffff */
.L_x_97:
[----:B--2---:R2:W3:Y:S02]  /*ebe0*/  SYNCS.PHASECHK.TRANS64.TRYWAIT P1, [R3+URZ+0x38860], R0 ;  /* 0x03886000030075a7 */ /* 0x0044e4000802017f */
[----:B---3--:R-:W-:Y:S05]  /*ebf0*/  @!P1 NANOSLEEP.SYNCS 0x989680 ;  /* 0x009896800000995d */ /* 0x008fea0003900000 */
[----:B------:R-:W3:Y:S02]  /*ec00*/  @!P1 SYNCS.PHASECHK.TRANS64 P1, [R3+URZ+0x38860], R0 ;  /* 0x03886000030095a7 */ /* 0x000ee4000802007f */
[----:B---3--:R-:W-:Y:S05]  /*ec10*/  @!P1 BRA `(.L_x_97) ;  /* 0xfffffffc00f09947 */ /* 0x008fea000383ffff */
[----:B------:R-:W-:Y:S05]  /*ec20*/  BRA `(.L_x_137) ;  /* 0xffffffec00747947 */ /* 0x000fea000383ffff */
.L_x_99:
[----:B---3--:R3:W4:Y:S02]  /*ec30*/  SYNCS.PHASECHK.TRANS64.TRYWAIT P0, [R5+URZ+0x38880], R4 ;  /* 0x03888004050075a7 */ /* 0x008724000800017f */
[----:B----4-:R-:W-:Y:S05]  /*ec40*/  @!P0 NANOSLEEP.SYNCS 0x989680 ;  /* 0x009896800000895d */ /* 0x010fea0003900000 */
[----:B------:R-:W4:Y:S02]  /*ec50*/  @!P0 SYNCS.PHASECHK.TRANS64 P0, [R5+URZ+0x38880], R4 ;  /* 0x03888004050085a7 */ /* 0x000f24000800007f */
[----:B----4-:R-:W-:Y:S05]  /*ec60*/  @!P0 BRA `(.L_x_99) ;  /* 0xfffffffc00f08947 */ /* 0x010fea000383ffff */
[----:B------:R-:W-:Y:S05]  /*ec70*/  BRA `(.L_x_100) ;  /* 0xffffffec00707947 */ /* 0x000fea000383ffff */
.L_x_138:
[----:B------:R-:W-:-:S00]  /*ec80*/  BRA `(.L_x_138) ;  /* 0xfffffffc00fc7947 */ /* 0x000fc0000383ffff */
[----:B------:R-:W-:-:S00]  /*ec90*/  NOP ;  /* 0x0000000000007918 */ /* 0x000fc00000000000 */
        /* <DEDUP_REMOVED lines=14> */
.L_x_2896:


//--------------------- .text._ZN7cutlass13device_kernelIN5flash11enable_sm90INS1_16FlashAttnFwdSm90INS1_25CollectiveMainloopFwdSm90ILi2EN4cute5tupleIJNS5_1CILi1EEES8_S8_EEENS6_IJNS7_ILi128EEESA_NS7_ILi256EEEEEELi256ENS_12float_e4m3_tEfNS_4arch4Sm90ELb0ELb0ELb0ELb1ELb0ELb0ELb0ELb1ELb1ELb1ELb0ELb0EEENS1_21CollectiveEpilogueFwdINS6_IJSA_SB_SA_EEES9_NS_10bfloat16_tESF_Li256ELb1ELb1ELb0ELb1EEENS1_36VarlenDynamicPersistentTileSchedulerILi128ELi128ELi256ELi128ELb0ELb1ELb1ELb0ELb1ELb1EEEEEEEEEvNT_6ParamsE --------------------------
	.section	.text._ZN7cutlass13device_kernelIN5flash11enable_sm90INS1_16FlashAttnFwdSm90INS1_25CollectiveMainloopFwdSm90ILi2EN4cute5tupleIJNS5_1CILi1EEES8_S8_EEENS6_IJNS7_ILi128EEESA_NS7_ILi256EEEEEELi256ENS_12float_e4m3_tEfNS_4arch4Sm90ELb0ELb0ELb0ELb1ELb0ELb0ELb0ELb1ELb1ELb1ELb0ELb0EEENS1_21CollectiveEpilogueFwdINS6_IJSA_SB_SA_EEES9_NS_10bfloat16_tESF_Li256ELb1ELb1ELb0ELb1EEENS1_36VarlenDynamicPersistentTileSchedulerILi128ELi128ELi256ELi128ELb0ELb1ELb1ELb0ELb1ELb1EEEEEEEEEvNT_6ParamsE,"ax",@progbits
	.align	128
.text._ZN7cutlass13device_kernelIN5flash11enable_sm90INS1_16FlashAttnFwdSm90INS1_25CollectiveMainloopFwdSm90ILi2EN4cute5tupleIJNS5_1CILi1EEES8_S8_EEENS6_IJNS7_ILi128EEESA_NS7_ILi256EEEEEELi256ENS_12float_e4m3_tEfNS_4arch4Sm90ELb0ELb0ELb0ELb1ELb0ELb0ELb0ELb1ELb1ELb1ELb0ELb0EEENS1_21CollectiveEpilogueFwdINS6_IJSA_SB_SA_EEES9_NS_10bfloat16_tESF_Li256ELb1ELb1ELb0ELb1EEENS1_36VarlenDynamicPersistentTileSchedulerILi128ELi128ELi256ELi128ELb0ELb1ELb1ELb0ELb1ELb1EEEEEEEEEvNT_6ParamsE:
        .type           _ZN7cutlass13device_kernelIN5flash11enable_sm90INS1_16FlashAttnFwdSm90INS1_25CollectiveMainloopFwdSm90ILi2EN4cute5tupleIJNS5_1CILi1EEES8_S8_EEENS6_IJNS7_ILi128EEESA_NS7_ILi256EEEEEELi256ENS_12float_e4m3_tEfNS_4arch4Sm90ELb0ELb0ELb0ELb1ELb0ELb0ELb0ELb1ELb1ELb1ELb0ELb0EEENS1_21CollectiveEpilogueFwdINS6_IJSA_SB_SA_EEES9_NS_10bfloat16_tESF_Li256ELb1ELb1ELb0ELb1EEENS1_36VarlenDynamicPersistentTileSchedulerILi128ELi128ELi256ELi128ELb0ELb1ELb1ELb0ELb1ELb1EEEEEEEEEvNT_6ParamsE,@function
        .size           _ZN7cutlass13device_kernelIN5flash11enable_sm90INS1_16FlashAttnFwdSm90INS1_25CollectiveMainloopFwdSm90ILi2EN4cute5tupleIJNS5_1CILi1EEES8_S8_EEENS6_IJNS7_ILi128EEESA_NS7_ILi256EEEEEELi256ENS_12float_e4m3_tEfNS_4arch4Sm90ELb0ELb0ELb0ELb1ELb0ELb0ELb0ELb1ELb1ELb1ELb0ELb0EEENS1_21CollectiveEpilogueFwdINS6_IJSA_SB_SA_EEES9_NS_10bfloat16_tESF_Li256ELb1ELb1ELb0ELb1EEENS1_36VarlenDynamicPersistentTileSchedulerILi128ELi128ELi256ELi128ELb0ELb1ELb1ELb0ELb1ELb1EEEEEEEEEvNT_6ParamsE,(.L_x_2897 - _ZN7cutlass13device_kernelIN5flash11enable_sm90INS1_16FlashAttnFwdSm90INS1_25CollectiveMainloopFwdSm90ILi2EN4cute5tupleIJNS5_1CILi1EEES8_S8_EEENS6_IJNS7_ILi128EEESA_NS7_ILi256EEEEEELi256ENS_12float_e4m3_tEfNS_4arch4Sm90ELb0ELb0ELb0ELb1ELb0ELb0ELb0ELb1ELb1ELb1ELb0ELb0EEENS1_21CollectiveEpilogueFwdINS6_IJSA_SB_SA_EEES9_NS_10bfloat16_tESF_Li256ELb1ELb1ELb0ELb1EEENS1_36VarlenDynamicPersistentTileSchedulerILi128ELi128ELi256ELi128ELb0ELb1ELb1ELb0ELb1ELb1EEEEEEEEEvNT_6ParamsE)
        .other          _ZN7cutlass13device_kernelIN5flash11enable_sm90INS1_16FlashAttnFwdSm90INS1_25CollectiveMainloopFwdSm90ILi2EN4cute5tupleIJNS5_1CILi1EEES8_S8_EEENS6_IJNS7_ILi128EEESA_NS7_ILi256EEEEEELi256ENS_12float_e4m3_tEfNS_4arch4Sm90ELb0ELb0ELb0ELb1ELb0ELb0ELb0ELb1ELb1ELb1ELb0ELb0EEENS1_21CollectiveEpilogueFwdINS6_IJSA_SB_SA_EEES9_NS_10bfloat16_tESF_Li256ELb1ELb1ELb0ELb1EEENS1_36VarlenDynamicPersistentTileSchedulerILi128ELi128ELi256ELi128ELb0ELb1ELb1ELb0ELb1ELb1EEEEEEEEEvNT_6ParamsE,@"STO_CUDA_ENTRY STV_DEFAULT"
_ZN7cutlass13device_kernelIN5flash11enable_sm90INS1_16FlashAttnFwdSm90INS1_25CollectiveMainloopFwdSm90ILi2EN4cute5tupleIJNS5_1CILi1EEES8_S8_EEENS6_IJNS7_ILi128EEESA_NS7_ILi256EEEEEELi256ENS_12float_e4m3_tEfNS_4arch4Sm90ELb0ELb0ELb0ELb1ELb0ELb0ELb0ELb1ELb1ELb1ELb0ELb0EEENS1_21CollectiveEpilogueFwdINS6_IJSA_SB_SA_EEES9_NS_10bfloat16_tESF_Li256ELb1ELb1ELb0ELb1EEENS1_36VarlenDynamicPersistentTileSchedulerILi128ELi128ELi256ELi128ELb0ELb1ELb1ELb0ELb1ELb1EEEEEEEEEvNT_6ParamsE:
        /* <DEDUP_REMOVED lines=18> */
.L_x_140:
[----:B------:R-:W-:Y:S05]  /*0120*/  BSYNC B0 ;  /* 0x0000000000007941 */ /* 0x000fea0003800000 */
.L_x_139:
        /* <DEDUP_REMOVED lines=41> */
.L_x_141:
        /* <DEDUP_REMOVED lines=22> */
.L_x_142:
        /* <DEDUP_REMOVED lines=18> */
.L_x_143:
        /* <DEDUP_REMOVED lines=22> */
.L_x_144:
        /* <DEDUP_REMOVED lines=22> */
.L_x_145:
[----:B------:R-:W-:Y:S01]  /*0900*/  PLOP3.LUT P0, PT, PT, PT, UP0, 0x80, 0x0 ;  /* 0x000000000000781c */ /* 0x000fe20003f0f008 */
[----:B------:R-:W-:Y:S01]  /*0910*/  UMOV UR38, 0x1 ;  /* 0x0000000100267882 */ /* 0x000fe20000000000 */
[----:B------:R-:W-:Y:S01]  /*0920*/  NOP ;  /* 0x0000000000007918 */ /* 0x000fe20000000000 */
[----:B------:R-:W-:Y:S01]  /*0930*/  USEL UR38, UR38, 0x2, !UP0 ;  /* 0x0000000226267887 */ /* 0x000fe2000c000000 */
[----:B------:R-:W-:Y:S01]  /*0940*/  ULDC.64 UR48, c[0x0][0x208] ;  /* 0x0000820000307ab9 */ /* 0x000fe20000000a00 */
[----:B012-4-:R-:W-:Y:S08]  /*0950*/  BAR.SYNC.DEFER_BLOCKING 0x0 ;  /* 0x0000000000007b1d */ /* 0x017ff00000010000 */
[----:B------:R-:W-:Y:S05]  /*0960*/  @!P0 BRA `(.L_x_146) ;  /* 0x000000ac000c8947 */ /* 0x000fea0003800000 */
.L_x_147:
[----:B------:R-:W-:-:S08]  /*0970*/  NOP ;  /* 0x0000000000007918 */ /* 0x000fd00000000000 */
[----:B------:R-:W0:Y:S02]  /*0980*/  USETMAXREG.TRY_ALLOC.CTAPOOL UP0, 0xf0 ;  /* 0x000000f0000079c8 */ /* 0x000e240008000600 */
[----:B0-----:R-:W-:-:S13]  /*0990*/  PLOP3.LUT P0, PT, PT, PT, UP0, 0x80, 0x0 ;  /* 0x000000000000781c */ /* 0x001fda0003f0f008 */
[----:B------:R-:W-:Y:S05]  /*09a0*/  @!P0 BRA `(.L_x_147) ;  /* 0xfffffffc00f08947 */ /* 0x000fea000383ffff */
[----:B------:R-:W0:Y:S01]  /*09b0*/  S2R R2, SR_TID.X ;  /* 0x0000000000027919 */ /* 0x000e220000002100 */
[----:B------:R-:W1:Y:S01]  /*09c0*/  S2UR UR5, SR_CgaCtaId ;  /* 0x00000000000579c3 */ /* 0x000e620000008800 */
[----:B------:R-:W-:-:S07]  /*09d0*/  UMOV UR4, 0x400 ;  /* 0x0000040000047882 */ /* 0x000fce0000000000 */
[----:B------:R-:W-:Y:S06]  /*09e0*/  BAR.ARV 0x8, 0x180 ;  /* 0x0206000000007b1d */ /* 0x000fec0000002000 */
[----:B-1----:R-:W-:Y:S01]  /*09f0*/  ULEA UR4, UR5, UR4, 0x18 ;  /* 0x0000000405047291 */ /* 0x002fe2000f8ec03f */
[----:B0-----:R-:W-:-:S04]  /*0a00*/  LOP3.LUT R0, R2, 0xffffff80, RZ, 0xc0, !PT ;  /* 0xffffff8002007812 */ /* 0x001fc800078ec0ff */
[----:B------:R-:W-:-:S13]  /*0a10*/  ISETP.NE.AND P0, PT, R0, 0x80, PT ;  /* 0x000000800000780c */ /* 0x000fda0003f05270 */
[----:B------:R-:W-:Y:S08]  /*0a20*/  @!P0 BAR.ARV 0x9, 0x100 ;  /* 0x0244000000008b1d */ /* 0x000ff00000002000 */
[----:B------:R-:W-:Y:S06]  /*0a30*/  BAR.SYNC.DEFER_BLOCKING 0x5, 0x180 ;  /* 0x0146000000007b1d */ /* 0x000fec0000010000 */
[----:B------:R-:W0:Y:S01]  /*0a40*/  LDS.128 R48, [UR4+0x388d0] ;  /* 0x0388d004ff307984 */ /* 0x000e220008000c00 */
[----:B------:R-:W-:Y:S01]  /*0a50*/  ULDC UR4, c[0x0][0xc3c] ;  /* 0x00030f0000047ab9 */ /* 0x000fe20000000800 */
[----:B------:R-:W-:Y:S06]  /*0a60*/  BAR.ARV 0x4, 0x180 ;  /* 0x0106000000007b1d */ /* 0x000fec0000002000 */
[----:B0-----:R-:W-:-:S13]  /*0a70*/  ISETP.GE.AND P0, PT, R51, UR4, PT ;  /* 0x0000000433007c0c */ /* 0x001fda000bf06270 */
[----:B------:R-:W-:Y:S05]  /*0a80*/  @P0 EXIT ;  /* 0x000000000000094d */ /* 0x000fea0003800000 */
[----:B------:R-:W-:Y:S01]  /*0a90*/  VIADD R11, R2, 0xffffff80 ;  /* 0xffffff80020b7836 */ /* 0x000fe20000000000 */
[----:B------:R-:W-:Y:S01]  /*0aa0*/  R2UR UR5, R49 ;  /* 0x00000000310572ca */ /* 0x000fe200000e0000 */
[----:B------:R-:W-:Y:S01]  /*0ab0*/  ULOP3.LUT UR45, UR38, 0x1, URZ, 0xfc, !UPT ;  /* 0x00000001262d7892 */ /* 0x000fe2000f8efc3f */
[----:B------:R-:W-:Y:S01]  /*0ac0*/  R2UR UR46, R50 ;  /* 0x00000000322e72ca */ /* 0x000fe200000e0000 */
[----:B------:R-:W-:Y:S01]  /*0ad0*/  UMOV UR44, URZ ;  /* 0x0000003f002c7c82 */ /* 0x000fe20008000000 */
[----:B------:R-:W-:Y:S01]  /*0ae0*/  SHF.R.S32.HI R0, RZ, 0x1f, R11 ;  /* 0x0000001fff007819 */ /* 0x000fe2000001140b */
[----:B------:R-:W-:Y:S01]  /*0af0*/  UMOV UR43, URZ ;  /* 0x0000003f002b7c82 */ /* 0x000fe20008000000 */
[----:B------:R-:W-:Y:S02]  /*0b00*/  UMOV UR52, URZ ;  /* 0x0000003f00347c82 */ /* 0x000fe40008000000 */
[CC--:B------:R-:W-:Y:S02]  /*0b10*/  LEA.HI R2, R0.reuse, R11.reuse, RZ, 0x7 ;  /* 0x0000000b00027211 */ /* 0x0c0fe400078f38ff */
[----:B------:R-:W-:-:S02]  /*0b20*/  LEA.HI R4, R0, R11, RZ, 0x5 ;  /* 0x0000000b00047211 */ /* 0x000fc400078f28ff */
[----:B------:R-:W-:Y:S02]  /*0b30*/  LOP3.LUT R232, R2, 0xffffff80, RZ, 0xc0, !PT ;  /* 0xffffff8002e87812 */ /* 0x000fe400078ec0ff */
[----:B------:R-:W-:Y:S01]  /*0b40*/  LEA.HI R3, R0, R11, RZ, 0x4 ;  /* 0x0000000b00037211 */ /* 0x000fe200078f20ff */
[----:B------:R-:W-:Y:S01]  /*0b50*/  IMAD.SHL.U32 R5, R4, 0x20, RZ ;  /* 0x0000002004057824 */ /* 0x000fe200078e00ff */
[----:B------:R-:W-:Y:S01]  /*0b60*/  SHF.R.S32.HI R233, RZ, 0x7, R2 ;  /* 0x00000007ffe97819 */ /* 0x000fe20000011402 */
[----:B------:R-:W-:Y:S01]  /*0b70*/  IMAD.IADD R232, R11, 0x1, -R232 ;  /* 0x000000010be87824 */ /* 0x000fe200078e0ae8 */
[----:B------:R-:W-:Y:S02]  /*0b80*/  LOP3.LUT R4, R3, 0x3fffff0, RZ, 0xc0, !PT ;  /* 0x03fffff003047812 */ /* 0x000fe400078ec0ff */
[----:B------:R-:W-:Y:S02]  /*0b90*/  LOP3.LUT R5, R5, 0xfffffc00, RZ, 0xc0, !PT ;  /* 0xfffffc0005057812 */ /* 0x000fe400078ec0ff */
[----:B------:R-:W-:Y:S01]  /*0ba0*/  SHF.R.S32.HI R7, RZ, 0x1f, R232 ;  /* 0x0000001fff077819 */ /* 0x000fe200000114e8 */
[----:B------:R-:W-:Y:S01]  /*0bb0*/  IMAD.IADD R4, R11, 0x1, -R4 ;  /* 0x000000010b047824 */ /* 0x000fe200078e0a04 */
[----:B------:R-:W-:-:S02]  /*0bc0*/  SHF.R.S32.HI R6, RZ, 0x4, R3 ;  /* 0x00000004ff067819 */ /* 0x000fc40000011403 */
[----:B------:R-:W-:Y:S01]  /*0bd0*/  LEA.HI R8, R7, R232, RZ, 0x2 ;  /* 0x000000e807087211 */ /* 0x000fe200078f10ff */
[----:B------:R-:W-:Y:S01]  /*0be0*/  IMAD R4, R4, 0x40, R5 ;  /* 0x0000004004047824 */ /* 0x000fe200078e0205 */
[----:B------:R-:W-:Y:S02]  /*0bf0*/  LEA.HI R3, R3, R6, RZ, 0x1 ;  /* 0x0000000603037211 */ /* 0x000fe400078f08ff */
[----:B------:R-:W-:Y:S02]  /*0c00*/  LEA.HI R5, R0, R11, RZ, 0x2 ;  /* 0x0000000b00057211 */ /* 0x000fe400078f10ff */
[--C-:B------:R-:W-:Y:S02]  /*0c10*/  SHF.R.S32.HI R9, RZ, 0x2, R8.reuse ;  /* 0x00000002ff097819 */ /* 0x100fe40000011408 */
[----:B------:R-:W-:Y:S02]  /*0c20*/  SHF.R.S32.HI R10, RZ, 0x1f, R8 ;  /* 0x0000001fff0a7819 */ /* 0x000fe40000011408 */
[----:B------:R-:W-:-:S02]  /*0c30*/  LOP3.LUT R3, R3, 0x1ffffffe, RZ, 0xc0, !PT ;  /* 0x1ffffffe03037812 */ /* 0x000fc400078ec0ff */
[----:B------:R-:W-:Y:S02]  /*0c40*/  LOP3.LUT R5, R5, 0xfffffffc, RZ, 0xc0, !PT ;  /* 0xfffffffc05057812 */ /* 0x000fe400078ec0ff */
[----:B------:R-:W-:Y:S01]  /*0c50*/  LEA.HI R0, R0, R11, RZ, 0x3 ;  /* 0x0000000b00007211 */ /* 0x000fe200078f18ff */
[----:B------:R-:W-:Y:S01]  /*0c60*/  IMAD.IADD R3, R6, 0x1, -R3 ;  /* 0x0000000106037824 */ /* 0x000fe200078e0a03 */
[----:B------:R-:W-:Y:S01]  /*0c70*/  LEA.HI R10, R10, R9, RZ, 0x3 ;  /* 0x000000090a0a7211 */ /* 0x000fe200078f18ff */
[----:B------:R-:W-:Y:S01]  /*0c80*/  IMAD.IADD R5, R11, 0x1, -R5 ;  /* 0x000000010b057824 */ /* 0x000fe200078e0a05 */
[----:B------:R-:W-:Y:S01]  /*0c90*/  LOP3.LUT R22, R0, 0xfffffff8, RZ, 0xc0, !PT ;  /* 0xfffffff800167812 */ /* 0x000fe200078ec0ff */
[----:B------:R-:W-:Y:S01]  /*0ca0*/  IMAD R237, R3, 0x8, R4 ;  /* 0x0000000803ed7824 */ /* 0x000fe200078e0204 */
[----:B------:R-:W-:Y:S01]  /*0cb0*/  LOP3.LUT R10, R10, 0xfffffff8, RZ, 0xc0, !PT ;  /* 0xfffffff80a0a7812 */ /* 0x000fe200078ec0ff */
[----:B------:R-:W-:Y:S01]  /*0cc0*/  IMAD.MOV.U32 R6, RZ, RZ, 0x80 ;  /* 0x00000080ff067424 */ /* 0x000fe200078e00ff */
[----:B------:R-:W-:Y:S01]  /*0cd0*/  LEA.HI R7, R7, R232, RZ, 0x5 ;  /* 0x000000e807077211 */ /* 0x000fe200078f28ff */
[----:B------:R-:W-:Y:S01]  /*0ce0*/  IMAD.IADD R22, R11, 0x1, -R22 ;  /* 0x000000010b167824 */ /* 0x000fe200078e0a16 */
[----:B------:R-:W-:Y:S01]  /*0cf0*/  LEA.HI R2, R2, R233, RZ, 0x1 ;  /* 0x000000e902027211 */ /* 0x000fe200078f08ff */
[----:B------:R-:W-:Y:S01]  /*0d00*/  IMAD.IADD R10, R9, 0x1, -R10 ;  /* 0x00000001090a7824 */ /* 0x000fe200078e0a0a */
[----:B------:R-:W-:Y:S01]  /*0d10*/  LEA.HI R3, R5, R5, RZ, 0x1 ;  /* 0x0000000505037211 */ /* 0x000fe200078f08ff */
[----:B------:R-:W-:Y:S01]  /*0d20*/  IMAD.SHL.U32 R16, R22, 0x8, RZ ;  /* 0x0000000816107824 */ /* 0x000fe200078e00ff */
[----:B------:R-:W-:-:S02]  /*0d30*/  SHF.R.S32.HI R7, RZ, 0x5, R7 ;  /* 0x00000005ff077819 */ /* 0x000fc40000011407 */
[----:B------:R-:W-:Y:S01]  /*0d40*/  LOP3.LUT R2, R2, 0x3fffffe, RZ, 0xc0, !PT ;  /* 0x03fffffe02027812 */ /* 0x000fe200078ec0ff */
[----:B------:R-:W-:Y:S01]  /*0d50*/  VIADD R18, R16, 0x40 ;  /* 0x0000004010127836 */ /* 0x000fe20000000000 */
[----:B------:R-:W-:Y:S01]  /*0d60*/  LOP3.LUT R9, R8, 0x7ffffffc, RZ, 0xc0, !PT ;  /* 0x7ffffffc08097812 */ /* 0x000fe200078ec0ff */
[----:B------:R-:W-:Y:S01]  /*0d70*/  IMAD R7, R7, 0x10, R10 ;  /* 0x0000001007077824 */ /* 0x000fe200078e020a */
[----:B------:R-:W-:Y:S01]  /*0d80*/  LOP3.LUT R4, R3, 0x1ffffffe, RZ, 0xc0, !PT ;  /* 0x1ffffffe03047812 */ /* 0x000fe200078ec0ff */
[----:B------:R-:W-:Y:S01]  /*0d90*/  IMAD.IADD R2, R233, 0x1, -R2 ;  /* 0x00000001e9027824 */ /* 0x000fe200078e0a02 */
[----:B------:R-:W-:Y:S01]  /*0da0*/  SHF.R.S32.HI R23, RZ, 0x3, R0 ;  /* 0x00000003ff177819 */ /* 0x000fe20000011400 */
[C---:B------:R-:W-:Y:S01]  /*0db0*/  VIADD R17, R16.reuse, 0x80 ;  /* 0x0000008010117836 */ /* 0x040fe20000000000 */
[----:B------:R-:W-:Y:S01]  /*0dc0*/  SHF.R.S32.HI R0, RZ, 0x1f, R16 ;  /* 0x0000001fff007819 */ /* 0x000fe20000011410 */
[----:B------:R-:W-:Y:S01]  /*0dd0*/  VIADD R19, R16, 0xc0 ;  /* 0x000000c010137836 */ /* 0x000fe20000000000 */
[----:B------:R-:W-:Y:S01]  /*0de0*/  SHF.R.S32.HI R3, RZ, 0x1f, R18 ;  /* 0x0000001fff037819 */ /* 0x000fe20000011412 */
[----:B------:R-:W-:-:S02]  /*0df0*/  IMAD.IADD R9, R232, 0x1, -R9 ;  /* 0x00000001e8097824 */ /* 0x000fc400078e0a09 */
[----:B------:R-:W-:Y:S01]  /*0e00*/  IMAD.IADD R5, R5, 0x1, -R4 ;  /* 0x0000000105057824 */ /* 0x000fe200078e0a04 */
[----:B------:R-:W-:Y:S01]  /*0e10*/  SHF.R.S32.HI R0, RZ, 0x1f, R19 ;  /* 0x0000001fff007819 */ /* 0x000fe20000011413 */
[----:B------:R-:W-:Y:S01]  /*0e20*/  IMAD R234, R2, 0x40, R7 ;  /* 0x0000004002ea7824 */ /* 0x000fe200078e0207 */
[----:B------:R-:W-:Y:S01]  /*0e30*/  SHF.R.S32.HI R2, RZ, 0x1f, R17 ;  /* 0x0000001fff027819 */ /* 0x000fe20000011411 */
[----:B------:R-:W-:Y:S02]  /*0e40*/  IMAD R235, R9, -0x2, R6 ;  /* 0xfffffffe09eb7824 */ /* 0x000fe400078e0206 */
[----:B------:R-:W-:-:S07]  /*0e50*/  IMAD R236, R5, 0x8, R234 ;  /* 0x0000000805ec7824 */ /* 0x000fce00078e02ea */
.L_x_191:
[----:B012---:R-:W0:Y:S01]  /*0e60*/  LDC.64 R2, c[0x0][0xc88] ;  /* 0x00032200ff027b82 */ /* 0x007e220000000a00 */
[----:B------:R-:W-:Y:S01]  /*0e70*/  ULDC.64 UR6, c[0x0][0x990] ;  /* 0x0002640000067ab9 */ /* 0x000fe20000000a00 */
[----:B------:R-:W-:Y:S01]  /*0e80*/  ULDC.64 UR8, c[0x0][0x998] ;  /* 0x0002660000087ab9 */ /* 0x000fe20000000a00 */
[----:B0-----:R-:W-:-:S06]  /*0e90*/  IMAD.WIDE R2, R51, 0x4, R2 ;  /* 0x0000000433027825 */ /* 0x001fcc00078e0202 */
[----:B------:R-:W2:Y:S01]  /*0ea0*/  LDG.E R2, desc[UR48][R2.64] ;  /* 0x0000003002027981 */ /* 0x000ea2000c1e1900 */
[----:B------:R-:W-:Y:S01]  /*0eb0*/  UISETP.NE.U32.AND UP0, UPT, UR6, URZ, UPT ;  /* 0x0000003f0600728c */ /* 0x000fe2000bf05070 */
[----:B------:R-:W-:Y:S01]  /*0ec0*/  IMAD.MOV.U32 R11, RZ, RZ, 0x3f800000 ;  /* 0x3f800000ff0b7424 */ /* 0x000fe200078e00ff */
[----:B------:R-:W-:Y:S01]  /*0ed0*/  UISETP.NE.U32.AND UP3, UPT, UR8, URZ, UPT ;  /* 0x0000003f0800728c */ /* 0x000fe2000bf65070 */
[----:B------:R-:W-:Y:S01]  /*0ee0*/  IMAD.MOV.U32 R0, RZ, RZ, 0x3f800000 ;  /* 0x3f800000ff007424 */ /* 0x000fe200078e00ff */
[----:B------:R-:W-:Y:S02]  /*0ef0*/  UISETP.NE.AND.EX UP0, UPT, UR7, URZ, UPT, UP0 ;  /* 0x0000003f0700728c */ /* 0x000fe4000bf05300 */
[----:B------:R-:W-:-:S04]  /*0f00*/  UISETP.NE.AND.EX UP3, UPT, UR9, URZ, UPT, UP3 ;  /* 0x0000003f0900728c */ /* 0x000fc8000bf65330 */
[----:B------:R-:W-:Y:S02]  /*0f10*/  PLOP3.LUT P2, PT, PT, PT, UP0, 0x80, 0x0 ;  /* 0x000000000000781c */ /* 0x000fe40003f4f008 */
[----:B------:R-:W-:-:S03]  /*0f20*/  PLOP3.LUT P3, PT, PT, PT, UP3, 0x80, 0x0 ;  /* 0x000000000000781c */ /* 0x000fc60003f6f038 */
[----:B------:R-:W-:Y:S01]  /*0f30*/  @UP0 ULDC.64 UR12, c[0x0][0x9a8] ;  /* 0x00026a00000c0ab9 */ /* 0x000fe20000000a00 */
[----:B------:R-:W-:Y:S01]  /*0f40*/  @UP0 ULDC.64 UR14, c[0x0][0x9b0] ;  /* 0x00026c00000e0ab9 */ /* 0x000fe20000000a00 */
[----:B------:R-:W-:Y:S01]  /*0f50*/  @UP3 ULDC.64 UR18, c[0x0][0x9b8] ;  /* 0x00026e0000123ab9 */ /* 0x000fe20000000a00 */
[----:B------:R-:W-:Y:S01]  /*0f60*/  @UP3 ULDC.64 UR20, c[0x0][0x9c0] ;  /* 0x0002700000143ab9 */ /* 0x000fe20000000a00 */
[----:B--2---:R-:W-:-:S13]  /*0f70*/  R2UR UR36, R2 ;  /* 0x00000000022472ca */ /* 0x004fda00000e0000 */
[----:B------:R-:W-:Y:S02]  /*0f80*/  USHF.R.S32.HI UR37, URZ, 0x1f, UR36 ;  /* 0x0000001f3f257899 */ /* 0x000fe40008011424 */
[----:B------:R-:W-:Y:S02]  /*0f90*/  @UP0 UIMAD.WIDE.U32 UR10, UR36, UR12, URZ ;  /* 0x0000000c240a02a5 */ /* 0x000fe4000f8e003f */
[----:B------:R-:W-:Y:S02]  /*0fa0*/  @UP0 UIMAD UR4, UR37, UR12, URZ ;  /* 0x0000000c250402a4 */ /* 0x000fe4000f8e023f */
[----:B------:R-:W-:Y:S02]  /*0fb0*/  @UP3 UIMAD.WIDE.U32 UR16, UR36, UR18, URZ ;  /* 0x00000012241032a5 */ /* 0x000fe4000f8e003f */
[----:B------:R-:W-:Y:S02]  /*0fc0*/  @UP0 UIMAD UR12, UR36, UR13, UR4 ;  /* 0x0000000d240c02a4 */ /* 0x000fe4000f8e0204 */
[----:B------:R-:W-:-:S02]  /*0fd0*/  @UP0 USHF.R.S32.HI UR4, URZ, 0x1f, UR46 ;  /* 0x0000001f3f040899 */ /* 0x000fc4000801142e */
[----:B------:R-:W-:Y:S02]  /*0fe0*/  @UP3 UIMAD UR13, UR37, UR18, URZ ;  /* 0x00000012250d32a4 */ /* 0x000fe4000f8e023f */
[----:B------:R-:W-:Y:S02]  /*0ff0*/  @UP0 UIADD3 UR11, UR11, UR12, URZ ;  /* 0x0000000c0b0b0290 */ /* 0x000fe4000fffe03f */
[----:B------:R-:W-:Y:S02]  /*1000*/  @UP0 UIMAD UR4, UR4, UR14, URZ ;  /* 0x0000000e040402a4 */ /* 0x000fe4000f8e023f */
[----:B------:R-:W-:Y:S02]  /*1010*/  @UP3 UIMAD UR18, UR36, UR19, UR13 ;  /* 0x00000013241232a4 */ /* 0x000fe4000f8e020d */
[----:B------:R-:W-:Y:S02]  /*1020*/  @UP3 USHF.R.S32.HI UR19, URZ, 0x1f, UR46 ;  /* 0x0000001f3f133899 */ /* 0x000fe4000801142e */
[----:B------:R-:W-:-:S02]  /*1030*/  @UP0 UIMAD UR4, UR46, UR15, UR4 ;  /* 0x0000000f2e0402a4 */ /* 0x000fc4000f8e0204 */
[----:B------:R-:W-:Y:S02]  /*1040*/  @UP0 UIMAD.WIDE.U32 UR14, UR46, UR14, UR10 ;  /* 0x0000000e2e0e02a5 */ /* 0x000fe4000f8e000a */
[----:B------:R-:W-:Y:S01]  /*1050*/  @UP3 UIADD3 UR17, UR17, UR18, URZ ;  /* 0x0000001211113290 */ /* 0x000fe2000fffe03f */
[----:B------:R-:W-:Y:S01]  /*1060*/  ULDC.64 UR10, c[0x0][0xa28] ;  /* 0x00028a00000a7ab9 */ /* 0x000fe20000000a00 */
[----:B------:R-:W-:Y:S01]  /*1070*/  ULDC.64 UR12, c[0x0][0xa20] ;  /* 0x00028800000c7ab9 */ /* 0x000fe20000000a00 */
[----:B------:R-:W-:Y:S02]  /*1080*/  @UP3 UIMAD UR18, UR19, UR20, URZ ;  /* 0x00000014131232a4 */ /* 0x000fe4000f8e023f */
[----:B------:R-:W-:Y:S02]  /*1090*/  UISETP.NE.U32.AND UP1, UPT, UR10, URZ, UPT ;  /* 0x0000003f0a00728c */ /* 0x000fe4000bf25070 */
[----:B------:R-:W-:Y:S02]  /*10a0*/  UISETP.NE.U32.AND UP2, UPT, UR12, URZ, UPT ;  /* 0x0000003f0c00728c */ /* 0x000fe4000bf45070 */
[----:B------:R-:W-:-:S02]  /*10b0*/  @UP3 UIMAD UR18, UR46, UR21, UR18 ;  /* 0x000000152e1232a4 */ /* 0x000fc4000f8e0212 */
[----:B------:R-:W-:Y:S02]  /*10c0*/  @UP3 UIMAD.WIDE.U32 UR16, UR46, UR20, UR16 ;  /* 0x000000142e1032a5 */ /* 0x000fe4000f8e0010 */
[----:B------:R-:W-:Y:S02]  /*10d0*/  UISETP.NE.AND.EX UP1, UPT, UR11, URZ, UPT, UP1 ;  /* 0x0000003f0b00728c */ /* 0x000fe4000bf25310 */
[----:B------:R-:W-:Y:S02]  /*10e0*/  UISETP.NE.AND.EX UP2, UPT, UR13, URZ, UPT, UP2 ;  /* 0x0000003f0d00728c */ /* 0x000fe4000bf45320 */
[----:B------:R-:W-:Y:S02]  /*10f0*/  @UP0 UIADD3 UR15, UR15, UR4, URZ ;  /* 0x000000040f0f0290 */ /* 0x000fe4000fffe03f */
[----:B------:R-:W-:Y:S01]  /*1100*/  @UP0 ULEA UR6, UP4, UR14, UR6, 0x2 ;  /* 0x000000060e060291 */ /* 0x000fe2000f88103f */
[----:B------:R-:W-:Y:S01]  /*1110*/  PLOP3.LUT P0, PT, PT, PT, UP1, 0x80, 0x0 ;  /* 0x000000000000781c */ /* 0x000fe20003f0f018 */
[----:B------:R-:W-:Y:S01]  /*1120*/  @UP3 UIADD3 UR4, UR17, UR18, URZ ;  /* 0x0000001211043290 */ /* 0x000fe2000fffe03f */
[----:B------:R-:W-:Y:S01]  /*1130*/  PLOP3.LUT P1, PT, PT, PT, UP2, 0x80, 0x0 ;  /* 0x000000000000781c */ /* 0x000fe20003f2f028 */
[----:B------:R-:W-:-:S02]  /*1140*/  @UP3 ULEA UR8, UP5, UR16, UR8, 0x2 ;  /* 0x0000000810083291 */ /* 0x000fc4000f8a103f */
[----:B------:R-:W-:Y:S01]  /*1150*/  @UP0 ULEA.HI.X UR7, UR14, UR7, UR15, 0x2, UP4 ;  /* 0x000000070e070291 */ /* 0x000fe2000a0f140f */
[----:B------:R-:W-:Y:S01]  /*1160*/  IMAD.U32 R6, RZ, RZ, UR6 ;  /* 0x00000006ff067e24 */ /* 0x000fe2000f8e00ff */
[----:B------:R-:W-:Y:S02]  /*1170*/  @UP3 ULEA.HI.X UR9, UR16, UR9, UR4, 0x2, UP5 ;  /* 0x0000000910093291 */ /* 0x000fe4000a8f1404 */
[----:B------:R-:W-:Y:S01]  /*1180*/  @UP1 ULEA UR10, UP0, UR36, UR10, 0x2 ;  /* 0x0000000a240a1291 */ /* 0x000fe2000f80103f */
[----:B------:R-:W-:Y:S01]  /*1190*/  IMAD.U32 R8, RZ, RZ, UR8 ;  /* 0x00000008ff087e24 */ /* 0x000fe2000f8e00ff */
[----:B------:R-:W-:Y:S01]  /*11a0*/  @UP2 ULEA UR12, UP3, UR36, UR12, 0x2 ;  /* 0x0000000c240c2291 */ /* 0x000fe2000f86103f */
[----:B------:R-:W-:Y:S01]  /*11b0*/  IMAD.U32 R7, RZ, RZ, UR7 ;  /* 0x00000007ff077e24 */ /* 0x000fe2000f8e00ff */
[----:B------:R-:W-:Y:S01]  /*11c0*/  @UP1 ULEA.HI.X UR11, UR36, UR11, UR37, 0x2, UP0 ;  /* 0x0000000b240b1291 */ /* 0x000fe200080f1425 */
[----:B------:R-:W-:Y:S01]  /*11d0*/  IMAD.U32 R9, RZ, RZ, UR9 ;  /* 0x00000009ff097e24 */ /* 0x000fe2000f8e00ff */
[----:B------:R-:W-:-:S02]  /*11e0*/  @UP2 ULEA.HI.X UR13, UR36, UR13, UR37, 0x2, UP3 ;  /* 0x0000000d240d2291 */ /* 0x000fc400098f1425 */
[----:B------:R-:W2:Y:S01]  /*11f0*/  @P2 LDG.E R11, desc[UR48][R6.64] ;  /* 0x00000030060b2981 */ /* 0x000ea2000c1e1900 */
[----:B------:R-:W-:Y:S01]  /*1200*/  IMAD.U32 R2, RZ, RZ, UR10 ;  /* 0x0000000aff027e24 */ /* 0x000fe2000f8e00ff */
[----:B------:R-:W-:Y:S01]  /*1210*/  ULDC.64 UR6, c[0x0][0x418] ;  /* 0x0001060000067ab9 */ /* 0x000fe20000000a00 */
[----:B------:R-:W-:Y:S01]  /*1220*/  ULDC UR4, c[0x0][0x424] ;  /* 0x0001090000047ab9 */ /* 0x000fe20000000800 */
[----:B------:R0:W2:Y:S01]  /*1230*/  @P3 LDG.E R0, desc[UR48][R8.64] ;  /* 0x0000003008003981 */ /* 0x0000a2000c1e1900 */
[----:B------:R-:W-:Y:S02]  /*1240*/  IMAD.U32 R4, RZ, RZ, UR12 ;  /* 0x0000000cff047e24 */ /* 0x000fe4000f8e00ff */
[----:B------:R-:W-:Y:S02]  /*1250*/  IMAD.U32 R3, RZ, RZ, UR11 ;  /* 0x0000000bff037e24 */ /* 0x000fe4000f8e00ff */
[----:B------:R-:W-:-:S03]  /*1260*/  IMAD.U32 R5, RZ, RZ, UR13 ;  /* 0x0000000dff057e24 */ /* 0x000fc6000f8e00ff */
[----:B---3--:R-:W3:Y:S04]  /*1270*/  @P0 LDG.E R2, desc[UR48][R2.64] ;  /* 0x0000003002020981 */ /* 0x008ee8000c1e1900 */
[----:B----4-:R-:W4:Y:S01]  /*1280*/  @P1 LDG.E R4, desc[UR48][R4.64] ;  /* 0x0000003004041981 */ /* 0x010f22000c1e1900 */
[----:B------:R-:W-:Y:S01]  /*1290*/  UISETP.NE.U32.AND UP0, UPT, UR6, URZ, UPT ;  /* 0x0000003f0600728c */ /* 0x000fe2000bf05070 */
[----:B------:R-:W-:Y:S01]  /*12a0*/  CS2R R20, SRZ ;  /* 0x0000000000147805 */ /* 0x000fe2000001ff00 */
[----:B------:R-:W-:Y:S01]  /*12b0*/  UMOV UR50, URZ ;  /* 0x0000003f00327c82 */ /* 0x000fe20008000000 */
[----:B------:R-:W-:Y:S01]  /*12c0*/  ULDC UR6, c[0x0][0x2f0] ;  /* 0x0000bc0000067ab9 */ /* 0x000fe20000000800 */
[----:B------:R-:W-:Y:S01]  /*12d0*/  UISETP.NE.AND.EX UP0, UPT, UR7, URZ, UPT, UP0 ;  /* 0x0000003f0700728c */ /* 0x000fe2000bf05300 */
[----:B------:R-:W-:Y:S01]  /*12e0*/  CS2R R30, SRZ ;  /* 0x00000000001e7805 */ /* 0x000fe2000001ff00 */
[----:B------:R-:W-:Y:S01]  /*12f0*/  UMOV UR40, UR5 ;  /* 0x0000000500287c82 */ /* 0x000fe20008000000 */
[----:B------:R-:W-:Y:S01]  /*1300*/  ULDC UR7, c[0x0][0x988] ;  /* 0x0002620000077ab9 */ /* 0x000fe20000000800 */
[----:B------:R-:W-:Y:S01]  /*1310*/  USEL UR4, UR4, 0x1, UP0 ;  /* 0x0000000104047887 */ /* 0x000fe20008000000 */
[----:B------:R-:W-:-:S02]  /*1320*/  CS2R R124, SRZ ;  /* 0x00000000007c7805 */ /* 0x000fc4000001ff00 */
[----:B------:R-:W-:Y:S02]  /*1330*/  CS2R R34, SRZ ;  /* 0x0000000000227805 */ /* 0x000fe4000001ff00 */
[----:B------:R-:W-:Y:S01]  /*1340*/  CS2R R128, SRZ ;  /* 0x0000000000807805 */ /* 0x000fe2000001ff00 */
[----:B------:R-:W-:Y:S01]  /*1350*/  UIMAD UR4, UR4, UR6, URZ ;  /* 0x00000006040472a4 */ /* 0x000fe2000f8e023f */
        /* <DEDUP_REMOVED lines=50> */
[----:B------:R-:W-:Y:S02]  /*1680*/  IMAD.MOV.U32 R166, RZ, RZ, RZ ;  /* 0x000000ffffa67224 */ /* 0x000fe400078e00ff */
[----:B0-----:R-:W-:Y:S02]  /*1690*/  IMAD.MOV.U32 R9, RZ, RZ, RZ ;  /* 0x000000ffff097224 */ /* 0x001fe400078e00ff */
[----:B------:R-:W-:-:S02]  /*16a0*/  IMAD.MOV.U32 R168, RZ, RZ, RZ ;  /* 0x000000ffffa87224 */ /* 0x000fc400078e00ff */
[----:B------:R-:W-:Y:S02]  /*16b0*/  IMAD.MOV.U32 R6, RZ, RZ, RZ ;  /* 0x000000ffff067224 */ /* 0x000fe400078e00ff */
[----:B--2---:R-:W-:Y:S01]  /*16c0*/  FMUL.FTZ R0, R11, R0 ;  /* 0x000000000b007220 */ /* 0x004fe20000410000 */
[----:B------:R-:W-:-:S03]  /*16d0*/  IMAD.MOV.U32 R11, RZ, RZ, RZ ;  /* 0x000000ffff0b7224 */ /* 0x000fc600078e00ff */
[----:B------:R-:W-:Y:S01]  /*16e0*/  FMUL.FTZ R0, R0, UR7 ;  /* 0x0000000700007c20 */ /* 0x000fe20008410000 */
[----:B---3--:R-:W-:-:S04]  /*16f0*/  @P0 R2UR UR50, R2 ;  /* 0x00000000023202ca */ /* 0x008fc800000e0000 */
[----:B------:R-:W-:Y:S01]  /*1700*/  R2UR UR39, R0 ;  /* 0x00000000002772ca */ /* 0x000fe200000e0000 */
[----:B------:R-:W-:Y:S01]  /*1710*/  IMAD.MOV.U32 R0, RZ, RZ, RZ ;  /* 0x000000ffff007224 */ /* 0x000fe200078e00ff */
[----:B----4-:R-:W-:Y:S01]  /*1720*/  @P1 R2UR UR4, R4 ;  /* 0x00000000040412ca */ /* 0x010fe200000e0000 */
[----:B------:R-:W-:Y:S01]  /*1730*/  IMAD.MOV.U32 R4, RZ, RZ, RZ ;  /* 0x000000ffff047224 */ /* 0x000fe200078e00ff */
[----:B------:R-:W-:Y:S01]  /*1740*/  PLOP3.LUT P0, PT, PT, PT, PT, 0x80, 0x0 ;  /* 0x000000000000781c */ /* 0x000fe20003f0f070 */
[----:B------:R-:W-:-:S12]  /*1750*/  @P1 BRA `(.L_x_148) ;  /* 0x0000000000341947 */ /* 0x000fd80003800000 */
[----:B------:R-:W-:Y:S02]  /*1760*/  ULDC.64 UR6, c[0x0][0xa08] ;  /* 0x0002820000067ab9 */ /* 0x000fe40000000a00 */
[----:B------:R-:W-:-:S04]  /*1770*/  ISETP.NE.U32.AND P1, PT, RZ, UR6, PT ;  /* 0x00000006ff007c0c */ /* 0x000fc8000bf25070 */
[----:B------:R-:W-:-:S13]  /*1780*/  ISETP.NE.AND.EX P1, PT, RZ, UR7, PT, P1 ;  /* 0x00000007ff007c0c */ /* 0x000fda000bf25310 */
[----:B------:R-:W-:Y:S05]  /*1790*/  @!P1 BRA `(.L_x_148) ;  /* 0x0000000000249947 */ /* 0x000fea0003800000 */
[----:B------:R-:W-:Y:S02]  /*17a0*/  ULDC.64 UR4, c[0x0][0xa08] ;  /* 0x0002820000047ab9 */ /* 0x000fe40000000a00 */
[----:B------:R-:W-:-:S06]  /*17b0*/  UIMAD.WIDE UR4, UR36, 0x4, UR4 ;  /* 0x00000004240478a5 */ /* 0x000fcc000f8e0204 */
[----:B------:R-:W-:Y:S02]  /*17c0*/  IMAD.U32 R2, RZ, RZ, UR4 ;  /* 0x00000004ff027e24 */ /* 0x000fe4000f8e00ff */
[----:B------:R-:W-:-:S05]  /*17d0*/  IMAD.U32 R3, RZ, RZ, UR5 ;  /* 0x00000005ff037e24 */ /* 0x000fca000f8e00ff */
[----:B------:R-:W2:Y:S04]  /*17e0*/  LDG.E R7, desc[UR48][R2.64] ;  /* 0x0000003002077981 */ /* 0x000ea8000c1e1900 */
[----:B------:R-:W3:Y:S01]  /*17f0*/  LDG.E R5, desc[UR48][R2.64+0x4] ;  /* 0x0000043002057981 */ /* 0x000ee2000c1e1900 */
[----:B--2---:R-:W-:Y:S02]  /*1800*/  R2UR UR4, R7 ;  /* 0x00000000070472ca */ /* 0x004fe400000e0000 */
[----:B---3--:R-:W-:-:S13]  /*1810*/  R2UR UR5, R5 ;  /* 0x00000000050572ca */ /* 0x008fda00000e0000 */
[----:B------:R-:W-:-:S12]  /*1820*/  UIADD3 UR4, -UR4, UR5, URZ ;  /* 0x0000000504047290 */ /* 0x000fd8000fffe13f */
.L_x_148:
[----:B------:R-:W-:Y:S01]  /*1830*/  UIADD3 UR50, -UR50, UR4, URZ ;  /* 0x0000000432327290 */ /* 0x000fe2000fffe13f */
[----:B------:R-:W-:Y:S01]  /*1840*/  IMAD.MOV.U32 R7, RZ, RZ, RZ ;  /* 0x000000ffff077224 */ /* 0x000fe200078e00ff */
[----:B------:R-:W-:Y:S01]  /*1850*/  UMOV UR41, UR46 ;  /* 0x0000002e00297c82 */ /* 0x000fe20008000000 */
[----:B------:R-:W-:Y:S01]  /*1860*/  IMAD.MOV.U32 R167, RZ, RZ, RZ ;  /* 0x000000ffffa77224 */ /* 0x000fe200078e00ff */
[----:B------:R-:W-:Y:S01]  /*1870*/  UISETP.GE.AND UP0, UPT, UR50, 0x1, UPT ;  /* 0x000000013200788c */ /* 0x000fe2000bf06270 */
[----:B------:R-:W-:Y:S01]  /*1880*/  CS2R R170, SRZ ;  /* 0x0000000000aa7805 */ /* 0x000fe2000001ff00 */
[----:B------:R-:W-:Y:S01]  /*1890*/  UIADD3 UR4, UR50, 0x7f, URZ ;  /* 0x0000007f32047890 */ /* 0x000fe2000fffe03f */
[----:B------:R-:W-:Y:S01]  /*18a0*/  CS2R R12, SRZ ;  /* 0x00000000000c7805 */ /* 0x000fe2000001ff00 */
[----:B------:R-:W-:Y:S02]  /*18b0*/  IMAD.MOV.U32 R8, RZ, RZ, RZ ;  /* 0x000000ffff087224 */ /* 0x000fe400078e00ff */
[----:B------:R-:W-:Y:S01]  /*18c0*/  PLOP3.LUT P1, PT, PT, PT, UP0, 0x80, 0x0 ;  /* 0x000000000000781c */ /* 0x000fe20003f2f008 */
[----:B------:R-:W-:Y:S01]  /*18d0*/  USHF.R.S32.HI UR5, URZ, 0x1f, UR4 ;  /* 0x0000001f3f057899 */ /* 0x000fe20008011404 */
[----:B------:R-:W-:-:S02]  /*18e0*/  IMAD.MOV.U32 R169, RZ, RZ, RZ ;  /* 0x000000ffffa97224 */ /* 0x000fc400078e00ff */
[----:B------:R-:W-:Y:S01]  /*18f0*/  IMAD.MOV.U32 R172, RZ, RZ, RZ ;  /* 0x000000ffffac7224 */ /* 0x000fe200078e00ff */
[----:B------:R-:W-:Y:S01]  /*1900*/  ULEA.HI UR5, UR5, UR4, URZ, 0x7 ;  /* 0x0000000405057291 */ /* 0x000fe2000f8f383f */
[----:B------:R-:W-:Y:S02]  /*1910*/  IMAD.MOV.U32 R10, RZ, RZ, RZ ;  /* 0x000000ffff0a7224 */ /* 0x000fe400078e00ff */
[----:B------:R-:W-:Y:S02]  /*1920*/  IMAD.MOV.U32 R3, RZ, RZ, RZ ;  /* 0x000000ffff037224 */ /* 0x000fe400078e00ff */
[----:B------:R-:W-:Y:S02]  /*1930*/  IMAD.MOV.U32 R174, RZ, RZ, RZ ;  /* 0x000000ffffae7224 */ /* 0x000fe400078e00ff */
[----:B------:R-:W-:Y:S01]  /*1940*/  IMAD.MOV.U32 R5, RZ, RZ, RZ ;  /* 0x000000ffff057224 */ /* 0x000fe200078e00ff */
[----:B------:R-:W-:Y:S06]  /*1950*/  @!P1 BRA `(.L_x_149) ;  /* 0x0000006000389947 */ /* 0x000fec0003800000 */
[----:B------:R-:W0:Y:S01]  /*1960*/  SHFL.IDX PT, R0, R233, RZ, 0x1f ;  /* 0x00001fffe9007589 */ /* 0x000e2200000e0000 */
[----:B------:R-:W1:Y:S01]  /*1970*/  S2UR UR7, SR_CgaCtaId ;  /* 0x00000000000779c3 */ /* 0x000e620000008800 */
[----:B------:R-:W-:Y:S01]  /*1980*/  UMOV UR6, 0x400 ;  /* 0x0000040000067882 */ /* 0x000fe20000000000 */
[----:B------:R-:W-:Y:S01]  /*1990*/  USHF.R.S32.HI UR47, URZ, 0x7, UR5 ;  /* 0x000000073f2f7899 */ /* 0x000fe20008011405 */
[----:B0-----:R-:W-:Y:S01]  /*19a0*/  R2UR UR42, R0 ;  /* 0x00000000002a72ca */ /* 0x001fe200000e0000 */
[----:B-1----:R-:W-:-:S04]  /*19b0*/  ULEA UR6, UR7, UR6, 0x18 ;  /* 0x0000000607067291 */ /* 0x002fc8000f8ec03f */
[----:B------:R-:W-:-:S04]  /*19c0*/  UIADD3 UR6, UR6, 0x20400, URZ ;  /* 0x0002040006067890 */ /* 0x000fc8000fffe03f */
[----:B------:R-:W-:-:S04]  /*19d0*/  ULOP3.LUT UP0, URZ, UR6, 0x3ff, URZ, 0xc0, !UPT ;  /* 0x000003ff063f7892 */ /* 0x000fc8000f80c03f */
[----:B------:R-:W-:Y:S02]  /*19e0*/  ULEA.HI UR4, UR42, UR42, URZ, 0x1 ;  /* 0x0000002a2a047291 */ /* 0x000fe4000f8f083f */
[----:B------:R-:W-:Y:S02]  /*19f0*/  PLOP3.LUT P0, PT, PT, PT, UP0, 0x80, 0x0 ;  /* 0x000000000000781c */ /* 0x000fe40003f0f008 */
[----:B------:R-:W-:-:S04]  /*1a00*/  ULOP3.LUT UR4, UR4, 0x1e, URZ, 0xc0, !UPT ;  /* 0x0000001e04047892 */ /* 0x000fc8000f8ec03f */
[----:B------:R-:W-:-:S04]  /*1a10*/  UIADD3 UR4, UR42, -UR4, URZ ;  /* 0x800000042a047290 */ /* 0x000fc8000fffe03f */
[----:B------:R-:W-:-:S04]  /*1a20*/  ULEA UR4, UR4, UR6, 0xd ;  /* 0x0000000604047291 */ /* 0x000fc8000f8e683f */
[----:B------:R-:W-:-:S04]  /*1a30*/  USHF.R.U32.HI UR4, URZ, 0x4, UR4 ;  /* 0x000000043f047899 */ /* 0x000fc80008011604 */
[----:B------:R-:W-:Y:S01]  /*1a40*/  ULOP3.LUT UR53, UR4, 0x3fff, URZ, 0xc0, !UPT ;  /* 0x00003fff04357892 */ /* 0x000fe2000f8ec03f */
[----:B------:R-:W-:Y:S11]  /*1a50*/  @!P0 BRA `(.L_x_150) ;  /* 0x0000000000408947 */ /* 0x000ff60003800000 */
        /* <DEDUP_REMOVED lines=16> */
.L_x_150:
[----:B------:R-:W0:Y:S01]  /*1b60*/  S2UR UR5, SR_CgaCtaId ;  /* 0x00000000000579c3 */ /* 0x000e220000008800 */
[----:B------:R-:W-:Y:S01]  /*1b70*/  ULEA.HI UR4, UR44, UR44, URZ, 0x1 ;  /* 0x0000002c2c047291 */ /* 0x000fe2000f8f083f */
[----:B------:R-:W-:-:S03]  /*1b80*/  MOV R3, 0x400 ;  /* 0x0000040000037802 */ /* 0x000fc60000000f00 */
[----:B------:R-:W-:-:S04]  /*1b90*/  ULOP3.LUT UR4, UR4, 0xfffffffe, URZ, 0xc0, !UPT ;  /* 0xfffffffe04047892 */ /* 0x000fc8000f8ec03f */
[----:B------:R-:W-:-:S06]  /*1ba0*/  UIADD3 UR4, UR44, -UR4, URZ ;  /* 0x800000042c047290 */ /* 0x000fcc000fffe03f */
[----:B------:R-:W-:Y:S02]  /*1bb0*/  IMAD.U32 R4, RZ, RZ, UR4 ;  /* 0x00000004ff047e24 */ /* 0x000fe4000f8e00ff */
[----:B0-----:R-:W-:-:S05]  /*1bc0*/  IMAD.U32 R2, RZ, RZ, UR5 ;  /* 0x00000005ff027e24 */ /* 0x001fca000f8e00ff */
[----:B------:R-:W-:Y:S02]  /*1bd0*/  LEA R0, R2, R3, 0x18 ;  /* 0x0000000302007211 */ /* 0x000fe400078ec0ff */
[----:B------:R-:W-:Y:S01]  /*1be0*/  SHF.L.U32 R3, R4, 0x1f, RZ ;  /* 0x0000001f04037819 */ /* 0x000fe200000006ff */
[----:B------:R-:W-:-:S03]  /*1bf0*/  IMAD.U32 R4, RZ, RZ, UR45 ;  /* 0x0000002dff047e24 */ /* 0x000fc6000f8e00ff */
[----:B------:R-:W0:Y:S02]  /*1c00*/  SYNCS.PHASECHK.TRANS64.TRYWAIT P1, [R0+URZ+0x38800], R3 ;  /* 0x03880003000075a7 */ /* 0x000e24000802017f */
[----:B------:R-:W-:Y:S01]  /*1c10*/  ISETP.NE.AND P0, PT, R4, 0x3, PT ;  /* 0x000000030400780c */ /* 0x000fe20003f05270 */
[----:B0-----:R-:W-:-:S12]  /*1c20*/  @!P1 BRA `(.L_x_151) ;  /* 0x000000f400149947 */ /* 0x001fd80003800000 */
.L_x_289:
[----:B------:R-:W-:Y:S05]  /*1c30*/  @!P0 BRA `(.L_x_152) ;  /* 0x0000000000048947 */ /* 0x000fea0003800000 */
[----:B------:R-:W-:Y:S01]  /*1c40*/  BPT.TRAP 0x1 ;  /* 0x000000040000795c */ /* 0x000fe20000300000 */
.L_x_152:
[----:B0-----:R-:W-:Y:S02]  /*1c50*/  IMAD.U32 R3, RZ, RZ, UR52 ;  /* 0x00000034ff037e24 */ /* 0x001fe4000f8e00ff */
[----:B------:R-:W-:Y:S02]  /*1c60*/  IMAD.U32 R5, RZ, RZ, UR43 ;  /* 0x0000002bff057e24 */ /* 0x000fe4000f8e00ff */
[----:B------:R-:W-:-:S03]  /*1c70*/  IMAD R4, R3, 0x8, R0 ;  /* 0x0000000803047824 */ /* 0x000fc600078e0200 */
[----:B------:R-:W-:-:S04]  /*1c80*/  SHF.L.U32 R3, R5, 0x1f, RZ ;  /* 0x0000001f05037819 */ /* 0x000fc800000006ff */
[----:B------:R0:W1:Y:S01]  /*1c90*/  SYNCS.PHASECHK.TRANS64.TRYWAIT P1, [R4+URZ+0x38830], R3 ;  /* 0x03883003040075a7 */ /* 0x000062000802017f */
[----:B------:R-:W-:Y:S05]  /*1ca0*/  @!P0 BRA `(.L_x_153) ;  /* 0x0000000000048947 */ /* 0x000fea0003800000 */
[----:B------:R-:W-:Y:S01]  /*1cb0*/  BPT.TRAP 0x1 ;  /* 0x000000040000795c */ /* 0x000fe20000300000 */
.L_x_153:
[----:B------:R-:W2:Y:S01]  /*1cc0*/  S2R R5, SR_TID.X ;  /* 0x0000000000057919 */ /* 0x000ea20000002100 */
[----:B------:R-:W-:Y:S01]  /*1cd0*/  IMAD.MOV.U32 R151, RZ, RZ, RZ ;  /* 0x000000ffff977224 */ /* 0x000fe200078e00ff */
[----:B--2---:R-:W-:Y:S01]  /*1ce0*/  LOP3.LUT P2, RZ, R5, 0x7f, RZ, 0xc0, !PT ;  /* 0x0000007f05ff7812 */ /* 0x004fe2000784c0ff */
[----:B-1----:R-:W-:-:S12]  /*1cf0*/  @P1 BRA `(.L_x_154) ;  /* 0x0000000000081947 */ /* 0x002fd80003800000 */
[----:B------:R-:W1:Y:S02]  /*1d00*/  SYNCS.PHASECHK.TRANS64.TRYWAIT P1, [R4+URZ+0x38830], R3 ;  /* 0x03883003040075a7 */ /* 0x000e64000802017f */
[----:B-1----:R-:W-:Y:S05]  /*1d10*/  @!P1 BRA `(.L_x_155) ;  /* 0x000000f000ec9947 */ /* 0x002fea0003800000 */
.L_x_154:
[----:B------:R-:W-:Y:S05]  /*1d20*/  WARPSYNC.ALL ;  /* 0x0000000000007948 */ /* 0x000fea0003800000 */
[----:B------:R-:W-:Y:S01]  /*1d30*/  R2UR UR4, R0 ;  /* 0x00000000000472ca */ /* 0x000fe200000e0000 */
[----:B------:R-:W-:Y:S01]  /*1d40*/  ULOP3.LUT UR32, UR53, 0x10000, URZ, 0xfc, !UPT ;  /* 0x0001000035207892 */ /* 0x000fe2000f8efc3f */
[----:B------:R-:W-:Y:S01]  /*1d50*/  WARPGROUP.ARRIVE ;  /* 0x00000000000079c5 */ /* 0x000fe20000000000 */
[----:B------:R-:W-:Y:S01]  /*1d60*/  UMOV UR33, 0x40000040 ;  /* 0x4000004000217882 */ /* 0x000fe20000000000 */
[----:B------:R-:W-:Y:S01]  /*1d70*/  UMOV UR35, 0x40000040 ;  /* 0x4000004000237882 */ /* 0x000fe20000000000 */
[----:B------:R-:W-:Y:S01]  /*1d80*/  UMOV UR5, 0x40000040 ;  /* 0x4000004000057882 */ /* 0x000fe20000000000 */
[----:B------:R-:W-:Y:S01]  /*1d90*/  UMOV UR7, 0x40000040 ;  /* 0x4000004000077882 */ /* 0x000fe20000000000 */
[----:B------:R-:W-:Y:S01]  /*1da0*/  UIADD3 UR8, UR32, 0x4, URZ ;  /* 0x0000000420087890 */ /* 0x000fe2000fffe03f */
[----:B01----:R-:W-:Y:S01]  /*1db0*/  VIADD R3, R235, UR50 ;  /* 0x00000032eb037c36 */ /* 0x003fe20008000000 */
[----:B------:R-:W-:Y:S01]  /*1dc0*/  UMOV UR9, 0x40000040 ;  /* 0x4000004000097882 */ /* 0x000fe20000000000 */
[----:B------:R-:W-:Y:S01]  /*1dd0*/  UMOV UR11, 0x40000040 ;  /* 0x40000040000b7882 */ /* 0x000fe20000000000 */
[----:B------:R-:W-:Y:S01]  /*1de0*/  UIADD3 UR12, UR32, 0x6, URZ ;  /* 0x00000006200c7890 */ /* 0x000fe2000fffe03f */
[----:B------:R-:W-:Y:S01]  /*1df0*/  IMAD.U32 R6, RZ, RZ, UR47 ;  /* 0x0000002fff067e24 */ /* 0x000fe2000f8e00ff */
[----:B------:R-:W-:Y:S01]  /*1e00*/  UIADD3 UR4, UR4, 0x28400, URZ ;  /* 0x0002840004047890 */ /* 0x000fe2000fffe03f */
[----:B------:R-:W-:Y:S01]  /*1e10*/  P2R R12, PR, RZ, 0x1 ;  /* 0x00000001ff0c7803 */ /* 0x000fe20000000000 */
[----:B------:R-:W-:Y:S01]  /*1e20*/  UMOV UR13, 0x40000040 ;  /* 0x40000040000d7882 */ /* 0x000fe20000000000 */
[----:B------:R-:W-:Y:S01]  /*1e30*/  UMOV UR15, 0x40000040 ;  /* 0x40000040000f7882 */ /* 0x000fe20000000000 */
[----:B------:R-:W-:Y:S01]  /*1e40*/  USHF.R.U32.HI UR4, URZ, 0x4, UR4 ;  /* 0x000000043f047899 */ /* 0x000fe20008011604 */
[----:B------:R-:W-:Y:S01]  /*1e50*/  IMAD R5, R6, -0x80, R3 ;  /* 0xffffff8006057824 */ /* 0x000fe200078e0203 */
[----:B------:R-:W-:Y:S01]  /*1e60*/  UIADD3 UR16, UR32, 0x400, URZ ;  /* 0x0000040020107890 */ /* 0x000fe2000fffe03f */
[----:B------:R-:W0:Y:S01]  /*1e70*/  S2R R91, SR_TID.X ;  /* 0x00000000005b7919 */ /* 0x000e220000002100 */
[----:B------:R-:W-:Y:S01]  /*1e80*/  ULOP3.LUT UR4, UR4, 0x3fff, URZ, 0xc0, !UPT ;  /* 0x00003fff04047892 */ /* 0x000fe2000f8ec03f */
[----:B------:R-:W-:Y:S01]  /*1e90*/  IMAD.MOV.U32 R150, RZ, RZ, R151 ;  /* 0x000000ffff967224 */ /* 0x000fe200078e0097 */
[----:B------:R-:W-:Y:S01]  /*1ea0*/  UMOV UR17, 0x40000040 ;  /* 0x4000004000117882 */ /* 0x000fe20000000000 */
[----:B------:R-:W-:Y:S01]  /*1eb0*/  UMOV UR19, 0x40000040 ;  /* 0x4000004000137882 */ /* 0x000fe20000000000 */
[----:B------:R-:W-:Y:S01]  /*1ec0*/  ULOP3.LUT UR51, UR4, 0x10000, URZ, 0xfc, !UPT ;  /* 0x0001000004337892 */ /* 0x000fe2000f8efc3f */
[C---:B------:R-:W-:Y:S01]  /*1ed0*/  ISETP.GT.AND P3, PT, R5.reuse, RZ, PT ;  /* 0x000000ff0500720c */ /* 0x040fe20003f64270 */
[----:B------:R-:W-:Y:S01]  /*1ee0*/  UIADD3 UR4, UR32, 0x2, URZ ;  /* 0x0000000220047890 */ /* 0x000fe2000fffe03f */
[C---:B------:R-:W-:Y:S01]  /*1ef0*/  ISETP.GT.AND P1, PT, R5.reuse, 0x1, PT ;  /* 0x000000010500780c */ /* 0x040fe20003f24270 */
[----:B------:R-:W-:Y:S01]  /*1f00*/  ULEA UR34, UR52, UR51, 0xb ;  /* 0x0000003334227291 */ /* 0x000fe2000f8e583f */
[C---:B------:R-:W-:Y:S01]  /*1f10*/  ISETP.GT.AND P2, PT, R5.reuse, 0x8, PT ;  /* 0x000000080500780c */ /* 0x040fe20003f44270 */
[----:B------:R-:W-:Y:S01]  /*1f20*/  UIADD3 UR20, UR32, 0x402, URZ ;  /* 0x0000040220147890 */ /* 0x000fe2000fffe03f */
[C---:B------:R-:W-:Y:S01]  /*1f30*/  ISETP.GT.AND P5, PT, R5.reuse, 0x9, PT ;  /* 0x000000090500780c */ /* 0x040fe20003fa4270 */
[----:B------:R-:W-:Y:S01]  /*1f40*/  UIADD3 UR6, UR34, 0x2, URZ ;  /* 0x0000000222067890 */ /* 0x000fe2000fffe03f */
[C---:B------:R-:W-:Y:S01]  /*1f50*/  ISETP.GT.AND P4, PT, R5.reuse, 0x10, PT ;  /* 0x000000100500780c */ /* 0x040fe20003f84270 */
[----:B------:R-:W-:Y:S01]  /*1f60*/  UIADD3 UR10, UR34, 0x4, URZ ;  /* 0x00000004220a7890 */ /* 0x000fe2000fffe03f */
[----:B------:R-:W-:Y:S01]  /*1f70*/  ISETP.GT.AND P0, PT, R5, 0x59, PT ;  /* 0x000000590500780c */ /* 0x000fe20003f04270 */
[----:B------:R-:W-:-:S02]  /*1f80*/  UIADD3 UR14, UR34, 0x6, URZ ;  /* 0x00000006220e7890 */ /* 0x000fc4000fffe03f */
[----:B------:R-:W-:Y:S01]  /*1f90*/  QGMMA.64x128x32.F32.E4M3.E4M3 R24, gdesc[UR32], RZ, !UPT, gsb0 ;  /* 0x01e00000201879f3 */ /* 0x000fe2000c0008ff */
[----:B------:R-:W-:Y:S01]  /*1fa0*/  UIADD3 UR18, UR34, 0x400, URZ ;  /* 0x0000040022127890 */ /* 0x000fe2000fffe03f */
[----:B------:R-:W-:Y:S01]  /*1fb0*/  ISETP.GT.AND P6, PT, R5, 0x60, PT ;  /* 0x000000600500780c */ /* 0x000fe20003fc4270 */
        /* <DEDUP_REMOVED lines=69> */
[----:B------:R-:W-:Y:S01]  /*2410*/  IMAD.MOV.U32 R92, RZ, RZ, R151 ;  /* 0x000000ffff5c7224 */ /* 0x000fe200078e0097 */
[----:B------:R-:W-:Y:S02]  /*2420*/  WARPGROUP.DEPBAR.LE gsb0, 0x0 ;  /* 0x00008000000079c5 */ /* 0x000fe40000010000 */
[----:B------:R-:W-:-:S06]  /*2430*/  WARPGROUP.ARRIVE ;  /* 0x00000000000079c5 */ /* 0x000fcc0000000000 */
        /* <DEDUP_REMOVED lines=148> */
[----:B------:R-:W-:-:S03]  /*2d80*/  ISETP.NE.AND P0, PT, R12, RZ, PT ;  /* 0x000000ff0c00720c */ /* 0x000fc60003f05270 */
        /* <DEDUP_REMOVED lines=14> */
[----:B------:R-:W-:-:S01]  /*2e70*/  FFMA.FTZ R20, R41, UR39, -R88 ;  /* 0x0000002729147c23 */ /* 0x000fc20008010858 */
[----:B------:R-:W-:Y:S01]  /*2e80*/  FMNMX.FTZ R9, R31, R6, !PT ;  /* 0x000000061f097209 */ /* 0x000fe20007810000 */
[----:B------:R-:W-:-:S01]  /*2e90*/  FFMA.FTZ R53, R53, UR39, -R88 ;  /* 0x0000002735357c23 */ /* 0x000fc20008010858 */
[--C-:B------:R-:W-:Y:S01]  /*2ea0*/  FFMA.FTZ R5, R24, UR39, -R88.reuse ;  /* 0x0000002718057c23 */ /* 0x100fe20008010858 */
[----:B------:R-:W-:-:S01]  /*2eb0*/  FFMA.FTZ R7, R28, UR39, -R88 ;  /* 0x000000271c077c23 */ /* 0x000fc20008010858 */
[----:B------:R-:W-:Y:S01]  /*2ec0*/  FMNMX.FTZ R6, R34, R9, !PT ;  /* 0x0000000922067209 */ /* 0x000fe20007810000 */
[----:B------:R1:W-:Y:S01]  /*2ed0*/  MUFU.EX2 R90, R53 ;  /* 0x00000035005a7308 */ /* 0x0003e20000000800 */
[----:B------:R-:W-:-:S01]  /*2ee0*/  FFMA.FTZ R32, R32, UR39, -R88 ;  /* 0x0000002720207c23 */ /* 0x000fc20008010858 */
[--C-:B------:R-:W-:Y:S01]  /*2ef0*/  FFMA.FTZ R36, R36, UR39, -R88.reuse ;  /* 0x0000002724247c23 */ /* 0x100fe20008010858 */
[----:B------:R-:W-:Y:S01]  /*2f00*/  FMNMX.FTZ R11, R35, R6, !PT ;  /* 0x00000006230b7209 */ /* 0x000fe20007810000 */
[--C-:B------:R-:W-:Y:S01]  /*2f10*/  FFMA.FTZ R14, R37, UR39, -R88.reuse ;  /* 0x00000027250e7c23 */ /* 0x100fe20008010858 */
[----:B0-----:R-:W-:Y:S01]  /*2f20*/  LOP3.LUT P2, RZ, R91, 0x7f, RZ, 0xc0, !PT ;  /* 0x0000007f5bff7812 */ /* 0x001fe2000784c0ff */
[----:B------:R-:W-:Y:S01]  /*2f30*/  FFMA.FTZ R28, R49, UR39, -R88 ;  /* 0x00000027311c7c23 */ /* 0x000fe20008010858 */
[----:B------:R-:W-:Y:S01]  /*2f40*/  FMNMX.FTZ R6, R38, R11, !PT ;  /* 0x0000000b26067209 */ /* 0x000fe20007810000 */
[----:B------:R-:W-:Y:S01]  /*2f50*/  MUFU.EX2 R5, R5 ;  /* 0x0000000500057308 */ /* 0x000fe20000000800 */
[----:B-1----:R-:W-:-:S02]  /*2f60*/  IMAD.U32 R53, RZ, RZ, UR39 ;  /* 0x00000027ff357e24 */ /* 0x002fc4000f8e00ff */
[--C-:B------:R-:W-:Y:S01]  /*2f70*/  FFMA.FTZ R49, R68, UR39, -R88.reuse ;  /* 0x0000002744317c23 */ /* 0x100fe20008010858 */
[----:B------:R-:W-:Y:S01]  /*2f80*/  FMNMX.FTZ R11, R39, R6, !PT ;  /* 0x00000006270b7209 */ /* 0x000fe20007810000 */
[--C-:B------:R-:W-:Y:S01]  /*2f90*/  FFMA.FTZ R44, R44, UR39, -R88.reuse ;  /* 0x000000272c2c7c23 */ /* 0x100fe20008010858 */
[----:B------:R-:W-:-:S01]  /*2fa0*/  FFMA.FTZ R24, R45, UR39, -R88 ;  /* 0x000000272d187c23 */ /* 0x000fc20008010858 */
[--C-:B------:R-:W-:Y:S01]  /*2fb0*/  FFMA.FTZ R48, R48, UR39, -R88.reuse ;  /* 0x0000002730307c23 */ /* 0x100fe20008010858 */
[----:B------:R-:W-:Y:S01]  /*2fc0*/  FMNMX.FTZ R6, R42, R11, !PT ;  /* 0x0000000b2a067209 */ /* 0x000fe20007810000 */
[----:B------:R-:W-:Y:S01]  /*2fd0*/  MUFU.EX2 R8, R8 ;  /* 0x0000000800087308 */ /* 0x000fe20000000800 */
[----:B------:R-:W-:-:S01]  /*2fe0*/  FFMA.FTZ R52, R52, UR39, -R88 ;  /* 0x0000002734347c23 */ /* 0x000fc20008010858 */
[----:B------:R-:W-:Y:S01]  /*2ff0*/  @!P2 VIADD R4, R4, 0x38840 ;  /* 0x000388400404a836 */ /* 0x000fe20000000000 */
[----:B------:R-:W-:Y:S01]  /*3000*/  FMNMX.FTZ R13, R43, R6, !PT ;  /* 0x000000062b0d7209 */ /* 0x000fe20007810000 */
[--C-:B------:R-:W-:Y:S01]  /*3010*/  FFMA.FTZ R56, R56, UR39, -R88.reuse ;  /* 0x0000002738387c23 */ /* 0x100fe20008010858 */
[----:B------:R-:W-:-:S01]  /*3020*/  FFMA.FTZ R60, R60, UR39, -R88 ;  /* 0x000000273c3c7c23 */ /* 0x000fc20008010858 */
[----:B------:R-:W-:Y:S01]  /*3030*/  FFMA.FTZ R61, R61, UR39, -R88 ;  /* 0x000000273d3d7c23 */ /* 0x000fe20008010858 */
[----:B------:R-:W-:Y:S01]  /*3040*/  FMNMX.FTZ R6, R46, R13, !PT ;  /* 0x0000000d2e067209 */ /* 0x000fe20007810000 */
[----:B------:R-:W-:Y:S01]  /*3050*/  MUFU.EX2 R7, R7 ;  /* 0x0000000700077308 */ /* 0x000fe20000000800 */
[----:B------:R-:W-:Y:S01]  /*3060*/  @!P2 PRMT R4, RZ, 0x654, R4 ;  /* 0x00000654ff04a816 */ /* 0x000fe20000000004 */
[--C-:B------:R-:W-:Y:S01]  /*3070*/  FFMA.FTZ R69, R69, UR39, -R88.reuse ;  /* 0x0000002745457c23 */ /* 0x100fe20008010858 */
[----:B------:R-:W-:Y:S01]  /*3080*/  FMNMX.FTZ R13, R47, R6, !PT ;  /* 0x000000062f0d7209 */ /* 0x000fe20007810000 */
[--C-:B------:R-:W-:Y:S01]  /*3090*/  FFMA.FTZ R37, R77, UR39, -R88.reuse ;  /* 0x000000274d257c23 */ /* 0x100fe20008010858 */
[----:B------:R0:W-:Y:S01]  /*30a0*/  @!P2 SYNCS.ARRIVE.TRANS64.RED.A1T0 RZ, [R4+URZ], RZ ;  /* 0x000000ff04ffa9a7 */ /* 0x0001e2000810043f */
[----:B------:R-:W-:-:S01]  /*30b0*/  FFMA.FTZ R45, R72, UR39, -R88 ;  /* 0x00000027482d7c23 */ /* 0x000fc20008010858 */
[----:B------:R-:W-:Y:S01]  /*30c0*/  FMNMX.FTZ R6, R50, R13, !PT ;  /* 0x0000000d32067209 */ /* 0x000fe20007810000 */
[----:B------:R-:W1:Y:S01]  /*30d0*/  MUFU.EX2 R10, R10 ;  /* 0x0000000a000a7308 */ /* 0x000e620000000800 */
[----:B------:R-:W-:-:S02]  /*30e0*/  IMAD.MOV.U32 R91, RZ, RZ, R151 ;  /* 0x000000ffff5b7224 */ /* 0x000fc400078e0097 */
[----:B------:R-:W-:Y:S01]  /*30f0*/  FMNMX.FTZ R15, R51, R6, !PT ;  /* 0x00000006330f7209 */ /* 0x000fe20007810000 */
[--C-:B------:R-:W-:Y:S02]  /*3100*/  IMAD.MOV.U32 R77, RZ, RZ, R151.reuse ;  /* 0x000000ffff4d7224 */ /* 0x100fe400078e0097 */
[----:B------:R-:W-:Y:S01]  /*3110*/  IMAD.MOV.U32 R72, RZ, RZ, R151 ;  /* 0x000000ffff487224 */ /* 0x000fe200078e0097 */
[----:B------:R-:W-:Y:S01]  /*3120*/  FMNMX.FTZ R6, R54, R15, !PT ;  /* 0x0000000f36067209 */ /* 0x000fe20007810000 */
[----:B------:R-:W-:Y:S03]  /*3130*/  MUFU.EX2 R13, R40 ;  /* 0x00000028000d7308 */ /* 0x000fe60000000800 */
[----:B------:R-:W-:-:S04]  /*3140*/  FMNMX.FTZ R15, R55, R6, !PT ;  /* 0x00000006370f7209 */ /* 0x000fc80007810000 */
[----:B------:R-:W-:Y:S01]  /*3150*/  FMNMX.FTZ R6, R58, R15, !PT ;  /* 0x0000000f3a067209 */ /* 0x000fe20007810000 */
[----:B------:R2:W-:Y:S01]  /*3160*/  MUFU.EX2 R9, R32 ;  /* 0x0000002000097308 */ /* 0x0005e20000000800 */
[----:B-1----:R-:W-:Y:S02]  /*3170*/  F2FP.SATFINITE.E4M3.F32.PACK_AB_MERGE_C R216, R10, R7, RZ ;  /* 0x000000070ad8723e */ /* 0x002fe400048070ff */
[----:B------:R-:W-:Y:S02]  /*3180*/  FMNMX.FTZ R21, R59, R6, !PT ;  /* 0x000000063b157209 */ /* 0x000fe40007810000 */
[----:B------:R-:W-:Y:S02]  /*3190*/  F2FP.SATFINITE.E4M3.F32.PACK_AB_MERGE_C R216, R8, R5, R216 ;  /* 0x0000000508d8723e */ /* 0x000fe400048070d8 */
[----:B------:R-:W-:Y:S01]  /*31a0*/  FMNMX.FTZ R6, R62, R21, !PT ;  /* 0x000000153e067209 */ /* 0x000fe20007810000 */
[----:B------:R-:W-:Y:S01]  /*31b0*/  MUFU.EX2 R12, R12 ;  /* 0x0000000c000c7308 */ /* 0x000fe20000000800 */
[----:B--2---:R-:W-:-:S02]  /*31c0*/  FFMA.FTZ R32, R57, UR39, -R88 ;  /* 0x0000002739207c23 */ /* 0x004fc40008010858 */
[----:B------:R-:W-:-:S04]  /*31d0*/  FMNMX.FTZ R21, R63, R6, !PT ;  /* 0x000000063f157209 */ /* 0x000fc80007810000 */
[----:B------:R-:W-:Y:S01]  /*31e0*/  FMNMX.FTZ R6, R66, R21, !PT ;  /* 0x0000001542067209 */ /* 0x000fe20007810000 */
[----:B------:R1:W-:Y:S03]  /*31f0*/  MUFU.EX2 R11, R36 ;  /* 0x00000024000b7308 */ /* 0x0003e60000000800 */
[----:B------:R-:W-:-:S04]  /*3200*/  FMNMX.FTZ R25, R67, R6, !PT ;  /* 0x0000000643197209 */ /* 0x000fc80007810000 */
[----:B------:R-:W-:Y:S01]  /*3210*/  FMNMX.FTZ R6, R70, R25, !PT ;  /* 0x0000001946067209 */ /* 0x000fe20007810000 */
[----:B------:R-:W2:Y:S01]  /*3220*/  MUFU.EX2 R14, R14 ;  /* 0x0000000e000e7308 */ /* 0x000ea20000000800 */
[----:B-1----:R-:W-:-:S02]  /*3230*/  FFMA.FTZ R36, R65, UR39, -R88 ;  /* 0x0000002741247c23 */ /* 0x002fc40008010858 */
[----:B------:R-:W-:-:S04]  /*3240*/  FMNMX.FTZ R25, R71, R6, !PT ;  /* 0x0000000647197209 */ /* 0x000fc80007810000 */
[----:B------:R-:W-:Y:S01]  /*3250*/  FMNMX.FTZ R6, R74, R25, !PT ;  /* 0x000000194a067209 */ /* 0x000fe20007810000 */
[----:B------:R-:W-:Y:S03]  /*3260*/  MUFU.EX2 R20, R20 ;  /* 0x0000001400147308 */ /* 0x000fe60000000800 */
[----:B------:R-:W-:-:S04]  /*3270*/  FMNMX.FTZ R25, R75, R6, !PT ;  /* 0x000000064b197209 */ /* 0x000fc80007810000 */
[----:B------:R-:W-:Y:S01]  /*3280*/  FMNMX.FTZ R6, R78, R25, !PT ;  /* 0x000000194e067209 */ /* 0x000fe20007810000 */
[----:B------:R1:W-:Y:S01]  /*3290*/  MUFU.EX2 R15, R44 ;  /* 0x0000002c000f7308 */ /* 0x0003e20000000800 */
[----:B--2---:R-:W-:Y:S02]  /*32a0*/  F2FP.SATFINITE.E4M3.F32.PACK_AB_MERGE_C R218, R14, R11, RZ ;  /* 0x0000000b0eda723e */ /* 0x004fe400048070ff */
[----:B------:R-:W-:Y:S02]  /*32b0*/  FMNMX.FTZ R25, R79, R6, !PT ;  /* 0x000000064f197209 */ /* 0x000fe40007810000 */
[----:B------:R-:W-:Y:S02]  /*32c0*/  F2FP.SATFINITE.E4M3.F32.PACK_AB_MERGE_C R218, R12, R9, R218 ;  /* 0x000000090cda723e */ /* 0x000fe400048070da */
[----:B------:R-:W-:Y:S01]  /*32d0*/  FMNMX.FTZ R6, R82, R25, !PT ;  /* 0x0000001952067209 */ /* 0x000fe20007810000 */
[----:B------:R-:W2:Y:S01]  /*32e0*/  MUFU.EX2 R24, R24 ;  /* 0x0000001800187308 */ /* 0x000ea20000000800 */
[----:B-1----:R-:W-:-:S01]  /*32f0*/  FFMA.FTZ R44, R81, UR39, -R88 ;  /* 0x00000027512c7c23 */ /* 0x002fc20008010858 */
[----:B------:R-:W-:Y:S01]  /*3300*/  IMAD.MOV.U32 R81, RZ, RZ, R151 ;  /* 0x000000ffff517224 */ /* 0x000fe200078e0097 */
[----:B------:R-:W-:-:S04]  /*3310*/  FMNMX.FTZ R29, R83, R6, !PT ;  /* 0x00000006531d7209 */ /* 0x000fc80007810000 */
[----:B------:R-:W-:Y:S01]  /*3320*/  FMNMX.FTZ R6, R86, R29, !PT ;  /* 0x0000001d56067209 */ /* 0x000fe20007810000 */
[----:B------:R-:W-:-:S01]  /*3330*/  FFMA.FTZ R29, R64, UR39, -R88 ;  /* 0x00000027401d7c23 */ /* 0x000fc20008010858 */
[----:B------:R-:W-:Y:S01]  /*3340*/  FADD.FTZ R64, R5, R8 ;  /* 0x0000000805407221 */ /* 0x000fe20000010000 */
[----:B------:R1:W-:Y:S01]  /*3350*/  MUFU.EX2 R21, R48 ;  /* 0x0000003000157308 */ /* 0x0003e20000000800 */
[----:B------:R-:W-:Y:S02]  /*3360*/  FMNMX.FTZ R6, R87, R6, !PT ;  /* 0x0000000657067209 */ /* 0x000fe40007810000 */
[----:B------:R-:W-:-:S03]  /*3370*/  FADD.FTZ R65, R7, R64 ;  /* 0x0000004007417221 */ /* 0x000fc60000010000 */
[----:B------:R-:W3:Y:S01]  /*3380*/  SHFL.BFLY PT, R33, R6, 0x2, 0x1f ;  /* 0x0c401f0006217f89 */ /* 0x000ee200000e0000 */
[----:B------:R-:W-:-:S01]  /*3390*/  FADD.FTZ R68, R10, R65 ;  /* 0x000000410a447221 */ /* 0x000fc20000010000 */
[----:B------:R-:W-:Y:S01]  /*33a0*/  MUFU.EX2 R28, R28 ;  /* 0x0000001c001c7308 */ /* 0x000fe20000000800 */
[----:B-1----:R-:W-:-:S01]  /*33b0*/  FFMA.FTZ R48, R76, UR39, -R88 ;  /* 0x000000274c307c23 */ /* 0x002fc20008010858 */
[----:B--2---:R-:W-:Y:S01]  /*33c0*/  F2FP.SATFINITE.E4M3.F32.PACK_AB_MERGE_C R220, R24, R15, RZ ;  /* 0x0000000f18dc723e */ /* 0x004fe200048070ff */
[----:B------:R-:W-:-:S01]  /*33d0*/  FADD.FTZ R65, R9, R68 ;  /* 0x0000004409417221 */ /* 0x000fc20000010000 */
[----:B------:R-:W-:Y:S02]  /*33e0*/  IMAD.MOV.U32 R76, RZ, RZ, R151 ;  /* 0x000000ffff4c7224 */ /* 0x000fe400078e0097 */
[----:B------:R-:W-:Y:S01]  /*33f0*/  F2FP.SATFINITE.E4M3.F32.PACK_AB_MERGE_C R220, R20, R13, R220 ;  /* 0x0000000d14dc723e */ /* 0x000fe200048070dc */
[----:B------:R-:W-:Y:S01]  /*3400*/  FADD.FTZ R68, R12, R65 ;  /* 0x000000410c447221 */ /* 0x000fe20000010000 */
[----:B------:R1:W2:Y:S03]  /*3410*/  MUFU.EX2 R89, R52 ;  /* 0x0000003400597308 */ /* 0x0002a60000000800 */
[----:B------:R-:W-:-:S01]  /*3420*/  FADD.FTZ R65, R11, R68 ;  /* 0x000000440b417221 */ /* 0x000fc20000010000 */
[----:B------:R-:W-:-:S04]  /*3430*/  IMAD.MOV.U32 R68, RZ, RZ, R151 ;  /* 0x000000ffff447224 */ /* 0x000fc800078e0097 */
[----:B------:R-:W-:Y:S01]  /*3440*/  MUFU.EX2 R25, R56 ;  /* 0x0000003800197308 */ /* 0x000fe20000000800 */
[----:B-1----:R-:W-:-:S01]  /*3450*/  FFMA.FTZ R52, R73, UR39, -R88 ;  /* 0x0000002749347c23 */ /* 0x002fc20008010858 */
[----:B------:R-:W-:Y:S01]  /*3460*/  IMAD.MOV.U32 R73, RZ, RZ, R151 ;  /* 0x000000ffff497224 */ /* 0x000fe200078e0097 */
[----:B---3--:R-:W-:Y:S01]  /*3470*/  FMNMX.FTZ R40, R6, R33, !PT ;  /* 0x0000002106287209 */ /* 0x008fe20007810000 */
[----:B------:R-:W-:-:S04]  /*3480*/  FFMA.FTZ R33, R80, UR39, -R88 ;  /* 0x0000002750217c23 */ /* 0x000fc80008010858 */
[----:B------:R-:W-:Y:S01]  /*3490*/  MUFU.EX2 R32, R32 ;  /* 0x0000002000207308 */ /* 0x000fe20000000800 */
[----:B--2---:R-:W-:Y:S01]  /*34a0*/  F2FP.SATFINITE.E4M3.F32.PACK_AB_MERGE_C R222, R90, R89, RZ ;  /* 0x000000595ade723e */ /* 0x004fe200048070ff */
[----:B------:R-:W-:Y:S01]  /*34b0*/  IMAD.MOV.U32 R80, RZ, RZ, R151 ;  /* 0x000000ffff507224 */ /* 0x000fe200078e0097 */
[----:B------:R-:W1:Y:S02]  /*34c0*/  SHFL.BFLY PT, R41, R40, 0x1, 0x1f ;  /* 0x0c201f0028297f89 */ /* 0x000e6400000e0000 */
[----:B------:R-:W-:-:S03]  /*34d0*/  F2FP.SATFINITE.E4M3.F32.PACK_AB_MERGE_C R222, R28, R21, R222 ;  /* 0x000000151cde723e */ /* 0x000fc600048070de */
[----:B------:R-:W-:Y:S08]  /*34e0*/  MUFU.EX2 R60, R60 ;  /* 0x0000003c003c7308 */ /* 0x000ff00000000800 */
[----:B------:R-:W2:Y:S08]  /*34f0*/  MUFU.EX2 R61, R61 ;  /* 0x0000003d003d7308 */ /* 0x000eb00000000800 */
[----:B------:R-:W-:Y:S01]  /*3500*/  MUFU.EX2 R29, R29 ;  /* 0x0000001d001d7308 */ /* 0x000fe20000000800 */
[----:B-1----:R-:W-:Y:S01]  /*3510*/  FMNMX.FTZ R6, R40, R41, !PT ;  /* 0x0000002928067209 */ /* 0x002fe20007810000 */
[--C-:B------:R-:W-:Y:S01]  /*3520*/  FFMA.FTZ R40, R84, UR39, -R88.reuse ;  /* 0x0000002754287c23 */ /* 0x100fe20008010858 */
[----:B------:R-:W-:-:S01]  /*3530*/  FFMA.FTZ R41, R85, UR39, -R88 ;  /* 0x0000002755297c23 */ /* 0x000fc20008010858 */
[----:B------:R-:W-:Y:S01]  /*3540*/  IMAD.MOV.U32 R88, RZ, RZ, R151 ;  /* 0x000000ffff587224 */ /* 0x000fe200078e0097 */
[C---:B------:R-:W-:Y:S01]  /*3550*/  FSETP.NEU.FTZ.AND P1, PT, R6.reuse, -INF , PT ;  /* 0xff8000000600780b */ /* 0x040fe20003f3d000 */
[----:B------:R-:W-:-:S02]  /*3560*/  FFMA.FTZ R53, R6, R53, -8 ;  /* 0xc100000006357423 */ /* 0x000fc40000010035 */
[----:B------:R-:W-:Y:S01]  /*3570*/  MUFU.EX2 R36, R36 ;  /* 0x0000002400247308 */ /* 0x000fe20000000800 */
[----:B--2---:R-:W-:Y:S01]  /*3580*/  F2FP.SATFINITE.E4M3.F32.PACK_AB_MERGE_C R224, R61, R60, RZ ;  /* 0x0000003c3de0723e */ /* 0x004fe200048070ff */
[--C-:B------:R-:W-:Y:S01]  /*3590*/  IMAD.MOV.U32 R85, RZ, RZ, R151.reuse ;  /* 0x000000ffff557224 */ /* 0x100fe200078e0097 */
[----:B------:R-:W-:Y:S01]  /*35a0*/  FSEL R53, R53, RZ, P1 ;  /* 0x000000ff35357208 */ /* 0x000fe20000800000 */
[----:B------:R-:W-:Y:S01]  /*35b0*/  IMAD.MOV.U32 R84, RZ, RZ, R151 ;  /* 0x000000ffff547224 */ /* 0x000fe200078e0097 */
[----:B------:R-:W-:-:S03]  /*35c0*/  PLOP3.LUT P1, PT, PT, PT, UP0, 0x80, 0x0 ;  /* 0x000000000000781c */ /* 0x000fc60003f2f008 */
        /* <DEDUP_REMOVED lines=33> */
[----:B-1----:R-:W-:-:S01]  /*37e0*/  FADD.FTZ R57, R26, R27 ;  /* 0x0000001b1a397221 */ /* 0x002fc20000010000 */
[--C-:B------:R-:W-:Y:S01]  /*37f0*/  FFMA.FTZ R82, R82, UR39, -R53.reuse ;  /* 0x0000002752527c23 */ /* 0x100fe20008010835 */
[----:B------:R-:W-:-:S01]  /*3800*/  FFMA.FTZ R83, R83, UR39, -R53 ;  /* 0x0000002753537c23 */ /* 0x000fc20008010835 */
[--C-:B------:R-:W-:Y:S01]  /*3810*/  FFMA.FTZ R86, R86, UR39, -R53.reuse ;  /* 0x0000002756567c23 */ /* 0x100fe20008010835 */
[----:B------:R-:W-:-:S01]  /*3820*/  FFMA.FTZ R53, R87, UR39, -R53 ;  /* 0x0000002757357c23 */ /* 0x000fc20008010835 */
[----:B------:R-:W-:Y:S01]  /*3830*/  F2FP.SATFINITE.E4M3.F32.PACK_AB_MERGE_C R224, R32, R25, R224 ;  /* 0x0000001920e0723e */ /* 0x000fe200048070e0 */
[----:B------:R-:W-:Y:S01]  /*3840*/  IMAD.MOV.U32 R87, RZ, RZ, R151 ;  /* 0x000000ffff577224 */ /* 0x000fe200078e0097 */
[----:B------:R-:W1:Y:S01]  /*3850*/  MUFU.EX2 R34, R34 ;  /* 0x0000002200227308 */ /* 0x000e620000000800 */
[----:B--2---:R-:W-:-:S07]  /*3860*/  FADD.FTZ R64, R30, R57 ;  /* 0x000000391e407221 */ /* 0x004fce0000010000 */
[----:B------:R-:W2:Y:S01]  /*3870*/  MUFU.EX2 R35, R35 ;  /* 0x0000002300237308 */ /* 0x000ea20000000800 */
[----:B---3--:R-:W-:-:S01]  /*3880*/  FADD.FTZ R57, R31, R64 ;  /* 0x000000401f397221 */ /* 0x008fc20000010000 */
[----:B------:R-:W-:Y:S01]  /*3890*/  F2FP.SATFINITE.E4M3.F32.PACK_AB_MERGE_C R30, R31, R30, RZ ;  /* 0x0000001e1f1e723e */ /* 0x000fe200048070ff */
[----:B------:R-:W-:-:S03]  /*38a0*/  IMAD.MOV.U32 R31, RZ, RZ, R151 ;  /* 0x000000ffff1f7224 */ /* 0x000fc600078e0097 */
[----:B------:R-:W-:Y:S01]  /*38b0*/  F2FP.SATFINITE.E4M3.F32.PACK_AB_MERGE_C R217, R27, R26, R30 ;  /* 0x0000001a1bd9723e */ /* 0x000fe2000480701e */
[----:B------:R-:W-:Y:S01]  /*38c0*/  IMAD.MOV.U32 R30, RZ, RZ, R151 ;  /* 0x000000ffff1e7224 */ /* 0x000fe200078e0097 */
[----:B------:R-:W0:Y:S01]  /*38d0*/  MUFU.EX2 R38, R38 ;  /* 0x0000002600267308 */ /* 0x000e220000000800 */
[----:B-1----:R-:W-:-:S01]  /*38e0*/  FADD.FTZ R64, R34, R57 ;  /* 0x0000003922407221 */ /* 0x002fc20000010000 */
[--C-:B------:R-:W-:Y:S02]  /*38f0*/  IMAD.MOV.U32 R27, RZ, RZ, R151.reuse ;  /* 0x000000ffff1b7224 */ /* 0x100fe400078e0097 */
[----:B------:R-:W-:-:S04]  /*3900*/  IMAD.MOV.U32 R26, RZ, RZ, R151 ;  /* 0x000000ffff1a7224 */ /* 0x000fc800078e0097 */
[----:B------:R-:W1:Y:S01]  /*3910*/  MUFU.EX2 R39, R39 ;  /* 0x0000002700277308 */ /* 0x000e620000000800 */
[----:B--2---:R-:W-:-:S01]  /*3920*/  FADD.FTZ R57, R35, R64 ;  /* 0x0000004023397221 */ /* 0x004fc20000010000 */
[----:B------:R-:W-:-:S04]  /*3930*/  FADD.FTZ R64, R14, R65 ;  /* 0x000000410e407221 */ /* 0x000fc80000010000 */
[----:B------:R-:W-:Y:S02]  /*3940*/  FADD.FTZ R65, R13, R64 ;  /* 0x000000400d417221 */ /* 0x000fe40000010000 */
[----:B------:R-:W2:Y:S01]  /*3950*/  MUFU.EX2 R42, R42 ;  /* 0x0000002a002a7308 */ /* 0x000ea20000000800 */
[----:B0-----:R-:W-:-:S01]  /*3960*/  FADD.FTZ R4, R38, R57 ;  /* 0x0000003926047221 */ /* 0x001fc20000010000 */
[----:B------:R-:W-:-:S04]  /*3970*/  FADD.FTZ R64, R20, R65 ;  /* 0x0000004114407221 */ /* 0x000fc80000010000 */
[----:B------:R-:W-:Y:S02]  /*3980*/  FADD.FTZ R65, R15, R64 ;  /* 0x000000400f417221 */ /* 0x000fe40000010000 */
[----:B------:R-:W0:Y:S01]  /*3990*/  MUFU.EX2 R43, R43 ;  /* 0x0000002b002b7308 */ /* 0x000e220000000800 */
[----:B-1----:R-:W-:-:S01]  /*39a0*/  FADD.FTZ R57, R39, R4 ;  /* 0x0000000427397221 */ /* 0x002fc20000010000 */
[----:B------:R-:W-:Y:S01]  /*39b0*/  FADD.FTZ R64, R24, R65 ;  /* 0x0000004118407221 */ /* 0x000fe20000010000 */
[----:B------:R-:W-:Y:S01]  /*39c0*/  F2FP.SATFINITE.E4M3.F32.PACK_AB_MERGE_C R38, R39, R38, RZ ;  /* 0x000000262726723e */ /* 0x000fe200048070ff */
[----:B------:R-:W-:Y:S02]  /*39d0*/  IMAD.MOV.U32 R39, RZ, RZ, R151 ;  /* 0x000000ffff277224 */ /* 0x000fe400078e0097 */
[----:B------:R-:W-:-:S01]  /*39e0*/  FADD.FTZ R65, R21, R64 ;  /* 0x0000004015417221 */ /* 0x000fc20000010000 */
[----:B------:R-:W-:Y:S01]  /*39f0*/  F2FP.SATFINITE.E4M3.F32.PACK_AB_MERGE_C R219, R35, R34, R38 ;  /* 0x0000002223db723e */ /* 0x000fe20004807026 */
[----:B------:R-:W1:Y:S01]  /*3a00*/  MUFU.EX2 R46, R46 ;  /* 0x0000002e002e7308 */ /* 0x000e620000000800 */
[----:B--2---:R-:W-:-:S01]  /*3a10*/  FADD.FTZ R4, R42, R57 ;  /* 0x000000392a047221 */ /* 0x004fc20000010000 */
[----:B------:R-:W-:Y:S01]  /*3a20*/  FADD.FTZ R10, R28, R65 ;  /* 0x000000411c0a7221 */ /* 0x000fe20000010000 */
[----:B------:R-:W-:-:S02]  /*3a30*/  IMAD.MOV.U32 R65, RZ, RZ, R151 ;  /* 0x000000ffff417224 */ /* 0x000fc400078e0097 */
[----:B------:R-:W-:Y:S02]  /*3a40*/  IMAD.MOV.U32 R64, RZ, RZ, R151 ;  /* 0x000000ffff407224 */ /* 0x000fe400078e0097 */
[----:B------:R-:W-:-:S01]  /*3a50*/  FADD.FTZ R11, R89, R10 ;  /* 0x0000000a590b7221 */ /* 0x000fc20000010000 */
[----:B------:R-:W-:Y:S01]  /*3a60*/  IMAD.MOV.U32 R89, RZ, RZ, R151 ;  /* 0x000000ffff597224 */ /* 0x000fe200078e0097 */
[----:B------:R-:W2:Y:S01]  /*3a70*/  MUFU.EX2 R47, R47 ;  /* 0x0000002f002f7308 */ /* 0x000ea20000000800 */
[----:B0-----:R-:W-:-:S01]  /*3a80*/  FADD.FTZ R57, R43, R4 ;  /* 0x000000042b397221 */ /* 0x001fc20000010000 */
[----:B------:R-:W-:Y:S01]  /*3a90*/  FADD.FTZ R90, R90, R11 ;  /* 0x0000000b5a5a7221 */ /* 0x000fe20000010000 */
[--C-:B------:R-:W-:Y:S02]  /*3aa0*/  IMAD.MOV.U32 R38, RZ, RZ, R151.reuse ;  /* 0x000000ffff267224 */ /* 0x100fe400078e0097 */
[----:B------:R-:W-:Y:S02]  /*3ab0*/  IMAD.MOV.U32 R35, RZ, RZ, R151 ;  /* 0x000000ffff237224 */ /* 0x000fe400078e0097 */
[----:B------:R-:W-:-:S01]  /*3ac0*/  FADD.FTZ R11, R25, R90 ;  /* 0x0000005a190b7221 */ /* 0x000fc20000010000 */
[----:B------:R-:W-:Y:S01]  /*3ad0*/  IMAD.MOV.U32 R90, RZ, RZ, R151 ;  /* 0x000000ffff5a7224 */ /* 0x000fe200078e0097 */
[----:B------:R-:W0:Y:S01]  /*3ae0*/  MUFU.EX2 R50, R50 ;  /* 0x0000003200327308 */ /* 0x000e220000000800 */
[----:B-1----:R-:W-:-:S01]  /*3af0*/  FADD.FTZ R4, R46, R57 ;  /* 0x000000392e047221 */ /* 0x002fc20000010000 */
[----:B------:R-:W-:Y:S01]  /*3b00*/  FADD.FTZ R11, R32, R11 ;  /* 0x0000000b200b7221 */ /* 0x000fe20000010000 */
[----:B------:R-:W-:-:S02]  /*3b10*/  IMAD.MOV.U32 R34, RZ, RZ, R151 ;  /* 0x000000ffff227224 */ /* 0x000fc400078e0097 */
[--C-:B------:R-:W-:Y:S02]  /*3b20*/  IMAD.MOV.U32 R32, RZ, RZ, R151.reuse ;  /* 0x000000ffff207224 */ /* 0x100fe400078e0097 */
[----:B------:R-:W-:Y:S01]  /*3b30*/  IMAD.MOV.U32 R28, RZ, RZ, R151 ;  /* 0x000000ffff1c7224 */ /* 0x000fe200078e0097 */
[----:B------:R-:W1:Y:S01]  /*3b40*/  MUFU.EX2 R51, R51 ;  /* 0x0000003300337308 */ /* 0x000e620000000800 */
[----:B--2---:R-:W-:-:S01]  /*3b50*/  FADD.FTZ R57, R47, R4 ;  /* 0x000000042f397221 */ /* 0x004fc20000010000 */
[----:B------:R-:W-:Y:S01]  /*3b60*/  F2FP.SATFINITE.E4M3.F32.PACK_AB_MERGE_C R46, R47, R46, RZ ;  /* 0x0000002e2f2e723e */ /* 0x000fe200048070ff */
[--C-:B------:R-:W-:Y:S02]  /*3b70*/  IMAD.MOV.U32 R47, RZ, RZ, R151.reuse ;  /* 0x000000ffff2f7224 */ /* 0x100fe400078e0097 */
[--C-:B------:R-:W-:Y:S01]  /*3b80*/  IMAD.MOV.U32 R25, RZ, RZ, R151.reuse ;  /* 0x000000ffff197224 */ /* 0x100fe200078e0097 */
[----:B------:R-:W-:Y:S01]  /*3b90*/  F2FP.SATFINITE.E4M3.F32.PACK_AB_MERGE_C R221, R43, R42, R46 ;  /* 0x0000002a2bdd723e */ /* 0x000fe2000480702e */
[----:B------:R-:W-:Y:S01]  /*3ba0*/  IMAD.MOV.U32 R46, RZ, RZ, R151 ;  /* 0x000000ffff2e7224 */ /* 0x000fe200078e0097 */
[----:B------:R-:W2:Y:S01]  /*3bb0*/  MUFU.EX2 R54, R54 ;  /* 0x0000003600367308 */ /* 0x000ea20000000800 */
[----:B0-----:R-:W-:-:S01]  /*3bc0*/  FADD.FTZ R4, R50, R57 ;  /* 0x0000003932047221 */ /* 0x001fc20000010000 */
[----:B------:R-:W-:-:S02]  /*3bd0*/  IMAD.MOV.U32 R57, RZ, RZ, R151 ;  /* 0x000000ffff397224 */ /* 0x000fc400078e0097 */
[--C-:B------:R-:W-:Y:S02]  /*3be0*/  IMAD.MOV.U32 R43, RZ, RZ, R151.reuse ;  /* 0x000000ffff2b7224 */ /* 0x100fe400078e0097 */
[----:B------:R-:W-:Y:S02]  /*3bf0*/  IMAD.MOV.U32 R42, RZ, RZ, R151 ;  /* 0x000000ffff2a7224 */ /* 0x000fe400078e0097 */
[----:B------:R-:W0:Y:S01]  /*3c00*/  MUFU.EX2 R55, R55 ;  /* 0x0000003700377308 */ /* 0x000e220000000800 */
[----:B-1----:R-:W-:-:S01]  /*3c10*/  FADD.FTZ R7, R51, R4 ;  /* 0x0000000433077221 */ /* 0x002fc20000010000 */
[----:B------:R-:W-:-:S06]  /*3c20*/  IMAD.MOV.U32 R24, RZ, RZ, R151 ;  /* 0x000000ffff187224 */ /* 0x000fcc00078e0097 */
[----:B------:R-:W1:Y:S01]  /*3c30*/  MUFU.EX2 R58, R58 ;  /* 0x0000003a003a7308 */ /* 0x000e620000000800 */
[----:B--2---:R-:W-:-:S07]  /*3c40*/  FADD.FTZ R4, R54, R7 ;  /* 0x0000000736047221 */ /* 0x004fce0000010000 */
[----:B------:R-:W2:Y:S01]  /*3c50*/  MUFU.EX2 R59, R59 ;  /* 0x0000003b003b7308 */ /* 0x000ea20000000800 */
[----:B0-----:R-:W-:-:S01]  /*3c60*/  FADD.FTZ R7, R55, R4 ;  /* 0x0000000437077221 */ /* 0x001fc20000010000 */
        /* <DEDUP_REMOVED lines=10> */
[----:B------:R-:W-:Y:S01]  /*3d10*/  FADD.FTZ R4, R60, R11 ;  /* 0x0000000b3c047221 */ /* 0x000fe20000010000 */
[----:B------:R-:W-:-:S03]  /*3d20*/  IMAD.MOV.U32 R60, RZ, RZ, R151 ;  /* 0x000000ffff3c7224 */ /* 0x000fc600078e0097 */
[----:B------:R-:W-:Y:S01]  /*3d30*/  FADD.FTZ R4, R61, R4 ;  /* 0x000000043d047221 */ /* 0x000fe20000010000 */
[----:B------:R-:W-:Y:S01]  /*3d40*/  IMAD.MOV.U32 R61, RZ, RZ, R151 ;  /* 0x000000ffff3d7224 */ /* 0x000fe200078e0097 */
[----:B------:R-:W2:Y:S01]  /*3d50*/  MUFU.EX2 R66, R66 ;  /* 0x0000004200427308 */ /* 0x000ea20000000800 */
[----:B0-----:R-:W-:-:S01]  /*3d60*/  FADD.FTZ R8, R62, R7 ;  /* 0x000000073e087221 */ /* 0x001fc20000010000 */
[----:B------:R-:W-:-:S06]  /*3d70*/  FADD.FTZ R5, R29, R4 ;  /* 0x000000041d057221 */ /* 0x000fcc0000010000 */
[----:B------:R-:W0:Y:S01]  /*3d80*/  MUFU.EX2 R67, R67 ;  /* 0x0000004300437308 */ /* 0x000e220000000800 */
[C---:B-1----:R-:W-:Y:S01]  /*3d90*/  F2FP.SATFINITE.E4M3.F32.PACK_AB_MERGE_C R62, R63.reuse, R62, RZ ;  /* 0x0000003e3f3e723e */ /* 0x042fe200048070ff */
[----:B------:R-:W-:Y:S01]  /*3da0*/  FADD.FTZ R63, R63, R8 ;  /* 0x000000083f3f7221 */ /* 0x000fe20000010000 */
[----:B------:R-:W-:-:S02]  /*3db0*/  FADD.FTZ R8, R36, R5 ;  /* 0x0000000524087221 */ /* 0x000fc40000010000 */
[----:B------:R-:W-:Y:S01]  /*3dc0*/  F2FP.SATFINITE.E4M3.F32.PACK_AB_MERGE_C R225, R59, R58, R62 ;  /* 0x0000003a3be1723e */ /* 0x000fe2000480703e */
[----:B------:R-:W-:Y:S02]  /*3dd0*/  IMAD.MOV.U32 R62, RZ, RZ, R151 ;  /* 0x000000ffff3e7224 */ /* 0x000fe400078e0097 */
[----:B------:R-:W-:Y:S01]  /*3de0*/  FADD.FTZ R7, R49, R8 ;  /* 0x0000000831077221 */ /* 0x000fe20000010000 */
[----:B------:R-:W1:Y:S01]  /*3df0*/  MUFU.EX2 R70, R70 ;  /* 0x0000004600467308 */ /* 0x000e620000000800 */
[----:B--2---:R-:W-:-:S01]  /*3e00*/  FADD.FTZ R4, R66, R63 ;  /* 0x0000003f42047221 */ /* 0x004fc20000010000 */
[----:B------:R-:W-:-:S02]  /*3e10*/  IMAD.MOV.U32 R63, RZ, RZ, R151 ;  /* 0x000000ffff3f7224 */ /* 0x000fc400078e0097 */
[--C-:B------:R-:W-:Y:S02]  /*3e20*/  IMAD.MOV.U32 R59, RZ, RZ, R151.reuse ;  /* 0x000000ffff3b7224 */ /* 0x100fe400078e0097 */
[----:B------:R-:W-:Y:S02]  /*3e30*/  IMAD.MOV.U32 R58, RZ, RZ, R151 ;  /* 0x000000ffff3a7224 */ /* 0x000fe400078e0097 */
[----:B------:R2:W3:Y:S01]  /*3e40*/  MUFU.EX2 R56, R69 ;  /* 0x0000004500387308 */ /* 0x0004e20000000800 */
[----:B0-----:R-:W-:-:S07]  /*3e50*/  FADD.FTZ R5, R67, R4 ;  /* 0x0000000443057221 */ /* 0x001fce0000010000 */
[----:B------:R-:W0:Y:S01]  /*3e60*/  MUFU.EX2 R71, R71 ;  /* 0x0000004700477308 */ /* 0x000e220000000800 */
[----:B-1----:R-:W-:-:S01]  /*3e70*/  FADD.FTZ R4, R70, R5 ;  /* 0x0000000546047221 */ /* 0x002fc20000010000 */
[----:B--2---:R-:W-:-:S06]  /*3e80*/  IMAD.MOV.U32 R69, RZ, RZ, R151 ;  /* 0x000000ffff457224 */ /* 0x004fcc00078e0097 */
[----:B------:R-:W-:Y:S01]  /*3e90*/  MUFU.EX2 R48, R48 ;  /* 0x0000003000307308 */ /* 0x000fe20000000800 */
[C---:B---3--:R-:W-:Y:S01]  /*3ea0*/  F2FP.SATFINITE.E4M3.F32.PACK_AB_MERGE_C R49, R56.reuse, R49, RZ ;  /* 0x000000313831723e */ /* 0x048fe200048070ff */
[----:B------:R-:W-:-:S03]  /*3eb0*/  FADD.FTZ R56, R56, R7 ;  /* 0x0000000738387221 */ /* 0x000fc60000010000 */
[----:B------:R-:W-:Y:S01]  /*3ec0*/  F2FP.SATFINITE.E4M3.F32.PACK_AB_MERGE_C R226, R36, R29, R49 ;  /* 0x0000001d24e2723e */ /* 0x000fe20004807031 */
[--C-:B------:R-:W-:Y:S02]  /*3ed0*/  IMAD.MOV.U32 R49, RZ, RZ, R151.reuse ;  /* 0x000000ffff317224 */ /* 0x100fe400078e0097 */
[----:B------:R-:W1:Y:S01]  /*3ee0*/  MUFU.EX2 R37, R37 ;  /* 0x0000002500257308 */ /* 0x000e620000000800 */
[C---:B0-----:R-:W-:Y:S01]  /*3ef0*/  F2FP.SATFINITE.E4M3.F32.PACK_AB_MERGE_C R70, R71.reuse, R70, RZ ;  /* 0x000000464746723e */ /* 0x041fe200048070ff */
[----:B------:R-:W-:Y:S01]  /*3f00*/  FADD.FTZ R71, R71, R4 ;  /* 0x0000000447477221 */ /* 0x000fe20000010000 */
[--C-:B------:R-:W-:Y:S02]  /*3f10*/  IMAD.MOV.U32 R36, RZ, RZ, R151.reuse ;  /* 0x000000ffff247224 */ /* 0x100fe400078e0097 */
[----:B------:R-:W-:Y:S01]  /*3f20*/  F2FP.SATFINITE.E4M3.F32.PACK_AB_MERGE_C R227, R67, R66, R70 ;  /* 0x0000004243e3723e */ /* 0x000fe20004807046 */
[--C-:B------:R-:W-:Y:S02]  /*3f30*/  IMAD.MOV.U32 R70, RZ, RZ, R151.reuse ;  /* 0x000000ffff467224 */ /* 0x100fe400078e0097 */
[----:B------:R-:W0:Y:S01]  /*3f40*/  MUFU.EX2 R45, R45 ;  /* 0x0000002d002d7308 */ /* 0x000e220000000800 */
[----:B------:R-:W-:-:S02]  /*3f50*/  IMAD.MOV.U32 R67, RZ, RZ, R151 ;  /* 0x000000ffff437224 */ /* 0x000fc400078e0097 */
[--C-:B------:R-:W-:Y:S02]  /*3f60*/  IMAD.MOV.U32 R66, RZ, RZ, R151.reuse ;  /* 0x000000ffff427224 */ /* 0x100fe400078e0097 */
[----:B------:R-:W-:-:S03]  /*3f70*/  IMAD.MOV.U32 R29, RZ, RZ, R151 ;  /* 0x000000ffff1d7224 */ /* 0x000fc600078e0097 */
[----:B------:R-:W2:Y:S01]  /*3f80*/  MUFU.EX2 R74, R74 ;  /* 0x0000004a004a7308 */ /* 0x000ea20000000800 */
[----:B-1----:R-:W-:-:S07]  /*3f90*/  F2FP.SATFINITE.E4M3.F32.PACK_AB_MERGE_C R7, R37, R48, RZ ;  /* 0x000000302507723e */ /* 0x002fce00048070ff */
[----:B------:R-:W1:Y:S01]  /*3fa0*/  MUFU.EX2 R52, R52 ;  /* 0x0000003400347308 */ /* 0x000e620000000800 */
[----:B0-----:R-:W-:-:S01]  /*3fb0*/  FADD.FTZ R5, R45, R56 ;  /* 0x000000382d057221 */ /* 0x001fc20000010000 */
[----:B------:R-:W-:-:S06]  /*3fc0*/  IMAD.MOV.U32 R56, RZ, RZ, R151 ;  /* 0x000000ffff387224 */ /* 0x000fcc00078e0097 */
[----:B------:R-:W0:Y:S01]  /*3fd0*/  MUFU.EX2 R75, R75 ;  /* 0x0000004b004b7308 */ /* 0x000e220000000800 */
[----:B--2---:R-:W-:-:S01]  /*3fe0*/  FADD.FTZ R4, R74, R71 ;  /* 0x000000474a047221 */ /* 0x004fc20000010000 */
[----:B------:R-:W-:-:S06]  /*3ff0*/  IMAD.MOV.U32 R71, RZ, RZ, R151 ;  /* 0x000000ffff477224 */ /* 0x000fcc00078e0097 */
[----:B------:R-:W2:Y:S01]  /*4000*/  MUFU.EX2 R78, R78 ;  /* 0x0000004e004e7308 */ /* 0x000ea20000000800 */
[C---:B-1----:R-:W-:Y:S01]  /*4010*/  F2FP.SATFINITE.E4M3.F32.PACK_AB_MERGE_C R228, R52.reuse, R45, R7 ;  /* 0x0000002d34e4723e */ /* 0x042fe20004807007 */
[----:B------:R-:W-:Y:S01]  /*4020*/  FADD.FTZ R5, R52, R5 ;  /* 0x0000000534057221 */ /* 0x000fe20000010000 */
[--C-:B------:R-:W-:Y:S02]  /*4030*/  IMAD.MOV.U32 R52, RZ, RZ, R151.reuse ;  /* 0x000000ffff347224 */ /* 0x100fe400078e0097 */
[----:B------:R-:W-:Y:S02]  /*4040*/  IMAD.MOV.U32 R45, RZ, RZ, R151 ;  /* 0x000000ffff2d7224 */ /* 0x000fe400078e0097 */
[----:B------:R-:W-:-:S01]  /*4050*/  FADD.FTZ R48, R48, R5 ;  /* 0x0000000530307221 */ /* 0x000fc20000010000 */
[----:B------:R-:W1:Y:S01]  /*4060*/  MUFU.EX2 R79, R79 ;  /* 0x0000004f004f7308 */ /* 0x000e620000000800 */
[----:B0-----:R-:W-:-:S02]  /*4070*/  FADD.FTZ R7, R75, R4 ;  /* 0x000000044b077221 */ /* 0x001fc40000010000 */
[----:B------:R-:W-:Y:S01]  /*4080*/  FADD.FTZ R48, R37, R48 ;  /* 0x0000003025307221 */ /* 0x000fe20000010000 */
[----:B------:R-:W-:-:S04]  /*4090*/  IMAD.MOV.U32 R37, RZ, RZ, R151 ;  /* 0x000000ffff257224 */ /* 0x000fc800078e0097 */
[----:B------:R-:W-:Y:S01]  /*40a0*/  MUFU.EX2 R40, R40 ;  /* 0x0000002800287308 */ /* 0x000fe20000000800 */
[----:B--2---:R-:W-:-:S07]  /*40b0*/  FADD.FTZ R4, R78, R7 ;  /* 0x000000074e047221 */ /* 0x004fce0000010000 */
[----:B------:R-:W0:Y:S01]  /*40c0*/  MUFU.EX2 R41, R41 ;  /* 0x0000002900297308 */ /* 0x000e220000000800 */
[C---:B-1----:R-:W-:Y:S01]  /*40d0*/  F2FP.SATFINITE.E4M3.F32.PACK_AB_MERGE_C R78, R79.reuse, R78, RZ ;  /* 0x0000004e4f4e723e */ /* 0x042fe200048070ff */
        /* <DEDUP_REMOVED lines=14> */
[----:B------:R-:W2:Y:S01]  /*41c0*/  MUFU.EX2 R86, R86 ;  /* 0x0000005600567308 */ /* 0x000ea20000000800 */
[C---:B0-----:R-:W-:Y:S01]  /*41d0*/  F2FP.SATFINITE.E4M3.F32.PACK_AB_MERGE_C R230, R44.reuse, R33, R7 ;  /* 0x000000212ce6723e */ /* 0x041fe20004807007 */
[----:B------:R-:W-:Y:S01]  /*41e0*/  FADD.FTZ R5, R44, R5 ;  /* 0x000000052c057221 */ /* 0x000fe20000010000 */
[--C-:B------:R-:W-:Y:S02]  /*41f0*/  IMAD.MOV.U32 R44, RZ, RZ, R151.reuse ;  /* 0x000000ffff2c7224 */ /* 0x100fe400078e0097 */
[----:B------:R-:W-:Y:S02]  /*4200*/  IMAD.MOV.U32 R33, RZ, RZ, R151 ;  /* 0x000000ffff217224 */ /* 0x000fe400078e0097 */
[----:B------:R-:W-:-:S01]  /*4210*/  FADD.FTZ R40, R40, R5 ;  /* 0x0000000528287221 */ /* 0x000fc20000010000 */
[----:B------:R-:W0:Y:S01]  /*4220*/  MUFU.EX2 R53, R53 ;  /* 0x0000003500357308 */ /* 0x000e220000000800 */
[----:B-1----:R-:W-:-:S02]  /*4230*/  FADD.FTZ R7, R83, R4 ;  /* 0x0000000453077221 */ /* 0x002fc40000010000 */
[----:B------:R-:W-:Y:S01]  /*4240*/  FADD.FTZ R5, R41, R40 ;  /* 0x0000002829057221 */ /* 0x000fe20000010000 */
[----:B------:R-:W-:-:S02]  /*4250*/  IMAD.MOV.U32 R41, RZ, RZ, R151 ;  /* 0x000000ffff297224 */ /* 0x000fc400078e0097 */
[----:B------:R-:W-:Y:S02]  /*4260*/  IMAD.MOV.U32 R40, RZ, RZ, R151 ;  /* 0x000000ffff287224 */ /* 0x000fe400078e0097 */
[----:B--2---:R-:W-:-:S01]  /*4270*/  FADD.FTZ R4, R86, R7 ;  /* 0x0000000756047221 */ /* 0x004fc20000010000 */
[----:B0-----:R-:W-:-:S03]  /*4280*/  F2FP.SATFINITE.E4M3.F32.PACK_AB_MERGE_C R8, R53, R86, RZ ;  /* 0x000000563508723e */ /* 0x001fc600048070ff */
[----:B------:R-:W-:Y:S01]  /*4290*/  FADD.FTZ R4, R53, R4 ;  /* 0x0000000435047221 */ /* 0x000fe20000010000 */
[--C-:B------:R-:W-:Y:S01]  /*42a0*/  IMAD.MOV.U32 R86, RZ, RZ, R151.reuse ;  /* 0x000000ffff567224 */ /* 0x100fe200078e0097 */
[----:B------:R-:W-:Y:S01]  /*42b0*/  F2FP.SATFINITE.E4M3.F32.PACK_AB_MERGE_C R231, R83, R82, R8 ;  /* 0x0000005253e7723e */ /* 0x000fe20004807008 */
        /* <DEDUP_REMOVED lines=73> */
.L_x_166:
[----:B------:R-:W-:Y:S01]  /*4750*/  ISETP.NE.AND P2, PT, RZ, UR42, PT ;  /* 0x0000002aff007c0c */ /* 0x000fe2000bf45270 */
[----:B------:R-:W-:-:S04]  /*4760*/  UISETP.NE.AND UP0, UPT, UR50, 0x1, UPT ;  /* 0x000000013200788c */ /* 0x000fc8000bf05270 */
[----:B------:R-:W-:-:S04]  /*4770*/  USEL UR43, URZ, 0x1, UP0 ;  /* 0x000000013f2b7887 */ /* 0x000fc80008000000 */
[----:B------:R-:W-:-:S04]  /*4780*/  ULOP3.LUT UR43, UR53, UR43, URZ, 0x3c, !UPT ;  /* 0x0000002b352b7292 */ /* 0x000fc8000f8e3c3f */
[----:B------:R-:W-:Y:S08]  /*4790*/  @P2 BRA `(.L_x_157) ;  /* 0x0000000000442947 */ /* 0x000ff00003800000 */
[----:B------:R-:W-:Y:S05]  /*47a0*/  @!P0 BRA `(.L_x_158) ;  /* 0x0000000000048947 */ /* 0x000fea0003800000 */
[----:B------:R-:W-:Y:S01]  /*47b0*/  BPT.TRAP 0x1 ;  /* 0x000000040000795c */ /* 0x000fe20000300000 */
.L_x_158:
[----:B------:R-:W0:Y:S01]  /*47c0*/  S2UR UR10, SR_CgaCtaId ;  /* 0x00000000000a79c3 */ /* 0x000e220000008800 */
[----:B------:R-:W-:Y:S01]  /*47d0*/  UIADD3 UR6, UR50, 0x1, URZ ;  /* 0x0000000132067890 */ /* 0x000fe2000fffe03f */
[----:B------:R-:W-:Y:S01]  /*47e0*/  IMAD.U32 R0, RZ, RZ, UR43 ;  /* 0x0000002bff007e24 */ /* 0x000fe2000f8e00ff */
[----:B------:R-:W-:Y:S02]  /*47f0*/  UMOV UR7, 0x400 ;  /* 0x0000040000077882 */ /* 0x000fe40000000000 */
[----:B------:R-:W-:Y:S02]  /*4800*/  UISETP.NE.AND UP0, UPT, UR6, 0x2, UPT ;  /* 0x000000020600788c */ /* 0x000fe4000bf05270 */
[----:B------:R-:W-:Y:S02]  /*4810*/  SHF.L.U32 R0, R0, 0x1f, RZ ;  /* 0x0000001f00007819 */ /* 0x000fe400000006ff */
[----:B------:R-:W-:Y:S02]  /*4820*/  USEL UR6, UR6, URZ, UP0 ;  /* 0x0000003f06067287 */ /* 0x000fe40008000000 */
[----:B0-----:R-:W-:-:S04]  /*4830*/  ULEA UR7, UR10, UR7, 0x18 ;  /* 0x000000070a077291 */ /* 0x001fc8000f8ec03f */
[----:B------:R-:W-:-:S09]  /*4840*/  ULEA UR6, UR6, UR7, 0x3 ;  /* 0x0000000706067291 */ /* 0x000fd2000f8e183f */
[----:B------:R0:W1:Y:S01]  /*4850*/  SYNCS.PHASECHK.TRANS64.TRYWAIT P1, [UR6+0x38830], R0 ;  /* 0x03883000ff0075a7 */ /* 0x0000620008020146 */
[----:B------:R-:W-:Y:S05]  /*4860*/  @!P0 BRA `(.L_x_159) ;  /* 0x0000000000048947 */ /* 0x000fea0003800000 */
[----:B------:R-:W-:Y:S01]  /*4870*/  BPT.TRAP 0x1 ;  /* 0x000000040000795c */ /* 0x000fe20000300000 */
.L_x_159:
[----:B-1----:R-:W-:Y:S05]  /*4880*/  @P1 BRA `(.L_x_157) ;  /* 0x0000000000081947 */ /* 0x002fea0003800000 */
[----:B------:R-:W1:Y:S02]  /*4890*/  SYNCS.PHASECHK.TRANS64.TRYWAIT P1, [UR6+0x38830], R0 ;  /* 0x03883000ff0075a7 */ /* 0x000e640008020146 */
[----:B-1----:R-:W-:Y:S05]  /*48a0*/  @!P1 BRA `(.L_x_160) ;  /* 0x000000c8001c9947 */ /* 0x002fea0003800000 */
.L_x_157:
[----:B------:R-:W2:Y:S01]  /*48b0*/  S2R R2, SR_TID.X ;  /* 0x0000000000027919 */ /* 0x000ea20000002100 */
        /* <DEDUP_REMOVED lines=19> */
[----:B--2---:R-:W-:-:S05]  /*49f0*/  SHF.R.U32.HI R2, RZ, 0x7, R2 ;  /* 0x00000007ff027819 */ /* 0x004fca0000011602 */
[----:B01----:R-:W-:-:S05]  /*4a00*/  VIADD R0, R2, 0x8 ;  /* 0x0000000802007836 */ /* 0x003fca0000000000 */
        /* <DEDUP_REMOVED lines=28> */
.L_x_162:
[----:B------:R-:W0:Y:S01]  /*4bd0*/  S2UR UR7, SR_CgaCtaId ;  /* 0x00000000000779c3 */ /* 0x000e220000008800 */
[----:B------:R-:W-:Y:S01]  /*4be0*/  UMOV UR6, 0x400 ;  /* 0x0000040000067882 */ /* 0x000fe20000000000 */
[----:B------:R-:W-:-:S05]  /*4bf0*/  IMAD.U32 R0, RZ, RZ, UR53 ;  /* 0x00000035ff007e24 */ /* 0x000fca000f8e00ff */
[----:B------:R-:W-:Y:S01]  /*4c00*/  SHF.L.U32 R0, R0, 0x1f, RZ ;  /* 0x0000001f00007819 */ /* 0x000fe200000006ff */
[----:B0-----:R-:W-:-:S04]  /*4c10*/  ULEA UR6, UR7, UR6, 0x18 ;  /* 0x0000000607067291 */ /* 0x001fc8000f8ec03f */
[----:B------:R-:W-:-:S09]  /*4c20*/  ULEA UR6, UR50, UR6, 0x3 ;  /* 0x0000000632067291 */ /* 0x000fd2000f8e183f */
[----:B------:R0:W1:Y:S01]  /*4c30*/  SYNCS.PHASECHK.TRANS64.TRYWAIT P1, [UR6+0x38850], R0 ;  /* 0x03885000ff0075a7 */ /* 0x0000620008020146 */
[----:B------:R-:W-:Y:S05]  /*4c40*/  @!P0 BRA `(.L_x_163) ;  /* 0x0000000000048947 */ /* 0x000fea0003800000 */
[----:B------:R-:W-:Y:S01]  /*4c50*/  BPT.TRAP 0x1 ;  /* 0x000000040000795c */ /* 0x000fe20000300000 */
.L_x_163:
[----:B-1----:R-:W-:Y:S05]  /*4c60*/  @P1 BRA `(.L_x_161) ;  /* 0x0000000000081947 */ /* 0x002fea0003800000 */
[----:B------:R-:W1:Y:S02]  /*4c70*/  SYNCS.PHASECHK.TRANS64.TRYWAIT P1, [UR6+0x38850], R0 ;  /* 0x03885000ff0075a7 */ /* 0x000e640008020146 */
[----:B-1----:R-:W-:Y:S05]  /*4c80*/  @!P1 BRA `(.L_x_164) ;  /* 0x000000c4003c9947 */ /* 0x002fea0003800000 */
.L_x_161:
[----:B------:R-:W2:Y:S01]  /*4c90*/  S2UR UR6, SR_CgaCtaId ;  /* 0x00000000000679c3 */ /* 0x000ea20000008800 */
[----:B-1----:R-:W-:Y:S01]  /*4ca0*/  MOV R3, 0x400 ;  /* 0x0000040000037802 */ /* 0x002fe20000000f00 */
[----:B------:R-:W-:Y:S01]  /*4cb0*/  WARPGROUP.ARRIVE ;  /* 0x00000000000079c5 */ /* 0x000fe20000000000 */
[----:B------:R-:W-:Y:S01]  /*4cc0*/  UMOV UR7, 0x40000040 ;  /* 0x4000004000077882 */ /* 0x000fe20000000000 */
[----:B------:R-:W-:Y:S01]  /*4cd0*/  FMNMX.FTZ R6, R152, R7, !PT ;  /* 0x0000000798067209 */ /* 0x000fe20007810000 */
[----:B--2---:R-:W-:-:S05]  /*4ce0*/  IMAD.U32 R2, RZ, RZ, UR6 ;  /* 0x00000006ff027e24 */ /* 0x004fca000f8e00ff */
[----:B0-----:R-:W-:Y:S02]  /*4cf0*/  LEA R0, R2, R3, 0x18 ;  /* 0x0000000302007211 */ /* 0x001fe400078ec0ff */
[----:B------:R-:W-:Y:S02]  /*4d00*/  FMNMX.FTZ R3, R153, R6, !PT ;  /* 0x0000000699037209 */ /* 0x000fe40007810000 */
[----:B------:R-:W-:Y:S02]  /*4d10*/  R2UR UR6, R0 ;  /* 0x00000000000672ca */ /* 0x000fe400000e0000 */
[----:B------:R-:W-:-:S04]  /*4d20*/  FMNMX.FTZ R6, R154, R9, !PT ;  /* 0x000000099a067209 */ /* 0x000fc80007810000 */
[----:B------:R-:W-:Y:S02]  /*4d30*/  FMNMX.FTZ R11, R155, R6, !PT ;  /* 0x000000069b0b7209 */ /* 0x000fe40007810000 */
[----:B------:R-:W-:Y:S02]  /*4d40*/  FMNMX.FTZ R6, R156, R3, !PT ;  /* 0x000000039c067209 */ /* 0x000fe40007810000 */
[----:B------:R-:W-:Y:S02]  /*4d50*/  FMNMX.FTZ R8, R158, R11, !PT ;  /* 0x0000000b9e087209 */ /* 0x000fe40007810000 */
[----:B------:R-:W-:Y:S01]  /*4d60*/  FMNMX.FTZ R3, R157, R6, !PT ;  /* 0x000000069d037209 */ /* 0x000fe20007810000 */
[----:B------:R-:W-:Y:S01]  /*4d70*/  UIADD3 UR6, UR6, 0x400, URZ ;  /* 0x0000040006067890 */ /* 0x000fe2000fffe03f */
[----:B------:R-:W-:Y:S02]  /*4d80*/  FMNMX.FTZ R11, R159, R8, !PT ;  /* 0x000000089f0b7209 */ /* 0x000fe40007810000 */
[----:B------:R-:W-:Y:S01]  /*4d90*/  FMNMX.FTZ R6, R160, R3, !PT ;  /* 0x00000003a0067209 */ /* 0x000fe20007810000 */
[----:B------:R-:W-:Y:S01]  /*4da0*/  USHF.R.U32.HI UR6, URZ, 0x4, UR6 ;  /* 0x000000043f067899 */ /* 0x000fe20008011606 */
[----:B------:R-:W-:-:S02]  /*4db0*/  FMNMX.FTZ R8, R162, R11, !PT ;  /* 0x0000000ba2087209 */ /* 0x000fc40007810000 */
[----:B------:R-:W-:Y:S01]  /*4dc0*/  FMNMX.FTZ R3, R161, R6, !PT ;  /* 0x00000006a1037209 */ /* 0x000fe20007810000 */
[----:B------:R-:W-:Y:S01]  /*4dd0*/  ULOP3.LUT UR6, UR6, 0x3fff, URZ, 0xc0, !UPT ;  /* 0x00003fff06067892 */ /* 0x000fe2000f8ec03f */
[----:B------:R-:W-:Y:S02]  /*4de0*/  FMNMX.FTZ R11, R163, R8, !PT ;  /* 0x00000008a30b7209 */ /* 0x000fe40007810000 */
[----:B------:R-:W-:Y:S01]  /*4df0*/  FMNMX.FTZ R6, R164, R3, !PT ;  /* 0x00000003a4067209 */ /* 0x000fe20007810000 */
[----:B------:R-:W-:Y:S01]  /*4e00*/  ULOP3.LUT UR6, UR6, 0x10000, URZ, 0xfc, !UPT ;  /* 0x0001000006067892 */ /* 0x000fe2000f8efc3f */
[----:B------:R-:W-:Y:S02]  /*4e10*/  FMNMX.FTZ R8, R166, R11, !PT ;  /* 0x0000000ba6087209 */ /* 0x000fe40007810000 */
[----:B------:R-:W-:Y:S01]  /*4e20*/  FMNMX.FTZ R3, R165, R6, !PT ;  /* 0x00000006a5037209 */ /* 0x000fe20007810000 */
[----:B------:R-:W-:Y:S01]  /*4e30*/  ULEA UR10, UR50, UR6, 0xb ;  /* 0x00000006320a7291 */ /* 0x000fe2000f8e583f */
[----:B------:R-:W-:-:S02]  /*4e40*/  FMNMX.FTZ R11, R167, R8, !PT ;  /* 0x00000008a70b7209 */ /* 0x000fc40007810000 */
        /* <DEDUP_REMOVED lines=61> */
[----:B------:R-:W-:-:S04]  /*5220*/  FADD.FTZ R7, -R3, R7 ;  /* 0x0000000703077221 */ /* 0x000fc80000010100 */
[----:B------:R-:W-:Y:S01]  /*5230*/  FMUL.FTZ R8, R7, UR39 ;  /* 0x0000002707087c20 */ /* 0x000fe20008410000 */
[----:B------:R-:W-:-:S01]  /*5240*/  FADD.FTZ R7, -R6, R9 ;  /* 0x0000000906077221 */ /* 0x000fc20000010100 */
[----:B------:R-:W-:-:S03]  /*5250*/  FFMA.FTZ R9, R3, R10, -8 ;  /* 0xc100000003097423 */ /* 0x000fc6000001000a */
[----:B------:R-:W-:Y:S01]  /*5260*/  FMUL.FTZ R7, R7, UR39 ;  /* 0x0000002707077c20 */ /* 0x000fe20008410000 */
[----:B------:R-:W-:-:S01]  /*5270*/  FFMA.FTZ R21, R165, UR39, -R9 ;  /* 0x00000027a5157c23 */ /* 0x000fc20008010809 */
[--C-:B------:R-:W-:Y:S01]  /*5280*/  FFMA.FTZ R165, R181, UR39, -R9.reuse ;  /* 0x00000027b5a57c23 */ /* 0x100fe20008010809 */
[----:B------:R-:W-:-:S01]  /*5290*/  FFMA.FTZ R181, R197, UR39, -R9 ;  /* 0x00000027c5b57c23 */ /* 0x000fc20008010809 */
[----:B------:R-:W-:Y:S02]  /*52a0*/  IMAD.U32 R197, RZ, RZ, UR39 ;  /* 0x00000027ffc57e24 */ /* 0x000fe4000f8e00ff */
[----:B------:R-:W-:-:S01]  /*52b0*/  FFMA.FTZ R11, R152, UR39, -R9 ;  /* 0x00000027980b7c23 */ /* 0x000fc20008010809 */
[--C-:B------:R-:W-:Y:S01]  /*52c0*/  FFMA.FTZ R10, R153, UR39, -R9.reuse ;  /* 0x00000027990a7c23 */ /* 0x100fe20008010809 */
[----:B------:R-:W-:-:S01]  /*52d0*/  FFMA.FTZ R153, R169, UR39, -R9 ;  /* 0x00000027a9997c23 */ /* 0x000fc20008010809 */
[----:B------:R-:W-:Y:S01]  /*52e0*/  FFMA.FTZ R197, R6, R197, -8 ;  /* 0xc100000006c57423 */ /* 0x000fe200000100c5 */
[----:B------:R-:W-:-:S01]  /*52f0*/  FFMA.FTZ R169, R185, UR39, -R9 ;  /* 0x00000027b9a97c23 */ /* 0x000fc20008010809 */
[----:B------:R-:W-:Y:S01]  /*5300*/  MUFU.EX2 R8, R8 ;  /* 0x0000000800087308 */ /* 0x000fe20000000800 */
[----:B------:R-:W-:-:S01]  /*5310*/  FFMA.FTZ R185, R201, UR39, -R9 ;  /* 0x00000027c9b97c23 */ /* 0x000fc20008010809 */
[--C-:B------:R-:W-:Y:S01]  /*5320*/  FFMA.FTZ R154, R154, UR39, -R197.reuse ;  /* 0x000000279a9a7c23 */ /* 0x100fe200080108c5 */
[----:B------:R-:W-:-:S01]  /*5330*/  FFMA.FTZ R155, R155, UR39, -R197 ;  /* 0x000000279b9b7c23 */ /* 0x000fc200080108c5 */
[----:B------:R-:W-:-:S02]  /*5340*/  IMAD.U32 R201, RZ, RZ, UR52 ;  /* 0x00000034ffc97e24 */ /* 0x000fc4000f8e00ff */
[----:B------:R-:W-:-:S01]  /*5350*/  FFMA.FTZ R12, R156, UR39, -R9 ;  /* 0x000000279c0c7c23 */ /* 0x000fc20008010809 */
[--C-:B------:R-:W-:Y:S01]  /*5360*/  FFMA.FTZ R152, R168, UR39, -R9.reuse ;  /* 0x00000027a8987c23 */ /* 0x100fe20008010809 */
[----:B------:R-:W-:-:S01]  /*5370*/  FFMA.FTZ R168, R184, UR39, -R9 ;  /* 0x00000027b8a87c23 */ /* 0x000fc20008010809 */
[----:B------:R-:W0:Y:S01]  /*5380*/  MUFU.EX2 R11, R11 ;  /* 0x0000000b000b7308 */ /* 0x000e220000000800 */
[----:B------:R-:W-:-:S01]  /*5390*/  FFMA.FTZ R158, R158, UR39, -R197 ;  /* 0x000000279e9e7c23 */ /* 0x000fc200080108c5 */
[--C-:B------:R-:W-:Y:S01]  /*53a0*/  FFMA.FTZ R184, R200, UR39, -R9.reuse ;  /* 0x00000027c8b87c23 */ /* 0x100fe20008010809 */
[----:B------:R-:W-:-:S01]  /*53b0*/  FFMA.FTZ R13, R157, UR39, -R9 ;  /* 0x000000279d0d7c23 */ /* 0x000fc20008010809 */
[----:B------:R-:W-:Y:S01]  /*53c0*/  FFMA.FTZ R159, R159, UR39, -R197 ;  /* 0x000000279f9f7c23 */ /* 0x000fe200080108c5 */
        /* <DEDUP_REMOVED lines=9> */
[--C-:B------:R-:W-:Y:S01]  /*5460*/  FFMA.FTZ R172, R188, UR39, -R9.reuse ;  /* 0x00000027bcac7c23 */ /* 0x100fe20008010809 */
[----:B------:R-:W-:-:S01]  /*5470*/  FFMA.FTZ R188, R204, UR39, -R9 ;  /* 0x00000027ccbc7c23 */ /* 0x000fc20008010809 */
[----:B------:R-:W1:Y:S01]  /*5480*/  MUFU.EX2 R154, R154 ;  /* 0x0000009a009a7308 */ /* 0x000e620000000800 */
[----:B0-----:R-:W-:-:S01]  /*5490*/  FFMA.FTZ R5, R8, R5, R11 ;  /* 0x0000000508057223 */ /* 0x001fc2000001000b */
[--C-:B------:R-:W-:Y:S01]  /*54a0*/  FFMA.FTZ R170, R170, UR39, -R197.reuse ;  /* 0x00000027aaaa7c23 */ /* 0x100fe200080108c5 */
[----:B------:R-:W-:-:S01]  /*54b0*/  FFMA.FTZ R171, R171, UR39, -R197 ;  /* 0x00000027abab7c23 */ /* 0x000fc200080108c5 */
[----:B------:R-:W-:Y:S01]  /*54c0*/  FFMA.FTZ R174, R174, UR39, -R197 ;  /* 0x00000027aeae7c23 */ /* 0x000fe200080108c5 */
[----:B------:R-:W-:-:S01]  /*54d0*/  FFMA.FTZ R157, R173, UR39, -R9 ;  /* 0x00000027ad9d7c23 */ /* 0x000fc20008010809 */
[----:B------:R-:W-:Y:S01]  /*54e0*/  FFMA.FTZ R175, R175, UR39, -R197 ;  /* 0x00000027afaf7c23 */ /* 0x000fe200080108c5 */
[----:B------:R-:W-:-:S01]  /*54f0*/  FFMA.FTZ R160, R176, UR39, -R9 ;  /* 0x00000027b0a07c23 */ /* 0x000fc20008010809 */
[----:B------:R-:W0:Y:S01]  /*5500*/  MUFU.EX2 R10, R10 ;  /* 0x0000000a000a7308 */ /* 0x000e220000000800 */
[----:B------:R-:W-:-:S01]  /*5510*/  FFMA.FTZ R178, R178, UR39, -R197 ;  /* 0x00000027b2b27c23 */ /* 0x000fc200080108c5 */
[----:B------:R-:W-:Y:S01]  /*5520*/  FFMA.FTZ R161, R177, UR39, -R9 ;  /* 0x00000027b1a17c23 */ /* 0x000fe20008010809 */
[----:B------:R-:W-:-:S01]  /*5530*/  FFMA.FTZ R179, R179, UR39, -R197 ;  /* 0x00000027b3b37c23 */ /* 0x000fc200080108c5 */
[----:B------:R-:W-:Y:S01]  /*5540*/  FFMA.FTZ R164, R180, UR39, -R9 ;  /* 0x00000027b4a47c23 */ /* 0x000fe20008010809 */
        /* <DEDUP_REMOVED lines=10> */
[----:B------:R-:W-:-:S01]  /*55f0*/  FFMA.FTZ R176, R192, UR39, -R9 ;  /* 0x00000027c0b07c23 */ /* 0x000fc20008010809 */
[----:B------:R-:W1:Y:S01]  /*5600*/  MUFU.EX2 R12, R12 ;  /* 0x0000000c000c7308 */ /* 0x000e620000000800 */
[----:B0-----:R-:W-:-:S01]  /*5610*/  FADD.FTZ R5, R10, R5 ;  /* 0x000000050a057221 */ /* 0x001fc20000010000 */
[----:B------:R-:W-:Y:S01]  /*5620*/  FFMA.FTZ R194, R194, UR39, -R197 ;  /* 0x00000027c2c27c23 */ /* 0x000fe200080108c5 */
        /* <DEDUP_REMOVED lines=9> */
[----:B------:R-:W-:-:S04]  /*56c0*/  FFMA.FTZ R9, R213, UR39, -R9 ;  /* 0x00000027d5097c23 */ /* 0x000fc80008010809 */
[----:B------:R-:W3:Y:S08]  /*56d0*/  MUFU.EX2 R13, R13 ;  /* 0x0000000d000d7308 */ /* 0x000ef00000000800 */
[----:B------:R-:W4:Y:S08]  /*56e0*/  MUFU.EX2 R159, R159 ;  /* 0x0000009f009f7308 */ /* 0x000f300000000800 */
[----:B------:R-:W5:Y:S08]  /*56f0*/  MUFU.EX2 R14, R14 ;  /* 0x0000000e000e7308 */ /* 0x000f700000000800 */
[----:B------:R-:W5:Y:S08]  /*5700*/  MUFU.EX2 R162, R162 ;  /* 0x000000a200a27308 */ /* 0x000f700000000800 */
[----:B------:R-:W5:Y:S01]  /*5710*/  MUFU.EX2 R15, R15 ;  /* 0x0000000f000f7308 */ /* 0x000f620000000800 */
[----:B------:R-:W-:-:S02]  /*5720*/  WARPGROUP.DEPBAR.LE gsb0, 0x0 ;  /* 0x00008000000079c5 */ /* 0x000fc40000010000 */
[----:B------:R-:W-:-:S06]  /*5730*/  WARPGROUP.ARRIVE ;  /* 0x00000000000079c5 */ /* 0x000fcc0000000000 */
[----:B------:R-:W2:Y:S01]  /*5740*/  S2R R219, SR_TID.X ;  /* 0x0000000000db7919 */ /* 0x000ea20000002100 */
[----:B------:R-:W5:Y:S01]  /*5750*/  MUFU.EX2 R163, R163 ;  /* 0x000000a300a37308 */ /* 0x000f620000000800 */
[----:B------:R-:W-:Y:S01]  /*5760*/  QGMMA.64x256x32.F32.E4M3.E4M3 R24, R220, gdesc[UR4], R24, gsb0 ;  /* 0x03e00004dc187df3 */ /* 0x000fe20008000818 */
[----:B------:R-:W-:Y:S01]  /*5770*/  UIADD3 UR6, UR10, 0x4, URZ ;  /* 0x000000040a067890 */ /* 0x000fe2000fffe03f */
[----:B------:R-:W-:-:S05]  /*5780*/  UMOV UR7, 0x40000040 ;  /* 0x4000004000077882 */ /* 0x000fca0000000000 */
[----:B------:R-:W5:Y:S08]  /*5790*/  MUFU.EX2 R20, R20 ;  /* 0x0000001400147308 */ /* 0x000f700000000800 */
[----:B------:R-:W5:Y:S08]  /*57a0*/  MUFU.EX2 R166, R166 ;  /* 0x000000a600a67308 */ /* 0x000f700000000800 */
[----:B------:R-:W5:Y:S01]  /*57b0*/  MUFU.EX2 R21, R21 ;  /* 0x0000001500157308 */ /* 0x000f620000000800 */
[----:B--2---:R-:W-:-:S07]  /*57c0*/  LOP3.LUT P1, RZ, R219, 0x7f, RZ, 0xc0, !PT ;  /* 0x0000007fdbff7812 */ /* 0x004fce000782c0ff */
[----:B------:R-:W2:Y:S01]  /*57d0*/  MUFU.EX2 R167, R167 ;  /* 0x000000a700a77308 */ /* 0x000ea20000000800 */
[----:B------:R-:W-:-:S07]  /*57e0*/  SHF.R.U32.HI R219, RZ, 0x7, R219 ;  /* 0x00000007ffdb7819 */ /* 0x000fce00000116db */
[----:B------:R-:W2:Y:S01]  /*57f0*/  MUFU.EX2 R152, R152 ;  /* 0x0000009800987308 */ /* 0x000ea20000000800 */
[----:B------:R-:W-:-:S04]  /*5800*/  @!P1 IMAD R200, R201, 0x8, R0 ;  /* 0x00000008c9c89824 */ /* 0x000fc800078e0200 */
[----:B------:R-:W-:-:S03]  /*5810*/  @!P1 VIADD R200, R200, 0x38840 ;  /* 0x00038840c8c89836 */ /* 0x000fc60000000000 */
[----:B------:R-:W2:Y:S02]  /*5820*/  MUFU.EX2 R170, R170 ;  /* 0x000000aa00aa7308 */ /* 0x000ea40000000800 */
[----:B------:R-:W-:Y:S02]  /*5830*/  @!P1 PRMT R201, RZ, 0x654, R200 ;  /* 0x00000654ffc99816 */ /* 0x000fe400000000c8 */
[----:B------:R-:W-:-:S04]  /*5840*/  IADD3 R200, -R219, 0xb, RZ ;  /* 0x0000000bdbc87810 */ /* 0x000fc80007ffe1ff */
[----:B------:R-:W2:Y:S08]  /*5850*/  MUFU.EX2 R153, R153 ;  /* 0x0000009900997308 */ /* 0x000eb00000000800 */
        /* <DEDUP_REMOVED lines=26> */
[----:B------:R-:W2:Y:S01]  /*5a00*/  MUFU.EX2 R198, R198 ;  /* 0x000000c600c67308 */ /* 0x000ea20000000800 */
[----:B------:R-:W-:-:S02]  /*5a10*/  WARPGROUP.DEPBAR.LE gsb0, 0x0 ;  /* 0x00008000000079c5 */ /* 0x000fc40000010000 */
[----:B------:R-:W-:-:S05]  /*5a20*/  WARPGROUP.ARRIVE ;  /* 0x00000000000079c5 */ /* 0x000fca0000000000 */
[----:B------:R-:W2:Y:S01]  /*5a30*/  MUFU.EX2 R181, R181 ;  /* 0x000000b500b57308 */ /* 0x000ea20000000800 */
[----:B------:R-:W-:Y:S01]  /*5a40*/  QGMMA.64x256x32.F32.E4M3.E4M3 R24, R224, gdesc[UR4], R24, gsb0 ;  /* 0x03e00004e0187df3 */ /* 0x000fe20008000818 */
[----:B------:R-:W-:Y:S01]  /*5a50*/  UIADD3 UR6, UR10, 0x6, URZ ;  /* 0x000000060a067890 */ /* 0x000fe2000fffe03f */
[----:B------:R-:W-:-:S05]  /*5a60*/  UMOV UR7, 0x40000040 ;  /* 0x4000004000077882 */ /* 0x000fca0000000000 */
[----:B------:R-:W2:Y:S08]  /*5a70*/  MUFU.EX2 R199, R199 ;  /* 0x000000c700c77308 */ /* 0x000eb00000000800 */
[----:B------:R-:W2:Y:S08]  /*5a80*/  MUFU.EX2 R184, R184 ;  /* 0x000000b800b87308 */ /* 0x000eb00000000800 */
[----:B------:R-:W-:Y:S08]  /*5a90*/  MUFU.EX2 R185, R185 ;  /* 0x000000b900b97308 */ /* 0x000ff00000000800 */
[----:B------:R-:W-:Y:S08]  /*5aa0*/  MUFU.EX2 R188, R188 ;  /* 0x000000bc00bc7308 */ /* 0x000ff00000000800 */
[----:B------:R-:W-:Y:S08]  /*5ab0*/  MUFU.EX2 R189, R189 ;  /* 0x000000bd00bd7308 */ /* 0x000ff00000000800 */
[----:B------:R-:W-:Y:S08]  /*5ac0*/  MUFU.EX2 R192, R192 ;  /* 0x000000c000c07308 */ /* 0x000ff00000000800 */
[----:B------:R-:W-:Y:S08]  /*5ad0*/  MUFU.EX2 R193, R193 ;  /* 0x000000c100c17308 */ /* 0x000ff00000000800 */
[----:B------:R-:W-:Y:S08]  /*5ae0*/  MUFU.EX2 R196, R196 ;  /* 0x000000c400c47308 */ /* 0x000ff00000000800 */
[----:B------:R-:W-:Y:S01]  /*5af0*/  MUFU.EX2 R9, R9 ;  /* 0x0000000900097308 */ /* 0x000fe20000000800 */
[----:B------:R-:W-:-:S02]  /*5b00*/  WARPGROUP.DEPBAR.LE gsb0, 0x0 ;  /* 0x00008000000079c5 */ /* 0x000fc40000010000 */
[----:B------:R-:W-:-:S06]  /*5b10*/  WARPGROUP.ARRIVE ;  /* 0x00000000000079c5 */ /* 0x000fcc0000000000 */
[----:B------:R-:W-:Y:S03]  /*5b20*/  QGMMA.64x256x32.F32.E4M3.E4M3 R24, R228, gdesc[UR4], R24, gsb0 ;  /* 0x03e00004e4187df3 */ /* 0x000fe60008000818 */
[----:B------:R-:W-:Y:S02]  /*5b30*/  WARPGROUP.DEPBAR.LE gsb0, 0x0 ;  /* 0x00008000000079c5 */ /* 0x000fe40000010000 */
[----:B------:R2:W-:Y:S06]  /*5b40*/  BAR.ARV R200, 0x100 ;  /* 0x000400c80000751d */ /* 0x0005ec0000002000 */
[----:B------:R1:W-:Y:S02]  /*5b50*/  @!P1 SYNCS.ARRIVE.TRANS64.RED.A1T0 RZ, [R201+URZ], RZ ;  /* 0x000000ffc9ff99a7 */ /* 0x0003e4000810043f */
[----:B-1----:R-:W-:-:S01]  /*5b60*/  FADD.FTZ R201, R155, R4 ;  /* 0x000000049bc97221 */ /* 0x002fc20000010000 */
[----:B------:R-:W-:-:S03]  /*5b70*/  FADD.FTZ R4, R12, R5 ;  /* 0x000000050c047221 */ /* 0x000fc60000010000 */
[----:B0-----:R-:W-:Y:S01]  /*5b80*/  FADD.FTZ R204, R158, R201 ;  /* 0x000000c99ecc7221 */ /* 0x001fe20000010000 */
[----:B---3--:R-:W-:-:S03]  /*5b90*/  FADD.FTZ R5, R13, R4 ;  /* 0x000000040d057221 */ /* 0x008fc60000010000 */
[----:B----4-:R-:W-:Y:S01]  /*5ba0*/  FADD.FTZ R201, R159, R204 ;  /* 0x000000cc9fc97221 */ /* 0x010fe20000010000 */
[----:B-----5:R-:W-:-:S03]  /*5bb0*/  FADD.FTZ R4, R14, R5 ;  /* 0x000000050e047221 */ /* 0x020fc60000010000 */
[----:B--2---:R-:W-:Y:S01]  /*5bc0*/  FADD.FTZ R200, R162, R201 ;  /* 0x000000c9a2c87221 */ /* 0x004fe20000010000 */
[----:B------:R-:W-:-:S03]  /*5bd0*/  FADD.FTZ R5, R15, R4 ;  /* 0x000000040f057221 */ /* 0x000fc60000010000 */
[----:B------:R-:W-:Y:S01]  /*5be0*/  FADD.FTZ R201, R163, R200 ;  /* 0x000000c8a3c97221 */ /* 0x000fe20000010000 */
        /* <DEDUP_REMOVED lines=12> */
[----:B------:R-:W-:-:S01]  /*5cb0*/  FFMA.FTZ R200, R202, UR39, -R197 ;  /* 0x00000027cac87c23 */ /* 0x000fc200080108c5 */
[----:B------:R-:W-:Y:S02]  /*5cc0*/  FADD.FTZ R4, R160, R5 ;  /* 0x00000005a0047221 */ /* 0x000fe40000010000 */
[----:B------:R-:W-:-:S01]  /*5cd0*/  FADD.FTZ R202, R178, R201 ;  /* 0x000000c9b2ca7221 */ /* 0x000fc20000010000 */
[----:B------:R-:W-:Y:S01]  /*5ce0*/  FFMA.FTZ R201, R203, UR39, -R197 ;  /* 0x00000027cbc97c23 */ /* 0x000fe200080108c5 */
[----:B------:R-:W-:-:S01]  /*5cf0*/  FADD.FTZ R5, R161, R4 ;  /* 0x00000004a1057221 */ /* 0x000fc20000010000 */
[----:B------:R-:W0:Y:S01]  /*5d00*/  MUFU.EX2 R200, R200 ;  /* 0x000000c800c87308 */ /* 0x000e220000000800 */
[----:B------:R-:W-:-:S02]  /*5d10*/  FADD.FTZ R205, R179, R202 ;  /* 0x000000cab3cd7221 */ /* 0x000fc40000010000 */
[----:B------:R-:W-:-:S02]  /*5d20*/  FADD.FTZ R4, R164, R5 ;  /* 0x00000005a4047221 */ /* 0x000fc40000010000 */
[----:B------:R-:W-:-:S02]  /*5d30*/  FADD.FTZ R202, R182, R205 ;  /* 0x000000cdb6ca7221 */ /* 0x000fc40000010000 */
[----:B------:R-:W-:Y:S01]  /*5d40*/  FADD.FTZ R5, R165, R4 ;  /* 0x00000004a5057221 */ /* 0x000fe20000010000 */
[----:B------:R-:W1:Y:S01]  /*5d50*/  MUFU.EX2 R201, R201 ;  /* 0x000000c900c97308 */ /* 0x000e620000000800 */
[----:B------:R-:W-:-:S01]  /*5d60*/  FADD.FTZ R203, R183, R202 ;  /* 0x000000cab7cb7221 */ /* 0x000fc20000010000 */
[----:B------:R-:W-:Y:S01]  /*5d70*/  FFMA.FTZ R202, R206, UR39, -R197 ;  /* 0x00000027ceca7c23 */ /* 0x000fe200080108c5 */
[----:B------:R-:W-:-:S02]  /*5d80*/  FADD.FTZ R4, R168, R5 ;  /* 0x00000005a8047221 */ /* 0x000fc40000010000 */
[----:B------:R-:W-:Y:S01]  /*5d90*/  FADD.FTZ R204, R186, R203 ;  /* 0x000000cbbacc7221 */ /* 0x000fe20000010000 */
[----:B------:R-:W-:-:S01]  /*5da0*/  FFMA.FTZ R203, R207, UR39, -R197 ;  /* 0x00000027cfcb7c23 */ /* 0x000fc200080108c5 */
[----:B------:R-:W-:Y:S01]  /*5db0*/  FADD.FTZ R5, R169, R4 ;  /* 0x00000004a9057221 */ /* 0x000fe20000010000 */
[----:B------:R-:W2:Y:S01]  /*5dc0*/  MUFU.EX2 R202, R202 ;  /* 0x000000ca00ca7308 */ /* 0x000ea20000000800 */
[----:B------:R-:W-:-:S02]  /*5dd0*/  FADD.FTZ R205, R187, R204 ;  /* 0x000000ccbbcd7221 */ /* 0x000fc40000010000 */
[----:B------:R-:W-:Y:S02]  /*5de0*/  FADD.FTZ R4, R172, R5 ;  /* 0x00000005ac047221 */ /* 0x000fe40000010000 */
[----:B------:R-:W-:-:S02]  /*5df0*/  FADD.FTZ R204, R190, R205 ;  /* 0x000000cdbecc7221 */ /* 0x000fc40000010000 */
[----:B------:R-:W-:Y:S01]  /*5e00*/  FADD.FTZ R5, R173, R4 ;  /* 0x00000004ad057221 */ /* 0x000fe20000010000 */
[----:B------:R-:W3:Y:S01]  /*5e10*/  MUFU.EX2 R203, R203 ;  /* 0x000000cb00cb7308 */ /* 0x000ee20000000800 */
[----:B------:R-:W-:-:S01]  /*5e20*/  FADD.FTZ R205, R191, R204 ;  /* 0x000000ccbfcd7221 */ /* 0x000fc20000010000 */
[----:B------:R-:W-:Y:S01]  /*5e30*/  FFMA.FTZ R204, R210, UR39, -R197 ;  /* 0x00000027d2cc7c23 */ /* 0x000fe200080108c5 */
[----:B------:R-:W-:-:S02]  /*5e40*/  FADD.FTZ R4, R176, R5 ;  /* 0x00000005b0047221 */ /* 0x000fc40000010000 */
[----:B------:R-:W-:Y:S01]  /*5e50*/  FADD.FTZ R206, R194, R205 ;  /* 0x000000cdc2ce7221 */ /* 0x000fe20000010000 */
[----:B------:R-:W-:-:S01]  /*5e60*/  FFMA.FTZ R205, R211, UR39, -R197 ;  /* 0x00000027d3cd7c23 */ /* 0x000fc200080108c5 */
[----:B------:R-:W-:Y:S01]  /*5e70*/  FADD.FTZ R5, R177, R4 ;  /* 0x00000004b1057221 */ /* 0x000fe20000010000 */
[----:B------:R-:W4:Y:S01]  /*5e80*/  MUFU.EX2 R204, R204 ;  /* 0x000000cc00cc7308 */ /* 0x000f220000000800 */
[----:B------:R-:W-:-:S02]  /*5e90*/  FADD.FTZ R207, R195, R206 ;  /* 0x000000cec3cf7221 */ /* 0x000fc40000010000 */
[----:B------:R-:W-:Y:S02]  /*5ea0*/  FADD.FTZ R4, R180, R5 ;  /* 0x00000005b4047221 */ /* 0x000fe40000010000 */
[----:B------:R-:W-:-:S02]  /*5eb0*/  FADD.FTZ R206, R198, R207 ;  /* 0x000000cfc6ce7221 */ /* 0x000fc40000010000 */
[----:B------:R-:W-:Y:S01]  /*5ec0*/  FADD.FTZ R5, R181, R4 ;  /* 0x00000004b5057221 */ /* 0x000fe20000010000 */
[----:B------:R-:W5:Y:S01]  /*5ed0*/  MUFU.EX2 R205, R205 ;  /* 0x000000cd00cd7308 */ /* 0x000f620000000800 */
[----:B------:R-:W-:-:S01]  /*5ee0*/  FADD.FTZ R207, R199, R206 ;  /* 0x000000cec7cf7221 */ /* 0x000fc20000010000 */
[----:B------:R-:W-:Y:S01]  /*5ef0*/  FFMA.FTZ R206, R214, UR39, -R197 ;  /* 0x00000027d6ce7c23 */ /* 0x000fe200080108c5 */
[----:B------:R-:W-:-:S01]  /*5f00*/  FADD.FTZ R4, R184, R5 ;  /* 0x00000005b8047221 */ /* 0x000fc20000010000 */
[----:B------:R-:W-:Y:S01]  /*5f10*/  FFMA.FTZ R197, R215, UR39, -R197 ;  /* 0x00000027d7c57c23 */ /* 0x000fe200080108c5 */
[----:B0-----:R-:W-:-:S02]  /*5f20*/  FADD.FTZ R208, R200, R207 ;  /* 0x000000cfc8d07221 */ /* 0x001fc40000010000 */
[----:B------:R-:W-:Y:S01]  /*5f30*/  FADD.FTZ R5, R185, R4 ;  /* 0x00000004b9057221 */ /* 0x000fe20000010000 */
[----:B------:R-:W0:Y:S01]  /*5f40*/  MUFU.EX2 R206, R206 ;  /* 0x000000ce00ce7308 */ /* 0x000e220000000800 */
[----:B-1----:R-:W-:-:S02]  /*5f50*/  FADD.FTZ R207, R201, R208 ;  /* 0x000000d0c9cf7221 */ /* 0x002fc40000010000 */
[----:B------:R-:W-:Y:S02]  /*5f60*/  FADD.FTZ R4, R188, R5 ;  /* 0x00000005bc047221 */ /* 0x000fe40000010000 */
[----:B--2---:R-:W-:-:S02]  /*5f70*/  FADD.FTZ R208, R202, R207 ;  /* 0x000000cfcad07221 */ /* 0x004fc40000010000 */
[----:B------:R-:W-:Y:S01]  /*5f80*/  FADD.FTZ R5, R189, R4 ;  /* 0x00000004bd057221 */ /* 0x000fe20000010000 */
[----:B------:R-:W1:Y:S01]  /*5f90*/  MUFU.EX2 R197, R197 ;  /* 0x000000c500c57308 */ /* 0x000e620000000800 */
[----:B---3--:R-:W-:-:S02]  /*5fa0*/  FADD.FTZ R207, R203, R208 ;  /* 0x000000d0cbcf7221 */ /* 0x008fc40000010000 */
[----:B------:R-:W-:Y:S02]  /*5fb0*/  FADD.FTZ R4, R192, R5 ;  /* 0x00000005c0047221 */ /* 0x000fe40000010000 */
[----:B----4-:R-:W-:-:S02]  /*5fc0*/  FADD.FTZ R208, R204, R207 ;  /* 0x000000cfccd07221 */ /* 0x010fc40000010000 */
[----:B------:R-:W-:Y:S02]  /*5fd0*/  FADD.FTZ R5, R193, R4 ;  /* 0x00000004c1057221 */ /* 0x000fe40000010000 */
[----:B-----5:R-:W-:-:S02]  /*5fe0*/  FADD.FTZ R207, R205, R208 ;  /* 0x000000d0cdcf7221 */ /* 0x020fc40000010000 */
[----:B------:R-:W-:Y:S02]  /*5ff0*/  FADD.FTZ R4, R196, R5 ;  /* 0x00000005c4047221 */ /* 0x000fe40000010000 */
[----:B0-----:R-:W-:-:S02]  /*6000*/  FADD.FTZ R208, R206, R207 ;  /* 0x000000cfced07221 */ /* 0x001fc40000010000 */
[----:B------:R-:W-:Y:S02]  /*6010*/  FADD.FTZ R5, R9, R4 ;  /* 0x0000000409057221 */ /* 0x000fe40000010000 */
[----:B-1----:R-:W-:-:S01]  /*6020*/  FADD.FTZ R4, R197, R208 ;  /* 0x000000d0c5047221 */ /* 0x002fc20000010000 */
[----:B------:R-:W-:Y:S06]  /*6030*/  @!P0 BRA `(.L_x_165) ;  /* 0x0000000000048947 */ /* 0x000fec0003800000 */
[----:B------:R-:W-:Y:S01]  /*6040*/  BPT.TRAP 0x1 ;  /* 0x000000040000795c */ /* 0x000fe20000300000 */
.L_x_165:
[----:B------:R-:W-:Y:S01]  /*6050*/  F2FP.SATFINITE.E4M3.F32.PACK_AB_MERGE_C R196, R9, R196, RZ ;  /* 0x000000c409c4723e */ /* 0x000fe200048070ff */
[----:B------:R-:W-:Y:S01]  /*6060*/  IMAD.U32 R9, RZ, RZ, UR50 ;  /* 0x00000032ff097e24 */ /* 0x000fe2000f8e00ff */
[----:B------:R-:W-:Y:S01]  /*6070*/  ISETP.LT.AND P1, PT, RZ, UR47, PT ;  /* 0x0000002fff007c0c */ /* 0x000fe2000bf21270 */
[----:B------:R-:W-:Y:S01]  /*6080*/  UIADD3 UR6, UR47, -0x1, URZ ;  /* 0xffffffff2f067890 */ /* 0x000fe2000fffe03f */
[----:B------:R-:W-:Y:S01]  /*6090*/  F2FP.SATFINITE.E4M3.F32.PACK_AB_MERGE_C R12, R13, R12, RZ ;  /* 0x0000000c0d0c723e */ /* 0x000fe200048070ff */
[----:B------:R-:W-:Y:S01]  /*60a0*/  IMAD R9, R9, 0x8, R0 ;  /* 0x0000000809097824 */ /* 0x000fe200078e0200 */
[----:B------:R-:W-:Y:S01]  /*60b0*/  F2FP.SATFINITE.E4M3.F32.PACK_AB_MERGE_C R158, R159, R158, RZ ;  /* 0x0000009e9f9e723e */ /* 0x000fe200048070ff */
[----:B------:R-:W-:Y:S01]  /*60c0*/  UMOV UR53, UR43 ;  /* 0x0000002b00357c82 */ /* 0x000fe20008000000 */
[----:B------:R-:W-:Y:S01]  /*60d0*/  F2FP.SATFINITE.E4M3.F32.PACK_AB_MERGE_C R20, R21, R20, RZ ;  /* 0x000000141514723e */ /* 0x000fe200048070ff */
[----:B------:R-:W-:Y:S01]  /*60e0*/  VIADD R9, R9, 0x38860 ;  /* 0x0003886009097836 */ /* 0x000fe20000000000 */
[----:B------:R-:W-:Y:S01]  /*60f0*/  F2FP.SATFINITE.E4M3.F32.PACK_AB_MERGE_C R166, R167, R166, RZ ;  /* 0x000000a6a7a6723e */ /* 0x000fe200048070ff */
[----:B------:R-:W-:Y:S01]  /*6100*/  UMOV UR47, UR6 ;  /* 0x00000006002f7c82 */ /* 0x000fe20008000000 */
[----:B------:R-:W-:Y:S01]  /*6110*/  F2FP.SATFINITE.E4M3.F32.PACK_AB_MERGE_C R156, R157, R156, RZ ;  /* 0x0000009c9d9c723e */ /* 0x000fe200048070ff */
[----:B------:R-:W-:Y:S01]  /*6120*/  UMOV UR50, UR52 ;  /* 0x0000003400327c82 */ /* 0x000fe20008000000 */
[----:B------:R-:W-:Y:S01]  /*6130*/  PRMT R9, R2, 0x654, R9 ;  /* 0x0000065402097816 */ /* 0x000fe20000000009 */
[-C--:B------:R-:W-:Y:S01]  /*6140*/  FMUL.FTZ R26, R26, R7.reuse ;  /* 0x000000071a1a7220 */ /* 0x080fe20000410000 */
[----:B------:R-:W-:Y:S01]  /*6150*/  F2FP.SATFINITE.E4M3.F32.PACK_AB_MERGE_C R174, R175, R174, RZ ;  /* 0x000000aeafae723e */ /* 0x000fe200048070ff */
[-C--:B------:R-:W-:Y:S01]  /*6160*/  FMUL.FTZ R27, R27, R7.reuse ;  /* 0x000000071b1b7220 */ /* 0x080fe20000410000 */
[----:B------:R-:W-:Y:S01]  /*6170*/  F2FP.SATFINITE.E4M3.F32.PACK_AB_MERGE_C R164, R165, R164, RZ ;  /* 0x000000a4a5a4723e */ /* 0x000fe200048070ff */
[----:B------:R0:W-:Y:S01]  /*6180*/  SYNCS.ARRIVE.TRANS64.RED.A1T0 RZ, [R9+URZ], RZ ;  /* 0x000000ff09ff79a7 */ /* 0x0001e2000810043f */
[----:B------:R-:W-:Y:S01]  /*6190*/  F2FP.SATFINITE.E4M3.F32.PACK_AB_MERGE_C R182, R183, R182, RZ ;  /* 0x000000b6b7b6723e */ /* 0x000fe200048070ff */
[-C--:B------:R-:W-:Y:S01]  /*61a0*/  FMUL.FTZ R30, R30, R7.reuse ;  /* 0x000000071e1e7220 */ /* 0x080fe20000410000 */
        /* <DEDUP_REMOVED lines=148> */
[----:B0-----:R-:W-:-:S02]  /*6af0*/  IMAD.MOV.U32 R9, RZ, RZ, R6 ;  /* 0x000000ffff097224 */ /* 0x001fc400078e0006 */
[----:B------:R-:W-:Y:S01]  /*6b00*/  IMAD.MOV.U32 R7, RZ, RZ, R3 ;  /* 0x000000ffff077224 */ /* 0x000fe200078e0003 */
[----:B------:R-:W-:Y:S06]  /*6b10*/  @P1 BRA `(.L_x_166) ;  /* 0xffffffdc000c1947 */ /* 0x000fec000383ffff */
.L_x_156:
[----:B------:R-:W-:Y:S06]  /*6b20*/  BAR.ARV 0x8, 0x180 ;  /* 0x0206000000007b1d */ /* 0x000fec0000002000 */
[----:B------:R-:W-:Y:S05]  /*6b30*/  @!P0 BRA `(.L_x_167) ;  /* 0x0000000000048947 */ /* 0x000fea0003800000 */
[----:B------:R-:W-:Y:S01]  /*6b40*/  BPT.TRAP 0x1 ;  /* 0x000000040000795c */ /* 0x000fe20000300000 */
.L_x_167:
[----:B------:R-:W-:Y:S02]  /*6b50*/  IMAD.U32 R7, RZ, RZ, UR52 ;  /* 0x00000034ff077e24 */ /* 0x000fe4000f8e00ff */
[----:B------:R-:W-:Y:S02]  /*6b60*/  IMAD.U32 R8, RZ, RZ, UR43 ;  /* 0x0000002bff087e24 */ /* 0x000fe4000f8e00ff */
[----:B------:R-:W-:-:S03]  /*6b70*/  IMAD R14, R7, 0x8, R0 ;  /* 0x00000008070e7824 */ /* 0x000fc600078e0200 */
[----:B------:R-:W-:-:S04]  /*6b80*/  SHF.L.U32 R7, R8, 0x1f, RZ ;  /* 0x0000001f08077819 */ /* 0x000fc800000006ff */
[----:B------:R0:W1:Y:S01]  /*6b90*/  SYNCS.PHASECHK.TRANS64.TRYWAIT P1, [R14+URZ+0x38850], R7 ;  /* 0x038850070e0075a7 */ /* 0x000062000802017f */
[----:B------:R-:W-:Y:S05]  /*6ba0*/  @!P0 BRA `(.L_x_168) ;  /* 0x0000000000048947 */ /* 0x000fea0003800000 */
[----:B------:R-:W-:Y:S01]  /*6bb0*/  BPT.TRAP 0x1 ;  /* 0x000000040000795c */ /* 0x000fe20000300000 */
.L_x_168:
[----:B------:R-:W-:Y:S02]  /*6bc0*/  VIADD R0, R0, 0x400 ;  /* 0x0000040000007836 */ /* 0x000fe40000000000 */
[----:B------:R-:W-:-:S03]  /*6bd0*/  IMAD.U32 R9, RZ, RZ, UR52 ;  /* 0x00000034ff097e24 */ /* 0x000fc6000f8e00ff */
[----:B------:R-:W-:-:S04]  /*6be0*/  SHF.R.U32.HI R0, RZ, 0x4, R0 ;  /* 0x00000004ff007819 */ /* 0x000fc80000011600 */
[----:B------:R-:W-:-:S04]  /*6bf0*/  LOP3.LUT R0, R0, 0x3fff, RZ, 0xc0, !PT ;  /* 0x00003fff00007812 */ /* 0x000fc800078ec0ff */
[----:B------:R-:W-:Y:S01]  /*6c00*/  LOP3.LUT R0, R0, 0x10000, RZ, 0xfc, !PT ;  /* 0x0001000000007812 */ /* 0x000fe200078efcff */
[----:B-1----:R-:W-:Y:S06]  /*6c10*/  @P1 BRA `(.L_x_169) ;  /* 0x0000000000081947 */ /* 0x002fec0003800000 */
[----:B------:R-:W1:Y:S02]  /*6c20*/  SYNCS.PHASECHK.TRANS64.TRYWAIT P1, [R14+URZ+0x38850], R7 ;  /* 0x038850070e0075a7 */ /* 0x000e64000802017f */
[----:B-1----:R-:W-:Y:S05]  /*6c30*/  @!P1 BRA `(.L_x_170) ;  /* 0x000000a400689947 */ /* 0x002fea0003800000 */
.L_x_169:
[----:B------:R-:W-:Y:S01]  /*6c40*/  IMAD R8, R9, 0x800, R0 ;  /* 0x0000080009087824 */ /* 0x000fe200078e0200 */
[----:B------:R-:W-:Y:S05]  /*6c50*/  WARPSYNC.ALL ;  /* 0x0000000000007948 */ /* 0x000fea0003800000 */
[----:B------:R-:W-:Y:S01]  /*6c60*/  IMAD.MOV.U32 R9, RZ, RZ, 0x40000040 ;  /* 0x40000040ff097424 */ /* 0x000fe200078e00ff */
[C---:B------:R-:W-:Y:S01]  /*6c70*/  R2UR UR6, R8.reuse ;  /* 0x00000000080672ca */ /* 0x040fe200000e0000 */
[----:B------:R-:W-:Y:S01]  /*6c80*/  WARPGROUP.ARRIVE ;  /* 0x00000000000079c5 */ /* 0x000fe20000000000 */
[----:B------:R-:W-:Y:S01]  /*6c90*/  VIADD R10, R8, 0x2 ;  /* 0x00000002080a7836 */ /* 0x000fe20000000000 */
[----:B------:R-:W-:Y:S01]  /*6ca0*/  ULDC.64 UR10, c[0x0][0x9a0] ;  /* 0x00026800000a7ab9 */ /* 0x000fe20000000a00 */
[----:B------:R-:W-:Y:S01]  /*6cb0*/  R2UR UR7, R9 ;  /* 0x00000000090772ca */ /* 0x000fe200000e0000 */
[----:B------:R-:W-:Y:S01]  /*6cc0*/  IMAD.MOV.U32 R11, RZ, RZ, 0x40000040 ;  /* 0x40000040ff0b7424 */ /* 0x000fe200078e00ff */
[----:B------:R-:W-:Y:S01]  /*6cd0*/  UISETP.NE.U32.AND UP0, UPT, UR10, URZ, UPT ;  /* 0x0000003f0a00728c */ /* 0x000fe2000bf05070 */
[----:B------:R-:W-:-:S03]  /*6ce0*/  IMAD.MOV.U32 R21, RZ, RZ, 0x3f800000 ;  /* 0x3f800000ff157424 */ /* 0x000fc600078e00ff */
[----:B------:R-:W-:-:S06]  /*6cf0*/  UISETP.NE.AND.EX UP0, UPT, UR11, URZ, UPT, UP0 ;  /* 0x0000003f0b00728c */ /* 0x000fcc000bf05300 */
[----:B------:R-:W-:Y:S01]  /*6d00*/  PLOP3.LUT P1, PT, PT, PT, UP0, 0x80, 0x0 ;  /* 0x000000000000781c */ /* 0x000fe20003f2f008 */
[----:B------:R-:W-:Y:S01]  /*6d10*/  QGMMA.64x256x32.F32.E4M3.E4M3 R24, R216, gdesc[UR4], R24, gsb0 ;  /* 0x03e00004d8187df3 */ /* 0x000fe20008000818 */
[----:B------:R-:W-:Y:S01]  /*6d20*/  R2UR UR6, R10 ;  /* 0x000000000a0672ca */ /* 0x000fe200000e0000 */
[----:B------:R-:W-:Y:S01]  /*6d30*/  VIADD R10, R8, 0x4 ;  /* 0x00000004080a7836 */ /* 0x000fe20000000000 */
[----:B------:R-:W-:Y:S01]  /*6d40*/  R2UR UR7, R11 ;  /* 0x000000000b0772ca */ /* 0x000fe200000e0000 */
[----:B------:R-:W-:Y:S01]  /*6d50*/  @UP0 ULDC.64 UR8, c[0x0][0x9c8] ;  /* 0x0002720000080ab9 */ /* 0x000fe20000000a00 */
[----:B------:R-:W-:Y:S01]  /*6d60*/  IMAD.MOV.U32 R11, RZ, RZ, 0x40000040 ;  /* 0x40000040ff0b7424 */ /* 0x000fe200078e00ff */
[----:B------:R-:W-:Y:S01]  /*6d70*/  @UP0 UIMAD.WIDE.U32 UR4, UR36, UR8, URZ ;  /* 0x00000008240402a5 */ /* 0x000fe2000f8e003f */
[----:B------:R-:W-:Y:S01]  /*6d80*/  @UP0 ULDC.64 UR12, c[0x0][0x9d0] ;  /* 0x00027400000c0ab9 */ /* 0x000fe20000000a00 */
[----:B------:R-:W-:Y:S02]  /*6d90*/  WARPGROUP.DEPBAR.LE gsb0, 0x0 ;  /* 0x00008000000079c5 */ /* 0x000fe40000010000 */
[----:B------:R-:W-:-:S15]  /*6da0*/  WARPGROUP.ARRIVE ;  /* 0x00000000000079c5 */ /* 0x000fde0000000000 */
[----:B------:R-:W-:-:S03]  /*6db0*/  NOP ;  /* 0x0000000000007918 */ /* 0x000fc60000000000 */
[----:B------:R-:W-:Y:S01]  /*6dc0*/  QGMMA.64x256x32.F32.E4M3.E4M3 R24, R220, gdesc[UR4], R24, gsb0 ;  /* 0x03e00004dc187df3 */ /* 0x000fe20008000818 */
[----:B------:R-:W-:Y:S01]  /*6dd0*/  @UP0 UIMAD UR6, UR37, UR8, URZ ;  /* 0x00000008250602a4 */ /* 0x000fe2000f8e023f */
[----:B------:R-:W-:Y:S01]  /*6de0*/  R2UR UR7, R11 ;  /* 0x000000000b0772ca */ /* 0x000fe200000e0000 */
[----:B------:R-:W-:Y:S02]  /*6df0*/  @UP0 USHF.R.S32.HI UR8, URZ, 0x1f, UR46 ;  /* 0x0000001f3f080899 */ /* 0x000fe4000801142e */
[----:B------:R-:W-:Y:S02]  /*6e00*/  @UP0 UIMAD UR6, UR36, UR9, UR6 ;  /* 0x00000009240602a4 */ /* 0x000fe4000f8e0206 */
[----:B------:R-:W-:Y:S02]  /*6e10*/  @UP0 UIMAD UR8, UR8, UR12, URZ ;  /* 0x0000000c080802a4 */ /* 0x000fe4000f8e023f */
[----:B------:R-:W-:Y:S02]  /*6e20*/  @UP0 UIADD3 UR5, UR5, UR6, URZ ;  /* 0x0000000605050290 */ /* 0x000fe4000fffe03f */
[----:B------:R-:W-:Y:S01]  /*6e30*/  @UP0 UIMAD UR8, UR46, UR13, UR8 ;  /* 0x0000000d2e0802a4 */ /* 0x000fe2000f8e0208 */
[----:B------:R-:W-:Y:S01]  /*6e40*/  R2UR UR6, R10 ;  /* 0x000000000a0672ca */ /* 0x000fe200000e0000 */
[----:B------:R-:W-:-:S04]  /*6e50*/  @UP0 UIMAD.WIDE.U32 UR4, UR46, UR12, UR4 ;  /* 0x0000000c2e0402a5 */ /* 0x000fc8000f8e0004 */
[----:B------:R-:W-:Y:S02]  /*6e60*/  @UP0 UIADD3 UR5, UR5, UR8, URZ ;  /* 0x0000000805050290 */ /* 0x000fe4000fffe03f */
[----:B------:R-:W-:-:S04]  /*6e70*/  @UP0 ULEA UR8, UP1, UR4, UR10, 0x2 ;  /* 0x0000000a04080291 */ /* 0x000fc8000f82103f */
[----:B------:R-:W-:-:S03]  /*6e80*/  @UP0 ULEA.HI.X UR5, UR4, UR11, UR5, 0x2, UP1 ;  /* 0x0000000b04050291 */ /* 0x000fc600088f1405 */
[----:B------:R-:W-:Y:S02]  /*6e90*/  @UP0 UMOV UR4, UR8 ;  /* 0x0000000800040c82 */ /* 0x000fe40008000000 */
[----:B------:R-:W-:Y:S02]  /*6ea0*/  IMAD.U32 R10, RZ, RZ, UR4 ;  /* 0x00000004ff0a7e24 */ /* 0x000fe4000f8e00ff */
[----:B------:R-:W-:-:S05]  /*6eb0*/  IMAD.U32 R11, RZ, RZ, UR5 ;  /* 0x00000005ff0b7e24 */ /* 0x000fca000f8e00ff */
[----:B------:R2:W3:Y:S01]  /*6ec0*/  @P1 LDG.E R21, desc[UR48][R10.64] ;  /* 0x000000300a151981 */ /* 0x0004e2000c1e1900 */
[----:B------:R-:W-:Y:S02]  /*6ed0*/  VIADD R8, R8, 0x6 ;  /* 0x0000000608087836 */ /* 0x000fe40000000000 */
[----:B------:R-:W-:Y:S01]  /*6ee0*/  IMAD.MOV.U32 R9, RZ, RZ, 0x40000040 ;  /* 0x40000040ff097424 */ /* 0x000fe200078e00ff */
[----:B------:R-:W-:Y:S02]  /*6ef0*/  WARPGROUP.DEPBAR.LE gsb0, 0x0 ;  /* 0x00008000000079c5 */ /* 0x000fe40000010000 */
[----:B------:R-:W-:-:S06]  /*6f00*/  WARPGROUP.ARRIVE ;  /* 0x00000000000079c5 */ /* 0x000fcc0000000000 */
[----:B------:R-:W-:Y:S01]  /*6f10*/  QGMMA.64x256x32.F32.E4M3.E4M3 R24, R224, gdesc[UR4], R24, gsb0 ;  /* 0x03e00004e0187df3 */ /* 0x000fe20008000818 */
[----:B------:R-:W-:Y:S02]  /*6f20*/  R2UR UR6, R8 ;  /* 0x00000000080672ca */ /* 0x000fe400000e0000 */
[----:B------:R-:W-:Y:S01]  /*6f30*/  R2UR UR7, R9 ;  /* 0x00000000090772ca */ /* 0x000fe200000e0000 */
[----:B------:R-:W4:Y:S04]  /*6f40*/  SHFL.BFLY PT, R0, R5, 0x2, 0x1f ;  /* 0x0c401f0005007f89 */ /* 0x000f2800000e0000 */
[----:B------:R-:W5:Y:S01]  /*6f50*/  SHFL.BFLY PT, R9, R4, 0x2, 0x1f ;  /* 0x0c401f0004097f89 */ /* 0x000f6200000e0000 */
[----:B----4-:R-:W-:-:S01]  /*6f60*/  FADD.FTZ R0, R0, R5 ;  /* 0x0000000500007221 */ /* 0x010fc20000010000 */
[----:B-----5:R-:W-:-:S04]  /*6f70*/  FADD.FTZ R9, R9, R4 ;  /* 0x0000000409097221 */ /* 0x020fc80000010000 */
[----:B01----:R-:W2:Y:S04]  /*6f80*/  SHFL.BFLY PT, R7, R0, 0x1, 0x1f ;  /* 0x0c201f0000077f89 */ /* 0x003ea800000e0000 */
[----:B------:R-:W0:Y:S01]  /*6f90*/  SHFL.BFLY PT, R8, R9, 0x1, 0x1f ;  /* 0x0c201f0009087f89 */ /* 0x000e2200000e0000 */
[----:B--2---:R-:W-:-:S01]  /*6fa0*/  FADD.FTZ R10, R0, R7 ;  /* 0x00000007000a7221 */ /* 0x004fc20000010000 */
[----:B0-----:R-:W-:-:S04]  /*6fb0*/  FADD.FTZ R11, R9, R8 ;  /* 0x00000008090b7221 */ /* 0x001fc80000010000 */
[C---:B------:R-:W-:Y:S01]  /*6fc0*/  FSETP.NE.FTZ.AND P1, PT, R10.reuse, RZ, PT ;  /* 0x000000ff0a00720b */ /* 0x040fe20003f35000 */
[----:B------:R-:W-:Y:S01]  /*6fd0*/  FMUL.FTZ R13, R10, 0.00390625 ;  /* 0x3b8000000a0d7820 */ /* 0x000fe20000410000 */
[----:B------:R-:W-:Y:S01]  /*6fe0*/  FMUL.FTZ R15, R11, 0.00390625 ;  /* 0x3b8000000b0f7820 */ /* 0x000fe20000410000 */
[----:B------:R-:W-:-:S03]  /*6ff0*/  IMAD.MOV.U32 R8, RZ, RZ, RZ ;  /* 0x000000ffff087224 */ /* 0x000fc600078e00ff */
[----:B------:R-:W-:Y:S02]  /*7000*/  FSETP.NE.FTZ.AND P2, PT, R13, RZ, PT ;  /* 0x000000ff0d00720b */ /* 0x000fe40003f55000 */
[----:B------:R-:W-:-:S05]  /*7010*/  FSETP.NE.FTZ.AND P3, PT, R15, RZ, PT ;  /* 0x000000ff0f00720b */ /* 0x000fca0003f75000 */
[----:B------:R0:W-:Y:S01]  /*7020*/  @P1 MUFU.RCP R8, R10 ;  /* 0x0000000a00081308 */ /* 0x0001e20000001000 */
[----:B------:R-:W-:Y:S01]  /*7030*/  FSETP.NE.FTZ.AND P1, PT, R11, RZ, PT ;  /* 0x000000ff0b00720b */ /* 0x000fe20003f35000 */
[----:B------:R-:W-:-:S06]  /*7040*/  IMAD.MOV.U32 R12, RZ, RZ, RZ ;  /* 0x000000ffff0c7224 */ /* 0x000fcc00078e00ff */
[----:B------:R-:W1:Y:S08]  /*7050*/  @P2 MUFU.LG2 R5, R13 ;  /* 0x0000000d00052308 */ /* 0x000e700000000c00 */
[----:B------:R-:W2:Y:S08]  /*7060*/  @P3 MUFU.LG2 R7, R15 ;  /* 0x0000000f00073308 */ /* 0x000eb00000000c00 */
[----:B------:R-:W4:Y:S01]  /*7070*/  @P1 MUFU.RCP R12, R11 ;  /* 0x0000000b000c1308 */ /* 0x000f220000001000 */
[----:B------:R-:W-:-:S02]  /*7080*/  IMAD.U32 R9, RZ, RZ, UR39 ;  /* 0x00000027ff097e24 */ /* 0x000fc4000f8e00ff */
[----:B------:R-:W-:Y:S01]  /*7090*/  IMAD.U32 R20, RZ, RZ, UR39 ;  /* 0x00000027ff147e24 */ /* 0x000fe2000f8e00ff */
[----:B------:R-:W-:Y:S02]  /*70a0*/  WARPGROUP.DEPBAR.LE gsb0, 0x0 ;  /* 0x00008000000079c5 */ /* 0x000fe40000010000 */
[----:B------:R-:W-:-:S06]  /*70b0*/  WARPGROUP.ARRIVE ;  /* 0x00000000000079c5 */ /* 0x000fcc0000000000 */
[----:B------:R-:W-:Y:S01]  /*70c0*/  QGMMA.64x256x32.F32.E4M3.E4M3 R24, R228, gdesc[UR4], R24, gsb0 ;  /* 0x03e00004e4187df3 */ /* 0x000fe20008000818 */
[----:B0-----:R-:W-:Y:S01]  /*70d0*/  @P2 FMUL.FTZ R10, R9, 0.69314718246459960938 ;  /* 0x3f317218090a2820 */ /* 0x001fe20000410000 */
[----:B------:R-:W-:Y:S01]  /*70e0*/  @P3 FMUL.FTZ R20, R20, 0.69314718246459960938 ;  /* 0x3f31721814143820 */ /* 0x000fe20000410000 */
[----:B-1----:R-:W-:Y:S01]  /*70f0*/  @P2 FMUL.FTZ R5, R5, 0.69314718246459960938 ;  /* 0x3f31721805052820 */ /* 0x002fe20000410000 */
[----:B--2---:R-:W-:Y:S01]  /*7100*/  @P3 FMUL.FTZ R7, R7, 0.69314718246459960938 ;  /* 0x3f31721807073820 */ /* 0x004fe20000410000 */
[----:B------:R-:W-:Y:S02]  /*7110*/  IMAD.MOV.U32 R4, RZ, RZ, -0x800000 ;  /* 0xff800000ff047424 */ /* 0x000fe400078e00ff */
[----:B---3--:R-:W-:Y:S01]  /*7120*/  FMUL.FTZ R152, R8, R21 ;  /* 0x0000001508987220 */ /* 0x008fe20000410000 */
[----:B------:R-:W-:Y:S02]  /*7130*/  IMAD.MOV.U32 R0, RZ, RZ, -0x800000 ;  /* 0xff800000ff007424 */ /* 0x000fe400078e00ff */
[----:B------:R-:W-:Y:S01]  /*7140*/  @P2 FFMA.FTZ R4, R10, R3, R5 ;  /* 0x000000030a042223 */ /* 0x000fe20000010005 */
[----:B------:R-:W-:-:S01]  /*7150*/  @P3 FFMA.FTZ R0, R20, R6, R7 ;  /* 0x0000000614003223 */ /* 0x000fc20000010007 */
[----:B----4-:R-:W-:Y:S01]  /*7160*/  FMUL.FTZ R21, R12, R21 ;  /* 0x000000150c157220 */ /* 0x010fe20000410000 */
[----:B------:R-:W-:-:S02]  /*7170*/  WARPGROUP.DEPBAR.LE gsb0, 0x0 ;  /* 0x00008000000079c5 */ /* 0x000fc40000010000 */
[----:B------:R-:W-:Y:S05]  /*7180*/  @!P0 BRA `(.L_x_171) ;  /* 0x0000000000048947 */ /* 0x000fea0003800000 */
[----:B------:R-:W-:Y:S01]  /*7190*/  BPT.TRAP 0x1 ;  /* 0x000000040000795c */ /* 0x000fe20000300000 */
.L_x_171:
[----:B------:R-:W-:Y:S01]  /*71a0*/  VIADD R7, R14, 0x38860 ;  /* 0x000388600e077836 */ /* 0x000fe20000000000 */
[----:B------:R-:W-:Y:S01]  /*71b0*/  UIADD3 UR52, UR52, 0x1, URZ ;  /* 0x0000000134347890 */ /* 0x000fe2000fffe03f */
[-C--:B------:R-:W-:Y:S01]  /*71c0*/  FMUL.FTZ R3, R25, R152.reuse ;  /* 0x0000009819037220 */ /* 0x080fe20000410000 */
[-C--:B------:R-:W-:Y:S01]  /*71d0*/  FMUL.FTZ R12, R28, R152.reuse ;  /* 0x000000981c0c7220 */ /* 0x080fe20000410000 */
[-C--:B------:R-:W-:Y:S01]  /*71e0*/  FMUL.FTZ R10, R29, R152.reuse ;  /* 0x000000981d0a7220 */ /* 0x080fe20000410000 */
[----:B------:R-:W-:Y:S01]  /*71f0*/  PRMT R2, R2, 0x654, R7 ;  /* 0x0000065402027816 */ /* 0x000fe20000000007 */
[-C--:B------:R-:W-:Y:S01]  /*7200*/  FMUL.FTZ R8, R32, R152.reuse ;  /* 0x0000009820087220 */ /* 0x080fe20000410000 */
[-C--:B------:R-:W-:Y:S01]  /*7210*/  FMUL.FTZ R13, R36, R152.reuse ;  /* 0x00000098240d7220 */ /* 0x080fe20000410000 */
[-C--:B------:R-:W-:Y:S01]  /*7220*/  FMUL.FTZ R6, R37, R152.reuse ;  /* 0x0000009825067220 */ /* 0x080fe20000410000 */
[----:B------:R0:W-:Y:S01]  /*7230*/  SYNCS.ARRIVE.TRANS64.RED.A1T0 RZ, [R2+URZ], RZ ;  /* 0x000000ff02ff79a7 */ /* 0x0001e2000810043f */
        /* <DEDUP_REMOVED lines=34> */
[----:B------:R-:W-:Y:S01]  /*7460*/  UISETP.NE.AND UP0, UPT, UR52, 0x2, UPT ;  /* 0x000000023400788c */ /* 0x000fe2000bf05270 */
        /* <DEDUP_REMOVED lines=82> */
[----:B------:R-:W-:Y:S01]  /*7990*/  USEL UR4, URZ, 0x1, UP0 ;  /* 0x000000013f047887 */ /* 0x000fe20008000000 */
[-C--:B------:R-:W-:Y:S01]  /*79a0*/  FMUL.FTZ R39, R142, R21.reuse ;  /* 0x000000158e277220 */ /* 0x080fe20000410000 */
[-C--:B------:R-:W-:Y:S01]  /*79b0*/  FMUL.FTZ R35, R143, R21.reuse ;  /* 0x000000158f237220 */ /* 0x080fe20000410000 */
[-C--:B------:R-:W-:Y:S01]  /*79c0*/  FMUL.FTZ R34, R146, R21.reuse ;  /* 0x0000001592227220 */ /* 0x080fe20000410000 */
[-C--:B------:R-:W-:Y:S01]  /*79d0*/  FMUL.FTZ R30, R147, R21.reuse ;  /* 0x00000015931e7220 */ /* 0x080fe20000410000 */
[-C--:B------:R-:W-:Y:S01]  /*79e0*/  FMUL.FTZ R31, R150, R21.reuse ;  /* 0x00000015961f7220 */ /* 0x080fe20000410000 */
[----:B------:R-:W-:Y:S01]  /*79f0*/  PLOP3.LUT P0, PT, PT, PT, PT, 0x8, 0x0 ;  /* 0x000000000000781c */ /* 0x000fe20003f0e170 */
[----:B------:R-:W-:Y:S01]  /*7a00*/  FMUL.FTZ R21, R151, R21 ;  /* 0x0000001597157220 */ /* 0x000fe20000410000 */
[----:B------:R-:W-:-:S02]  /*7a10*/  UIADD3 UR44, UR44, 0x1, URZ ;  /* 0x000000012c2c7890 */ /* 0x000fc4000fffe03f */
[----:B------:R-:W-:Y:S02]  /*7a20*/  USEL UR52, UR52, URZ, UP0 ;  /* 0x0000003f34347287 */ /* 0x000fe40008000000 */
[----:B0-----:R-:W-:-:S12]  /*7a30*/  ULOP3.LUT UR43, UR43, UR4, URZ, 0x3c, !UPT ;  /* 0x000000042b2b7292 */ /* 0x001fd8000f8e3c3f */
.L_x_149:
[----:B------:R-:W0:Y:S01]  /*7a40*/  S2R R27, SR_CgaCtaId ;  /* 0x00000000001b7919 */ /* 0x000e220000008800 */
[----:B------:R-:W-:Y:S01]  /*7a50*/  MOV R2, 0x400 ;  /* 0x0000040000027802 */ /* 0x000fe20000000f00 */
[----:B------:R-:W-:Y:S01]  /*7a60*/  BSSY B0, `(.L_x_172) ;  /* 0x00003af000007945 */ /* 0x000fe20003800000 */
[----:B------:R-:W-:Y:S02]  /*7a70*/  BAR.SYNC.DEFER_BLOCKING 0x5, 0x180 ;  /* 0x0146000000007b1d */ /* 0x000fe40000010000 */
[----:B0-----:R-:W-:-:S05]  /*7a80*/  LEA R2, R27, R2, 0x18 ;  /* 0x000000021b027211 */ /* 0x001fca00078ec0ff */
[----:B------:R-:W0:Y:S02]  /*7a90*/  LDS.128 R48, [R2+0x388d0] ;  /* 0x0388d00002307984 */ /* 0x000e240000000c00 */
[----:B0-----:R-:W-:Y:S02]  /*7aa0*/  R2UR UR5, R49 ;  /* 0x00000000310572ca */ /* 0x001fe400000e0000 */
[----:B------:R-:W-:Y:S01]  /*7ab0*/  R2UR UR46, R50 ;  /* 0x00000000322e72ca */ /* 0x000fe200000e0000 */
[----:B------:R-:W-:Y:S06]  /*7ac0*/  BAR.ARV 0x4, 0x180 ;  /* 0x0106000000007b1d */ /* 0x000fec0000002000 */
[----:B------:R-:W-:Y:S08]  /*7ad0*/  @P0 BRA `(.L_x_173) ;  /* 0x0000002c001c0947 */ /* 0x000ff00003800000 */
[----:B------:R-:W0:Y:S01]  /*7ae0*/  S2R R94, SR_TID.X ;  /* 0x00000000005e7919 */ /* 0x000e220000002100 */
[----:B------:R-:W-:Y:S01]  /*7af0*/  ULDC.64 UR6, c[0x4][0x38] ;  /* 0x01000e0000067ab9 */ /* 0x000fe20000000a00 */
[----:B0-----:R-:W-:-:S05]  /*7b00*/  IMAD.SHL.U32 R26, R94, 0x4, RZ ;  /* 0x000000045e1a7824 */ /* 0x001fca00078e00ff */
[----:B------:R-:W-:-:S04]  /*7b10*/  LOP3.LUT R26, R26, 0xc, RZ, 0xc0, !PT ;  /* 0x0000000c1a1a7812 */ /* 0x000fc800078ec0ff */
[----:B------:R-:W-:-:S05]  /*7b20*/  IADD3 R26, P0, R26, UR6, RZ ;  /* 0x000000061a1a7c10 */ /* 0x000fca000ff1e0ff */
[----:B------:R-:W-:Y:S01]  /*7b30*/  IMAD.X R27, RZ, RZ, UR7, P0 ;  /* 0x00000007ff1b7e24 */ /* 0x000fe200080e06ff */
[----:B------:R-:W-:Y:S02]  /*7b40*/  F2FP.BF16.F32.PACK_AB R7, R6, R7 ;  /* 0x000000070607723e */ /* 0x000fe400000010ff */
[----:B------:R-:W-:Y:S02]  /*7b50*/  F2FP.BF16.F32.PACK_AB R9, R14, R9 ;  /* 0x000000090e09723e */ /* 0x000fe400000010ff */
[----:B------:R-:W-:Y:S01]  /*7b60*/  F2FP.BF16.F32.PACK_AB R20, R20, R11 ;  /* 0x0000000b1414723e */ /* 0x000fe200000010ff */
[----:B------:R0:W2:Y:S01]  /*7b70*/  LDG.E.CONSTANT R26, desc[UR48][R26.64] ;  /* 0x000000301a1a7981 */ /* 0x0000a2000c1e9900 */
[----:B------:R-:W-:Y:S01]  /*7b80*/  F2FP.BF16.F32.PACK_AB R6, R25, R24 ;  /* 0x000000181906723e */ /* 0x000fe200000010ff */
[----:B------:R-:W-:Y:S01]  /*7b90*/  USHF.L.U32 UR8, UR36, 0x2, URZ ;  /* 0x0000000224087899 */ /* 0x000fe2000800063f */
[----:B------:R-:W-:Y:S01]  /*7ba0*/  LOP3.LUT P0, R24, R94, 0x3, RZ, 0xc0, !PT ;  /* 0x000000035e187812 */ /* 0x000fe2000780c0ff */
[----:B------:R-:W-:Y:S01]  /*7bb0*/  ULDC.64 UR6, c[0x0][0xc00] ;  /* 0x0003000000067ab9 */ /* 0x000fe20000000a00 */
[----:B------:R-:W-:Y:S01]  /*7bc0*/  F2FP.BF16.F32.PACK_AB R86, R83, R86 ;  /* 0x000000565356723e */ /* 0x000fe200000010ff */
[----:B------:R-:W-:Y:S01]  /*7bd0*/  USHF.L.U64.HI UR9, UR36, 0x2, UR37 ;  /* 0x0000000224097899 */ /* 0x000fe20008010225 */
[----:B------:R-:W-:Y:S01]  /*7be0*/  ISETP.EQ.OR P0, PT, R24, 0x3, !P0 ;  /* 0x000000031800780c */ /* 0x000fe20004702670 */
[----:B------:R-:W-:Y:S01]  /*7bf0*/  UIADD3 UR4, UP1, UR8, UR6, URZ ;  /* 0x0000000608047290 */ /* 0x000fe2000ff3e03f */
[----:B------:R-:W-:Y:S01]  /*7c00*/  F2FP.BF16.F32.PACK_AB R8, R13, R8 ;  /* 0x000000080d08723e */ /* 0x000fe200000010ff */
[----:B------:R-:W-:Y:S01]  /*7c10*/  UISETP.NE.U32.AND UP0, UPT, UR6, URZ, UPT ;  /* 0x0000003f0600728c */ /* 0x000fe2000bf05070 */
[----:B------:R-:W-:Y:S01]  /*7c20*/  SEL R83, R9, R20, P0 ;  /* 0x0000001409537207 */ /* 0x000fe20000000000 */
[----:B------:R-:W-:Y:S01]  /*7c30*/  UIADD3.X UR6, UR9, UR7, URZ, UP1, !UPT ;  /* 0x0000000709067290 */ /* 0x000fe20008ffe43f */
[----:B------:R-:W-:Y:S01]  /*7c40*/  SEL R25, R20, R9, P0 ;  /* 0x0000000914197207 */ /* 0x000fe20000000000 */
[----:B------:R-:W-:Y:S01]  /*7c50*/  UISETP.NE.AND.EX UP0, UPT, UR7, URZ, UPT, UP0 ;  /* 0x0000003f0700728c */ /* 0x000fe2000bf05300 */
[----:B------:R-:W1:Y:S01]  /*7c60*/  S2R R9, SR_SWINHI ;  /* 0x0000000000097919 */ /* 0x000e620000002f00 */
[----:B------:R-:W-:-:S02]  /*7c70*/  F2FP.BF16.F32.PACK_AB R15, R28, R15 ;  /* 0x0000000f1c0f723e */ /* 0x000fc400000010ff */
[----:B------:R-:W-:Y:S02]  /*7c80*/  F2FP.BF16.F32.PACK_AB R32, R33, R32 ;  /* 0x000000202120723e */ /* 0x000fe400000010ff */
[----:B------:R-:W-:Y:S02]  /*7c90*/  F2FP.BF16.F32.PACK_AB R88, R88, R81 ;  /* 0x000000515858723e */ /* 0x000fe400000010ff */
[----:B------:R-:W-:Y:S02]  /*7ca0*/  F2FP.BF16.F32.PACK_AB R33, R85, R84 ;  /* 0x000000545521723e */ /* 0x000fe400000010ff */
[----:B------:R-:W-:Y:S02]  /*7cb0*/  SEL R81, R8, R7, P0 ;  /* 0x0000000708517207 */ /* 0x000fe40000000000 */
[----:B------:R-:W-:Y:S02]  /*7cc0*/  SEL R24, R7, R8, P0 ;  /* 0x0000000807187207 */ /* 0x000fe40000000000 */
[----:B------:R-:W-:-:S02]  /*7cd0*/  SEL R85, R15, R6, P0 ;  /* 0x000000060f557207 */ /* 0x000fc40000000000 */
[----:B0-----:R-:W-:Y:S02]  /*7ce0*/  SEL R27, R6, R15, P0 ;  /* 0x0000000f061b7207 */ /* 0x001fe40000000000 */
[----:B------:R-:W-:Y:S02]  /*7cf0*/  F2FP.BF16.F32.PACK_AB R29, R36, R29 ;  /* 0x0000001d241d723e */ /* 0x000fe400000010ff */
[----:B------:R-:W-:Y:S02]  /*7d00*/  F2FP.BF16.F32.PACK_AB R36, R55, R58 ;  /* 0x0000003a3724723e */ /* 0x000fe400000010ff */
[----:B------:R-:W-:Y:S02]  /*7d10*/  F2FP.BF16.F32.PACK_AB R47, R47, R54 ;  /* 0x000000362f2f723e */ /* 0x000fe400000010ff */
[----:B------:R-:W-:Y:S02]  /*7d20*/  F2FP.BF16.F32.PACK_AB R12, R12, R5 ;  /* 0x000000050c0c723e */ /* 0x000fe400000010ff */
[----:B------:R-:W-:-:S02]  /*7d30*/  F2FP.BF16.F32.PACK_AB R49, R10, R3 ;  /* 0x000000030a31723e */ /* 0x000fc400000010ff */
[----:B------:R-:W-:Y:S02]  /*7d40*/  F2FP.BF16.F32.PACK_AB R13, R79, R82 ;  /* 0x000000524f0d723e */ /* 0x000fe400000010ff */
[----:B------:R-:W-:Y:S02]  /*7d50*/  F2FP.BF16.F32.PACK_AB R30, R21, R30 ;  /* 0x0000001e151e723e */ /* 0x000fe400000010ff */
[----:B------:R-:W-:Y:S02]  /*7d60*/  F2FP.BF16.F32.PACK_AB R52, R53, R52 ;  /* 0x000000343534723e */ /* 0x000fe400000010ff */
[----:B------:R-:W-:Y:S02]  /*7d70*/  MOV R6, R2 ;  /* 0x0000000200067202 */ /* 0x000fe40000000f00 */
[----:B-1----:R-:W-:Y:S02]  /*7d80*/  MOV R7, R9 ;  /* 0x0000000900077202 */ /* 0x002fe40000000f00 */
[----:B------:R-:W-:-:S02]  /*7d90*/  F2FP.BF16.F32.PACK_AB R133, R133, R140 ;  /* 0x0000008c8585723e */ /* 0x000fc400000010ff */
[----:B------:R-:W-:Y:S01]  /*7da0*/  F2FP.BF16.F32.PACK_AB R136, R129, R136 ;  /* 0x000000888188723e */ /* 0x000fe200000010ff */
[----:B------:R-:W-:Y:S01]  /*7db0*/  IMAD.WIDE R54, R237, 0x2, R6 ;  /* 0x00000002ed367825 */ /* 0x000fe200078e0206 */
[----:B------:R-:W-:Y:S02]  /*7dc0*/  F2FP.BF16.F32.PACK_AB R73, R80, R73 ;  /* 0x000000495049723e */ /* 0x000fe400000010ff */
[----:B------:R-:W-:Y:S02]  /*7dd0*/  F2FP.BF16.F32.PACK_AB R76, R77, R76 ;  /* 0x0000004c4d4c723e */ /* 0x000fe400000010ff */
[----:B------:R-:W-:Y:S02]  /*7de0*/  F2FP.BF16.F32.PACK_AB R113, R120, R113 ;  /* 0x000000717871723e */ /* 0x000fe400000010ff */
[----:B------:R-:W-:Y:S02]  /*7df0*/  F2FP.BF16.F32.PACK_AB R116, R117, R116 ;  /* 0x000000747574723e */ /* 0x000fe400000010ff */
[----:B------:R-:W-:-:S02]  /*7e00*/  SEL R79, R12, R49, P0 ;  /* 0x000000310c4f7207 */ /* 0x000fc40000000000 */
[----:B------:R-:W-:Y:S02]  /*7e10*/  SEL R21, R49, R12, P0 ;  /* 0x0000000c31157207 */ /* 0x000fe40000000000 */
        /* <DEDUP_REMOVED lines=8> */
[C---:B------:R-:W-:Y:S02]  /*7ea0*/  IADD3 R8, P2, R54.reuse, 0x20, RZ ;  /* 0x0000002036087810 */ /* 0x040fe40007f5e0ff */
[C---:B------:R-:W-:Y:S02]  /*7eb0*/  IADD3 R12, P3, R54.reuse, 0x40, RZ ;  /* 0x00000040360c7810 */ /* 0x040fe40007f7e0ff */
[----:B------:R-:W-:Y:S01]  /*7ec0*/  IADD3 R143, P4, R54, 0x60, RZ ;  /* 0x00000060368f7810 */ /* 0x000fe20007f9e0ff */
[----:B------:R-:W-:Y:S01]  /*7ed0*/  IMAD.X R61, RZ, RZ, R55, P2 ;  /* 0x000000ffff3d7224 */ /* 0x000fe200010e0637 */
[----:B------:R-:W-:-:S02]  /*7ee0*/  F2FP.BF16.F32.PACK_AB R31, R31, R34 ;  /* 0x000000221f1f723e */ /* 0x000fc400000010ff */
[----:B------:R-:W-:Y:S02]  /*7ef0*/  F2FP.BF16.F32.PACK_AB R40, R41, R40 ;  /* 0x000000282928723e */ /* 0x000fe400000010ff */
[----:B------:R-:W-:Y:S02]  /*7f00*/  F2FP.BF16.F32.PACK_AB R65, R72, R65 ;  /* 0x000000414841723e */ /* 0x000fe400000010ff */
[----:B------:R-:W-:Y:S02]  /*7f10*/  F2FP.BF16.F32.PACK_AB R104, R104, R97 ;  /* 0x000000616868723e */ /* 0x000fe400000010ff */
[----:B------:R-:W-:Y:S02]  /*7f20*/  F2FP.BF16.F32.PACK_AB R124, R125, R124 ;  /* 0x0000007c7d7c723e */ /* 0x000fe400000010ff */
[----:B------:R-:W-:Y:S02]  /*7f30*/  F2FP.BF16.F32.PACK_AB R14, R71, R74 ;  /* 0x0000004a470e723e */ /* 0x000fe400000010ff */
[----:B------:R-:W-:-:S02]  /*7f40*/  F2FP.BF16.F32.PACK_AB R41, R93, R92 ;  /* 0x0000005c5d29723e */ /* 0x000fc400000010ff */
[----:B------:R-:W-:Y:S02]  /*7f50*/  F2FP.BF16.F32.PACK_AB R46, R43, R46 ;  /* 0x0000002e2b2e723e */ /* 0x000fe400000010ff */
[----:B------:R-:W-:Y:S02]  /*7f60*/  SEL R97, R73, R76, P0 ;  /* 0x0000004c49617207 */ /* 0x000fe40000000000 */
[----:B------:R-:W-:Y:S02]  /*7f70*/  SEL R49, R76, R73, P0 ;  /* 0x000000494c317207 */ /* 0x000fe40000000000 */
[----:B------:R-:W-:Y:S02]  /*7f80*/  SEL R107, R113, R116, P0 ;  /* 0x00000074716b7207 */ /* 0x000fe40000000000 */
[----:B------:R-:W-:Y:S02]  /*7f90*/  SEL R63, R116, R113, P0 ;  /* 0x00000071743f7207 */ /* 0x000fe40000000000 */
[----:B------:R-:W-:-:S02]  /*7fa0*/  SEL R125, R133, R136, P0 ;  /* 0x00000088857d7207 */ /* 0x000fc40000000000 */
[----:B------:R-:W-:Y:S02]  /*7fb0*/  SEL R72, R136, R133, P0 ;  /* 0x0000008588487207 */ /* 0x000fe40000000000 */
[----:B------:R-:W-:Y:S02]  /*7fc0*/  F2FP.BF16.F32.PACK_AB R11, R87, R90 ;  /* 0x0000005a570b723e */ /* 0x000fe400000010ff */
[----:B------:R-:W-:Y:S02]  /*7fd0*/  F2FP.BF16.F32.PACK_AB R35, R35, R38 ;  /* 0x000000262323723e */ /* 0x000fe400000010ff */
[----:B------:R-:W-:Y:S02]  /*7fe0*/  SEL R93, R57, R60, P0 ;  /* 0x0000003c395d7207 */ /* 0x000fe40000000000 */
[----:B------:R-:W-:Y:S01]  /*7ff0*/  SEL R43, R60, R57, P0 ;  /* 0x000000393c2b7207 */ /* 0x000fe20000000000 */
[----:B------:R-:W-:Y:S01]  /*8000*/  IMAD.X R57, RZ, RZ, R55, P3 ;  /* 0x000000ffff397224 */ /* 0x000fe200018e0637 */
[----:B------:R-:W-:-:S02]  /*8010*/  SEL R113, R3, R168, P0 ;  /* 0x000000a803717207 */ /* 0x000fc40000000000 */
[----:B------:R-:W-:Y:S02]  /*8020*/  SEL R67, R168, R3, P0 ;  /* 0x00000003a8437207 */ /* 0x000fe40000000000 */
[----:B------:R-:W-:Y:S02]  /*8030*/  SEL R123, R141, R144, P0 ;  /* 0x000000908d7b7207 */ /* 0x000fe40000000000 */
[----:B------:R-:W-:Y:S02]  /*8040*/  SEL R71, R144, R141, P0 ;  /* 0x0000008d90477207 */ /* 0x000fe40000000000 */
[----:B------:R-:W-:Y:S02]  /*8050*/  SEL R133, R28, R53, P0 ;  /* 0x000000351c857207 */ /* 0x000fe40000000000 */
[----:B------:R-:W-:Y:S01]  /*8060*/  SEL R76, R53, R28, P0 ;  /* 0x0000001c354c7207 */ /* 0x000fe20000000000 */
[----:B------:R-:W-:Y:S01]  /*8070*/  IMAD.X R53, RZ, RZ, R55, P4 ;  /* 0x000000ffff357224 */ /* 0x000fe200020e0637 */
[----:B------:R-:W-:-:S02]  /*8080*/  F2FP.BF16.F32.PACK_AB R5, R171, R174 ;  /* 0x000000aeab05723e */ /* 0x000fc400000010ff */
[----:B------:R-:W-:Y:S02]  /*8090*/  F2FP.BF16.F32.PACK_AB R10, R169, R172 ;  /* 0x000000aca90a723e */ /* 0x000fe400000010ff */
[----:B------:R-:W-:Y:S02]  /*80a0*/  F2FP.BF16.F32.PACK_AB R152, R145, R152 ;  /* 0x000000989198723e */ /* 0x000fe400000010ff */
[----:B------:R-:W-:Y:S02]  /*80b0*/  F2FP.BF16.F32.PACK_AB R112, R112, R105 ;  /* 0x000000697070723e */ /* 0x000fe400000010ff */
[----:B------:R-:W-:Y:S02]  /*80c0*/  F2FP.BF16.F32.PACK_AB R109, R109, R108 ;  /* 0x0000006c6d6d723e */ /* 0x000fe400000010ff */
[----:B------:R-:W-:Y:S02]  /*80d0*/  F2FP.BF16.F32.PACK_AB R80, R39, R42 ;  /* 0x0000002a2750723e */ /* 0x000fe400000010ff */
[----:B------:R-:W-:-:S02]  /*80e0*/  SEL R87, R29, R32, P0 ;  /* 0x000000201d577207 */ /* 0x000fc40000000000 */
[----:B------:R-:W-:Y:S02]  /*80f0*/  SEL R38, R32, R29, P0 ;  /* 0x0000001d20267207 */ /* 0x000fe40000000000 */
[----:B------:R-:W-:Y:S02]  /*8100*/  SEL R141, R31, R30, P0 ;  /* 0x0000001e1f8d7207 */ /* 0x000fe40000000000 */
[----:B------:R-:W-:Y:S02]  /*8110*/  SEL R82, R30, R31, P0 ;  /* 0x0000001f1e527207 */ /* 0x000fe40000000000 */
[----:B------:R-:W-:Y:S02]  /*8120*/  LOP3.LUT R3, R54, 0x380, RZ, 0xc0, !PT ;  /* 0x0000038036037812 */ /* 0x000fe400078ec0ff */
[----:B------:R-:W-:Y:S02]  /*8130*/  F2FP.BF16.F32.PACK_AB R37, R44, R37 ;  /* 0x000000252c25723e */ /* 0x000fe400000010ff */
[----:B------:R-:W-:-:S02]  /*8140*/  F2FP.BF16.F32.PACK_AB R45, R56, R45 ;  /* 0x0000002d382d723e */ /* 0x000fc400000010ff */
[----:B------:R-:W-:Y:S02]  /*8150*/  F2FP.BF16.F32.PACK_AB R68, R69, R68 ;  /* 0x000000444544723e */ /* 0x000fe400000010ff */
[----:B------:R-:W-:Y:S02]  /*8160*/  F2FP.BF16.F32.PACK_AB R96, R96, R89 ;  /* 0x000000596060723e */ /* 0x000fe400000010ff */
[----:B------:R-:W-:Y:S02]  /*8170*/  F2FP.BF16.F32.PACK_AB R121, R128, R121 ;  /* 0x000000798079723e */ /* 0x000fe400000010ff */
[C---:B------:R-:W-:Y:S02]  /*8180*/  IADD3 R20, P5, R54.reuse, 0x4000, RZ ;  /* 0x0000400036147810 */ /* 0x040fe40007fbe0ff */
[C---:B------:R-:W-:Y:S02]  /*8190*/  IADD3 R28, P6, R54.reuse, 0x4020, RZ ;  /* 0x00004020361c7810 */ /* 0x040fe40007fde0ff */
[----:B------:R-:W-:-:S02]  /*81a0*/  IADD3 R145, P1, R54, 0x4040, RZ ;  /* 0x0000404036917810 */ /* 0x000fc40007f3e0ff */
[C---:B------:R-:W-:Y:S02]  /*81b0*/  IADD3 R147, P2, R54.reuse, 0x4060, RZ ;  /* 0x0000406036937810 */ /* 0x040fe40007f5e0ff */
[C---:B------:R-:W-:Y:S02]  /*81c0*/  IADD3 R30, P3, R54.reuse, 0x8000, RZ ;  /* 0x00008000361e7810 */ /* 0x040fe40007f7e0ff */
[----:B------:R-:W-:Y:S02]  /*81d0*/  IADD3 R32, P4, R54, 0x8020, RZ ;  /* 0x0000802036207810 */ /* 0x000fe40007f9e0ff */
[----:B------:R-:W-:Y:S02]  /*81e0*/  F2FP.BF16.F32.PACK_AB R155, R155, R158 ;  /* 0x0000009e9b9b723e */ /* 0x000fe400000010ff */
[----:B------:R-:W-:Y:S01]  /*81f0*/  F2FP.BF16.F32.PACK_AB R156, R153, R156 ;  /* 0x0000009c999c723e */ /* 0x000fe200000010ff */
[----:B------:R-:W-:Y:S01]  /*8200*/  IMAD.X R31, RZ, RZ, R55, P4 ;  /* 0x000000ffff1f7224 */ /* 0x000fe200020e0637 */
[----:B------:R-:W-:-:S02]  /*8210*/  F2FP.BF16.F32.PACK_AB R149, R149, R154 ;  /* 0x0000009a9595723e */ /* 0x000fc400000010ff */
[----:B------:R-:W-:Y:S02]  /*8220*/  F2FP.BF16.F32.PACK_AB R77, R59, R62 ;  /* 0x0000003e3b4d723e */ /* 0x000fe400000010ff */
[----:B------:R-:W-:Y:S02]  /*8230*/  F2FP.BF16.F32.PACK_AB R132, R91, R132 ;  /* 0x000000845b84723e */ /* 0x000fe400000010ff */
[----:B------:R-:W-:Y:S02]  /*8240*/  F2FP.BF16.F32.PACK_AB R75, R75, R78 ;  /* 0x0000004e4b4b723e */ /* 0x000fe400000010ff */
[----:B------:R-:W-:Y:S02]  /*8250*/  F2FP.BF16.F32.PACK_AB R59, R101, R100 ;  /* 0x00000064653b723e */ /* 0x000fe400000010ff */
[----:B------:R-:W-:Y:S02]  /*8260*/  SEL R105, R112, R109, P0 ;  /* 0x0000006d70697207 */ /* 0x000fe40000000000 */
[----:B------:R-:W-:-:S02]  /*8270*/  SEL R62, R109, R112, P0 ;  /* 0x000000706d3e7207 */ /* 0x000fc40000000000 */
[----:B------:R-:W-:Y:S02]  /*8280*/  SEL R111, R5, R10, P0 ;  /* 0x0000000a056f7207 */ /* 0x000fe40000000000 */
[----:B------:R-:W-:Y:S02]  /*8290*/  SEL R70, R10, R5, P0 ;  /* 0x000000050a467207 */ /* 0x000fe40000000000 */
[----:B------:R-:W-:Y:S02]  /*82a0*/  SEL R139, R80, R35, P0 ;  /* 0x00000023508b7207 */ /* 0x000fe40000000000 */
[----:B------:R-:W-:Y:S02]  /*82b0*/  SHF.R.U64 R3, R3, 0x3, RZ ;  /* 0x0000000303037819 */ /* 0x000fe400000012ff */
[----:B------:R-:W-:Y:S02]  /*82c0*/  SEL R89, R37, R40, P0 ;  /* 0x0000002825597207 */ /* 0x000fe40000000000 */
[----:B------:R-:W-:Y:S01]  /*82d0*/  SEL R39, R40, R37, P0 ;  /* 0x0000002528277207 */ /* 0x000fe20000000000 */
[----:B------:R-:W-:Y:S01]  /*82e0*/  IMAD.X R37, RZ, RZ, R55, P2 ;  /* 0x000000ffff257224 */ /* 0x000fe200010e0637 */
[----:B------:R-:W-:-:S02]  /*82f0*/  SEL R91, R45, R52, P0 ;  /* 0x000000342d5b7207 */ /* 0x000fc40000000000 */
[----:B------:R-:W-:Y:S01]  /*8300*/  SEL R42, R52, R45, P0 ;  /* 0x0000002d342a7207 */ /* 0x000fe20000000000 */
[--C-:B------:R-:W-:Y:S01]  /*8310*/  IMAD.X R45, RZ, RZ, R55.reuse, P6 ;  /* 0x000000ffff2d7224 */ /* 0x100fe200030e0637 */
[----:B------:R-:W-:Y:S02]  /*8320*/  SEL R95, R65, R68, P0 ;  /* 0x00000044415f7207 */ /* 0x000fe40000000000 */
[----:B------:R-:W-:Y:S02]  /*8330*/  SEL R48, R68, R65, P0 ;  /* 0x0000004144307207 */ /* 0x000fe40000000000 */
[----:B------:R-:W-:Y:S02]  /*8340*/  SEL R101, R96, R41, P0 ;  /* 0x0000002960657207 */ /* 0x000fe40000000000 */
[----:B------:R-:W-:Y:S01]  /*8350*/  SEL R58, R41, R96, P0 ;  /* 0x00000060293a7207 */ /* 0x000fe20000000000 */
[----:B------:R-:W-:Y:S01]  /*8360*/  IMAD.X R41, RZ, RZ, R55, P1 ;  /* 0x000000ffff297224 */ /* 0x000fe200008e0637 */
[----:B------:R-:W-:-:S02]  /*8370*/  SEL R109, R121, R124, P0 ;  /* 0x0000007c796d7207 */ /* 0x000fc40000000000 */
[----:B------:R-:W-:Y:S02]  /*8380*/  SEL R64, R124, R121, P0 ;  /* 0x000000797c407207 */ /* 0x000fe40000000000 */
[----:B------:R-:W-:Y:S02]  /*8390*/  SEL R137, R47, R46, P0 ;  /* 0x0000002e2f897207 */ /* 0x000fe40000000000 */
[----:B------:R-:W-:Y:S01]  /*83a0*/  SEL R78, R46, R47, P0 ;  /* 0x0000002f2e4e7207 */ /* 0x000fe20000000000 */
[--C-:B------:R-:W-:Y:S01]  /*83b0*/  IMAD.X R47, RZ, RZ, R55.reuse, P5 ;  /* 0x000000ffff2f7224 */ /* 0x100fe200028e0637 */
[----:B------:R-:W-:Y:S01]  /*83c0*/  SEL R80, R35, R80, P0 ;  /* 0x0000005023507207 */ /* 0x000fe20000000000 */
[----:B------:R-:W-:Y:S01]  /*83d0*/  IMAD.X R35, RZ, RZ, R55, P3 ;  /* 0x000000ffff237224 */ /* 0x000fe200018e0637 */
[----:B------:R-:W-:Y:S02]  /*83e0*/  LOP3.LUT R5, R8, 0x380, RZ, 0xc0, !PT ;  /* 0x0000038008057812 */ /* 0x000fe400078ec0ff */
[----:B------:R-:W-:-:S02]  /*83f0*/  SEL R119, R155, R156, P0 ;  /* 0x0000009c9b777207 */ /* 0x000fc40000000000 */
[----:B------:R-:W-:Y:S02]  /*8400*/  SEL R68, R156, R155, P0 ;  /* 0x0000009b9c447207 */ /* 0x000fe40000000000 */
[----:B------:R-:W-:Y:S02]  /*8410*/  SEL R121, R149, R152, P0 ;  /* 0x0000009895797207 */ /* 0x000fe40000000000 */
[----:B------:R-:W-:Y:S02]  /*8420*/  SEL R69, R152, R149, P0 ;  /* 0x0000009598457207 */ /* 0x000fe40000000000 */
[----:B------:R-:W-:Y:S02]  /*8430*/  SEL R129, R86, R13, P0 ;  /* 0x0000000d56817207 */ /* 0x000fe40000000000 */
[----:B------:R-:W-:Y:S02]  /*8440*/  SEL R74, R13, R86, P0 ;  /* 0x000000560d4a7207 */ /* 0x000fe40000000000 */
[----:B------:R-:W-:-:S02]  /*8450*/  LOP3.LUT R10, R12, 0x380, RZ, 0xc0, !PT ;  /* 0x000003800c0a7812 */ /* 0x000fc400078ec0ff */
[C---:B------:R-:W-:Y:S02]  /*8460*/  IADD3 R149, P5, R54.reuse, 0x8040, RZ ;  /* 0x0000804036957810 */ /* 0x040fe40007fbe0ff */
[C---:B------:R-:W-:Y:S02]  /*8470*/  IADD3 R151, P6, R54.reuse, 0x8060, RZ ;  /* 0x0000806036977810 */ /* 0x040fe40007fde0ff */
[C---:B------:R-:W-:Y:S02]  /*8480*/  IADD3 R84, P1, R54.reuse, 0xc000, RZ ;  /* 0x0000c00036547810 */ /* 0x040fe40007f3e0ff */
[C---:B------:R-:W-:Y:S01]  /*8490*/  IADD3 R86, P2, R54.reuse, 0xc020, RZ ;  /* 0x0000c02036567810 */ /* 0x040fe20007f5e0ff */
[--C-:B------:R-:W-:Y:S01]  /*84a0*/  IMAD.X R29, RZ, RZ, R55.reuse, P6 ;  /* 0x000000ffff1d7224 */ /* 0x100fe200030e0637 */
[C---:B------:R-:W-:Y:S01]  /*84b0*/  IADD3 R153, P3, R54.reuse, 0xc040, RZ ;  /* 0x0000c04036997810 */ /* 0x040fe20007f7e0ff */
[--C-:B------:R-:W-:Y:S01]  /*84c0*/  IMAD.X R15, RZ, RZ, R55.reuse, P1 ;  /* 0x000000ffff0f7224 */ /* 0x100fe200008e0637 */
[----:B------:R-:W-:Y:S01]  /*84d0*/  IADD3 R155, P4, R54, 0xc060, RZ ;  /* 0x0000c060369b7810 */ /* 0x000fe20007f9e0ff */
[----:B------:R-:W-:Y:S01]  /*84e0*/  IMAD.X R13, RZ, RZ, R55, P2 ;  /* 0x000000ffff0d7224 */ /* 0x000fe200010e0637 */
[----:B------:R-:W-:-:S02]  /*84f0*/  LOP3.LUT R54, R3, R54, RZ, 0x3c, !PT ;  /* 0x0000003603367212 */ /* 0x000fc400078e3cff */
[----:B------:R-:W-:Y:S01]  /*8500*/  SHF.R.U64 R3, R5, 0x3, RZ ;  /* 0x0000000305037819 */ /* 0x000fe200000012ff */
[----:B------:R-:W-:Y:S01]  /*8510*/  IMAD.X R9, RZ, RZ, R55, P4 ;  /* 0x000000ffff097224 */ /* 0x000fe200020e0637 */
[----:B------:R-:W-:Y:S02]  /*8520*/  SEL R131, R75, R14, P0 ;  /* 0x0000000e4b837207 */ /* 0x000fe40000000000 */
[----:B------:R-:W-:Y:S02]  /*8530*/  SHF.R.U64 R5, R10, 0x3, RZ ;  /* 0x000000030a057819 */ /* 0x000fe400000012ff */
[----:B------:R-:W-:Y:S02]  /*8540*/  SEL R75, R14, R75, P0 ;  /* 0x0000004b0e4b7207 */ /* 0x000fe40000000000 */
[----:B------:R-:W-:Y:S02]  /*8550*/  LOP3.LUT R14, R143, 0x380, RZ, 0xc0, !PT ;  /* 0x000003808f0e7812 */ /* 0x000fe400078ec0ff */
[----:B------:R-:W-:-:S02]  /*8560*/  LOP3.LUT R60, R3, R8, RZ, 0x3c, !PT ;  /* 0x00000008033c7212 */ /* 0x000fc400078e3cff */
[----:B------:R-:W-:Y:S02]  /*8570*/  LOP3.LUT R56, R5, R12, RZ, 0x3c, !PT ;  /* 0x0000000c05387212 */ /* 0x000fe400078e3cff */
[----:B------:R-:W-:Y:S02]  /*8580*/  LOP3.LUT R3, R20, 0x380, RZ, 0xc0, !PT ;  /* 0x0000038014037812 */ /* 0x000fe400078ec0ff */
[----:B------:R-:W-:Y:S02]  /*8590*/  LOP3.LUT R5, R28, 0x380, RZ, 0xc0, !PT ;  /* 0x000003801c057812 */ /* 0x000fe400078ec0ff */
[----:B------:R-:W-:Y:S02]  /*85a0*/  SHF.R.U64 R10, R14, 0x3, RZ ;  /* 0x000000030e0a7819 */ /* 0x000fe400000012ff */
[----:B------:R-:W-:Y:S02]  /*85b0*/  LOP3.LUT R8, R145, 0x380, RZ, 0xc0, !PT ;  /* 0x0000038091087812 */ /* 0x000fe400078ec0ff */
[----:B------:R-:W-:-:S02]  /*85c0*/  SHF.R.U64 R3, R3, 0x3, RZ ;  /* 0x0000000303037819 */ /* 0x000fc400000012ff */
[----:B------:R-:W-:Y:S02]  /*85d0*/  SHF.R.U64 R5, R5, 0x3, RZ ;  /* 0x0000000305057819 */ /* 0x000fe400000012ff */
[----:B------:R-:W-:Y:S02]  /*85e0*/  LOP3.LUT R52, R10, R143, RZ, 0x3c, !PT ;  /* 0x0000008f0a347212 */ /* 0x000fe400078e3cff */
[----:B------:R-:W-:Y:S02]  /*85f0*/  SHF.R.U64 R8, R8, 0x3, RZ ;  /* 0x0000000308087819 */ /* 0x000fe400000012ff */
[----:B------:R-:W-:Y:S02]  /*8600*/  LOP3.LUT R10, R147, 0x380, RZ, 0xc0, !PT ;  /* 0x00000380930a7812 */ /* 0x000fe400078ec0ff */
[----:B------:R-:W-:Y:S02]  /*8610*/  LOP3.LUT R46, R3, R20, RZ, 0x3c, !PT ;  /* 0x00000014032e7212 */ /* 0x000fe400078e3cff */
[----:B------:R-:W-:-:S02]  /*8620*/  LOP3.LUT R44, R5, R28, RZ, 0x3c, !PT ;  /* 0x0000001c052c7212 */ /* 0x000fc400078e3cff */
[----:B------:R-:W-:Y:S02]  /*8630*/  LOP3.LUT R3, R30, 0x380, RZ, 0xc0, !PT ;  /* 0x000003801e037812 */ /* 0x000fe400078ec0ff */
[----:B------:R-:W-:Y:S01]  /*8640*/  LOP3.LUT R40, R8, R145, RZ, 0x3c, !PT ;  /* 0x0000009108287212 */ /* 0x000fe200078e3cff */
[----:B--2---:R-:W-:Y:S01]  /*8650*/  SHFL.IDX PT, R79, R79, R26, 0x1c1f ;  /* 0x001c1f1a4f4f7589 */ /* 0x004fe200000e0000 */
[----:B------:R-:W-:Y:S02]  /*8660*/  LOP3.LUT R5, R32, 0x380, RZ, 0xc0, !PT ;  /* 0x0000038020057812 */ /* 0x000fe400078ec0ff */
[----:B------:R-:W-:Y:S01]  /*8670*/  SHF.R.U64 R10, R10, 0x3, RZ ;  /* 0x000000030a0a7819 */ /* 0x000fe200000012ff */
[----:B------:R-:W-:Y:S01]  /*8680*/  SHFL.IDX PT, R81, R81, R26, 0x1c1f ;  /* 0x001c1f1a51517589 */ /* 0x000fe200000e0000 */
[----:B------:R-:W-:Y:S02]  /*8690*/  LOP3.LUT R8, R149, 0x380, RZ, 0xc0, !PT ;  /* 0x0000038095087812 */ /* 0x000fe400078ec0ff */
[----:B------:R-:W-:Y:S01]  /*86a0*/  SEL R135, R77, R36, P0 ;  /* 0x000000244d877207 */ /* 0x000fe20000000000 */
[----:B------:R-:W-:Y:S01]  /*86b0*/  SHFL.IDX PT, R83, R83, R26, 0x1c1f ;  /* 0x001c1f1a53537589 */ /* 0x000fe200000e0000 */
[----:B------:R-:W-:-:S02]  /*86c0*/  SHF.R.U64 R3, R3, 0x3, RZ ;  /* 0x0000000303037819 */ /* 0x000fc400000012ff */
[----:B------:R-:W-:Y:S01]  /*86d0*/  SEL R77, R36, R77, P0 ;  /* 0x0000004d244d7207 */ /* 0x000fe20000000000 */
[----:B------:R-:W-:Y:S01]  /*86e0*/  SHFL.IDX PT, R85, R85, R26, 0x1c1f ;  /* 0x001c1f1a55557589 */ /* 0x000fe200000e0000 */
[----:B------:R-:W-:Y:S02]  /*86f0*/  SHF.R.U64 R5, R5, 0x3, RZ ;  /* 0x0000000305057819 */ /* 0x000fe400000012ff */
[----:B------:R-:W-:Y:S01]  /*8700*/  LOP3.LUT R36, R10, R147, RZ, 0x3c, !PT ;  /* 0x000000930a247212 */ /* 0x000fe200078e3cff */
[----:B------:R-:W-:Y:S01]  /*8710*/  SHFL.IDX PT, R87, R87, R26, 0x1c1f ;  /* 0x001c1f1a57577589 */ /* 0x000fe200000e0000 */
[----:B------:R-:W-:Y:S02]  /*8720*/  SHF.R.U64 R8, R8, 0x3, RZ ;  /* 0x0000000308087819 */ /* 0x000fe400000012ff */
[----:B------:R-:W-:Y:S01]  /*8730*/  LOP3.LUT R10, R151, 0x380, RZ, 0xc0, !PT ;  /* 0x00000380970a7812 */ /* 0x000fe200078ec0ff */
[----:B------:R-:W-:Y:S01]  /*8740*/  SHFL.IDX PT, R89, R89, R26, 0x1c1f ;  /* 0x001c1f1a59597589 */ /* 0x000fe200000e0000 */
[----:B------:R-:W-:-:S02]  /*8750*/  LOP3.LUT R34, R3, R30, RZ, 0x3c, !PT ;  /* 0x0000001e03227212 */ /* 0x000fc400078e3cff */
[----:B------:R-:W-:Y:S01]  /*8760*/  LOP3.LUT R30, R5, R32, RZ, 0x3c, !PT ;  /* 0x00000020051e7212 */ /* 0x000fe200078e3cff */
[----:B------:R-:W-:Y:S01]  /*8770*/  SHFL.IDX PT, R91, R91, R26, 0x1c1f ;  /* 0x001c1f1a5b5b7589 */ /* 0x000fe200000e0000 */
[----:B------:R-:W-:Y:S02]  /*8780*/  LOP3.LUT R32, R8, R149, RZ, 0x3c, !PT ;  /* 0x0000009508207212 */ /* 0x000fe400078e3cff */
[----:B------:R-:W-:Y:S01]  /*8790*/  SHF.R.U64 R10, R10, 0x3, RZ ;  /* 0x000000030a0a7819 */ /* 0x000fe200000012ff */
[----:B------:R-:W-:Y:S01]  /*87a0*/  SHFL.IDX PT, R93, R93, R26, 0x1c1f ;  /* 0x001c1f1a5d5d7589 */ /* 0x000fe200000e0000 */
[----:B------:R-:W-:Y:S02]  /*87b0*/  LOP3.LUT R8, R153, 0x380, RZ, 0xc0, !PT ;  /* 0x0000038099087812 */ /* 0x000fe400078ec0ff */
[----:B------:R-:W-:Y:S01]  /*87c0*/  F2FP.BF16.F32.PACK_AB R163, R163, R166 ;  /* 0x000000a6a3a3723e */ /* 0x000fe200000010ff */
[----:B------:R-:W-:Y:S01]  /*87d0*/  SHFL.IDX PT, R95, R95, R26, 0x1c1f ;  /* 0x001c1f1a5f5f7589 */ /* 0x000fe200000e0000 */
[----:B------:R-:W-:-:S02]  /*87e0*/  F2FP.BF16.F32.PACK_AB R164, R161, R164 ;  /* 0x000000a4a1a4723e */ /* 0x000fc400000010ff */
[----:B------:R-:W-:Y:S01]  /*87f0*/  F2FP.BF16.F32.PACK_AB R159, R159, R162 ;  /* 0x000000a29f9f723e */ /* 0x000fe200000010ff */
[----:B------:R-:W-:Y:S01]  /*8800*/  SHFL.IDX PT, R97, R97, R26, 0x1c1f ;  /* 0x001c1f1a61617589 */ /* 0x000fe200000e0000 */
[----:B------:R-:W-:Y:S02]  /*8810*/  F2FP.BF16.F32.PACK_AB R160, R157, R160 ;  /* 0x000000a09da0723e */ /* 0x000fe400000010ff */
[----:B------:R-:W-:Y:S01]  /*8820*/  LOP3.LUT R28, R10, R151, RZ, 0x3c, !PT ;  /* 0x000000970a1c7212 */ /* 0x000fe200078e3cff */
[----:B------:R-:W-:Y:S01]  /*8830*/  SHFL.IDX PT, R101, R101, R26, 0x1c1f ;  /* 0x001c1f1a65657589 */ /* 0x000fe200000e0000 */
[----:B------:R-:W-:Y:S02]  /*8840*/  LOP3.LUT R20, R155, 0x380, RZ, 0xc0, !PT ;  /* 0x000003809b147812 */ /* 0x000fe400078ec0ff */
[----:B------:R-:W-:Y:S01]  /*8850*/  SHF.R.U64 R8, R8, 0x3, RZ ;  /* 0x0000000308087819 */ /* 0x000fe200000012ff */
[----:B------:R-:W-:Y:S01]  /*8860*/  SHFL.IDX PT, R105, R105, R26, 0x1c1f ;  /* 0x001c1f1a69697589 */ /* 0x000fe200000e0000 */
[----:B------:R-:W-:-:S02]  /*8870*/  SEL R127, R132, R11, P0 ;  /* 0x0000000b847f7207 */ /* 0x000fc40000000000 */
[----:B------:R-:W-:Y:S01]  /*8880*/  SEL R73, R11, R132, P0 ;  /* 0x000000840b497207 */ /* 0x000fe20000000000 */
[----:B------:R-:W-:Y:S01]  /*8890*/  IMAD.X R11, RZ, RZ, R55, P3 ;  /* 0x000000ffff0b7224 */ /* 0x000fe200018e0637 */
[----:B------:R-:W-:Y:S01]  /*88a0*/  MOV R94, R46 ;  /* 0x0000002e005e7202 */ /* 0x000fe20000000f00 */
[----:B------:R-:W-:Y:S01]  /*88b0*/  SHFL.IDX PT, R107, R107, R26, 0x1c1f ;  /* 0x001c1f1a6b6b7589 */ /* 0x000fe200000e0000 */
[----:B------:R-:W-:Y:S02]  /*88c0*/  SEL R99, R88, R33, P0 ;  /* 0x0000002158637207 */ /* 0x000fe40000000000 */
[----:B------:R-:W-:Y:S01]  /*88d0*/  SEL R103, R104, R59, P0 ;  /* 0x0000003b68677207 */ /* 0x000fe20000000000 */
[----:B------:R-:W-:Y:S01]  /*88e0*/  SHFL.IDX PT, R109, R109, R26, 0x1c1f ;  /* 0x001c1f1a6d6d7589 */ /* 0x000fe200000e0000 */
[----:B------:R-:W-:Y:S02]  /*88f0*/  SEL R115, R163, R164, P0 ;  /* 0x000000a4a3737207 */ /* 0x000fe40000000000 */
[----:B------:R-:W-:Y:S01]  /*8900*/  SEL R117, R159, R160, P0 ;  /* 0x000000a09f757207 */ /* 0x000fe20000000000 */
[----:B------:R-:W-:Y:S01]  /*8910*/  SHFL.IDX PT, R99, R99, R26, 0x1c1f ;  /* 0x001c1f1a63637589 */ /* 0x000fe200000e0000 */
[----:B------:R-:W-:-:S02]  /*8920*/  SHF.R.U64 R20, R20, 0x3, RZ ;  /* 0x0000000314147819 */ /* 0x000fc400000012ff */
[----:B------:R-:W-:Y:S01]  /*8930*/  LOP3.LUT R10, R8, R153, RZ, 0x3c, !PT ;  /* 0x00000099080a7212 */ /* 0x000fe200078e3cff */
[----:B------:R-:W-:Y:S01]  /*8940*/  SHFL.IDX PT, R103, R103, R26, 0x1c1f ;  /* 0x001c1f1a67677589 */ /* 0x000fe200000e0000 */
[----:B------:R-:W-:Y:S02]  /*8950*/  MOV R47, R28 ;  /* 0x0000001c002f7202 */ /* 0x000fe40000000f00 */
[----:B------:R-:W-:Y:S01]  /*8960*/  LOP3.LUT R29, R26, 0x2, RZ, 0x3c, !PT ;  /* 0x000000021a1d7812 */ /* 0x000fe200078e3cff */
[----:B------:R-:W-:Y:S01]  /*8970*/  SHFL.IDX PT, R111, R111, R26, 0x1c1f ;  /* 0x001c1f1a6f6f7589 */ /* 0x000fe200000e0000 */
[----:B------:R-:W-:Y:S01]  /*8980*/  SEL R50, R33, R88, P0 ;  /* 0x0000005821327207 */ /* 0x000fe20000000000 */
[----:B------:R-:W-:Y:S01]  /*8990*/  IMAD.X R33, RZ, RZ, R55, P5 ;  /* 0x000000ffff217224 */ /* 0x000fe200028e0637 */
[----:B------:R-:W-:Y:S01]  /*89a0*/  SEL R65, R164, R163, P0 ;  /* 0x000000a3a4417207 */ /* 0x000fe20000000000 */
[----:B------:R-:W-:Y:S01]  /*89b0*/  SHFL.IDX PT, R113, R113, R26, 0x1c1f ;  /* 0x001c1f1a71717589 */ /* 0x000fe200000e0000 */
[----:B------:R-:W-:-:S02]  /*89c0*/  SEL R66, R160, R159, P0 ;  /* 0x0000009fa0427207 */ /* 0x000fc40000000000 */
[----:B------:R-:W-:Y:S01]  /*89d0*/  LOP3.LUT R8, R20, R155, RZ, 0x3c, !PT ;  /* 0x0000009b14087212 */ /* 0x000fe200078e3cff */
[----:B------:R-:W-:Y:S01]  /*89e0*/  SHFL.IDX PT, R115, R115, R26, 0x1c1f ;  /* 0x001c1f1a73737589 */ /* 0x000fe200000e0000 */
[----:B------:R-:W-:Y:S02]  /*89f0*/  MOV R20, R10 ;  /* 0x0000000a00147202 */ /* 0x000fe40000000f00 */
[----:B------:R-:W-:Y:S01]  /*8a00*/  LOP3.LUT R3, R84, 0x380, RZ, 0xc0, !PT ;  /* 0x0000038054037812 */ /* 0x000fe200078ec0ff */
[----:B------:R-:W-:Y:S01]  /*8a10*/  SHFL.IDX PT, R117, R117, R26, 0x1c1f ;  /* 0x001c1f1a75757589 */ /* 0x000fe200000e0000 */
[----:B------:R-:W-:Y:S02]  /*8a20*/  MOV R102, R54 ;  /* 0x0000003600667202 */ /* 0x000fe40000000f00 */
[----:B------:R-:W-:Y:S01]  /*8a30*/  MOV R96, R52 ;  /* 0x0000003400607202 */ /* 0x000fe20000000f00 */
[----:B------:R-:W-:Y:S01]  /*8a40*/  SHFL.IDX PT, R119, R119, R26, 0x1c1f ;  /* 0x001c1f1a77777589 */ /* 0x000fe200000e0000 */
[----:B------:R-:W-:-:S02]  /*8a50*/  MOV R55, R30 ;  /* 0x0000001e00377202 */ /* 0x000fc40000000f00 */
[----:B------:R-:W-:Y:S01]  /*8a60*/  MOV R53, R32 ;  /* 0x0000002000357202 */ /* 0x000fe20000000f00 */
[----:B------:R-:W-:Y:S01]  /*8a70*/  SHFL.IDX PT, R121, R121, R26, 0x1c1f ;  /* 0x001c1f1a79797589 */ /* 0x000fe200000e0000 */
[----:B------:R-:W-:Y:S02]  /*8a80*/  LOP3.LUT R5, R86, 0x380, RZ, 0xc0, !PT ;  /* 0x0000038056057812 */ /* 0x000fe400078ec0ff */
[----:B------:R-:W-:Y:S01]  /*8a90*/  SHF.R.U64 R3, R3, 0x3, RZ ;  /* 0x0000000303037819 */ /* 0x000fe200000012ff */
[----:B------:R-:W-:Y:S01]  /*8aa0*/  SHFL.IDX PT, R123, R123, R26, 0x1c1f ;  /* 0x001c1f1a7b7b7589 */ /* 0x000fe200000e0000 */
[----:B------:R-:W-:Y:S02]  /*8ab0*/  MOV R98, R56 ;  /* 0x0000003800627202 */ /* 0x000fe40000000f00 */
[----:B------:R-:W-:Y:S01]  /*8ac0*/  MOV R90, R40 ;  /* 0x00000028005a7202 */ /* 0x000fe20000000f00 */
[----:B------:R-:W-:Y:S01]  /*8ad0*/  SHFL.IDX PT, R125, R125, R26, 0x1c1f ;  /* 0x001c1f1a7d7d7589 */ /* 0x000fe200000e0000 */
[----:B------:R-:W-:-:S02]  /*8ae0*/  MOV R100, R60 ;  /* 0x0000003c00647202 */ /* 0x000fc40000000f00 */
[----:B------:R-:W-:Y:S01]  /*8af0*/  SHF.R.U64 R5, R5, 0x3, RZ ;  /* 0x0000000305057819 */ /* 0x000fe200000012ff */
[----:B------:R-:W-:Y:S01]  /*8b00*/  SHFL.IDX PT, R127, R127, R26, 0x1c1f ;  /* 0x001c1f1a7f7f7589 */ /* 0x000fe200000e0000 */
[----:B------:R-:W-:Y:S02]  /*8b10*/  MOV R92, R44 ;  /* 0x0000002c005c7202 */ /* 0x000fe40000000f00 */
[----:B------:R-:W-:Y:S01]  /*8b20*/  LOP3.LUT R14, R3, R84, RZ, 0x3c, !PT ;  /* 0x00000054030e7212 */ /* 0x000fe200078e3cff */
[----:B------:R-:W-:Y:S01]  /*8b30*/  SHFL.IDX PT, R129, R129, R26, 0x1c1f ;  /* 0x001c1f1a81817589 */ /* 0x000fe200000e0000 */
[----:B------:R-:W-:Y:S02]  /*8b40*/  SEL R59, R59, R104, P0 ;  /* 0x000000683b3b7207 */ /* 0x000fe40000000000 */
[----:B------:R-:W-:Y:S01]  /*8b50*/  LOP3.LUT R12, R5, R86, RZ, 0x3c, !PT ;  /* 0x00000056050c7212 */ /* 0x000fe200078e3cff */
[----:B------:R-:W-:Y:S01]  /*8b60*/  SHFL.IDX PT, R131, R131, R26, 0x1c1f ;  /* 0x001c1f1a83837589 */ /* 0x000fe200000e0000 */
[----:B------:R-:W-:-:S02]  /*8b70*/  MOV R45, R8 ;  /* 0x00000008002d7202 */ /* 0x000fc40000000f00 */
[----:B------:R-:W-:Y:S01]  /*8b80*/  MOV R3, R14 ;  /* 0x0000000e00037202 */ /* 0x000fe20000000f00 */
[----:B------:R-:W-:Y:S01]  /*8b90*/  SHFL.IDX PT, R133, R133, R26, 0x1c1f ;  /* 0x001c1f1a85857589 */ /* 0x000fe200000e0000 */
[----:B------:R-:W-:Y:S02]  /*8ba0*/  MOV R5, R12 ;  /* 0x0000000c00057202 */ /* 0x000fe40000000f00 */
[----:B------:R-:W-:Y:S01]  /*8bb0*/  MOV R57, R34 ;  /* 0x0000002200397202 */ /* 0x000fe20000000f00 */
[----:B------:R-:W-:Y:S01]  /*8bc0*/  SHFL.IDX PT, R135, R135, R26, 0x1c1f ;  /* 0x001c1f1a87877589 */ /* 0x000fe200000e0000 */
[----:B------:R-:W-:Y:S02]  /*8bd0*/  MOV R61, R36 ;  /* 0x00000024003d7202 */ /* 0x000fe40000000f00 */
[----:B------:R-:W-:Y:S01]  /*8be0*/  PLOP3.LUT P2, PT, PT, PT, UP0, 0x80, 0x0 ;  /* 0x000000000000781c */ /* 0x000fe20003f4f008 */
[----:B------:R-:W-:Y:S04]  /*8bf0*/  SHFL.IDX PT, R137, R137, R26, 0x1c1f ;  /* 0x001c1f1a89897589 */ /* 0x000fe800000e0000 */
[----:B------:R-:W-:Y:S04]  /*8c00*/  SHFL.IDX PT, R139, R139, R26, 0x1c1f ;  /* 0x001c1f1a8b8b7589 */ /* 0x000fe800000e0000 */
[----:B------:R-:W-:Y:S04]  /*8c10*/  SHFL.IDX PT, R141, R141, R26, 0x1c1f ;  /* 0x001c1f1a8d8d7589 */ /* 0x000fe800000e0000 */
[----:B------:R-:W0:Y:S04]  /*8c20*/  SHFL.IDX PT, R10, R21, R29, 0x1c1f ;  /* 0x001c1f1d150a7589 */ /* 0x000e2800000e0000 */
[----:B------:R-:W1:Y:S04]  /*8c30*/  SHFL.IDX PT, R24, R24, R29, 0x1c1f ;  /* 0x001c1f1d18187589 */ /* 0x000e6800000e0000 */
[----:B------:R-:W2:Y:S04]  /*8c40*/  SHFL.IDX PT, R70, R70, R29, 0x1c1f ;  /* 0x001c1f1d46467589 */ /* 0x000ea800000e0000 */
[----:B------:R-:W3:Y:S04]  /*8c50*/  SHFL.IDX PT, R26, R67, R29, 0x1c1f ;  /* 0x001c1f1d431a7589 */ /* 0x000ee800000e0000 */
[----:B------:R-:W4:Y:S04]  /*8c60*/  SHFL.IDX PT, R28, R25, R29, 0x1c1f ;  /* 0x001c1f1d191c7589 */ /* 0x000f2800000e0000 */
[----:B------:R-:W4:Y:S04]  /*8c70*/  SHFL.IDX PT, R30, R27, R29, 0x1c1f ;  /* 0x001c1f1d1b1e7589 */ /* 0x000f2800000e0000 */
[----:B------:R-:W4:Y:S01]  /*8c80*/  SHFL.IDX PT, R32, R65, R29, 0x1c1f ;  /* 0x001c1f1d41207589 */ /* 0x000f2200000e0000 */
[----:B0-----:R-:W-:-:S02]  /*8c90*/  SEL R8, R79, R10, P0 ;  /* 0x0000000a4f087207 */ /* 0x001fc40000000000 */
[----:B------:R-:W-:Y:S01]  /*8ca0*/  SEL R10, R10, R79, P0 ;  /* 0x0000004f0a0a7207 */ /* 0x000fe20000000000 */
[----:B------:R-:W0:Y:S01]  /*8cb0*/  SHFL.IDX PT, R66, R66, R29, 0x1c1f ;  /* 0x001c1f1d42427589 */ /* 0x000e2200000e0000 */
[----:B-1----:R-:W-:Y:S02]  /*8cc0*/  SEL R12, R81, R24, P0 ;  /* 0x00000018510c7207 */ /* 0x002fe40000000000 */
[----:B------:R-:W-:Y:S01]  /*8cd0*/  SEL R14, R24, R81, P0 ;  /* 0x00000051180e7207 */ /* 0x000fe20000000000 */
[----:B------:R-:W1:Y:S01]  /*8ce0*/  SHFL.IDX PT, R38, R38, R29, 0x1c1f ;  /* 0x001c1f1d26267589 */ /* 0x000e6200000e0000 */
[----:B--2---:R-:W-:Y:S02]  /*8cf0*/  SEL R9, R111, R70, P0 ;  /* 0x000000466f097207 */ /* 0x004fe40000000000 */
[----:B------:R-:W-:Y:S01]  /*8d00*/  SEL R11, R70, R111, P0 ;  /* 0x0000006f460b7207 */ /* 0x000fe20000000000 */
[----:B------:R-:W2:Y:S01]  /*8d10*/  SHFL.IDX PT, R68, R68, R29, 0x1c1f ;  /* 0x001c1f1d44447589 */ /* 0x000ea200000e0000 */
[----:B---3--:R-:W-:-:S02]  /*8d20*/  SEL R13, R113, R26, P0 ;  /* 0x0000001a710d7207 */ /* 0x008fc40000000000 */
[----:B------:R-:W-:Y:S01]  /*8d30*/  SEL R15, R26, R113, P0 ;  /* 0x000000711a0f7207 */ /* 0x000fe20000000000 */
[----:B------:R-:W3:Y:S01]  /*8d40*/  SHFL.IDX PT, R40, R39, R29, 0x1c1f ;  /* 0x001c1f1d27287589 */ /* 0x000ee200000e0000 */
[----:B----4-:R-:W-:Y:S02]  /*8d50*/  SEL R24, R83, R28, P0 ;  /* 0x0000001c53187207 */ /* 0x010fe40000000000 */
[----:B------:R-:W-:Y:S01]  /*8d60*/  SEL R26, R28, R83, P0 ;  /* 0x000000531c1a7207 */ /* 0x000fe20000000000 */
[----:B------:R-:W4:Y:S01]  /*8d70*/  SHFL.IDX PT, R56, R69, R29, 0x1c1f ;  /* 0x001c1f1d45387589 */ /* 0x000f2200000e0000 */
[----:B------:R-:W-:Y:S02]  /*8d80*/  SEL R28, R85, R30, P0 ;  /* 0x0000001e551c7207 */ /* 0x000fe40000000000 */
[----:B------:R-:W-:Y:S01]  /*8d90*/  SEL R30, R30, R85, P0 ;  /* 0x000000551e1e7207 */ /* 0x000fe20000000000 */
[----:B------:R-:W-:Y:S01]  /*8da0*/  BAR.SYNC.DEFER_BLOCKING 0x1, 0x100 ;  /* 0x0044000000007b1d */ /* 0x000fe20000010000 */
[----:B------:R-:W-:-:S02]  /*8db0*/  SEL R25, R115, R32, P0 ;  /* 0x0000002073197207 */ /* 0x000fc40000000000 */
[----:B------:R-:W-:Y:S02]  /*8dc0*/  SEL R27, R32, R115, P0 ;  /* 0x00000073201b7207 */ /* 0x000fe40000000000 */
[----:B0-----:R-:W-:Y:S01]  /*8dd0*/  SEL R31, R66, R117, P0 ;  /* 0x00000075421f7207 */ /* 0x001fe20000000000 */
[----:B------:R-:W-:Y:S01]  /*8de0*/  SHFL.IDX PT, R42, R42, R29, 0x1c1f ;  /* 0x001c1f1d2a2a7589 */ /* 0x000fe200000e0000 */
[----:B-1----:R-:W-:Y:S02]  /*8df0*/  SEL R32, R87, R38, P0 ;  /* 0x0000002657207207 */ /* 0x002fe40000000000 */
[----:B------:R-:W-:Y:S01]  /*8e00*/  SEL R34, R38, R87, P0 ;  /* 0x0000005726227207 */ /* 0x000fe20000000000 */
[----:B------:R-:W-:Y:S01]  /*8e10*/  SHFL.IDX PT, R60, R71, R29, 0x1c1f ;  /* 0x001c1f1d473c7589 */ /* 0x000fe200000e0000 */
[----:B--2---:R-:W-:Y:S02]  /*8e20*/  SEL R33, R119, R68, P0 ;  /* 0x0000004477217207 */ /* 0x004fe40000000000 */
[----:B------:R-:W-:Y:S01]  /*8e30*/  SEL R35, R68, R119, P0 ;  /* 0x0000007744237207 */ /* 0x000fe20000000000 */
[----:B------:R-:W-:Y:S01]  /*8e40*/  SHFL.IDX PT, R44, R43, R29, 0x1c1f ;  /* 0x001c1f1d2b2c7589 */ /* 0x000fe200000e0000 */
[----:B---3--:R-:W-:-:S02]  /*8e50*/  SEL R36, R89, R40, P0 ;  /* 0x0000002859247207 */ /* 0x008fc40000000000 */
[----:B------:R-:W-:Y:S01]  /*8e60*/  SEL R38, R40, R89, P0 ;  /* 0x0000005928267207 */ /* 0x000fe20000000000 */
[----:B------:R-:W-:Y:S01]  /*8e70*/  SHFL.IDX PT, R72, R72, R29, 0x1c1f ;  /* 0x001c1f1d48487589 */ /* 0x000fe200000e0000 */
[----:B----4-:R-:W-:Y:S02]  /*8e80*/  SEL R37, R121, R56, P0 ;  /* 0x0000003879257207 */ /* 0x010fe40000000000 */
[----:B------:R-:W-:Y:S01]  /*8e90*/  SEL R39, R56, R121, P0 ;  /* 0x0000007938277207 */ /* 0x000fe20000000000 */
[----:B------:R-:W-:Y:S04]  /*8ea0*/  SHFL.IDX PT, R48, R48, R29, 0x1c1f ;  /* 0x001c1f1d30307589 */ /* 0x000fe800000e0000 */
[----:B------:R-:W-:Y:S04]  /*8eb0*/  SHFL.IDX PT, R84, R73, R29, 0x1c1f ;  /* 0x001c1f1d49547589 */ /* 0x000fe800000e0000 */
[----:B------:R-:W-:Y:S04]  /*8ec0*/  SHFL.IDX PT, R46, R49, R29, 0x1c1f ;  /* 0x001c1f1d312e7589 */ /* 0x000fe800000e0000 */
[----:B------:R-:W-:Y:S04]  /*8ed0*/  SHFL.IDX PT, R74, R74, R29, 0x1c1f ;  /* 0x001c1f1d4a4a7589 */ /* 0x000fe800000e0000 */
[----:B------:R-:W0:Y:S04]  /*8ee0*/  SHFL.IDX PT, R50, R50, R29, 0x1c1f ;  /* 0x001c1f1d32327589 */ /* 0x000e2800000e0000 */
[----:B------:R-:W1:Y:S04]  /*8ef0*/  SHFL.IDX PT, R86, R75, R29, 0x1c1f ;  /* 0x001c1f1d4b567589 */ /* 0x000e6800000e0000 */
[----:B------:R-:W2:Y:S04]  /*8f00*/  SHFL.IDX PT, R58, R58, R29, 0x1c1f ;  /* 0x001c1f1d3a3a7589 */ /* 0x000ea800000e0000 */
[----:B------:R-:W3:Y:S04]  /*8f10*/  SHFL.IDX PT, R76, R76, R29, 0x1c1f ;  /* 0x001c1f1d4c4c7589 */ /* 0x000ee800000e0000 */
[----:B------:R3:W-:Y:S04]  /*8f20*/  SHFL.IDX PT, R52, R59, R29, 0x1c1f ;  /* 0x001c1f1d3b347589 */ /* 0x0007e800000e0000 */
[----:B------:R-:W-:Y:S04]  /*8f30*/  SHFL.IDX PT, R62, R62, R29, 0x1c1f ;  /* 0x001c1f1d3e3e7589 */ /* 0x000fe800000e0000 */
[----:B------:R-:W-:Y:S01]  /*8f40*/  SHFL.IDX PT, R88, R77, R29, 0x1c1f ;  /* 0x001c1f1d4d587589 */ /* 0x000fe200000e0000 */
[----:B0-----:R-:W-:-:S03]  /*8f50*/  SEL R40, R99, R50, P0 ;  /* 0x0000003263287207 */ /* 0x001fc60000000000 */
[----:B------:R-:W-:Y:S01]  /*8f60*/  SHFL.IDX PT, R54, R63, R29, 0x1c1f ;  /* 0x001c1f1d3f367589 */ /* 0x000fe200000e0000 */
[----:B-1----:R-:W-:Y:S02]  /*8f70*/  SEL R41, R131, R86, P0 ;  /* 0x0000005683297207 */ /* 0x002fe40000000000 */
[----:B------:R-:W-:Y:S01]  /*8f80*/  SEL R43, R86, R131, P0 ;  /* 0x00000083562b7207 */ /* 0x000fe20000000000 */
[----:B------:R-:W0:Y:S01]  /*8f90*/  SHFL.IDX PT, R78, R78, R29, 0x1c1f ;  /* 0x001c1f1d4e4e7589 */ /* 0x000e2200000e0000 */
[----:B--2---:R-:W-:Y:S02]  /*8fa0*/  SEL R56, R101, R58, P0 ;  /* 0x0000003a65387207 */ /* 0x004fe40000000000 */
[----:B------:R-:W-:Y:S01]  /*8fb0*/  SEL R58, R58, R101, P0 ;  /* 0x000000653a3a7207 */ /* 0x000fe20000000000 */
[----:B------:R-:W-:Y:S01]  /*8fc0*/  SHFL.IDX PT, R80, R80, R29, 0x1c1f ;  /* 0x001c1f1d50507589 */ /* 0x000fe200000e0000 */
[----:B---3--:R-:W-:-:S03]  /*8fd0*/  SEL R59, R76, R133, P0 ;  /* 0x000000854c3b7207 */ /* 0x008fc60000000000 */
[----:B------:R-:W-:Y:S04]  /*8fe0*/  SHFL.IDX PT, R64, R64, R29, 0x1c1f ;  /* 0x001c1f1d40407589 */ /* 0x000fe800000e0000 */
[----:B------:R1:W2:Y:S04]  /*8ff0*/  SHFL.IDX PT, R82, R82, R29, 0x1c1f ;  /* 0x001c1f1d52527589 */ /* 0x0002a800000e0000 */
[----:B------:R3:W-:Y:S04]  /*9000*/  STSM.16.M88.4 [R102], R8 ;  /* 0x0000000866007844 */ /* 0x0007e80000000200 */
[----:B------:R4:W-:Y:S01]  /*9010*/  STSM.16.M88.4 [R100], R12 ;  /* 0x0000000c64007844 */ /* 0x0009e20000000200 */
[----:B-1----:R-:W-:-:S03]  /*9020*/  SEL R29, R117, R66, P0 ;  /* 0x00000042751d7207 */ /* 0x002fc60000000000 */
[----:B------:R1:W-:Y:S01]  /*9030*/  STSM.16.M88.4 [R98], R24 ;  /* 0x0000001862007844 */ /* 0x0003e20000000200 */
[----:B0-----:R-:W-:-:S03]  /*9040*/  SEL R63, R78, R137, P0 ;  /* 0x000000894e3f7207 */ /* 0x001fc60000000000 */
[----:B------:R0:W-:Y:S01]  /*9050*/  STSM.16.M88.4 [R96], R28 ;  /* 0x0000001c60007844 */ /* 0x0001e20000000200 */
[----:B---3--:R-:W-:-:S03]  /*9060*/  SEL R8, R91, R42, P0 ;  /* 0x0000002a5b087207 */ /* 0x008fc60000000000 */
[----:B------:R-:W-:Y:S01]  /*9070*/  STSM.16.M88.4 [R94], R32 ;  /* 0x000000205e007844 */ /* 0x000fe20000000200 */
[----:B------:R-:W-:Y:S02]  /*9080*/  SEL R10, R42, R91, P0 ;  /* 0x0000005b2a0a7207 */ /* 0x000fe40000000000 */
[----:B------:R-:W-:Y:S01]  /*9090*/  SEL R9, R123, R60, P0 ;  /* 0x0000003c7b097207 */ /* 0x000fe20000000000 */
[----:B------:R-:W-:Y:S01]  /*90a0*/  STSM.16.M88.4 [R92], R36 ;  /* 0x000000245c007844 */ /* 0x000fe20000000200 */
[----:B------:R-:W-:Y:S02]  /*90b0*/  SEL R11, R60, R123, P0 ;  /* 0x0000007b3c0b7207 */ /* 0x000fe40000000000 */
[----:B----4-:R-:W-:Y:S02]  /*90c0*/  SEL R12, R93, R44, P0 ;  /* 0x0000002c5d0c7207 */ /* 0x010fe40000000000 */
[----:B------:R-:W-:Y:S01]  /*90d0*/  SEL R14, R44, R93, P0 ;  /* 0x0000005d2c0e7207 */ /* 0x000fe20000000000 */
[----:B------:R3:W-:Y:S01]  /*90e0*/  STSM.16.M88.4 [R90], R8 ;  /* 0x000000085a007844 */ /* 0x0007e20000000200 */
[----:B------:R-:W-:-:S02]  /*90f0*/  SEL R13, R125, R72, P0 ;  /* 0x000000487d0d7207 */ /* 0x000fc40000000000 */
[----:B------:R-:W-:Y:S02]  /*9100*/  SEL R15, R72, R125, P0 ;  /* 0x0000007d480f7207 */ /* 0x000fe40000000000 */
[----:B-1----:R-:W-:Y:S02]  /*9110*/  SEL R24, R95, R48, P0 ;  /* 0x000000305f187207 */ /* 0x002fe40000000000 */
[----:B------:R-:W-:Y:S01]  /*9120*/  SEL R26, R48, R95, P0 ;  /* 0x0000005f301a7207 */ /* 0x000fe20000000000 */
[----:B------:R1:W-:Y:S01]  /*9130*/  STSM.16.M88.4 [R61], R12 ;  /* 0x0000000c3d007844 */ /* 0x0003e20000000200 */
[----:B------:R-:W-:Y:S02]  /*9140*/  SEL R25, R127, R84, P0 ;  /* 0x000000547f197207 */ /* 0x000fe40000000000 */
[----:B------:R-:W-:Y:S02]  /*9150*/  SEL R27, R84, R127, P0 ;  /* 0x0000007f541b7207 */ /* 0x000fe40000000000 */
[----:B0-----:R-:W-:-:S02]  /*9160*/  SEL R28, R97, R46, P0 ;  /* 0x0000002e611c7207 */ /* 0x001fc40000000000 */
[----:B------:R-:W-:Y:S01]  /*9170*/  SEL R30, R46, R97, P0 ;  /* 0x000000612e1e7207 */ /* 0x000fe20000000000 */
[----:B------:R0:W-:Y:S01]  /*9180*/  STSM.16.M88.4 [R57], R24 ;  /* 0x0000001839007844 */ /* 0x0001e20000000200 */
[----:B------:R-:W-:Y:S01]  /*9190*/  SEL R29, R129, R74, P0 ;  /* 0x0000004a811d7207 */ /* 0x000fe20000000000 */
[----:B---3--:R-:W-:Y:S01]  /*91a0*/  IMAD.U32 R9, RZ, RZ, UR6 ;  /* 0x00000006ff097e24 */ /* 0x008fe2000f8e00ff */
[----:B------:R-:W-:Y:S01]  /*91b0*/  SEL R31, R74, R129, P0 ;  /* 0x000000814a1f7207 */ /* 0x000fe20000000000 */
[----:B------:R-:W-:Y:S01]  /*91c0*/  ULDC.64 UR6, c[0x0][0xc08] ;  /* 0x0003020000067ab9 */ /* 0x000fe20000000a00 */
[----:B------:R-:W-:Y:S01]  /*91d0*/  SEL R42, R50, R99, P0 ;  /* 0x00000063322a7207 */ /* 0x000fe20000000000 */
[----:B------:R-:W-:Y:S01]  /*91e0*/  IMAD.U32 R8, RZ, RZ, UR4 ;  /* 0x00000004ff087e24 */ /* 0x000fe2000f8e00ff */
[----:B------:R-:W-:Y:S01]  /*91f0*/  SEL R60, R105, R62, P0 ;  /* 0x0000003e693c7207 */ /* 0x000fe20000000000 */
[----:B------:R-:W-:Y:S01]  /*9200*/  STSM.16.M88.4 [R55], R28 ;  /* 0x0000001c37007844 */ /* 0x000fe20000000200 */
[----:B-1----:R-:W-:-:S02]  /*9210*/  SEL R12, R103, R52, P0 ;  /* 0x00000034670c7207 */ /* 0x002fc40000000000 */
[----:B------:R-:W-:Y:S01]  /*9220*/  SEL R14, R52, R103, P0 ;  /* 0x00000067340e7207 */ /* 0x000fe20000000000 */
[----:B------:R1:W-:Y:S01]  /*9230*/  STSM.16.M88.4 [R53], R40 ;  /* 0x0000002835007844 */ /* 0x0003e20000000200 */
[----:B------:R-:W-:Y:S02]  /*9240*/  SEL R13, R135, R88, P0 ;  /* 0x00000058870d7207 */ /* 0x000fe40000000000 */
[----:B------:R-:W-:Y:S02]  /*9250*/  SEL R15, R88, R135, P0 ;  /* 0x00000087580f7207 */ /* 0x000fe40000000000 */
[----:B0-----:R-:W-:Y:S02]  /*9260*/  SEL R57, R133, R76, P0 ;  /* 0x0000004c85397207 */ /* 0x001fe40000000000 */
[----:B------:R-:W-:Y:S02]  /*9270*/  SEL R61, R137, R78, P0 ;  /* 0x0000004e893d7207 */ /* 0x000fe40000000000 */
[----:B--2---:R-:W-:Y:S01]  /*9280*/  SEL R25, R141, R82, P0 ;  /* 0x000000528d197207 */ /* 0x004fe20000000000 */
[----:B------:R-:W-:Y:S01]  /*9290*/  STSM.16.M88.4 [R47], R56 ;  /* 0x000000382f007844 */ /* 0x000fe20000000200 */
[----:B------:R-:W-:-:S02]  /*92a0*/  SEL R62, R62, R105, P0 ;  /* 0x000000693e3e7207 */ /* 0x000fc40000000000 */
[----:B------:R-:W-:Y:S01]  /*92b0*/  SEL R27, R82, R141, P0 ;  /* 0x0000008d521b7207 */ /* 0x000fe20000000000 */
[----:B------:R0:W-:Y:S01]  /*92c0*/  STSM.16.M88.4 [R3], R12 ;  /* 0x0000000c03007844 */ /* 0x0001e20000000200 */
[----:B------:R-:W-:Y:S02]  /*92d0*/  SEL R52, R107, R54, P0 ;  /* 0x000000366b347207 */ /* 0x000fe40000000000 */
[----:B------:R-:W-:Y:S01]  /*92e0*/  SEL R24, R109, R64, P0 ;  /* 0x000000406d187207 */ /* 0x000fe20000000000 */
[----:B------:R2:W-:Y:S01]  /*92f0*/  STSM.16.M88.4 [R5], R60 ;  /* 0x0000003c05007844 */ /* 0x0005e20000000200 */
[----:B------:R-:W-:Y:S02]  /*9300*/  SEL R54, R54, R107, P0 ;  /* 0x0000006b36367207 */ /* 0x000fe40000000000 */
[----:B------:R-:W-:Y:S01]  /*9310*/  SEL R26, R64, R109, P0 ;  /* 0x0000006d401a7207 */ /* 0x000fe20000000000 */
[----:B------:R-:W-:Y:S01]  /*9320*/  UISETP.NE.U32.AND UP1, UPT, UR6, URZ, UPT ;  /* 0x0000003f0600728c */ /* 0x000fe2000bf25070 */
[----:B-1----:R-:W-:Y:S01]  /*9330*/  SEL R53, R139, R80, P0 ;  /* 0x000000508b357207 */ /* 0x002fe20000000000 */
[----:B------:R-:W1:Y:S01]  /*9340*/  LDC R50, c[0x0][0xbe8] ;  /* 0x0002fa00ff327b82 */ /* 0x000e620000000800 */
[----:B------:R-:W-:-:S05]  /*9350*/  SEL R55, R80, R139, P0 ;  /* 0x0000008b50377207 */ /* 0x000fca0000000000 */
[----:B------:R3:W-:Y:S04]  /*9360*/  STSM.16.M88.4 [R20], R52 ;  /* 0x0000003414007844 */ /* 0x0007e80000000200 */
[----:B------:R3:W-:Y:S01]  /*9370*/  STSM.16.M88.4 [R45], R24 ;  /* 0x000000182d007844 */ /* 0x0007e20000000200 */
[----:B------:R-:W-:Y:S01]  /*9380*/  BAR.SYNC.DEFER_BLOCKING 0x1, 0x100 ;  /* 0x0044000000007b1d */ /* 0x000fe20000010000 */
[----:B------:R-:W-:-:S06]  /*9390*/  UISETP.NE.AND.EX UP1, UPT, UR7, URZ, UPT, UP1 ;  /* 0x0000003f0700728c */ /* 0x000fcc000bf25310 */
[----:B------:R-:W-:-:S05]  /*93a0*/  PLOP3.LUT P0, PT, PT, PT, UP1, 0x80, 0x0 ;  /* 0x000000000000781c */ /* 0x000fca0003f0f018 */
[----:B------:R-:W-:-:S04]  /*93b0*/  @UP1 UIADD3 UR6, UP2, UR8, UR6, URZ ;  /* 0x0000000608061290 */ /* 0x000fc8000ff5e03f */
[----:B------:R-:W-:Y:S01]  /*93c0*/  @UP1 UIADD3.X UR7, UR9, UR7, URZ, UP2, !UPT ;  /* 0x0000000709071290 */ /* 0x000fe200097fe43f */
[----:B------:R-:W-:Y:S01]  /*93d0*/  ULDC UR8, c[0x0][0xa88] ;  /* 0x0002a20000087ab9 */ /* 0x000fe20000000800 */
[----:B0-----:R-:W-:Y:S02]  /*93e0*/  IMAD.U32 R14, RZ, RZ, UR6 ;  /* 0x00000006ff0e7e24 */ /* 0x001fe4000f8e00ff */
[----:B------:R-:W-:Y:S01]  /*93f0*/  IMAD.U32 R3, RZ, RZ, UR8 ;  /* 0x00000008ff037e24 */ /* 0x000fe2000f8e00ff */
[----:B------:R-:W4:Y:S01]  /*9400*/  @P2 LDG.E R10, desc[UR48][R8.64] ;  /* 0x00000030080a2981 */ /* 0x000f22000c1e1900 */
[----:B------:R-:W-:Y:S01]  /*9410*/  IMAD.U32 R15, RZ, RZ, UR7 ;  /* 0x00000007ff0f7e24 */ /* 0x000fe2000f8e00ff */
[----:B-1----:R-:W-:Y:S01]  /*9420*/  ISETP.NE.AND P1, PT, R50, 0x1, PT ;  /* 0x000000013200780c */ /* 0x002fe20003f25270 */
[----:B------:R-:W-:Y:S01]  /*9430*/  UMOV UR4, URZ ;  /* 0x0000003f00047c82 */ /* 0x000fe20008000000 */
[----:B--2---:R-:W-:Y:S02]  /*9440*/  IMAD.U32 R5, RZ, RZ, UR40 ;  /* 0x00000028ff057e24 */ /* 0x004fe4000f8e00ff */
[----:B------:R3:W5:Y:S09]  /*9450*/  @P0 LDG.E R3, desc[UR48][R14.64] ;  /* 0x000000300e030981 */ /* 0x000772000c1e1900 */
[----:B------:R-:W0:Y:S08]  /*9460*/  @P1 LDC R11, c[0x0][0xbec] ;  /* 0x0002fb00ff0b1b82 */ /* 0x000e300000000800 */
[----:B------:R-:W1:Y:S01]  /*9470*/  @P1 LDC R12, c[0x0][0xbf0] ;  /* 0x0002fc00ff0c1b82 */ /* 0x000e620000000800 */
[----:B----4-:R-:W-:Y:S01]  /*9480*/  @P2 R2UR UR4, R10 ;  /* 0x000000000a0422ca */ /* 0x010fe200000e0000 */
[----:B01-3--:R-:W-:-:S14]  /*9490*/  @P0 BRA `(.L_x_174) ;  /* 0x0000000000100947 */ /* 0x00bfdc0003800000 */
[----:B------:R-:W-:Y:S05]  /*94a0*/  @!P2 BRA `(.L_x_174) ;  /* 0x00000000000ca947 */ /* 0x000fea0003800000 */
[----:B------:R-:W2:Y:S04]  /*94b0*/  LDG.E R10, desc[UR48][R8.64] ;  /* 0x00000030080a7981 */ /* 0x000ea8000c1e1900 */
[----:B-----5:R-:W2:Y:S02]  /*94c0*/  LDG.E R3, desc[UR48][R8.64+0x4] ;  /* 0x0000043008037981 */ /* 0x020ea4000c1e1900 */
[----:B--2---:R-:W-:-:S07]  /*94d0*/  IMAD.IADD R3, R3, 0x1, -R10 ;  /* 0x0000000103037824 */ /* 0x004fce00078e0a0a */
.L_x_174:
[----:B------:R-:W-:Y:S01]  /*94e0*/  USHF.R.S32.HI UR14, URZ, 0x1f, UR41 ;  /* 0x0000001f3f0e7899 */ /* 0x000fe20008011429 */
[----:B------:R-:W-:Y:S01]  /*94f0*/  IMAD R10, R5, 0x80, R236 ;  /* 0x00000080050a7824 */ /* 0x000fe200078e02ec */
[----:B------:R-:W-:Y:S01]  /*9500*/  ULDC.64 UR12, c[0x0][0xb90] ;  /* 0x0002e400000c7ab9 */ /* 0x000fe20000000a00 */
[----:B------:R-:W-:Y:S01]  /*9510*/  USHF.R.S32.HI UR9, URZ, 0x1f, UR4 ;  /* 0x0000001f3f097899 */ /* 0x000fe20008011404 */
[----:B-----5:R-:W-:Y:S01]  /*9520*/  IMAD R83, R3, R50, RZ ;  /* 0x0000003203537224 */ /* 0x020fe200078e02ff */
[----:B------:R-:W-:Y:S01]  /*9530*/  UIMAD UR10, UR14, UR12, URZ ;  /* 0x0000000c0e0a72a4 */ /* 0x000fe2000f8e023f */
[----:B------:R-:W-:Y:S01]  /*9540*/  @P1 IMAD.HI.U32 R5, R10, R11, RZ ;  /* 0x0000000b0a051227 */ /* 0x000fe200078e00ff */
[----:B------:R-:W-:Y:S01]  /*9550*/  UMOV UR8, UR4 ;  /* 0x0000000400087c82 */ /* 0x000fe20008000000 */
[----:B------:R-:W-:Y:S01]  /*9560*/  USEL UR37, UR37, URZ, !UP0 ;  /* 0x0000003f25257287 */ /* 0x000fe2000c000000 */
[----:B------:R-:W0:Y:S01]  /*9570*/  @P1 LDC R81, c[0x0][0xbf0] ;  /* 0x0002fc00ff511b82 */ /* 0x000e220000000800 */
[----:B------:R-:W-:Y:S01]  /*9580*/  UIMAD.WIDE.U32 UR6, UR41, UR12, UR8 ;  /* 0x0000000c290672a5 */ /* 0x000fe2000f8e0008 */
[----:B------:R-:W-:Y:S01]  /*9590*/  IMAD.MOV.U32 R8, RZ, RZ, R10 ;  /* 0x000000ffff087224 */ /* 0x000fe200078e000a */
[----:B------:R-:W-:Y:S01]  /*95a0*/  UIMAD UR10, UR41, UR13, UR10 ;  /* 0x0000000d290a72a4 */ /* 0x000fe2000f8e020a */
[----:B------:R-:W-:Y:S01]  /*95b0*/  @P1 SHF.R.U32.HI R8, RZ, R12, R5 ;  /* 0x0000000cff081219 */ /* 0x000fe20000011605 */
[----:B------:R-:W-:Y:S01]  /*95c0*/  USEL UR36, UR36, URZ, !UP0 ;  /* 0x0000003f24247287 */ /* 0x000fe2000c000000 */
[----:B------:R-:W-:Y:S01]  /*95d0*/  IMAD R5, R23, 0x40, R16 ;  /* 0x0000004017057824 */ /* 0x000fe200078e0210 */
[----:B------:R-:W-:Y:S01]  /*95e0*/  ULDC.64 UR12, c[0x0][0xb98] ;  /* 0x0002e600000c7ab9 */ /* 0x000fe20000000a00 */
[----:B------:R-:W-:Y:S01]  /*95f0*/  UIADD3 UR7, UR7, UR10, URZ ;  /* 0x0000000a07077290 */ /* 0x000fe2000fffe03f */
[----:B------:R-:W-:Y:S01]  /*9600*/  IMAD.MOV R9, RZ, RZ, -R8 ;  /* 0x000000ffff097224 */ /* 0x000fe200078e0a08 */
[----:B------:R-:W-:Y:S01]  /*9610*/  UIMAD UR8, UR37, UR12, URZ ;  /* 0x0000000c250872a4 */ /* 0x000fe2000f8e023f */
[----:B------:R-:W-:Y:S01]  /*9620*/  IMAD.WIDE R6, R5, 0x2, R6 ;  /* 0x0000000205067825 */ /* 0x000fe200078e0206 */
[----:B------:R-:W-:-:S02]  /*9630*/  UIMAD.WIDE.U32 UR6, UR36, UR12, UR6 ;  /* 0x0000000c240672a5 */ /* 0x000fc4000f8e0006 */
[----:B------:R-:W-:Y:S01]  /*9640*/  UIMAD UR8, UR36, UR13, UR8 ;  /* 0x0000000d240872a4 */ /* 0x000fe2000f8e0208 */
[----:B------:R-:W-:Y:S01]  /*9650*/  IMAD R5, R50, R9, R10 ;  /* 0x0000000932057224 */ /* 0x000fe200078e020a */
[----:B------:R-:W-:Y:S01]  /*9660*/  SHF.R.S32.HI R9, RZ, 0x1f, R8 ;  /* 0x0000001fff097819 */ /* 0x000fe20000011408 */
[----:B------:R-:W-:Y:S01]  /*9670*/  ULDC.64 UR10, c[0x0][0xaa0] ;  /* 0x0002a800000a7ab9 */ /* 0x000fe20000000a00 */
[----:B------:R-:W-:Y:S02]  /*9680*/  IADD3 R8, P0, R8, UR6, RZ ;  /* 0x0000000608087c10 */ /* 0x000fe4000ff1e0ff */
[----:B------:R-:W-:Y:S01]  /*9690*/  IMAD.U32 R10, RZ, RZ, UR8 ;  /* 0x00000008ff0a7e24 */ /* 0x000fe2000f8e00ff */
[C---:B------:R-:W-:Y:S02]  /*96a0*/  IADD3 R33, P2, R6.reuse, 0x5000, RZ ;  /* 0x0000500006217810 */ /* 0x040fe40007f5e0ff */
[----:B------:R-:W-:Y:S02]  /*96b0*/  IADD3 R57, P3, R6, 0x4000, RZ ;  /* 0x0000400006397810 */ /* 0x000fe40007f7e0ff */
[----:B------:R-:W-:Y:S01]  /*96c0*/  IADD3.X R9, R9, UR7, R10, P0, !PT ;  /* 0x0000000709097c10 */ /* 0x000fe200087fe40a */
[----:B------:R-:W-:Y:S01]  /*96d0*/  ULDC.64 UR6, c[0x0][0xb88] ;  /* 0x0002e20000067ab9 */ /* 0x000fe20000000a00 */
[----:B------:R-:W-:-:S02]  /*96e0*/  SHF.R.S32.HI R10, RZ, 0x1f, R5 ;  /* 0x0000001fff0a7819 */ /* 0x000fc40000011405 */
[----:B------:R-:W-:Y:S01]  /*96f0*/  IADD3 R29, P0, R6, 0x3000, RZ ;  /* 0x00003000061d7810 */ /* 0x000fe20007f1e0ff */
[----:B------:R-:W-:Y:S01]  /*9700*/  IMAD.WIDE.U32 R8, R5, UR6, R8 ;  /* 0x0000000605087c25 */ /* 0x000fe2000f8e0008 */
[----:B------:R-:W-:Y:S02]  /*9710*/  LOP3.LUT R32, R33, 0x380, RZ, 0xc0, !PT ;  /* 0x0000038021207812 */ /* 0x000fe400078ec0ff */
[----:B------:R-:W-:Y:S01]  /*9720*/  LOP3.LUT R28, R29, 0x380, RZ, 0xc0, !PT ;  /* 0x000003801d1c7812 */ /* 0x000fe200078ec0ff */
[----:B------:R-:W-:Y:S01]  /*9730*/  IMAD R10, R10, UR6, RZ ;  /* 0x000000060a0a7c24 */ /* 0x000fe2000f8e02ff */
[----:B------:R-:W-:Y:S02]  /*9740*/  SHF.R.U64 R32, R32, 0x3, RZ ;  /* 0x0000000320207819 */ /* 0x000fe400000012ff */
[----:B------:R-:W-:Y:S01]  /*9750*/  SHF.R.U64 R28, R28, 0x3, RZ ;  /* 0x000000031c1c7819 */ /* 0x000fe200000012ff */
[----:B------:R-:W-:Y:S01]  /*9760*/  IMAD R11, R5, UR7, R10 ;  /* 0x00000007050b7c24 */ /* 0x000fe2000f8e020a */
[----:B------:R-:W-:Y:S01]  /*9770*/  ULDC.64 UR6, c[0x0][0xb50] ;  /* 0x0002d40000067ab9 */ /* 0x000fe20000000a00 */
[----:B------:R-:W-:Y:S01]  /*9780*/  LOP3.LUT R32, R32, R33, RZ, 0x3c, !PT ;  /* 0x0000002120207212 */ /* 0x000fe200078e3cff */
[----:B------:R-:W-:Y:S01]  /*9790*/  IMAD.X R33, RZ, RZ, R7, P2 ;  /* 0x000000ffff217224 */ /* 0x000fe200010e0607 */
[----:B------:R-:W-:Y:S01]  /*97a0*/  LEA R10, P6, R8, UR6, 0x2 ;  /* 0x00000006080a7c11 */ /* 0x000fe2000f8c10ff */
[----:B------:R-:W-:Y:S01]  /*97b0*/  IMAD.IADD R5, R9, 0x1, R11 ;  /* 0x0000000109057824 */ /* 0x000fe200078e020b */
[----:B------:R-:W-:Y:S01]  /*97c0*/  LOP3.LUT R28, R28, R29, RZ, 0x3c, !PT ;  /* 0x0000001d1c1c7212 */ /* 0x000fe200078e3cff */
[----:B------:R-:W-:Y:S01]  /*97d0*/  IMAD.X R29, RZ, RZ, R7, P0 ;  /* 0x000000ffff1d7224 */ /* 0x000fe200000e0607 */
[----:B------:R-:W-:Y:S01]  /*97e0*/  IADD3 R61, P0, R6, 0x9000, RZ ;  /* 0x00009000063d7810 */ /* 0x000fe20007f1e0ff */
[----:B------:R-:W-:Y:S01]  /*97f0*/  SHFL.IDX PT, R46, R10, RZ, 0x1c1f ;  /* 0x001c1fff0a2e7589 */ /* 0x000fe200000e0000 */
[----:B------:R-:W-:Y:S01]  /*9800*/  LEA.HI.X R11, R8, UR7, R5, 0x2, P6 ;  /* 0x00000007080b7c11 */ /* 0x000fe2000b0f1405 */
[----:B------:R-:W-:Y:S01]  /*9810*/  IMAD.U32 R5, RZ, RZ, UR40 ;  /* 0x00000028ff057e24 */ /* 0x000fe2000f8e00ff */
[----:B------:R-:W-:Y:S01]  /*9820*/  LOP3.LUT R60, R61, 0x380, RZ, 0xc0, !PT ;  /* 0x000003803d3c7812 */ /* 0x000fe200078ec0ff */
[----:B------:R-:W-:Y:S01]  /*9830*/  SHFL.IDX PT, R48, R10, 0x1, 0x1c1f ;  /* 0x003c1f000a307f89 */ /* 0x000fe200000e0000 */
[----:B------:R-:W-:Y:S01]  /*9840*/  IADD3 R21, P2, R6, 0xb000, RZ ;  /* 0x0000b00006157810 */ /* 0x000fe20007f5e0ff */
[----:B------:R-:W-:Y:S01]  /*9850*/  IMAD R14, R5, 0x80, R234 ;  /* 0x00000080050e7824 */ /* 0x000fe200078e02ea */
[----:B------:R-:W-:Y:S01]  /*9860*/  SHF.R.U64 R60, R60, 0x3, RZ ;  /* 0x000000033c3c7819 */ /* 0x000fe200000012ff */
[----:B------:R-:W1:Y:S01]  /*9870*/  SHFL.IDX PT, R47, R11, RZ, 0x1c1f ;  /* 0x001c1fff0b2f7589 */ /* 0x000e6200000e0000 */
[----:B------:R-:W-:Y:S01]  /*9880*/  LOP3.LUT R20, R21, 0x380, RZ, 0xc0, !PT ;  /* 0x0000038015147812 */ /* 0x000fe200078ec0ff */
[----:B------:R-:W-:Y:S01]  /*9890*/  VIADD R5, R14, 0x8 ;  /* 0x000000080e057836 */ /* 0x000fe20000000000 */
[----:B------:R-:W-:Y:S01]  /*98a0*/  LOP3.LUT R56, R57, 0x380, RZ, 0xc0, !PT ;  /* 0x0000038039387812 */ /* 0x000fe200078ec0ff */
[----:B------:R-:W2:Y:S01]  /*98b0*/  SHFL.IDX PT, R49, R11, 0x1, 0x1c1f ;  /* 0x003c1f000b317f89 */ /* 0x000ea200000e0000 */
[----:B------:R-:W-:Y:S01]  /*98c0*/  LOP3.LUT R60, R60, R61, RZ, 0x3c, !PT ;  /* 0x0000003d3c3c7212 */ /* 0x000fe200078e3cff */
[----:B------:R-:W-:Y:S01]  /*98d0*/  IMAD.X R61, RZ, RZ, R7, P0 ;  /* 0x000000ffff3d7224 */ /* 0x000fe200000e0607 */
[----:B------:R-:W-:-:S02]  /*98e0*/  SHF.R.U64 R20, R20, 0x3, RZ ;  /* 0x0000000314147819 */ /* 0x000fc400000012ff */
[----:B------:R-:W-:Y:S02]  /*98f0*/  LOP3.LUT P0, RZ, R232, 0x3, RZ, 0xc0, !PT ;  /* 0x00000003e8ff7812 */ /* 0x000fe4000780c0ff */
[----:B------:R-:W-:Y:S02]  /*9900*/  SHF.R.U64 R56, R56, 0x3, RZ ;  /* 0x0000000338387819 */ /* 0x000fe400000012ff */
[----:B------:R-:W-:Y:S01]  /*9910*/  LOP3.LUT R20, R20, R21, RZ, 0x3c, !PT ;  /* 0x0000001514147212 */ /* 0x000fe200078e3cff */
[--C-:B------:R-:W-:Y:S01]  /*9920*/  IMAD.X R21, RZ, RZ, R7.reuse, P2 ;  /* 0x000000ffff157224 */ /* 0x100fe200010e0607 */
[-C--:B------:R-:W-:Y:S02]  /*9930*/  ISETP.GE.OR P2, PT, R14, R83.reuse, P0 ;  /* 0x000000530e00720c */ /* 0x080fe40000746670 */
[----:B------:R-:W-:Y:S02]  /*9940*/  ISETP.GE.OR P0, PT, R5, R83, P0 ;  /* 0x000000530500720c */ /* 0x000fe40000706670 */
[----:B------:R-:W-:Y:S01]  /*9950*/  LOP3.LUT R56, R56, R57, RZ, 0x3c, !PT ;  /* 0x0000003938387212 */ /* 0x000fe200078e3cff */
[----:B------:R-:W-:Y:S01]  /*9960*/  IMAD.X R57, RZ, RZ, R7, P3 ;  /* 0x000000ffff397224 */ /* 0x000fe200018e0607 */
[----:B------:R-:W-:-:S02]  /*9970*/  IADD3 R45, P3, R6, 0xa000, RZ ;  /* 0x0000a000062d7810 */ /* 0x000fc40007f7e0ff */
[C---:B------:R-:W-:Y:S02]  /*9980*/  IADD3 R13, P5, R6.reuse, 0x1000, RZ ;  /* 0x00001000060d7810 */ /* 0x040fe40007fbe0ff */
[----:B------:R-:W-:Y:S02]  /*9990*/  IADD3 R25, P4, R6, 0x2000, RZ ;  /* 0x0000200006197810 */ /* 0x000fe40007f9e0ff */
[----:B------:R-:W-:Y:S01]  /*99a0*/  LOP3.LUT R44, R45, 0x380, RZ, 0xc0, !PT ;  /* 0x000003802d2c7812 */ /* 0x000fe200078ec0ff */
[----:B-1----:R-:W-:Y:S01]  /*99b0*/  @!P2 ST.E desc[UR48][R46.64], R4 ;  /* 0x000000042e00a985 */ /* 0x002fe2000c101930 */
[----:B------:R-:W-:Y:S02]  /*99c0*/  LOP3.LUT R12, R13, 0x380, RZ, 0xc0, !PT ;  /* 0x000003800d0c7812 */ /* 0x000fe400078ec0ff */
[----:B------:R-:W-:Y:S01]  /*99d0*/  LOP3.LUT R24, R25, 0x380, RZ, 0xc0, !PT ;  /* 0x0000038019187812 */ /* 0x000fe200078ec0ff */
[----:B--2---:R1:W-:Y:S01]  /*99e0*/  @!P0 ST.E desc[UR48][R48.64], R0 ;  /* 0x0000000030008985 */ /* 0x0043e2000c101930 */
[----:B------:R-:W-:-:S02]  /*99f0*/  SHF.R.U64 R44, R44, 0x3, RZ ;  /* 0x000000032c2c7819 */ /* 0x000fc400000012ff */
[----:B------:R-:W-:Y:S01]  /*9a00*/  SHF.R.U64 R12, R12, 0x3, RZ ;  /* 0x000000030c0c7819 */ /* 0x000fe200000012ff */
[----:B------:R-:W-:Y:S01]  /*9a10*/  UIMAD UR8, UR9, UR10, URZ ;  /* 0x0000000a090872a4 */ /* 0x000fe2000f8e023f */
[----:B------:R-:W-:Y:S01]  /*9a20*/  SHF.R.U64 R24, R24, 0x3, RZ ;  /* 0x0000000318187819 */ /* 0x000fe200000012ff */
[----:B------:R-:W-:Y:S01]  /*9a30*/  UIMAD.WIDE.U32 UR6, UR4, UR10, URZ ;  /* 0x0000000a040672a5 */ /* 0x000fe2000f8e003f */
[----:B------:R-:W-:Y:S01]  /*9a40*/  LOP3.LUT R44, R44, R45, RZ, 0x3c, !PT ;  /* 0x0000002d2c2c7212 */ /* 0x000fe200078e3cff */
[--C-:B------:R-:W-:Y:S01]  /*9a50*/  IMAD.X R45, RZ, RZ, R7.reuse, P3 ;  /* 0x000000ffff2d7224 */ /* 0x100fe200018e0607 */
[----:B------:R-:W-:Y:S01]  /*9a60*/  IADD3 R8, P3, R6, 0xf000, RZ ;  /* 0x0000f00006087810 */ /* 0x000fe20007f7e0ff */
[----:B------:R-:W5:Y:S01]  /*9a70*/  LD.E.128 R28, desc[UR48][R28.64] ;  /* 0x000000301c1c7980 */ /* 0x000f62000c101d00 */
[----:B------:R-:W-:Y:S01]  /*9a80*/  LOP3.LUT R12, R12, R13, RZ, 0x3c, !PT ;  /* 0x0000000d0c0c7212 */ /* 0x000fe200078e3cff */
[----:B-1----:R-:W1:Y:S01]  /*9a90*/  @P1 LDC R49, c[0x0][0xbec] ;  /* 0x0002fb00ff311b82 */ /* 0x002e620000000800 */
[----:B------:R-:W-:Y:S01]  /*9aa0*/  LOP3.LUT R24, R24, R25, RZ, 0x3c, !PT ;  /* 0x0000001918187212 */ /* 0x000fe200078e3cff */
[--C-:B------:R-:W-:Y:S01]  /*9ab0*/  IMAD.X R13, RZ, RZ, R7.reuse, P5 ;  /* 0x000000ffff0d7224 */ /* 0x100fe200028e0607 */
[C---:B------:R-:W-:Y:S01]  /*9ac0*/  IADD3 R37, P6, R6.reuse, 0x6000, RZ ;  /* 0x0000600006257810 */ /* 0x040fe20007fde0ff */
[----:B------:R-:W-:Y:S01]  /*9ad0*/  IMAD.X R25, RZ, RZ, R7, P4 ;  /* 0x000000ffff197224 */ /* 0x000fe200020e0607 */
[C---:B------:R-:W-:Y:S01]  /*9ae0*/  IADD3 R41, P5, R6.reuse, 0x7000, RZ ;  /* 0x0000700006297810 */ /* 0x040fe20007fbe0ff */
[----:B------:R-:W-:Y:S01]  /*9af0*/  UIMAD UR8, UR4, UR11, UR8 ;  /* 0x0000000b040872a4 */ /* 0x000fe2000f8e0208 */
[----:B------:R-:W-:Y:S01]  /*9b00*/  IADD3 R69, P4, R6, 0x8000, RZ ;  /* 0x0000800006457810 */ /* 0x000fe20007f9e0ff */
[----:B------:R-:W-:Y:S01]  /*9b10*/  IMAD R0, R22, 0x20, R23 ;  /* 0x0000002016007824 */ /* 0x000fe200078e0217 */
[----:B------:R-:W-:Y:S01]  /*9b20*/  LOP3.LUT R3, R8, 0x380, RZ, 0xc0, !PT ;  /* 0x0000038008037812 */ /* 0x000fe200078ec0ff */
[----:B------:R-:W-:Y:S01]  /*9b30*/  ULDC.64 UR10, c[0x0][0xae8] ;  /* 0x0002ba00000a7ab9 */ /* 0x000fe20000000a00 */
[----:B------:R-:W-:Y:S01]  /*9b40*/  LOP3.LUT R36, R37, 0x380, RZ, 0xc0, !PT ;  /* 0x0000038025247812 */ /* 0x000fe200078ec0ff */
[----:B------:R-:W-:Y:S01]  /*9b50*/  IMAD.X R53, RZ, RZ, R7, P3 ;  /* 0x000000ffff357224 */ /* 0x000fe200018e0607 */
[----:B------:R-:W-:Y:S01]  /*9b60*/  LOP3.LUT R40, R41, 0x380, RZ, 0xc0, !PT ;  /* 0x0000038029287812 */ /* 0x000fe200078ec0ff */
[----:B------:R-:W5:Y:S01]  /*9b70*/  LD.E.128 R12, desc[UR48][R12.64] ;  /* 0x000000300c0c7980 */ /* 0x000f62000c101d00 */
[----:B------:R-:W-:-:S02]  /*9b80*/  LOP3.LUT R68, R69, 0x380, RZ, 0xc0, !PT ;  /* 0x0000038045447812 */ /* 0x000fc400078ec0ff */
[----:B------:R-:W-:Y:S01]  /*9b90*/  SHF.R.U64 R3, R3, 0x3, RZ ;  /* 0x0000000303037819 */ /* 0x000fe200000012ff */
[----:B------:R-:W5:Y:S01]  /*9ba0*/  LD.E.128 R24, desc[UR48][R24.64] ;  /* 0x0000003018187980 */ /* 0x000f62000c101d00 */
[----:B------:R-:W-:Y:S02]  /*9bb0*/  SHF.R.U64 R36, R36, 0x3, RZ ;  /* 0x0000000324247819 */ /* 0x000fe400000012ff */
[----:B------:R-:W-:Y:S01]  /*9bc0*/  SHF.R.U64 R40, R40, 0x3, RZ ;  /* 0x0000000328287819 */ /* 0x000fe200000012ff */
[----:B------:R-:W5:Y:S01]  /*9bd0*/  LD.E.128 R56, desc[UR48][R56.64] ;  /* 0x0000003038387980 */ /* 0x000f62000c101d00 */
[----:B------:R-:W-:Y:S02]  /*9be0*/  SHF.R.U64 R68, R68, 0x3, RZ ;  /* 0x0000000344447819 */ /* 0x000fe400000012ff */
[----:B------:R-:W-:Y:S01]  /*9bf0*/  LOP3.LUT R52, R3, R8, RZ, 0x3c, !PT ;  /* 0x0000000803347212 */ /* 0x000fe200078e3cff */
[----:B------:R-:W-:Y:S01]  /*9c00*/  IMAD.U32 R3, RZ, RZ, UR40 ;  /* 0x00000028ff037e24 */ /* 0x000fe2000f8e00ff */
[----:B------:R-:W-:Y:S01]  /*9c10*/  UIADD3 UR7, UR7, UR8, URZ ;  /* 0x0000000807077290 */ /* 0x000fe2000fffe03f */
[----:B------:R-:W-:Y:S01]  /*9c20*/  LOP3.LUT R36, R36, R37, RZ, 0x3c, !PT ;  /* 0x0000002524247212 */ /* 0x000fe200078e3cff */
[----:B------:R-:W-:Y:S01]  /*9c30*/  UIMAD UR4, UR14, UR10, URZ ;  /* 0x0000000a0e0472a4 */ /* 0x000fe2000f8e023f */
[----:B------:R-:W-:Y:S01]  /*9c40*/  LOP3.LUT R40, R40, R41, RZ, 0x3c, !PT ;  /* 0x0000002928287212 */ /* 0x000fe200078e3cff */
[--C-:B------:R-:W-:Y:S01]  /*9c50*/  IMAD.X R37, RZ, RZ, R7.reuse, P6 ;  /* 0x000000ffff257224 */ /* 0x100fe200030e0607 */
[----:B------:R-:W-:Y:S01]  /*9c60*/  LOP3.LUT R68, R68, R69, RZ, 0x3c, !PT ;  /* 0x0000004544447212 */ /* 0x000fe200078e3cff */
[--C-:B------:R-:W-:Y:S01]  /*9c70*/  IMAD.X R41, RZ, RZ, R7.reuse, P5 ;  /* 0x000000ffff297224 */ /* 0x100fe200028e0607 */
[C---:B------:R-:W-:Y:S01]  /*9c80*/  IADD3 R77, P6, R6.reuse, 0xc000, RZ ;  /* 0x0000c000064d7810 */ /* 0x040fe20007fde0ff */
[--C-:B------:R-:W-:Y:S01]  /*9c90*/  IMAD.X R69, RZ, RZ, R7.reuse, P4 ;  /* 0x000000ffff457224 */ /* 0x100fe200020e0607 */
[C---:B------:R-:W-:Y:S01]  /*9ca0*/  IADD3 R73, P5, R6.reuse, 0xd000, RZ ;  /* 0x0000d00006497810 */ /* 0x040fe20007fbe0ff */
[----:B------:R-:W-:Y:S01]  /*9cb0*/  IMAD R48, R3, 0x80, R0 ;  /* 0x0000008003307824 */ /* 0x000fe200078e0200 */
[C---:B------:R-:W-:Y:S01]  /*9cc0*/  IADD3 R65, P4, R6.reuse, 0xe000, RZ ;  /* 0x0000e00006417810 */ /* 0x040fe20007f9e0ff */
[----:B------:R-:W-:Y:S01]  /*9cd0*/  UIMAD UR4, UR41, UR11, UR4 ;  /* 0x0000000b290472a4 */ /* 0x000fe2000f8e0204 */
[----:B------:R-:W-:Y:S01]  /*9ce0*/  LOP3.LUT R9, R6, 0x380, RZ, 0xc0, !PT ;  /* 0x0000038006097812 */ /* 0x000fe200078ec0ff */
[----:B------:R-:W-:Y:S01]  /*9cf0*/  UIMAD.WIDE.U32 UR6, UR41, UR10, UR6 ;  /* 0x0000000a290672a5 */ /* 0x000fe2000f8e0006 */
[----:B------:R-:W-:Y:S01]  /*9d00*/  LOP3.LUT R76, R77, 0x380, RZ, 0xc0, !PT ;  /* 0x000003804d4c7812 */ /* 0x000fe200078ec0ff */
[----:B------:R-:W-:Y:S01]  /*9d10*/  ULDC.64 UR8, c[0x0][0xaf0] ;  /* 0x0002bc0000087ab9 */ /* 0x000fe20000000a00 */
[----:B------:R-:W-:Y:S01]  /*9d20*/  LOP3.LUT R72, R73, 0x380, RZ, 0xc0, !PT ;  /* 0x0000038049487812 */ /* 0x000fe200078ec0ff */
[----:B-1----:R-:W-:Y:S01]  /*9d30*/  @P1 IMAD.HI.U32 R0, R48, R49, RZ ;  /* 0x0000003130001227 */ /* 0x002fe200078e00ff */
[----:B------:R-:W-:Y:S01]  /*9d40*/  LOP3.LUT R64, R65, 0x380, RZ, 0xc0, !PT ;  /* 0x0000038041407812 */ /* 0x000fe200078ec0ff */
[----:B------:R-:W-:Y:S01]  /*9d50*/  UIADD3 UR7, UR7, UR4, URZ ;  /* 0x0000000407077290 */ /* 0x000fe2000fffe03f */
[----:B------:R-:W-:Y:S01]  /*9d60*/  SHF.R.U64 R9, R9, 0x3, RZ ;  /* 0x0000000309097819 */ /* 0x000fe200000012ff */
[----:B------:R-:W-:Y:S01]  /*9d70*/  UIMAD UR4, UR37, UR8, URZ ;  /* 0x00000008250472a4 */ /* 0x000fe2000f8e023f */
[----:B------:R-:W-:Y:S01]  /*9d80*/  SHF.R.U64 R76, R76, 0x3, RZ ;  /* 0x000000034c4c7819 */ /* 0x000fe200000012ff */
[----:B------:R-:W-:Y:S01]  /*9d90*/  IMAD.MOV.U32 R3, RZ, RZ, R48 ;  /* 0x000000ffff037224 */ /* 0x000fe200078e0030 */
[----:B------:R-:W-:Y:S01]  /*9da0*/  SHF.R.U64 R72, R72, 0x3, RZ ;  /* 0x0000000348487819 */ /* 0x000fe200000012ff */
[----:B------:R-:W-:Y:S01]  /*9db0*/  UIMAD.WIDE.U32 UR6, UR36, UR8, UR6 ;  /* 0x00000008240672a5 */ /* 0x000fe2000f8e0006 */
[----:B------:R-:W-:Y:S01]  /*9dc0*/  SHF.R.U64 R64, R64, 0x3, RZ ;  /* 0x0000000340407819 */ /* 0x000fe200000012ff */
[----:B------:R-:W5:Y:S01]  /*9dd0*/  LD.E.128 R32, desc[UR48][R32.64] ;  /* 0x0000003020207980 */ /* 0x000f62000c101d00 */
[----:B------:R-:W-:Y:S01]  /*9de0*/  LOP3.LUT R6, R9, R6, RZ, 0x3c, !PT ;  /* 0x0000000609067212 */ /* 0x000fe200078e3cff */
[----:B------:R-:W-:Y:S01]  /*9df0*/  UIMAD UR4, UR36, UR9, UR4 ;  /* 0x00000009240472a4 */ /* 0x000fe2000f8e0204 */
[----:B0-----:R-:W-:Y:S01]  /*9e00*/  @P1 SHF.R.U32.HI R3, RZ, R81, R0 ;  /* 0x00000051ff031219 */ /* 0x001fe20000011600 */
[----:B------:R-:W5:Y:S01]  /*9e10*/  LD.E.128 R36, desc[UR48][R36.64] ;  /* 0x0000003024247980 */ /* 0x000f62000c101d00 */
[----:B------:R-:W-:Y:S01]  /*9e20*/  LOP3.LUT R76, R76, R77, RZ, 0x3c, !PT ;  /* 0x0000004d4c4c7212 */ /* 0x000fe200078e3cff */
[--C-:B------:R-:W-:Y:S01]  /*9e30*/  IMAD.X R77, RZ, RZ, R7.reuse, P6 ;  /* 0x000000ffff4d7224 */ /* 0x100fe200030e0607 */
[----:B------:R-:W-:Y:S01]  /*9e40*/  LOP3.LUT R72, R72, R73, RZ, 0x3c, !PT ;  /* 0x0000004948487212 */ /* 0x000fe200078e3cff */
[--C-:B------:R-:W-:Y:S01]  /*9e50*/  IMAD.X R73, RZ, RZ, R7.reuse, P5 ;  /* 0x000000ffff497224 */ /* 0x100fe200028e0607 */
[----:B------:R-:W-:Y:S01]  /*9e60*/  LOP3.LUT R64, R64, R65, RZ, 0x3c, !PT ;  /* 0x0000004140407212 */ /* 0x000fe200078e3cff */
[----:B------:R-:W-:Y:S01]  /*9e70*/  IMAD.X R65, RZ, RZ, R7, P4 ;  /* 0x000000ffff417224 */ /* 0x000fe200020e0607 */
[----:B------:R-:W5:Y:S01]  /*9e80*/  LD.E.128 R8, desc[UR48][R6.64] ;  /* 0x0000003006087980 */ /* 0x000f62000c101d00 */
[--C-:B------:R-:W-:Y:S01]  /*9e90*/  SHF.R.S32.HI R0, RZ, 0x1f, R3.reuse ;  /* 0x0000001fff007819 */ /* 0x100fe20000011403 */
[----:B------:R-:W-:Y:S01]  /*9ea0*/  UIADD3 UR4, UR7, UR4, URZ ;  /* 0x0000000407047290 */ /* 0x000fe2000fffe03f */
[----:B------:R-:W-:Y:S01]  /*9eb0*/  IMAD.MOV R49, RZ, RZ, -R3 ;  /* 0x000000ffff317224 */ /* 0x000fe200078e0a03 */
[----:B------:R-:W5:Y:S04]  /*9ec0*/  LD.E.128 R40, desc[UR48][R40.64] ;  /* 0x0000003028287980 */ /* 0x000f68000c101d00 */
[----:B------:R-:W5:Y:S04]  /*9ed0*/  LD.E.128 R68, desc[UR48][R68.64] ;  /* 0x0000003044447980 */ /* 0x000f68000c101d00 */
[----:B------:R0:W5:Y:S01]  /*9ee0*/  LD.E.128 R4, desc[UR48][R20.64] ;  /* 0x0000003014047980 */ /* 0x000162000c101d00 */
[----:B------:R-:W-:-:S03]  /*9ef0*/  IMAD R49, R50, R49, R48 ;  /* 0x0000003132317224 */ /* 0x000fc600078e0230 */
[----:B------:R-:W5:Y:S04]  /*9f00*/  LD.E.128 R60, desc[UR48][R60.64] ;  /* 0x000000303c3c7980 */ /* 0x000f68000c101d00 */
[----:B------:R-:W5:Y:S01]  /*9f10*/  LD.E.128 R44, desc[UR48][R44.64] ;  /* 0x000000302c2c7980 */ /* 0x000f62000c101d00 */
[----:B0-----:R-:W-:Y:S02]  /*9f20*/  IMAD.U32 R20, RZ, RZ, UR6 ;  /* 0x00000006ff147e24 */ /* 0x001fe4000f8e00ff */
[----:B------:R-:W-:Y:S01]  /*9f30*/  IMAD.U32 R21, RZ, RZ, UR7 ;  /* 0x00000007ff157e24 */ /* 0x000fe2000f8e00ff */
[----:B------:R-:W-:Y:S01]  /*9f40*/  ULDC.64 UR6, c[0x0][0xae0] ;  /* 0x0002b80000067ab9 */ /* 0x000fe20000000a00 */
[----:B------:R-:W5:Y:S01]  /*9f50*/  LD.E.128 R76, desc[UR48][R76.64] ;  /* 0x000000304c4c7980 */ /* 0x000f62000c101d00 */
[----:B------:R-:W-:-:S02]  /*9f60*/  IMAD R0, R0, UR6, RZ ;  /* 0x0000000600007c24 */ /* 0x000fc4000f8e02ff */
[----:B------:R-:W-:Y:S01]  /*9f70*/  IMAD.U32 R21, RZ, RZ, UR4 ;  /* 0x00000004ff157e24 */ /* 0x000fe2000f8e00ff */
[----:B------:R-:W5:Y:S01]  /*9f80*/  LD.E.128 R72, desc[UR48][R72.64] ;  /* 0x0000003048487980 */ /* 0x000f62000c101d00 */
[C---:B------:R-:W-:Y:S01]  /*9f90*/  IMAD R81, R3.reuse, UR7, R0 ;  /* 0x0000000703517c24 */ /* 0x040fe2000f8e0200 */
[----:B------:R-:W-:Y:S02]  /*9fa0*/  SHF.R.S32.HI R0, RZ, 0x1f, R49 ;  /* 0x0000001fff007819 */ /* 0x000fe40000011431 */
[----:B------:R-:W5:Y:S01]  /*9fb0*/  LD.E.128 R64, desc[UR48][R64.64] ;  /* 0x0000003040407980 */ /* 0x000f62000c101d00 */
[----:B------:R-:W-:Y:S01]  /*9fc0*/  IMAD.WIDE.U32 R20, R3, UR6, R20 ;  /* 0x0000000603147c25 */ /* 0x000fe2000f8e0014 */
[----:B------:R-:W-:Y:S02]  /*9fd0*/  ULDC.64 UR6, c[0x0][0xad8] ;  /* 0x0002b60000067ab9 */ /* 0x000fe40000000a00 */
[----:B------:R-:W5:Y:S01]  /*9fe0*/  LD.E.128 R52, desc[UR48][R52.64] ;  /* 0x0000003034347980 */ /* 0x000f62000c101d00 */
[----:B------:R-:W-:Y:S01]  /*9ff0*/  IMAD.U32 R84, RZ, RZ, UR40 ;  /* 0x00000028ff547e24 */ /* 0x000fe2000f8e00ff */
[----:B------:R-:W-:Y:S01]  /*a000*/  @!PT LDS RZ, [RZ] ;  /* 0x00000000fffff984 */ /* 0x000fe20000000800 */
[----:B------:R-:W-:Y:S01]  /*a010*/  @!PT LDS RZ, [RZ] ;  /* 0x00000000fffff984 */ /* 0x000fe20000000800 */
[----:B------:R-:W-:Y:S01]  /*a020*/  @!PT LDS RZ, [RZ] ;  /* 0x00000000fffff984 */ /* 0x000fe20000000800 */
[----:B------:R-:W-:Y:S01]  /*a030*/  @!PT LDS RZ, [RZ] ;  /* 0x00000000fffff984 */ /* 0x000fe20000000800 */
[----:B------:R0:W-:Y:S06]  /*a040*/  MEMBAR.ALL.CTA ;  /* 0x0000000000007992 */ /* 0x0001ec0000008000 */
[----:B0-----:R-:W0:Y:S01]  /*a050*/  FENCE.VIEW.ASYNC.S ;  /* 0x00000000000073c6 */ /* 0x001e220000000000 */
[----:B------:R-:W-:-:S02]  /*a060*/  IMAD.IADD R21, R21, 0x1, R81 ;  /* 0x0000000115157824 */ /* 0x000fc400078e0251 */
[----:B------:R-:W-:Y:S02]  /*a070*/  IMAD R48, R0, UR6, RZ ;  /* 0x0000000600307c24 */ /* 0x000fe4000f8e02ff */
[----:B------:R-:W-:Y:S02]  /*a080*/  IMAD R84, R84, 0x80, R23 ;  /* 0x0000008054547824 */ /* 0x000fe400078e0217 */
[C---:B------:R-:W-:Y:S02]  /*a090*/  IMAD R3, R49.reuse, UR7, R48 ;  /* 0x0000000731037c24 */ /* 0x040fe4000f8e0230 */
[----:B------:R-:W-:Y:S01]  /*a0a0*/  IMAD.WIDE.U32 R20, R49, UR6, R20 ;  /* 0x0000000631147c25 */ /* 0x000fe2000f8e0014 */
[C---:B------:R-:W-:Y:S01]  /*a0b0*/  ISETP.GE.AND P2, PT, R84.reuse, R83, PT ;  /* 0x000000535400720c */ /* 0x040fe20003f46270 */
[----:B------:R-:W-:Y:S02]  /*a0c0*/  ULDC.64 UR6, c[0x0][0xa80] ;  /* 0x0002a00000067ab9 */ /* 0x000fe40000000a00 */
[----:B------:R-:W-:Y:S01]  /*a0d0*/  VIADD R0, R84, 0x20 ;  /* 0x0000002054007836 */ /* 0x000fe20000000000 */
[----:B------:R-:W-:Y:S01]  /*a0e0*/  LEA R50, P3, R20, UR6, 0x1 ;  /* 0x0000000614327c11 */ /* 0x000fe2000f8608ff */
[----:B------:R-:W-:-:S02]  /*a0f0*/  IMAD.IADD R3, R21, 0x1, R3 ;  /* 0x0000000115037824 */ /* 0x000fc400078e0203 */
[----:B------:R-:W-:Y:S01]  /*a100*/  VIADD R2, R2, 0x38820 ;  /* 0x0003882002027836 */ /* 0x000fe20000000000 */
[-C--:B------:R-:W-:Y:S01]  /*a110*/  ISETP.GE.AND P1, PT, R0, R83.reuse, PT ;  /* 0x000000530000720c */ /* 0x080fe20003f26270 */
[----:B------:R-:W-:Y:S01]  /*a120*/  VIADD R0, R84, 0x40 ;  /* 0x0000004054007836 */ /* 0x000fe20000000000 */
[----:B------:R-:W-:Y:S02]  /*a130*/  LEA.HI.X R82, R20, UR7, R3, 0x1, P3 ;  /* 0x0000000714527c11 */ /* 0x000fe400098f0c03 */
[----:B------:R-:W-:Y:S01]  /*a140*/  PRMT R2, RZ, 0x654, R2 ;  /* 0x00000654ff027816 */ /* 0x000fe20000000002 */
[----:B0-----:R0:W1:Y:S01]  /*a150*/  SHFL.IDX PT, R80, R50, RZ, 0x181f ;  /* 0x00181fff32507589 */ /* 0x00106200000e0000 */
[----:B------:R-:W-:Y:S01]  /*a160*/  ISETP.GE.AND P0, PT, R0, R83, PT ;  /* 0x000000530000720c */ /* 0x000fe20003f06270 */
[----:B------:R-:W-:Y:S01]  /*a170*/  BSSY B1, `(.L_x_175) ;  /* 0x0000019000017945 */ /* 0x000fe20003800000 */
[----:B------:R0:W-:Y:S01]  /*a180*/  SYNCS.ARRIVE.TRANS64.RED.A1T0 RZ, [R2+URZ], RZ ;  /* 0x000000ff02ff79a7 */ /* 0x0001e2000810043f */
[----:B------:R0:W2:Y:S01]  /*a190*/  SHFL.IDX PT, R0, R82, RZ, 0x181f ;  /* 0x00181fff52007589 */ /* 0x0000a200000e0000 */
[----:B------:R-:W-:-:S02]  /*a1a0*/  SHF.R.S32.HI R85, RZ, 0x1f, R19 ;  /* 0x0000001fff557819 */ /* 0x000fc40000011413 */
[----:B------:R-:W-:Y:S02]  /*a1b0*/  SHF.R.S32.HI R86, RZ, 0x1f, R17 ;  /* 0x0000001fff567819 */ /* 0x000fe40000011411 */
[----:B------:R-:W-:Y:S02]  /*a1c0*/  SHF.R.S32.HI R87, RZ, 0x1f, R18 ;  /* 0x0000001fff577819 */ /* 0x000fe40000011412 */
[----:B------:R-:W-:Y:S01]  /*a1d0*/  SHF.R.S32.HI R88, RZ, 0x1f, R16 ;  /* 0x0000001fff587819 */ /* 0x000fe20000011410 */
[----:B0-----:R-:W-:Y:S06]  /*a1e0*/  @P2 BRA `(.L_x_176) ;  /* 0x0000000000442947 */ /* 0x001fec0003800000 */
[----:B------:R-:W-:Y:S02]  /*a1f0*/  ULDC UR4, c[0x0][0xac8] ;  /* 0x0002b20000047ab9 */ /* 0x000fe40000000800 */
[----:B------:R-:W-:Y:S02]  /*a200*/  ISETP.GE.AND P5, PT, R16, UR4, PT ;  /* 0x0000000410007c0c */ /* 0x000fe4000bfa6270 */
[----:B------:R-:W-:Y:S02]  /*a210*/  ISETP.GE.AND P4, PT, R18, UR4, PT ;  /* 0x0000000412007c0c */ /* 0x000fe4000bf86270 */
[----:B------:R-:W-:Y:S02]  /*a220*/  ISETP.GE.AND P3, PT, R17, UR4, PT ;  /* 0x0000000411007c0c */ /* 0x000fe4000bf66270 */
[----:B------:R-:W-:-:S07]  /*a230*/  ISETP.GE.AND P2, PT, R19, UR4, PT ;  /* 0x0000000413007c0c */ /* 0x000fce000bf46270 */
[----:B-1----:R-:W-:-:S04]  /*a240*/  @!P5 LEA R2, P6, R16, R80, 0x1 ;  /* 0x000000501002d211 */ /* 0x002fc800078c08ff */
[----:B--2---:R-:W-:Y:S02]  /*a250*/  @!P5 LEA.HI.X R3, R16, R0, R88, 0x1, P6 ;  /* 0x000000001003d211 */ /* 0x004fe400030f0c58 */
[----:B------:R-:W-:-:S03]  /*a260*/  @!P4 LEA R20, P6, R18, R80, 0x1 ;  /* 0x000000501214c211 */ /* 0x000fc600078c08ff */
[----:B-----5:R0:W-:Y:S01]  /*a270*/  @!P5 ST.E.128 desc[UR48][R2.64], R8 ;  /* 0x000000080200d985 */ /* 0x0201e2000c101d30 */
[----:B------:R-:W-:Y:S02]  /*a280*/  @!P4 LEA.HI.X R21, R18, R0, R87, 0x1, P6 ;  /* 0x000000001215c211 */ /* 0x000fe400030f0c57 */
[----:B------:R-:W-:-:S03]  /*a290*/  @!P3 LEA R48, P6, R17, R80, 0x1 ;  /* 0x000000501130b211 */ /* 0x000fc600078c08ff */
[----:B------:R0:W-:Y:S01]  /*a2a0*/  @!P4 ST.E.128 desc[UR48][R20.64], R56 ;  /* 0x000000381400c985 */ /* 0x0001e2000c101d30 */
[----:B------:R-:W-:Y:S02]  /*a2b0*/  @!P3 LEA.HI.X R49, R17, R0, R86, 0x1, P6 ;  /* 0x000000001131b211 */ /* 0x000fe400030f0c56 */
[----:B------:R-:W-:-:S03]  /*a2c0*/  @!P2 LEA R80, P6, R19, R80, 0x1 ;  /* 0x000000501350a211 */ /* 0x000fc600078c08ff */
[----:B------:R0:W-:Y:S01]  /*a2d0*/  @!P3 ST.E.128 desc[UR48][R48.64], R68 ;  /* 0x000000443000b985 */ /* 0x0001e2000c101d30 */
[----:B------:R-:W-:-:S05]  /*a2e0*/  @!P2 LEA.HI.X R81, R19, R0, R85, 0x1, P6 ;  /* 0x000000001351a211 */ /* 0x000fca00030f0c55 */
[----:B------:R0:W-:Y:S04]  /*a2f0*/  @!P2 ST.E.128 desc[UR48][R80.64], R76 ;  /* 0x0000004c5000a985 */ /* 0x0001e8000c101d30 */
.L_x_176:
[----:B------:R-:W-:Y:S05]  /*a300*/  BSYNC B1 ;  /* 0x0000000000017941 */ /* 0x000fea0003800000 */
.L_x_175:
[----:B--2---:R2:W3:Y:S01]  /*a310*/  SHFL.IDX PT, R0, R82, 0x1, 0x181f ;  /* 0x00381f0052007f89 */ /* 0x0044e200000e0000 */
        /* <DEDUP_REMOVED lines=8> */
[-C--:B0-----:R-:W-:Y:S02]  /*a3a0*/  @!P4 LEA R2, P6, R16, R20.reuse, 0x1 ;  /* 0x000000141002c211 */ /* 0x081fe400078c08ff */
[----:B-----5:R-:W-:Y:S02]  /*a3b0*/  @!P3 LEA R8, P5, R18, R20, 0x1 ;  /* 0x000000141208b211 */ /* 0x020fe400078a08ff */
[----:B---3--:R-:W-:Y:S02]  /*a3c0*/  @!P4 LEA.HI.X R3, R16, R0, R88, 0x1, P6 ;  /* 0x000000001003c211 */ /* 0x008fe400030f0c58 */
[----:B------:R-:W-:Y:S02]  /*a3d0*/  @!P2 LEA R10, P6, R17, R20, 0x1 ;  /* 0x00000014110aa211 */ /* 0x000fe400078c08ff */
[----:B------:R-:W-:Y:S01]  /*a3e0*/  @!P3 LEA.HI.X R9, R18, R0, R87, 0x1, P5 ;  /* 0x000000001209b211 */ /* 0x000fe200028f0c57 */
[----:B------:R4:W-:Y:S01]  /*a3f0*/  @!P4 ST.E.128 desc[UR48][R2.64], R12 ;  /* 0x0000000c0200c985 */ /* 0x0009e2000c101d30 */
[----:B------:R-:W-:-:S02]  /*a400*/  @!P1 LEA R20, P5, R19, R20, 0x1 ;  /* 0x0000001413149211 */ /* 0x000fc400078a08ff */
[-C--:B------:R-:W-:Y:S01]  /*a410*/  @!P2 LEA.HI.X R11, R17, R0.reuse, R86, 0x1, P6 ;  /* 0x00000000110ba211 */ /* 0x080fe200030f0c56 */
[----:B------:R4:W-:Y:S01]  /*a420*/  @!P3 ST.E.128 desc[UR48][R8.64], R32 ;  /* 0x000000200800b985 */ /* 0x0009e2000c101d30 */
[----:B------:R-:W-:-:S03]  /*a430*/  @!P1 LEA.HI.X R21, R19, R0, R85, 0x1, P5 ;  /* 0x0000000013159211 */ /* 0x000fc600028f0c55 */
[----:B------:R4:W-:Y:S04]  /*a440*/  @!P2 ST.E.128 desc[UR48][R10.64], R60 ;  /* 0x0000003c0a00a985 */ /* 0x0009e8000c101d30 */
[----:B------:R4:W-:Y:S02]  /*a450*/  @!P1 ST.E.128 desc[UR48][R20.64], R72 ;  /* 0x0000004814009985 */ /* 0x0009e4000c101d30 */
.L_x_178:
[----:B------:R-:W-:Y:S05]  /*a460*/  BSYNC B1 ;  /* 0x0000000000017941 */ /* 0x000fea0003800000 */
.L_x_177:
[----:B---3--:R3:W0:Y:S01]  /*a470*/  SHFL.IDX PT, R0, R82, 0x2, 0x181f ;  /* 0x00581f0052007f89 */ /* 0x00862200000e0000 */
[----:B------:R-:W-:Y:S03]  /*a480*/  BSSY B1, `(.L_x_179) ;  /* 0x0000014000017945 */ /* 0x000fe60003800000 */
[----:B----45:R3:W4:Y:S01]  /*a490*/  SHFL.IDX PT, R12, R50, 0x2, 0x181f ;  /* 0x00581f00320c7f89 */ /* 0x03072200000e0000 */
[----:B------:R-:W-:Y:S05]  /*a4a0*/  @P0 BRA `(.L_x_180) ;  /* 0x0000000000440947 */ /* 0x000fea0003800000 */
[----:B------:R-:W-:Y:S02]  /*a4b0*/  ULDC UR4, c[0x0][0xac8] ;  /* 0x0002b20000047ab9 */ /* 0x000fe40000000800 */
[----:B------:R-:W-:Y:S02]  /*a4c0*/  ISETP.GE.AND P3, PT, R16, UR4, PT ;  /* 0x0000000410007c0c */ /* 0x000fe4000bf66270 */
[----:B------:R-:W-:Y:S02]  /*a4d0*/  ISETP.GE.AND P2, PT, R18, UR4, PT ;  /* 0x0000000412007c0c */ /* 0x000fe4000bf46270 */
[----:B------:R-:W-:Y:S02]  /*a4e0*/  ISETP.GE.AND P1, PT, R17, UR4, PT ;  /* 0x0000000411007c0c */ /* 0x000fe4000bf26270 */
[----:B------:R-:W-:-:S07]  /*a4f0*/  ISETP.GE.AND P0, PT, R19, UR4, PT ;  /* 0x0000000413007c0c */ /* 0x000fce000bf06270 */
[-C--:B----4-:R-:W-:Y:S02]  /*a500*/  @!P3 LEA R2, P6, R16, R12.reuse, 0x1 ;  /* 0x0000000c1002b211 */ /* 0x090fe400078c08ff */
[-C--:B------:R-:W-:Y:S02]  /*a510*/  @!P2 LEA R8, P5, R18, R12.reuse, 0x1 ;  /* 0x0000000c1208a211 */ /* 0x080fe400078a08ff */
[----:B------:R-:W-:Y:S02]  /*a520*/  @!P1 LEA R10, P4, R17, R12, 0x1 ;  /* 0x0000000c110a9211 */ /* 0x000fe400078808ff */
[----:B0-----:R-:W-:Y:S02]  /*a530*/  @!P3 LEA.HI.X R3, R16, R0, R88, 0x1, P6 ;  /* 0x000000001003b211 */ /* 0x001fe400030f0c58 */
[----:B------:R-:W-:Y:S02]  /*a540*/  @!P0 LEA R12, P6, R19, R12, 0x1 ;  /* 0x0000000c130c8211 */ /* 0x000fe400078c08ff */
[-C--:B------:R-:W-:Y:S01]  /*a550*/  @!P2 LEA.HI.X R9, R18, R0.reuse, R87, 0x1, P5 ;  /* 0x000000001209a211 */ /* 0x080fe200028f0c57 */
[----:B------:R0:W-:Y:S01]  /*a560*/  @!P3 ST.E.128 desc[UR48][R2.64], R24 ;  /* 0x000000180200b985 */ /* 0x0001e2000c101d30 */
[----:B------:R-:W-:-:S02]  /*a570*/  @!P1 LEA.HI.X R11, R17, R0, R86, 0x1, P4 ;  /* 0x00000000110b9211 */ /* 0x000fc400020f0c56 */
[----:B------:R-:W-:Y:S01]  /*a580*/  @!P0 LEA.HI.X R13, R19, R0, R85, 0x1, P6 ;  /* 0x00000000130d8211 */ /* 0x000fe200030f0c55 */
[----:B------:R0:W-:Y:S04]  /*a590*/  @!P2 ST.E.128 desc[UR48][R8.64], R36 ;  /* 0x000000240800a985 */ /* 0x0001e8000c101d30 */
[----:B------:R0:W-:Y:S04]  /*a5a0*/  @!P1 ST.E.128 desc[UR48][R10.64], R44 ;  /* 0x0000002c0a009985 */ /* 0x0001e8000c101d30 */
[----:B------:R0:W-:Y:S02]  /*a5b0*/  @!P0 ST.E.128 desc[UR48][R12.64], R64 ;  /* 0x000000400c008985 */ /* 0x0001e4000c101d30 */
.L_x_180:
[----:B------:R-:W-:Y:S05]  /*a5c0*/  BSYNC B1 ;  /* 0x0000000000017941 */ /* 0x000fea0003800000 */
.L_x_179:
[----:B0-----:R-:W-:Y:S01]  /*a5d0*/  VIADD R0, R84, 0x60 ;  /* 0x0000006054007836 */ /* 0x001fe20000000000 */
[----:B--23--:R-:W3:Y:S04]  /*a5e0*/  SHFL.IDX PT, R82, R82, 0x3, 0x181f ;  /* 0x00781f0052527f89 */ /* 0x00cee800000e0000 */
[----:B------:R-:W-:Y:S01]  /*a5f0*/  ISETP.GE.AND P0, PT, R0, R83, PT ;  /* 0x000000530000720c */ /* 0x000fe20003f06270 */
[----:B------:R-:W0:-:S12]  /*a600*/  SHFL.IDX PT, R50, R50, 0x3, 0x181f ;  /* 0x00781f0032327f89 */ /* 0x000e1800000e0000 */
[----:B------:R-:W-:Y:S05]  /*a610*/  @P0 BRA `(.L_x_181) ;  /* 0x0000000c00cc0947 */ /* 0x000fea0003800000 */
[----:B------:R-:W-:Y:S02]  /*a620*/  ULDC UR4, c[0x0][0xac8] ;  /* 0x0002b20000047ab9 */ /* 0x000fe40000000800 */
[----:B------:R-:W-:Y:S02]  /*a630*/  ISETP.GE.AND P3, PT, R16, UR4, PT ;  /* 0x0000000410007c0c */ /* 0x000fe4000bf66270 */
[----:B------:R-:W-:Y:S02]  /*a640*/  ISETP.GE.AND P4, PT, R18, UR4, PT ;  /* 0x0000000412007c0c */ /* 0x000fe4000bf86270 */
[----:B------:R-:W-:-:S09]  /*a650*/  ISETP.GE.AND P5, PT, R17, UR4, PT ;  /* 0x0000000411007c0c */ /* 0x000fd2000bfa6270 */
[-C--:B0-----:R-:W-:Y:S02]  /*a660*/  @!P3 LEA R2, P0, R16, R50.reuse, 0x1 ;  /* 0x000000321002b211 */ /* 0x081fe400078008ff */
[-C--:B------:R-:W-:Y:S02]  /*a670*/  @!P4 LEA R8, P1, R18, R50.reuse, 0x1 ;  /* 0x000000321208c211 */ /* 0x080fe400078208ff */
[C---:B------:R-:W-:Y:S02]  /*a680*/  @!P5 LEA R10, P2, R17.reuse, R50, 0x1 ;  /* 0x00000032110ad211 */ /* 0x040fe400078408ff */
[-C--:B---3--:R-:W-:Y:S02]  /*a690*/  @!P3 LEA.HI.X R3, R16, R82.reuse, R88, 0x1, P0 ;  /* 0x000000521003b211 */ /* 0x088fe400000f0c58 */
[-C--:B------:R-:W-:Y:S02]  /*a6a0*/  @!P4 LEA.HI.X R9, R18, R82.reuse, R87, 0x1, P1 ;  /* 0x000000521209c211 */ /* 0x080fe400008f0c57 */
[----:B------:R-:W-:Y:S01]  /*a6b0*/  @!P5 LEA.HI.X R11, R17, R82, R86, 0x1, P2 ;  /* 0x00000052110bd211 */ /* 0x000fe200010f0c56 */
[----:B------:R0:W-:Y:S01]  /*a6c0*/  @!P3 ST.E.128 desc[UR48][R2.64], R28 ;  /* 0x0000001c0200b985 */ /* 0x0001e2000c101d30 */
[----:B------:R-:W-:-:S03]  /*a6d0*/  ISETP.GE.AND P0, PT, R19, UR4, PT ;  /* 0x0000000413007c0c */ /* 0x000fc6000bf06270 */
[----:B------:R0:W-:Y:S04]  /*a6e0*/  @!P4 ST.E.128 desc[UR48][R8.64], R40 ;  /* 0x000000280800c985 */ /* 0x0001e8000c101d30 */
[----:B------:R0:W-:Y:S06]  /*a6f0*/  @!P5 ST.E.128 desc[UR48][R10.64], R4 ;  /* 0x000000040a00d985 */ /* 0x0001ec000c101d30 */
[----:B------:R-:W-:Y:S05]  /*a700*/  @P0 BRA `(.L_x_181) ;  /* 0x0000000c00900947 */ /* 0x000fea0003800000 */
[----:B0-----:R-:W-:-:S04]  /*a710*/  LEA R2, P0, R19, R50, 0x1 ;  /* 0x0000003213027211 */ /* 0x001fc800078008ff */
[----:B------:R-:W-:-:S05]  /*a720*/  LEA.HI.X R3, R19, R82, R85, 0x1, P0 ;  /* 0x0000005213037211 */ /* 0x000fca00000f0c55 */
[----:B------:R0:W-:Y:S01]  /*a730*/  ST.E.128 desc[UR48][R2.64], R52 ;  /* 0x0000003402007985 */ /* 0x0001e2000c101d30 */
[----:B------:R-:W-:Y:S05]  /*a740*/  BRA `(.L_x_181) ;  /* 0x0000000c00807947 */ /* 0x000fea0003800000 */
.L_x_173:
[----:B------:R-:W-:Y:S01]  /*a750*/  ULDC.64 UR6, c[0x0][0xc00] ;  /* 0x0003000000067ab9 */ /* 0x000fe20000000a00 */
[----:B------:R-:W-:Y:S01]  /*a760*/  ULDC UR4, c[0x0][0xa88] ;  /* 0x0002a20000047ab9 */ /* 0x000fe20000000800 */
[----:B------:R-:W-:Y:S01]  /*a770*/  UISETP.NE.U32.AND UP0, UPT, UR6, URZ, UPT ;  /* 0x0000003f0600728c */ /* 0x000fe2000bf05070 */
[----:B------:R-:W0:Y:S03]  /*a780*/  LDC R11, c[0x0][0xbe8] ;  /* 0x0002fa00ff0b7b82 */ /* 0x000e260000000800 */
[----:B------:R-:W-:-:S03]  /*a790*/  UISETP.NE.AND.EX UP0, UPT, UR7, URZ, UPT, UP0 ;  /* 0x0000003f0700728c */ /* 0x000fc6000bf05300 */
[----:B------:R-:W-:Y:S02]  /*a7a0*/  ULDC.64 UR6, c[0x0][0xc00] ;  /* 0x0003000000067ab9 */ /* 0x000fe40000000a00 */
[----:B------:R-:W-:Y:S01]  /*a7b0*/  UIMAD.WIDE UR6, UR36, 0x4, UR6 ;  /* 0x00000004240678a5 */ /* 0x000fe2000f8e0206 */
[----:B------:R-:W-:-:S05]  /*a7c0*/  PLOP3.LUT P2, PT, PT, PT, UP0, 0x80, 0x0 ;  /* 0x000000000000781c */ /* 0x000fca0003f4f008 */
[----:B------:R-:W-:Y:S02]  /*a7d0*/  IMAD.U32 R2, RZ, RZ, UR6 ;  /* 0x00000006ff027e24 */ /* 0x000fe4000f8e00ff */
[----:B------:R-:W-:Y:S01]  /*a7e0*/  IMAD.U32 R3, RZ, RZ, UR7 ;  /* 0x00000007ff037e24 */ /* 0x000fe2000f8e00ff */
[----:B------:R-:W-:Y:S02]  /*a7f0*/  ULDC.64 UR6, c[0x0][0xc08] ;  /* 0x0003020000067ab9 */ /* 0x000fe40000000a00 */
[----:B------:R-:W-:-:S03]  /*a800*/  UISETP.NE.U32.AND UP1, UPT, UR6, URZ, UPT ;  /* 0x0000003f0600728c */ /* 0x000fc6000bf25070 */
[----:B------:R-:W2:Y:S01]  /*a810*/  @P2 LDG.E R6, desc[UR48][R2.64] ;  /* 0x0000003002062981 */ /* 0x000ea2000c1e1900 */
[----:B------:R-:W-:Y:S01]  /*a820*/  UISETP.NE.AND.EX UP1, UPT, UR7, URZ, UPT, UP1 ;  /* 0x0000003f0700728c */ /* 0x000fe2000bf25310 */
[----:B------:R-:W-:-:S05]  /*a830*/  IMAD.U32 R0, RZ, RZ, UR4 ;  /* 0x00000004ff007e24 */ /* 0x000fca000f8e00ff */
[----:B------:R-:W-:-:S05]  /*a840*/  PLOP3.LUT P3, PT, PT, PT, UP1, 0x80, 0x0 ;  /* 0x000000000000781c */ /* 0x000fca0003f6f018 */
[----:B------:R-:W-:Y:S02]  /*a850*/  @UP1 ULDC.64 UR6, c[0x0][0xc08] ;  /* 0x0003020000061ab9 */ /* 0x000fe40000000a00 */
[----:B------:R-:W-:-:S06]  /*a860*/  @UP1 UIMAD.WIDE UR6, UR36, 0x4, UR6 ;  /* 0x00000004240618a5 */ /* 0x000fcc000f8e0206 */
[----:B------:R-:W-:Y:S02]  /*a870*/  IMAD.U32 R4, RZ, RZ, UR6 ;  /* 0x00000006ff047e24 */ /* 0x000fe4000f8e00ff */
[----:B------:R-:W-:-:S05]  /*a880*/  IMAD.U32 R5, RZ, RZ, UR7 ;  /* 0x00000007ff057e24 */ /* 0x000fca000f8e00ff */
[----:B------:R1:W5:Y:S01]  /*a890*/  @P3 LDG.E R0, desc[UR48][R4.64] ;  /* 0x0000003004003981 */ /* 0x000362000c1e1900 */
[----:B0-----:R-:W-:Y:S01]  /*a8a0*/  ISETP.NE.AND P0, PT, R11, 0x1, PT ;  /* 0x000000010b00780c */ /* 0x001fe20003f05270 */
[----:B------:R-:W-:Y:S01]  /*a8b0*/  UMOV UR4, URZ ;  /* 0x0000003f00047c82 */ /* 0x000fe20008000000 */
[----:B------:R-:W-:Y:S01]  /*a8c0*/  USHF.R.S32.HI UR10, URZ, 0x1f, UR41 ;  /* 0x0000001f3f0a7899 */ /* 0x000fe20008011429 */
[----:B------:R-:W0:Y:S10]  /*a8d0*/  S2R R7, SR_TID.X ;  /* 0x0000000000077919 */ /* 0x000e340000002100 */
[----:B------:R-:W3:Y:S01]  /*a8e0*/  @P0 LDC R9, c[0x0][0xbec] ;  /* 0x0002fb00ff090b82 */ /* 0x000ee20000000800 */
[----:B0-----:R-:W-:-:S05]  /*a8f0*/  VIADD R7, R7, 0xffffff80 ;  /* 0xffffff8007077836 */ /* 0x001fca0000000000 */
[----:B------:R-:W-:Y:S02]  /*a900*/  ISETP.GE.AND P1, PT, R7, 0x80, PT ;  /* 0x000000800700780c */ /* 0x000fe40003f26270 */
[----:B--2---:R-:W-:-:S13]  /*a910*/  @P2 R2UR UR4, R6 ;  /* 0x00000000060422ca */ /* 0x004fda00000e0000 */
[----:B------:R-:W-:Y:S01]  /*a920*/  USHF.R.S32.HI UR9, URZ, 0x1f, UR4 ;  /* 0x0000001f3f097899 */ /* 0x000fe20008011404 */
[----:B-1-3--:R-:W-:Y:S11]  /*a930*/  @P3 BRA `(.L_x_182) ;  /* 0x0000000000103947 */ /* 0x00aff60003800000 */
[----:B------:R-:W-:Y:S05]  /*a940*/  @!P2 BRA `(.L_x_182) ;  /* 0x00000000000ca947 */ /* 0x000fea0003800000 */
[----:B------:R-:W2:Y:S04]  /*a950*/  LDG.E R5, desc[UR48][R2.64] ;  /* 0x0000003002057981 */ /* 0x000ea8000c1e1900 */
[----:B-----5:R-:W2:Y:S02]  /*a960*/  LDG.E R0, desc[UR48][R2.64+0x4] ;  /* 0x0000043002007981 */ /* 0x020ea4000c1e1900 */
[----:B--2---:R-:W-:-:S07]  /*a970*/  IMAD.IADD R0, R0, 0x1, -R5 ;  /* 0x0000000100007824 */ /* 0x004fce00078e0a05 */
.L_x_182:
[----:B------:R-:W-:Y:S01]  /*a980*/  USEL UR36, UR36, URZ, !UP0 ;  /* 0x0000003f24247287 */ /* 0x000fe2000c000000 */
[----:B------:R-:W-:Y:S01]  /*a990*/  BSSY B1, `(.L_x_183) ;  /* 0x000002d000017945 */ /* 0x000fe20003800000 */
[----:B------:R-:W-:-:S03]  /*a9a0*/  USEL UR37, UR37, URZ, !UP0 ;  /* 0x0000003f25257287 */ /* 0x000fc6000c000000 */
[----:B------:R-:W-:Y:S09]  /*a9b0*/  @P1 BRA `(.L_x_184) ;  /* 0x0000000000a81947 */ /* 0x000ff20003800000 */
[----:B------:R-:W0:Y:S01]  /*a9c0*/  S2R R3, SR_TID.X ;  /* 0x0000000000037919 */ /* 0x000e220000002100 */
[----:B------:R-:W1:Y:S01]  /*a9d0*/  LDC R7, c[0x0][0xbe8] ;  /* 0x0002fa00ff077b82 */ /* 0x000e620000000800 */
[----:B------:R-:W-:-:S04]  /*a9e0*/  IMAD.U32 R2, RZ, RZ, UR40 ;  /* 0x00000028ff027e24 */ /* 0x000fc8000f8e00ff */
[----:B0-----:R-:W-:Y:S02]  /*a9f0*/  IMAD R2, R2, 0x80, R3 ;  /* 0x0000008002027824 */ /* 0x001fe400078e0203 */
[----:B-1---5:R-:W-:Y:S02]  /*aa00*/  IMAD R3, R0, R7, RZ ;  /* 0x0000000700037224 */ /* 0x022fe400078e02ff */
[----:B------:R-:W-:-:S05]  /*aa10*/  VIADD R4, R2, 0xffffff80 ;  /* 0xffffff8002047836 */ /* 0x000fca0000000000 */
[----:B------:R-:W-:-:S13]  /*aa20*/  ISETP.GE.AND P1, PT, R4, R3, PT ;  /* 0x000000030400720c */ /* 0x000fda0003f26270 */
[----:B------:R-:W-:Y:S05]  /*aa30*/  @P1 BRA `(.L_x_184) ;  /* 0x0000000000881947 */ /* 0x000fea0003800000 */
[----:B------:R-:W-:Y:S01]  /*aa40*/  ISETP.NE.AND P1, PT, R7, 0x1, PT ;  /* 0x000000010700780c */ /* 0x000fe20003f25270 */
[----:B------:R-:W-:Y:S01]  /*aa50*/  ULDC.64 UR12, c[0x0][0xb90] ;  /* 0x0002e400000c7ab9 */ /* 0x000fe20000000a00 */
[----:B------:R-:W-:Y:S01]  /*aa60*/  UMOV UR6, UR4 ;  /* 0x0000000400067c82 */ /* 0x000fe20008000000 */
[----:B------:R-:W-:Y:S01]  /*aa70*/  UIMAD UR8, UR10, UR12, URZ ;  /* 0x0000000c0a0872a4 */ /* 0x000fe2000f8e023f */
[----:B------:R-:W-:Y:S01]  /*aa80*/  IMAD.MOV.U32 R2, RZ, RZ, R4 ;  /* 0x000000ffff027224 */ /* 0x000fe200078e0004 */
[----:B------:R-:W-:Y:S02]  /*aa90*/  UMOV UR7, UR9 ;  /* 0x0000000900077c82 */ /* 0x000fe40008000000 */
[----:B------:R-:W-:Y:S02]  /*aaa0*/  UIMAD.WIDE.U32 UR6, UR41, UR12, UR6 ;  /* 0x0000000c290672a5 */ /* 0x000fe4000f8e0006 */
[----:B------:R-:W-:-:S03]  /*aab0*/  UIMAD UR8, UR41, UR13, UR8 ;  /* 0x0000000d290872a4 */ /* 0x000fc6000f8e0208 */
[----:B------:R-:W-:Y:S01]  /*aac0*/  ULDC.64 UR12, c[0x0][0xb98] ;  /* 0x0002e600000c7ab9 */ /* 0x000fe20000000a00 */
[----:B------:R-:W0:Y:S01]  /*aad0*/  @P1 LDC R3, c[0x0][0xbec] ;  /* 0x0002fb00ff031b82 */ /* 0x000e220000000800 */
[----:B------:R-:W-:Y:S02]  /*aae0*/  UIADD3 UR7, UR7, UR8, URZ ;  /* 0x0000000807077290 */ /* 0x000fe4000fffe03f */
[----:B------:R-:W-:Y:S02]  /*aaf0*/  UIMAD UR8, UR37, UR12, URZ ;  /* 0x0000000c250872a4 */ /* 0x000fe4000f8e023f */
[----:B------:R-:W-:Y:S02]  /*ab00*/  UIMAD.WIDE.U32 UR6, UR36, UR12, UR6 ;  /* 0x0000000c240672a5 */ /* 0x000fe4000f8e0006 */
[----:B------:R-:W-:Y:S01]  /*ab10*/  UIMAD UR8, UR36, UR13, UR8 ;  /* 0x0000000d240872a4 */ /* 0x000fe2000f8e0208 */
[----:B------:R-:W1:Y:S02]  /*ab20*/  @P1 LDC R6, c[0x0][0xbf0] ;  /* 0x0002fc00ff061b82 */ /* 0x000e640000000800 */
[----:B------:R-:W-:Y:S01]  /*ab30*/  ULDC.64 UR12, c[0x0][0xb88] ;  /* 0x0002e200000c7ab9 */ /* 0x000fe20000000a00 */
[----:B0-----:R-:W-:-:S05]  /*ab40*/  @P1 IMAD.HI.U32 R3, R4, R3, RZ ;  /* 0x0000000304031227 */ /* 0x001fca00078e00ff */
[----:B-1----:R-:W-:Y:S01]  /*ab50*/  @P1 SHF.R.U32.HI R2, RZ, R6, R3 ;  /* 0x00000006ff021219 */ /* 0x002fe20000011603 */
[----:B------:R-:W-:-:S03]  /*ab60*/  IMAD.U32 R6, RZ, RZ, UR8 ;  /* 0x00000008ff067e24 */ /* 0x000fc6000f8e00ff */
[--C-:B------:R-:W-:Y:S01]  /*ab70*/  SHF.R.S32.HI R3, RZ, 0x1f, R2.reuse ;  /* 0x0000001fff037819 */ /* 0x100fe20000011402 */
[----:B------:R-:W-:Y:S01]  /*ab80*/  IMAD.MOV R5, RZ, RZ, -R2 ;  /* 0x000000ffff057224 */ /* 0x000fe200078e0a02 */
[----:B------:R-:W-:-:S03]  /*ab90*/  IADD3 R2, P1, R2, UR6, RZ ;  /* 0x0000000602027c10 */ /* 0x000fc6000ff3e0ff */
[----:B------:R-:W-:Y:S01]  /*aba0*/  IMAD R5, R7, R5, R4 ;  /* 0x0000000507057224 */ /* 0x000fe200078e0204 */
[----:B------:R-:W-:Y:S01]  /*abb0*/  IADD3.X R3, R3, UR7, R6, P1, !PT ;  /* 0x0000000703037c10 */ /* 0x000fe20008ffe406 */
[----:B------:R-:W-:-:S03]  /*abc0*/  ULDC.64 UR6, c[0x0][0xb50] ;  /* 0x0002d40000067ab9 */ /* 0x000fc60000000a00 */
[----:B------:R-:W-:Y:S01]  /*abd0*/  SHF.R.S32.HI R4, RZ, 0x1f, R5 ;  /* 0x0000001fff047819 */ /* 0x000fe20000011405 */
[----:B------:R-:W-:-:S04]  /*abe0*/  IMAD.WIDE.U32 R2, R5, UR12, R2 ;  /* 0x0000000c05027c25 */ /* 0x000fc8000f8e0002 */
[----:B------:R-:W-:-:S04]  /*abf0*/  IMAD R4, R4, UR12, RZ ;  /* 0x0000000c04047c24 */ /* 0x000fc8000f8e02ff */
[----:B------:R-:W-:Y:S01]  /*ac00*/  IMAD R7, R5, UR13, R4 ;  /* 0x0000000d05077c24 */ /* 0x000fe2000f8e0204 */
[----:B------:R-:W-:-:S03]  /*ac10*/  LEA R4, P1, R2, UR6, 0x2 ;  /* 0x0000000602047c11 */ /* 0x000fc6000f8210ff */
[----:B------:R-:W-:-:S05]  /*ac20*/  IMAD.IADD R3, R3, 0x1, R7 ;  /* 0x0000000103037824 */ /* 0x000fca00078e0207 */
[----:B------:R-:W-:Y:S01]  /*ac30*/  LEA.HI.X R5, R2, UR7, R3, 0x2, P1 ;  /* 0x0000000702057c11 */ /* 0x000fe200088f1403 */
[----:B------:R-:W-:-:S05]  /*ac40*/  IMAD.MOV.U32 R3, RZ, RZ, -0x800000 ;  /* 0xff800000ff037424 */ /* 0x000fca00078e00ff */
[----:B------:R0:W-:Y:S02]  /*ac50*/  STG.E desc[UR48][R4.64], R3 ;  /* 0x0000000304007986 */ /* 0x0001e4000c101930 */
.L_x_184:
[----:B------:R-:W-:Y:S05]  /*ac60*/  BSYNC B1 ;  /* 0x0000000000017941 */ /* 0x000fea0003800000 */
.L_x_183:
[----:B0-----:R-:W0:Y:S01]  /*ac70*/  @P0 LDC R3, c[0x0][0xbf0] ;  /* 0x0002fc00ff030b82 */ /* 0x001e220000000800 */
[----:B------:R-:W-:Y:S01]  /*ac80*/  ULDC.64 UR12, c[0x0][0xaa0] ;  /* 0x0002a800000c7ab9 */ /* 0x000fe20000000a00 */
[----:B------:R-:W-:Y:S01]  /*ac90*/  IMAD R2, R22, 0x20, R23 ;  /* 0x0000002016027824 */ /* 0x000fe200078e0217 */
[----:B------:R-:W-:Y:S01]  /*aca0*/  UIMAD UR8, UR9, UR12, URZ ;  /* 0x0000000c090872a4 */ /* 0x000fe2000f8e023f */
[----:B------:R-:W-:Y:S01]  /*acb0*/  IMAD.U32 R5, RZ, RZ, UR40 ;  /* 0x00000028ff057e24 */ /* 0x000fe2000f8e00ff */
[----:B------:R-:W-:Y:S01]  /*acc0*/  UIMAD.WIDE.U32 UR6, UR4, UR12, URZ ;  /* 0x0000000c040672a5 */ /* 0x000fe2000f8e003f */
[----:B------:R-:W-:Y:S01]  /*acd0*/  BSSY B1, `(.L_x_185) ;  /* 0x0000045000017945 */ /* 0x000fe20003800000 */
[----:B------:R-:W-:Y:S01]  /*ace0*/  UIMAD UR8, UR4, UR13, UR8 ;  /* 0x0000000d040872a4 */ /* 0x000fe2000f8e0208 */
[----:B------:R-:W-:Y:S01]  /*acf0*/  IMAD R6, R5, 0x80, R2 ;  /* 0x0000008005067824 */ /* 0x000fe200078e0202 */
[----:B------:R-:W-:Y:S01]  /*ad00*/  SHF.R.S32.HI R20, RZ, 0x1f, R19 ;  /* 0x0000001fff147819 */ /* 0x000fe20000011413 */
[----:B------:R-:W-:Y:S01]  /*ad10*/  ULDC.64 UR12, c[0x0][0xae8] ;  /* 0x0002ba00000c7ab9 */ /* 0x000fe20000000a00 */
[----:B------:R-:W-:Y:S01]  /*ad20*/  UIADD3 UR7, UR7, UR8, URZ ;  /* 0x0000000807077290 */ /* 0x000fe2000fffe03f */
[----:B------:R-:W-:Y:S01]  /*ad30*/  @P0 IMAD.HI.U32 R2, R6, R9, RZ ;  /* 0x0000000906020227 */ /* 0x000fe200078e00ff */
[----:B------:R-:W-:Y:S01]  /*ad40*/  UIMAD UR4, UR10, UR12, URZ ;  /* 0x0000000c0a0472a4 */ /* 0x000fe2000f8e023f */
[----:B------:R-:W-:Y:S01]  /*ad50*/  SHF.R.S32.HI R21, RZ, 0x1f, R17 ;  /* 0x0000001fff157819 */ /* 0x000fe20000011411 */
[----:B------:R-:W-:Y:S01]  /*ad60*/  UIMAD.WIDE.U32 UR6, UR41, UR12, UR6 ;  /* 0x0000000c290672a5 */ /* 0x000fe2000f8e0006 */
[----:B------:R-:W-:Y:S01]  /*ad70*/  IMAD.MOV.U32 R5, RZ, RZ, R6 ;  /* 0x000000ffff057224 */ /* 0x000fe200078e0006 */
[----:B------:R-:W-:Y:S01]  /*ad80*/  UIMAD UR4, UR41, UR13, UR4 ;  /* 0x0000000d290472a4 */ /* 0x000fe2000f8e0204 */
[----:B------:R-:W-:Y:S01]  /*ad90*/  SHF.R.S32.HI R24, RZ, 0x1f, R18 ;  /* 0x0000001fff187819 */ /* 0x000fe20000011412 */
[----:B------:R-:W-:Y:S01]  /*ada0*/  ULDC.64 UR8, c[0x0][0xaf0] ;  /* 0x0002bc0000087ab9 */ /* 0x000fe20000000a00 */
[----:B------:R-:W-:Y:S01]  /*adb0*/  SHF.R.S32.HI R25, RZ, 0x1f, R16 ;  /* 0x0000001fff197819 */ /* 0x000fe20000011410 */
[----:B------:R-:W-:-:S02]  /*adc0*/  UIADD3 UR7, UR7, UR4, URZ ;  /* 0x0000000407077290 */ /* 0x000fc4000fffe03f */
[----:B------:R-:W-:Y:S01]  /*add0*/  UIMAD UR4, UR37, UR8, URZ ;  /* 0x00000008250472a4 */ /* 0x000fe2000f8e023f */
[----:B0-----:R-:W-:Y:S01]  /*ade0*/  @P0 SHF.R.U32.HI R5, RZ, R3, R2 ;  /* 0x00000003ff050219 */ /* 0x001fe20000011602 */
[----:B------:R-:W-:Y:S02]  /*adf0*/  UIMAD.WIDE.U32 UR6, UR36, UR8, UR6 ;  /* 0x00000008240672a5 */ /* 0x000fe4000f8e0006 */
[----:B------:R-:W-:Y:S01]  /*ae00*/  UIMAD UR4, UR36, UR9, UR4 ;  /* 0x00000009240472a4 */ /* 0x000fe2000f8e0204 */
[--C-:B------:R-:W-:Y:S01]  /*ae10*/  SHF.R.S32.HI R2, RZ, 0x1f, R5.reuse ;  /* 0x0000001fff027819 */ /* 0x100fe20000011405 */
[----:B------:R-:W-:Y:S01]  /*ae20*/  IMAD.MOV R7, RZ, RZ, -R5 ;  /* 0x000000ffff077224 */ /* 0x000fe200078e0a05 */
[----:B------:R-:W-:Y:S01]  /*ae30*/  ULDC.64 UR8, c[0x0][0xae0] ;  /* 0x0002b80000087ab9 */ /* 0x000fe20000000a00 */
[----:B------:R-:W-:Y:S02]  /*ae40*/  UIADD3 UR4, UR7, UR4, URZ ;  /* 0x0000000407047290 */ /* 0x000fe4000fffe03f */
[----:B------:R-:W-:-:S02]  /*ae50*/  IMAD.U32 R3, RZ, RZ, UR7 ;  /* 0x00000007ff037e24 */ /* 0x000fc4000f8e00ff */
[----:B------:R-:W-:Y:S02]  /*ae60*/  IMAD R4, R2, UR8, RZ ;  /* 0x0000000802047c24 */ /* 0x000fe4000f8e02ff */
[----:B------:R-:W-:Y:S02]  /*ae70*/  IMAD R7, R11, R7, R6 ;  /* 0x000000070b077224 */ /* 0x000fe400078e0206 */
[----:B------:R-:W-:Y:S01]  /*ae80*/  IMAD.U32 R2, RZ, RZ, UR6 ;  /* 0x00000006ff027e24 */ /* 0x000fe2000f8e00ff */
[----:B------:R-:W-:Y:S01]  /*ae90*/  ULDC.64 UR6, c[0x0][0xad8] ;  /* 0x0002b60000067ab9 */ /* 0x000fe20000000a00 */
[----:B------:R-:W-:Y:S02]  /*aea0*/  IMAD.U32 R3, RZ, RZ, UR4 ;  /* 0x00000004ff037e24 */ /* 0x000fe4000f8e00ff */
[C---:B------:R-:W-:Y:S01]  /*aeb0*/  IMAD R9, R5.reuse, UR9, R4 ;  /* 0x0000000905097c24 */ /* 0x040fe2000f8e0204 */
[----:B------:R-:W-:Y:S01]  /*aec0*/  SHF.R.S32.HI R4, RZ, 0x1f, R7 ;  /* 0x0000001fff047819 */ /* 0x000fe20000011407 */
[----:B------:R-:W-:-:S04]  /*aed0*/  IMAD.WIDE.U32 R2, R5, UR8, R2 ;  /* 0x0000000805027c25 */ /* 0x000fc8000f8e0002 */
[----:B------:R-:W-:Y:S02]  /*aee0*/  IMAD.U32 R6, RZ, RZ, UR40 ;  /* 0x00000028ff067e24 */ /* 0x000fe4000f8e00ff */
[----:B------:R-:W-:Y:S02]  /*aef0*/  IMAD.IADD R3, R3, 0x1, R9 ;  /* 0x0000000103037824 */ /* 0x000fe400078e0209 */
[----:B------:R-:W-:Y:S02]  /*af00*/  IMAD R4, R4, UR6, RZ ;  /* 0x0000000604047c24 */ /* 0x000fe4000f8e02ff */
[----:B------:R-:W-:Y:S02]  /*af10*/  IMAD R6, R6, 0x80, R23 ;  /* 0x0000008006067824 */ /* 0x000fe400078e0217 */
[----:B-----5:R-:W-:Y:S02]  /*af20*/  IMAD R11, R0, R11, RZ ;  /* 0x0000000b000b7224 */ /* 0x020fe400078e02ff */
[----:B------:R-:W-:-:S02]  /*af30*/  IMAD R5, R7, UR7, R4 ;  /* 0x0000000707057c24 */ /* 0x000fc4000f8e0204 */
[----:B------:R-:W-:Y:S01]  /*af40*/  IMAD.WIDE.U32 R2, R7, UR6, R2 ;  /* 0x0000000607027c25 */ /* 0x000fe2000f8e0002 */
[C---:B------:R-:W-:Y:S01]  /*af50*/  ISETP.GE.AND P2, PT, R6.reuse, R11, PT ;  /* 0x0000000b0600720c */ /* 0x040fe20003f46270 */
[----:B------:R-:W-:Y:S02]  /*af60*/  ULDC.64 UR6, c[0x0][0xa80] ;  /* 0x0002a00000067ab9 */ /* 0x000fe40000000a00 */
[----:B------:R-:W-:Y:S01]  /*af70*/  VIADD R0, R6, 0x20 ;  /* 0x0000002006007836 */ /* 0x000fe20000000000 */
[----:B------:R-:W-:Y:S01]  /*af80*/  LEA R4, P3, R2, UR6, 0x1 ;  /* 0x0000000602047c11 */ /* 0x000fe2000f8608ff */
[----:B------:R-:W-:-:S03]  /*af90*/  IMAD.IADD R3, R3, 0x1, R5 ;  /* 0x0000000103037824 */ /* 0x000fc600078e0205 */
[-C--:B------:R-:W-:Y:S01]  /*afa0*/  ISETP.GE.AND P1, PT, R0, R11.reuse, PT ;  /* 0x0000000b0000720c */ /* 0x080fe20003f26270 */
[----:B------:R-:W-:Y:S01]  /*afb0*/  VIADD R0, R6, 0x40 ;  /* 0x0000004006007836 */ /* 0x000fe20000000000 */
[----:B------:R-:W-:Y:S02]  /*afc0*/  LEA.HI.X R5, R2, UR7, R3, 0x1, P3 ;  /* 0x0000000702057c11 */ /* 0x000fe400098f0c03 */
[----:B------:R0:W1:Y:S02]  /*afd0*/  SHFL.IDX PT, R2, R4, RZ, 0x181f ;  /* 0x00181fff04027589 */ /* 0x00006400000e0000 */
[----:B------:R-:W-:Y:S02]  /*afe0*/  ISETP.GE.AND P0, PT, R0, R11, PT ;  /* 0x0000000b0000720c */ /* 0x000fe40003f06270 */
[----:B------:R0:W2:Y:S01]  /*aff0*/  SHFL.IDX PT, R0, R5, RZ, 0x181f ;  /* 0x00181fff05007589 */ /* 0x0000a200000e0000 */
[----:B------:R-:W-:Y:S10]  /*b000*/  @P2 BRA `(.L_x_186) ;  /* 0x0000000000442947 */ /* 0x000ff40003800000 */
        /* <DEDUP_REMOVED lines=8> */
[----:B------:R3:W-:Y:S01]  /*b090*/  @!P5 ST.E.128 desc[UR48][R8.64], RZ ;  /* 0x000000ff0800d985 */ /* 0x0007e2000c101d30 */
[----:B------:R-:W-:Y:S02]  /*b0a0*/  @!P4 LEA.HI.X R13, R18, R0, R24, 0x1, P6 ;  /* 0x00000000120dc211 */ /* 0x000fe400030f0c18 */
[----:B------:R-:W-:-:S03]  /*b0b0*/  @!P3 LEA R14, P6, R17, R2, 0x1 ;  /* 0x00000002110eb211 */ /* 0x000fc600078c08ff */
[----:B------:R3:W-:Y:S01]  /*b0c0*/  @!P4 ST.E.128 desc[UR48][R12.64], RZ ;  /* 0x000000ff0c00c985 */ /* 0x0007e2000c101d30 */
[----:B------:R-:W-:Y:S02]  /*b0d0*/  @!P3 LEA.HI.X R15, R17, R0, R21, 0x1, P6 ;  /* 0x00000000110fb211 */ /* 0x000fe400030f0c15 */
[----:B------:R-:W-:-:S03]  /*b0e0*/  @!P2 LEA R2, P6, R19, R2, 0x1 ;  /* 0x000000021302a211 */ /* 0x000fc600078c08ff */
[----:B------:R3:W-:Y:S01]  /*b0f0*/  @!P3 ST.E.128 desc[UR48][R14.64], RZ ;  /* 0x000000ff0e00b985 */ /* 0x0007e2000c101d30 */
[----:B------:R-:W-:-:S05]  /*b100*/  @!P2 LEA.HI.X R3, R19, R0, R20, 0x1, P6 ;  /* 0x000000001303a211 */ /* 0x000fca00030f0c14 */
[----:B------:R3:W-:Y:S04]  /*b110*/  @!P2 ST.E.128 desc[UR48][R2.64], RZ ;  /* 0x000000ff0200a985 */ /* 0x0007e8000c101d30 */
.L_x_186:
[----:B------:R-:W-:Y:S05]  /*b120*/  BSYNC B1 ;  /* 0x0000000000017941 */ /* 0x000fea0003800000 */
.L_x_185:
[----:B--2---:R2:W4:Y:S01]  /*b130*/  SHFL.IDX PT, R0, R5, 0x1, 0x181f ;  /* 0x00381f0005007f89 */ /* 0x00452200000e0000 */
[----:B------:R-:W-:Y:S03]  /*b140*/  BSSY B1, `(.L_x_187) ;  /* 0x0000014000017945 */ /* 0x000fe60003800000 */
[----:B-1-3--:R2:W1:Y:S01]  /*b150*/  SHFL.IDX PT, R2, R4, 0x1, 0x181f ;  /* 0x00381f0004027f89 */ /* 0x00a46200000e0000 */
[----:B------:R-:W-:Y:S05]  /*b160*/  @P1 BRA `(.L_x_188) ;  /* 0x0000000000441947 */ /* 0x000fea0003800000 */
[----:B------:R-:W-:Y:S02]  /*b170*/  ULDC UR4, c[0x0][0xac8] ;  /* 0x0002b20000047ab9 */ /* 0x000fe40000000800 */
[----:B------:R-:W-:Y:S02]  /*b180*/  ISETP.GE.AND P4, PT, R16, UR4, PT ;  /* 0x0000000410007c0c */ /* 0x000fe4000bf86270 */
[----:B------:R-:W-:Y:S02]  /*b190*/  ISETP.GE.AND P3, PT, R18, UR4, PT ;  /* 0x0000000412007c0c */ /* 0x000fe4000bf66270 */
[----:B------:R-:W-:Y:S02]  /*b1a0*/  ISETP.GE.AND P2, PT, R17, UR4, PT ;  /* 0x0000000411007c0c */ /* 0x000fe4000bf46270 */
[----:B------:R-:W-:-:S07]  /*b1b0*/  ISETP.GE.AND P1, PT, R19, UR4, PT ;  /* 0x0000000413007c0c */ /* 0x000fce000bf26270 */
[-C--:B-1----:R-:W-:Y:S02]  /*b1c0*/  @!P4 LEA R8, P6, R16, R2.reuse, 0x1 ;  /* 0x000000021008c211 */ /* 0x082fe400078c08ff */
[----:B------:R-:W-:Y:S02]  /*b1d0*/  @!P3 LEA R12, P5, R18, R2, 0x1 ;  /* 0x00000002120cb211 */ /* 0x000fe400078a08ff */
[----:B----4-:R-:W-:Y:S02]  /*b1e0*/  @!P4 LEA.HI.X R9, R16, R0, R25, 0x1, P6 ;  /* 0x000000001009c211 */ /* 0x010fe400030f0c19 */
[----:B------:R-:W-:Y:S02]  /*b1f0*/  @!P2 LEA R14, P6, R17, R2, 0x1 ;  /* 0x00000002110ea211 */ /* 0x000fe400078c08ff */
[----:B------:R-:W-:Y:S01]  /*b200*/  @!P3 LEA.HI.X R13, R18, R0, R24, 0x1, P5 ;  /* 0x00000000120db211 */ /* 0x000fe200028f0c18 */
[----:B------:R3:W-:Y:S01]  /*b210*/  @!P4 ST.E.128 desc[UR48][R8.64], RZ ;  /* 0x000000ff0800c985 */ /* 0x0007e2000c101d30 */
[----:B------:R-:W-:-:S02]  /*b220*/  @!P1 LEA R2, P5, R19, R2, 0x1 ;  /* 0x0000000213029211 */ /* 0x000fc400078a08ff */
[-C--:B------:R-:W-:Y:S01]  /*b230*/  @!P2 LEA.HI.X R15, R17, R0.reuse, R21, 0x1, P6 ;  /* 0x00000000110fa211 */ /* 0x080fe200030f0c15 */
[----:B------:R3:W-:Y:S01]  /*b240*/  @!P3 ST.E.128 desc[UR48][R12.64], RZ ;  /* 0x000000ff0c00b985 */ /* 0x0007e2000c101d30 */
[----:B------:R-:W-:-:S03]  /*b250*/  @!P1 LEA.HI.X R3, R19, R0, R20, 0x1, P5 ;  /* 0x0000000013039211 */ /* 0x000fc600028f0c14 */
[----:B------:R3:W-:Y:S04]  /*b260*/  @!P2 ST.E.128 desc[UR48][R14.64], RZ ;  /* 0x000000ff0e00a985 */ /* 0x0007e8000c101d30 */
[----:B------:R3:W-:Y:S02]  /*b270*/  @!P1 ST.E.128 desc[UR48][R2.64], RZ ;  /* 0x000000ff02009985 */ /* 0x0007e4000c101d30 */
.L_x_188:
[----:B------:R-:W-:Y:S05]  /*b280*/  BSYNC B1 ;  /* 0x0000000000017941 */ /* 0x000fea0003800000 */
.L_x_187:
[----:B----4-:R4:W0:Y:S01]  /*b290*/  SHFL.IDX PT, R0, R5, 0x2, 0x181f ;  /* 0x00581f0005007f89 */ /* 0x01082200000e0000 */
        /* <DEDUP_REMOVED lines=9> */
[-C--:B------:R-:W-:Y:S02]  /*b330*/  @!P2 LEA R12, P5, R18, R2.reuse, 0x1 ;  /* 0x00000002120ca211 */ /* 0x080fe400078a08ff */
[----:B------:R-:W-:Y:S02]  /*b340*/  @!P1 LEA R14, P4, R17, R2, 0x1 ;  /* 0x00000002110e9211 */ /* 0x000fe400078808ff */
[----:B0-----:R-:W-:Y:S02]  /*b350*/  @!P3 LEA.HI.X R9, R16, R0, R25, 0x1, P6 ;  /* 0x000000001009b211 */ /* 0x001fe400030f0c19 */
[----:B------:R-:W-:Y:S02]  /*b360*/  @!P0 LEA R2, P6, R19, R2, 0x1 ;  /* 0x0000000213028211 */ /* 0x000fe400078c08ff */
[-C--:B------:R-:W-:Y:S01]  /*b370*/  @!P2 LEA.HI.X R13, R18, R0.reuse, R24, 0x1, P5 ;  /* 0x00000000120da211 */ /* 0x080fe200028f0c18 */
[----:B------:R3:W-:Y:S01]  /*b380*/  @!P3 ST.E.128 desc[UR48][R8.64], RZ ;  /* 0x000000ff0800b985 */ /* 0x0007e2000c101d30 */
[----:B------:R-:W-:-:S02]  /*b390*/  @!P1 LEA.HI.X R15, R17, R0, R21, 0x1, P4 ;  /* 0x00000000110f9211 */ /* 0x000fc400020f0c15 */
[----:B------:R-:W-:Y:S01]  /*b3a0*/  @!P0 LEA.HI.X R3, R19, R0, R20, 0x1, P6 ;  /* 0x0000000013038211 */ /* 0x000fe200030f0c14 */
[----:B------:R3:W-:Y:S04]  /*b3b0*/  @!P2 ST.E.128 desc[UR48][R12.64], RZ ;  /* 0x000000ff0c00a985 */ /* 0x0007e8000c101d30 */
[----:B------:R3:W-:Y:S04]  /*b3c0*/  @!P1 ST.E.128 desc[UR48][R14.64], RZ ;  /* 0x000000ff0e009985 */ /* 0x0007e8000c101d30 */
[----:B------:R3:W-:Y:S02]  /*b3d0*/  @!P0 ST.E.128 desc[UR48][R2.64], RZ ;  /* 0x000000ff02008985 */ /* 0x0007e4000c101d30 */
.L_x_190:
[----:B------:R-:W-:Y:S05]  /*b3e0*/  BSYNC B1 ;  /* 0x0000000000017941 */ /* 0x000fea0003800000 */
.L_x_189:
[----:B0-----:R-:W-:Y:S01]  /*b3f0*/  VIADD R0, R6, 0x60 ;  /* 0x0000006006007836 */ /* 0x001fe20000000000 */
[----:B--2-4-:R-:W0:Y:S04]  /*b400*/  SHFL.IDX PT, R5, R5, 0x3, 0x181f ;  /* 0x00781f0005057f89 */ /* 0x014e2800000e0000 */
[----:B------:R-:W-:Y:S01]  /*b410*/  ISETP.GE.AND P0, PT, R0, R11, PT ;  /* 0x0000000b0000720c */ /* 0x000fe20003f06270 */
[----:B-1-3--:R1:W2:-:S12]  /*b420*/  SHFL.IDX PT, R2, R4, 0x3, 0x181f ;  /* 0x00781f0004027f89 */ /* 0x00a29800000e0000 */
[----:B-1----:R-:W-:Y:S05]  /*b430*/  @P0 BRA `(.L_x_181) ;  /* 0x0000000000440947 */ /* 0x002fea0003800000 */
[----:B------:R-:W-:Y:S02]  /*b440*/  ULDC UR4, c[0x0][0xac8] ;  /* 0x0002b20000047ab9 */ /* 0x000fe40000000800 */
[----:B------:R-:W-:Y:S02]  /*b450*/  ISETP.GE.AND P3, PT, R16, UR4, PT ;  /* 0x0000000410007c0c */ /* 0x000fe4000bf66270 */
[----:B------:R-:W-:Y:S02]  /*b460*/  ISETP.GE.AND P2, PT, R18, UR4, PT ;  /* 0x0000000412007c0c */ /* 0x000fe4000bf46270 */
[----:B------:R-:W-:Y:S02]  /*b470*/  ISETP.GE.AND P1, PT, R17, UR4, PT ;  /* 0x0000000411007c0c */ /* 0x000fe4000bf26270 */
[----:B------:R-:W-:-:S07]  /*b480*/  ISETP.GE.AND P0, PT, R19, UR4, PT ;  /* 0x0000000413007c0c */ /* 0x000fce000bf06270 */
[-C--:B--2---:R-:W-:Y:S02]  /*b490*/  @!P3 LEA R6, P6, R16, R2.reuse, 0x1 ;  /* 0x000000021006b211 */ /* 0x084fe400078c08ff */
[-C--:B------:R-:W-:Y:S02]  /*b4a0*/  @!P2 LEA R8, P5, R18, R2.reuse, 0x1 ;  /* 0x000000021208a211 */ /* 0x080fe400078a08ff */
[-C--:B------:R-:W-:Y:S02]  /*b4b0*/  @!P1 LEA R10, P4, R17, R2.reuse, 0x1 ;  /* 0x00000002110a9211 */ /* 0x080fe400078808ff */
[-C--:B0-----:R-:W-:Y:S02]  /*b4c0*/  @!P3 LEA.HI.X R7, R16, R5.reuse, R25, 0x1, P6 ;  /* 0x000000051007b211 */ /* 0x081fe400030f0c19 */
        /* <DEDUP_REMOVED lines=8> */
.L_x_181:
[----:B------:R-:W-:Y:S05]  /*b550*/  BSYNC B0 ;  /* 0x0000000000007941 */ /* 0x000fea0003800000 */
.L_x_172:
[----:B------:R-:W-:Y:S02]  /*b560*/  ULDC UR4, c[0x0][0xc3c] ;  /* 0x00030f0000047ab9 */ /* 0x000fe40000000800 */
[----:B------:R-:W-:-:S13]  /*b570*/  ISETP.GE.AND P0, PT, R51, UR4, PT ;  /* 0x0000000433007c0c */ /* 0x000fda000bf06270 */
[----:B------:R-:W-:Y:S05]  /*b580*/  @!P0 BRA `(.L_x_191) ;  /* 0xffffff5800348947 */ /* 0x000fea000383ffff */
[----:B------:R-:W-:Y:S05]  /*b590*/  EXIT ;  /* 0x000000000000794d */ /* 0x000fea0003800000 */
.L_x_146:
[----:B------:R-:W-:-:S08]  /*b5a0*/  NOP ;  /* 0x0000000000007918 */ /* 0x000fd00000000000 */
[----:B------:R-:W0:-:S00]  /*b5b0*/  USETMAXREG.DEALLOC.CTAPOOL 0x18 ;  /* 0x00000018000079c8 */ /* 0x000e0000080e0500 */
[----:B0-----:R-:W2:Y:S01]  /*b5c0*/  LDL.LU R2, [R1+0x14] ;  /* 0x0000140001027983 */ /* 0x001ea20000300800 */
[----:B------:R-:W-:-:S06]  /*b5d0*/  LOP3.LUT R0, R0, 0x3, RZ, 0xc0, !PT ;  /* 0x0000000300007812 */ /* 0x000fcc00078ec0ff */
[----:B------:R-:W0:Y:S02]  /*b5e0*/  SHFL.IDX PT, R0, R0, RZ, 0x1f ;  /* 0x00001fff00007589 */ /* 0x000e2400000e0000 */
[----:B0-----:R-:W-:Y:S01]  /*b5f0*/  ISETP.NE.AND P0, PT, R0, RZ, PT ;  /* 0x000000ff0000720c */ /* 0x001fe20003f05270 */
[----:B------:R-:W-:Y:S01]  /*b600*/  IMAD.MOV.U32 R0, RZ, RZ, RZ ;  /* 0x000000ffff007224 */ /* 0x000fe200078e00ff */
[----:B--2---:R-:W-:-:S11]  /*b610*/  LOP3.LUT R2, R2, 0xfffffffd, RZ, 0xc0, !PT ;  /* 0xfffffffd02027812 */ /* 0x004fd600078ec0ff */
[----:B------:R-:W-:-:S05]  /*b620*/  @P0 LOP3.LUT R2, R2, 0x2, RZ, 0xfc, !PT ;  /* 0x0000000202020812 */ /* 0x000fca00078efcff */
[----:B------:R0:W-:Y:S01]  /*b630*/  STL [R1+0x14], R2 ;  /* 0x0000140201007387 */ /* 0x0001e20000100800 */
[----:B------:R-:W-:Y:S05]  /*b640*/  @!P0 BRA `(.L_x_192) ;  /* 0x00000000002c8947 */ /* 0x000fea0003800000 */
[----:B------:R-:W1:Y:S08]  /*b650*/  S2UR UR5, SR_CgaCtaId ;  /* 0x00000000000579c3 */ /* 0x000e700000008800 */
[----:B------:R-:W-:Y:S06]  /*b660*/  BAR.SYNC.DEFER_BLOCKING 0x5, 0x180 ;  /* 0x0146000000007b1d */ /* 0x000fec0000010000 */
[----:B------:R-:W-:-:S02]  /*b670*/  UMOV UR4, 0x400 ;  /* 0x0000040000047882 */ /* 0x000fc40000000000 */
[----:B-1----:R-:W-:-:S09]  /*b680*/  ULEA UR4, UR5, UR4, 0x18 ;  /* 0x0000000405047291 */ /* 0x002fd2000f8ec03f */
[----:B------:R-:W1:Y:S04]  /*b690*/  LDS.128 R4, [UR4+0x388d0] ;  /* 0x0388d004ff047984 */ /* 0x000e680008000c00 */
[----:B-1----:R1:W-:Y:S01]  /*b6a0*/  STL [R1+0x24], R5 ;  /* 0x0000240501007387 */ /* 0x0023e20000100800 */
[----:B------:R-:W-:Y:S02]  /*b6b0*/  R2UR UR45, R7 ;  /* 0x00000000072d72ca */ /* 0x000fe400000e0000 */
[----:B------:R-:W-:Y:S01]  /*b6c0*/  R2UR UR36, R6 ;  /* 0x00000000062472ca */ /* 0x000fe200000e0000 */
[----:B------:R1:W-:Y:S01]  /*b6d0*/  STL [R1+0x20], R4 ;  /* 0x0000200401007387 */ /* 0x0003e20000100800 */
[----:B------:R-:W-:Y:S06]  /*b6e0*/  BAR.ARV 0x4, 0x180 ;  /* 0x0106000000007b1d */ /* 0x000fec0000002000 */
[----:B------:R-:W-:Y:S07]  /*b6f0*/  BRA `(.L_x_193) ;  /* 0x0000000800247947 */ /* 0x000fee0003800000 */
.L_x_192:
[----:B0-----:R-:W0:Y:S01]  /*b700*/  S2R R2, SR_TID.X ;  /* 0x0000000000027919 */ /* 0x001e220000002100 */
[----:B------:R-:W-:Y:S01]  /*b710*/  ULDC UR4, c[0x0][0xc3c] ;  /* 0x00030f0000047ab9 */ /* 0x000fe20000000800 */
[----:B------:R-:W1:Y:S01]  /*b720*/  LDC R9, c[0x0][0xc38] ;  /* 0x00030e00ff097b82 */ /* 0x000e620000000800 */
[----:B0-----:R-:W-:-:S04]  /*b730*/  LOP3.LUT R5, R2, 0x1f, RZ, 0xc0, !PT ;  /* 0x0000001f02057812 */ /* 0x001fc800078ec0ff */
[----:B------:R-:W-:-:S04]  /*b740*/  ISETP.NE.AND P0, PT, R5, 0x1f, PT ;  /* 0x0000001f0500780c */ /* 0x000fc80003f05270 */
[----:B------:R-:W-:-:S13]  /*b750*/  ISETP.GE.OR P1, PT, R5, UR4, !P0 ;  /* 0x0000000405007c0c */ /* 0x000fda000c726670 */
[----:B------:R-:W0:Y:S02]  /*b760*/  @!P1 LDC.64 R2, c[0x0][0xc80] ;  /* 0x00032000ff029b82 */ /* 0x000e240000000a00 */
[----:B0-----:R-:W-:-:S05]  /*b770*/  @!P1 IMAD.WIDE.U32 R2, R5, 0x4, R2 ;  /* 0x0000000405029825 */ /* 0x001fca00078e0002 */
[----:B------:R-:W2:Y:S01]  /*b780*/  @!P1 LDG.E R0, desc[UR48][R2.64] ;  /* 0x0000003002009981 */ /* 0x000ea2000c1e1900 */
[C---:B------:R-:W-:Y:S01]  /*b790*/  ISETP.NE.AND P1, PT, R5.reuse, RZ, PT ;  /* 0x000000ff0500720c */ /* 0x040fe20003f25270 */
[----:B------:R-:W-:Y:S01]  /*b7a0*/  UMOV UR45, URZ ;  /* 0x0000003f002d7c82 */ /* 0x000fe20008000000 */
[C---:B------:R-:W-:Y:S02]  /*b7b0*/  ISETP.GE.U32.AND P2, PT, R5.reuse, 0x2, PT ;  /* 0x000000020500780c */ /* 0x040fe40003f46070 */
[C---:B------:R-:W-:Y:S02]  /*b7c0*/  ISETP.GE.U32.AND P3, PT, R5.reuse, 0x4, PT ;  /* 0x000000040500780c */ /* 0x040fe40003f66070 */
[C---:B------:R-:W-:Y:S02]  /*b7d0*/  ISETP.GE.U32.AND P4, PT, R5.reuse, 0x8, PT ;  /* 0x000000080500780c */ /* 0x040fe40003f86070 */
[----:B------:R-:W-:Y:S01]  /*b7e0*/  ISETP.GE.U32.AND P5, PT, R5, 0x10, PT ;  /* 0x000000100500780c */ /* 0x000fe20003fa6070 */
[----:B--2---:R-:W0:Y:S02]  /*b7f0*/  SHFL.UP PT, R4, R0, 0x1, RZ ;  /* 0x0420000000047989 */ /* 0x004e2400000e00ff */
[----:B0-----:R-:W-:-:S05]  /*b800*/  SEL R7, R4, RZ, P1 ;  /* 0x000000ff04077207 */ /* 0x001fca0000800000 */
[----:B------:R-:W-:-:S05]  /*b810*/  IMAD.IADD R7, R0, 0x1, R7 ;  /* 0x0000000100077824 */ /* 0x000fca00078e0207 */
[----:B------:R-:W0:Y:S02]  /*b820*/  SHFL.UP PT, R4, R7, 0x2, RZ ;  /* 0x0440000007047989 */ /* 0x000e2400000e00ff */
[----:B0-----:R-:W-:-:S05]  /*b830*/  SEL R4, R4, RZ, P2 ;  /* 0x000000ff04047207 */ /* 0x001fca0001000000 */
[----:B------:R-:W-:-:S05]  /*b840*/  IMAD.IADD R4, R7, 0x1, R4 ;  /* 0x0000000107047824 */ /* 0x000fca00078e0204 */
[----:B------:R-:W0:Y:S02]  /*b850*/  SHFL.UP PT, R6, R4, 0x4, RZ ;  /* 0x0480000004067989 */ /* 0x000e2400000e00ff */
[----:B0-----:R-:W-:-:S05]  /*b860*/  SEL R3, R6, RZ, P3 ;  /* 0x000000ff06037207 */ /* 0x001fca0001800000 */
[----:B------:R-:W-:Y:S02]  /*b870*/  IMAD.IADD R3, R4, 0x1, R3 ;  /* 0x0000000104037824 */ /* 0x000fe400078e0203 */
[----:B------:R-:W0:Y:S03]  /*b880*/  S2R R4, SR_CTAID.X ;  /* 0x0000000000047919 */ /* 0x000e260000002500 */
[----:B------:R-:W2:Y:S02]  /*b890*/  SHFL.UP PT, R2, R3, 0x8, RZ ;  /* 0x0500000003027989 */ /* 0x000ea400000e00ff */
[----:B--2---:R-:W-:-:S05]  /*b8a0*/  SEL R2, R2, RZ, P4 ;  /* 0x000000ff02027207 */ /* 0x004fca0002000000 */
[----:B------:R-:W-:-:S05]  /*b8b0*/  IMAD.IADD R8, R3, 0x1, R2 ;  /* 0x0000000103087824 */ /* 0x000fca00078e0202 */
[----:B------:R-:W2:Y:S02]  /*b8c0*/  SHFL.UP PT, R2, R8, 0x10, RZ ;  /* 0x0600000008027989 */ /* 0x000ea400000e00ff */
[----:B--2---:R-:W-:-:S05]  /*b8d0*/  SEL R7, R2, RZ, P5 ;  /* 0x000000ff02077207 */ /* 0x004fca0002800000 */
[----:B------:R-:W-:-:S05]  /*b8e0*/  IMAD.IADD R2, R8, 0x1, R7 ;  /* 0x0000000108027824 */ /* 0x000fca00078e0207 */
[----:B------:R-:W1:Y:S02]  /*b8f0*/  SHFL.IDX PT, R6, R2, 0x1f, 0x1f ;  /* 0x03e01f0002067f89 */ /* 0x000e6400000e0000 */
[----:B-1----:R-:W-:Y:S02]  /*b900*/  IMAD R7, R6, R9, RZ ;  /* 0x0000000906077224 */ /* 0x002fe400078e02ff */
[----:B------:R-:W-:Y:S02]  /*b910*/  IMAD.MOV.U32 R6, RZ, RZ, RZ ;  /* 0x000000ffff067224 */ /* 0x000fe400078e00ff */
[----:B------:R-:W-:Y:S01]  /*b920*/  IMAD.MOV.U32 R10, RZ, RZ, R7 ;  /* 0x000000ffff0a7224 */ /* 0x000fe200078e0007 */
[----:B0-----:R-:W-:-:S13]  /*b930*/  ISETP.GT.AND P6, PT, R7, R4, PT ;  /* 0x000000040700720c */ /* 0x001fda0003fc4270 */
[----:B------:R-:W-:Y:S05]  /*b940*/  @P6 BRA `(.L_x_194) ;  /* 0x0000000000a46947 */ /* 0x000fea0003800000 */
[----:B------:R-:W-:Y:S01]  /*b950*/  IMAD.MOV.U32 R7, RZ, RZ, R10 ;  /* 0x000000ffff077224 */ /* 0x000fe200078e000a */
[----:B------:R-:W-:Y:S01]  /*b960*/  UMOV UR45, URZ ;  /* 0x0000003f002d7c82 */ /* 0x000fe20008000000 */
[----:B------:R-:W-:Y:S01]  /*b970*/  ULDC UR6, c[0x0][0xc3c] ;  /* 0x00030f0000067ab9 */ /* 0x000fe20000000800 */
[----:B------:R-:W-:-:S05]  /*b980*/  ULDC UR5, c[0x0][0xc3c] ;  /* 0x00030f0000057ab9 */ /* 0x000fca0000000800 */
.L_x_198:
[----:B------:R-:W-:-:S03]  /*b990*/  UIADD3 UR4, UR45, 0x1f, URZ ;  /* 0x0000001f2d047890 */ /* 0x000fc6000fffe03f */
[----:B------:R-:W-:Y:S01]  /*b9a0*/  UMOV UR45, UR5 ;  /* 0x00000005002d7c82 */ /* 0x000fe20008000000 */
[----:B------:R-:W-:-:S06]  /*b9b0*/  UISETP.GE.AND UP0, UPT, UR4, UR6, UPT ;  /* 0x000000060400728c */ /* 0x000fcc000bf06270 */
[----:B------:R-:W-:-:S13]  /*b9c0*/  PLOP3.LUT P6, PT, PT, PT, UP0, 0x40, 0x0 ;  /* 0x000000000000781c */ /* 0x000fda0003fce808 */
[----:B------:R-:W-:Y:S05]  /*b9d0*/  @!P6 BRA `(.L_x_195) ;  /* 0x000000040034e947 */ /* 0x000fea0003800000 */
[----:B------:R-:W-:Y:S01]  /*b9e0*/  UMOV UR45, UR4 ;  /* 0x00000004002d7c82 */ /* 0x000fe20008000000 */
[----:B------:R-:W-:Y:S01]  /*b9f0*/  BSSY B0, `(.L_x_196) ;  /* 0x0000008000007945 */ /* 0x000fe20003800000 */
[----:B------:R-:W-:Y:S02]  /*ba00*/  VIADD R9, R5, UR45 ;  /* 0x0000002d05097c36 */ /* 0x000fe40008000000 */
[----:B------:R-:W-:-:S03]  /*ba10*/  IMAD.MOV.U32 R0, RZ, RZ, RZ ;  /* 0x000000ffff007224 */ /* 0x000fc600078e00ff */
[----:B------:R-:W-:-:S13]  /*ba20*/  ISETP.GE.OR P6, PT, R9, UR6, !P0 ;  /* 0x0000000609007c0c */ /* 0x000fda000c7c6670 */
[----:B------:R-:W-:Y:S05]  /*ba30*/  @P6 BRA `(.L_x_197) ;  /* 0x00000000000c6947 */ /* 0x000fea0003800000 */
[----:B------:R-:W0:Y:S02]  /*ba40*/  LDC.64 R2, c[0x0][0xc80] ;  /* 0x00032000ff027b82 */ /* 0x000e240000000a00 */
[----:B0-----:R-:W-:-:S05]  /*ba50*/  IMAD.WIDE R2, R9, 0x4, R2 ;  /* 0x0000000409027825 */ /* 0x001fca00078e0202 */
[----:B------:R0:W5:Y:S02]  /*ba60*/  LDG.E R0, desc[UR48][R2.64] ;  /* 0x0000003002007981 */ /* 0x000164000c1e1900 */
.L_x_197:
[----:B------:R-:W-:Y:S05]  /*ba70*/  BSYNC B0 ;  /* 0x0000000000007941 */ /* 0x000fea0003800000 */
.L_x_196:
[----:B0----5:R-:W0:Y:S02]  /*ba80*/  SHFL.UP PT, R2, R0, 0x1, RZ ;  /* 0x0420000000027989 */ /* 0x021e2400000e00ff */
[----:B0-----:R-:W-:-:S05]  /*ba90*/  SEL R3, R2, RZ, P1 ;  /* 0x000000ff02037207 */ /* 0x001fca0000800000 */
[----:B------:R-:W-:-:S05]  /*baa0*/  IMAD.IADD R3, R0, 0x1, R3 ;  /* 0x0000000100037824 */ /* 0x000fca00078e0203 */
[----:B------:R-:W0:Y:S02]  /*bab0*/  SHFL.UP PT, R2, R3, 0x2, RZ ;  /* 0x0440000003027989 */ /* 0x000e2400000e00ff */
        /* <DEDUP_REMOVED lines=11> */
[----:B------:R-:W0:Y:S03]  /*bb70*/  LDC R9, c[0x0][0xc38] ;  /* 0x00030e00ff097b82 */ /* 0x000e260000000800 */
[----:B------:R-:W0:Y:S02]  /*bb80*/  SHFL.IDX PT, R12, R2, 0x1f, 0x1f ;  /* 0x03e01f00020c7f89 */ /* 0x000e2400000e0000 */
[----:B0-----:R-:W-:-:S04]  /*bb90*/  IMAD R12, R12, R9, RZ ;  /* 0x000000090c0c7224 */ /* 0x001fc800078e02ff */
[----:B------:R-:W-:-:S05]  /*bba0*/  IMAD.IADD R7, R12, 0x1, R7 ;  /* 0x000000010c077824 */ /* 0x000fca00078e0207 */
[----:B------:R-:W-:-:S13]  /*bbb0*/  ISETP.GT.AND P6, PT, R7, R4, PT ;  /* 0x000000040700720c */ /* 0x000fda0003fc4270 */
[----:B------:R-:W-:Y:S05]  /*bbc0*/  @!P6 BRA `(.L_x_198) ;  /* 0xfffffffc0070e947 */ /* 0x000fea000383ffff */
[----:B------:R-:W-:-:S07]  /*bbd0*/  IMAD.MOV.U32 R10, RZ, RZ, R12 ;  /* 0x000000ffff0a7224 */ /* 0x000fce00078e000c */
.L_x_194:
[----:B------:R-:W-:-:S04]  /*bbe0*/  IMAD.IADD R8, R7, 0x1, -R10 ;  /* 0x0000000107087824 */ /* 0x000fc800078e0a0a */
[----:B------:R-:W-:-:S05]  /*bbf0*/  IMAD R3, R2, R9, R8 ;  /* 0x0000000902037224 */ /* 0x000fca00078e0208 */
[----:B------:R-:W-:-:S13]  /*bc00*/  ISETP.GT.AND P0, PT, R3, R4, PT ;  /* 0x000000040300720c */ /* 0x000fda0003f04270 */
[----:B------:R-:W-:Y:S02]  /*bc10*/  VOTEU.ANY UR5, UPT, !P0 ;  /* 0x0000000000057886 */ /* 0x000fe400040e0100 */
[----:B------:R-:W-:Y:S02]  /*bc20*/  UPOPC UR4, UR5 ;  /* 0x00000005000472bf */ /* 0x000fe40008000000 */
[----:B------:R-:W-:-:S04]  /*bc30*/  ISETP.NE.AND P0, PT, RZ, UR5, PT ;  /* 0x00000005ff007c0c */ /* 0x000fc8000bf05270 */
[----:B------:R-:W-:-:S05]  /*bc40*/  IMAD.U32 R11, RZ, RZ, UR4 ;  /* 0x00000004ff0b7e24 */ /* 0x000fca000f8e00ff */
[----:B------:R-:W0:Y:S02]  /*bc50*/  SHFL.IDX PT, R0, R0, R11, 0x1f ;  /* 0x00001f0b00007589 */ /* 0x000e2400000e0000 */
[----:B0-----:R-:W-:-:S04]  /*bc60*/  IABS R7, R0 ;  /* 0x0000000000077213 */ /* 0x001fc80000000000 */
[----:B------:R-:W0:Y:S08]  /*bc70*/  I2F.RP R10, R7 ;  /* 0x00000007000a7306 */ /* 0x000e300000209400 */
[----:B0-----:R-:W0:Y:S02]  /*bc80*/  MUFU.RCP R10, R10 ;  /* 0x0000000a000a7308 */ /* 0x001e240000001000 */
[----:B0-----:R-:W-:-:S06]  /*bc90*/  VIADD R3, R10, 0xffffffe ;  /* 0x0ffffffe0a037836 */ /* 0x001fcc0000000000 */
[----:B------:R-:W0:Y:S01]  /*bca0*/  F2I.FTZ.U32.TRUNC.NTZ R3, R3 ;  /* 0x0000000300037305 */ /* 0x000e22000021f000 */
[----:B------:R-:W-:Y:S05]  /*bcb0*/  @!P0 BRA `(.L_x_199) ;  /* 0x00000000000c8947 */ /* 0x000fea0003800000 */
[----:B------:R-:W-:-:S06]  /*bcc0*/  UIADD3 UR5, UR4, -0x1, URZ ;  /* 0xffffffff04057890 */ /* 0x000fcc000fffe03f */
[----:B------:R-:W-:-:S05]  /*bcd0*/  IMAD.U32 R11, RZ, RZ, UR5 ;  /* 0x00000005ff0b7e24 */ /* 0x000fca000f8e00ff */
[----:B------:R1:W2:Y:S02]  /*bce0*/  SHFL.IDX PT, R6, R2, R11, 0x1f ;  /* 0x00001f0b02067589 */ /* 0x0002a400000e0000 */
.L_x_199:
[--C-:B01----:R-:W-:Y:S01]  /*bcf0*/  IMAD.MOV R2, RZ, RZ, -R3.reuse ;  /* 0x000000ffff027224 */ /* 0x103fe200078e0a03 */
[----:B------:R-:W-:Y:S01]  /*bd00*/  UIADD3 UR45, UR4, UR45, URZ ;  /* 0x0000002d042d7290 */ /* 0x000fe2000fffe03f */
[----:B--2---:R-:W-:Y:S02]  /*bd10*/  IMAD R6, R6, R9, R8 ;  /* 0x0000000906067224 */ /* 0x004fe400078e0208 */
[----:B------:R-:W-:Y:S02]  /*bd20*/  IMAD R9, R2, R7, RZ ;  /* 0x0000000702097224 */ /* 0x000fe400078e02ff */
[----:B------:R-:W-:Y:S01]  /*bd30*/  IMAD.MOV.U32 R2, RZ, RZ, RZ ;  /* 0x000000ffff027224 */ /* 0x000fe200078e00ff */
[----:B------:R1:W-:Y:S03]  /*bd40*/  STL [R1+0x20], R6 ;  /* 0x0000200601007387 */ /* 0x0003e60000100800 */
[----:B------:R-:W-:-:S04]  /*bd50*/  IMAD.HI.U32 R2, R3, R9, R2 ;  /* 0x0000000903027227 */ /* 0x000fc800078e0002 */
[----:B------:R-:W-:Y:S01]  /*bd60*/  IMAD.IADD R9, R4, 0x1, -R6 ;  /* 0x0000000104097824 */ /* 0x000fe200078e0a06 */
[----:B------:R-:W-:-:S04]  /*bd70*/  IABS R4, R0 ;  /* 0x0000000000047213 */ /* 0x000fc80000000000 */
[----:B------:R-:W-:Y:S01]  /*bd80*/  IABS R3, R9 ;  /* 0x0000000900037213 */ /* 0x000fe20000000000 */
[----:B------:R-:W-:-:S04]  /*bd90*/  IMAD.MOV R4, RZ, RZ, -R4 ;  /* 0x000000ffff047224 */ /* 0x000fc800078e0a04 */
[----:B------:R-:W-:-:S04]  /*bda0*/  IMAD.HI.U32 R2, R2, R3, RZ ;  /* 0x0000000302027227 */ /* 0x000fc800078e00ff */
[----:B------:R-:W-:Y:S01]  /*bdb0*/  IMAD R4, R2, R4, R3 ;  /* 0x0000000402047224 */ /* 0x000fe200078e0203 */
[----:B------:R-:W-:-:S04]  /*bdc0*/  LOP3.LUT R3, R9, R0, RZ, 0x3c, !PT ;  /* 0x0000000009037212 */ /* 0x000fc800078e3cff */
[----:B------:R-:W-:Y:S02]  /*bdd0*/  ISETP.GT.U32.AND P1, PT, R7, R4, PT ;  /* 0x000000040700720c */ /* 0x000fe40003f24070 */
[----:B------:R-:W-:-:S11]  /*bde0*/  ISETP.GE.AND P2, PT, R3, RZ, PT ;  /* 0x000000ff0300720c */ /* 0x000fd60003f46270 */
[----:B------:R-:W-:Y:S02]  /*bdf0*/  @!P1 IMAD.IADD R4, R4, 0x1, -R7 ;  /* 0x0000000104049824 */ /* 0x000fe400078e0a07 */
[----:B------:R-:W-:Y:S01]  /*be00*/  @!P1 VIADD R2, R2, 0x1 ;  /* 0x0000000102029836 */ /* 0x000fe20000000000 */
[----:B------:R-:W-:Y:S02]  /*be10*/  ISETP.NE.AND P1, PT, R0, RZ, PT ;  /* 0x000000ff0000720c */ /* 0x000fe40003f25270 */
[----:B------:R-:W-:-:S13]  /*be20*/  ISETP.GE.U32.AND P0, PT, R4, R7, PT ;  /* 0x000000070400720c */ /* 0x000fda0003f06070 */
[----:B------:R-:W-:-:S04]  /*be30*/  @P0 VIADD R2, R2, 0x1 ;  /* 0x0000000102020836 */ /* 0x000fc80000000000 */
[----:B------:R-:W-:Y:S01]  /*be40*/  @!P2 IMAD.MOV R2, RZ, RZ, -R2 ;  /* 0x000000ffff02a224 */ /* 0x000fe200078e0a02 */
[----:B------:R-:W-:-:S04]  /*be50*/  @!P1 LOP3.LUT R2, RZ, R0, RZ, 0x33, !PT ;  /* 0x00000000ff029212 */ /* 0x000fc800078e33ff */
[----:B------:R-:W-:Y:S01]  /*be60*/  R2UR UR36, R2 ;  /* 0x00000000022472ca */ /* 0x000fe200000e0000 */
[----:B------:R-:W-:-:S04]  /*be70*/  IMAD.MOV R3, RZ, RZ, -R2 ;  /* 0x000000ffff037224 */ /* 0x000fc800078e0a02 */
[----:B------:R-:W-:-:S05]  /*be80*/  IMAD R0, R0, R3, R9 ;  /* 0x0000000300007224 */ /* 0x000fca00078e0209 */
[----:B------:R1:W-:Y:S01]  /*be90*/  STL [R1+0x24], R0 ;  /* 0x0000240001007387 */ /* 0x0003e20000100800 */
[----:B------:R-:W-:Y:S05]  /*bea0*/  BRA `(.L_x_200) ;  /* 0x00000000000c7947 */ /* 0x000fea0003800000 */
.L_x_195:
[----:B------:R0:W-:Y:S01]  /*beb0*/  STL [R1+0x20], R4 ;  /* 0x0000200401007387 */ /* 0x0001e20000100800 */
[----:B------:R-:W-:-:S03]  /*bec0*/  UMOV UR36, URZ ;  /* 0x0000003f00247c82 */ /* 0x000fc60008000000 */
[----:B------:R0:W-:Y:S02]  /*bed0*/  STL [R1+0x24], RZ ;  /* 0x000024ff01007387 */ /* 0x0001e40000100800 */
.L_x_200:
[----:B------:R-:W2:Y:S04]  /*bee0*/  LDL R2, [R1+0x24] ;  /* 0x0000240001027983 */ /* 0x000ea80000100800 */
[----:B0-----:R-:W3:Y:S01]  /*bef0*/  LDL R4, [R1+0x20] ;  /* 0x0000200001047983 */ /* 0x001ee20000100800 */
[----:B------:R-:W-:-:S13]  /*bf00*/  ISETP.NE.AND P0, PT, R5, RZ, PT ;  /* 0x000000ff0500720c */ /* 0x000fda0003f05270 */
[----:B------:R-:W0:Y:S01]  /*bf10*/  @!P0 S2R R3, SR_CgaCtaId ;  /* 0x0000000000038919 */ /* 0x000e220000008800 */
[----:B-1----:R-:W-:Y:S01]  /*bf20*/  @!P0 MOV R0, 0x400 ;  /* 0x0000040000008802 */ /* 0x002fe20000000f00 */
[----:B------:R-:W-:Y:S02]  /*bf30*/  IMAD.U32 R6, RZ, RZ, UR36 ;  /* 0x00000024ff067e24 */ /* 0x000fe4000f8e00ff */
[----:B------:R-:W-:Y:S01]  /*bf40*/  IMAD.U32 R7, RZ, RZ, UR45 ;  /* 0x0000002dff077e24 */ /* 0x000fe2000f8e00ff */
[----:B0-----:R-:W-:Y:S01]  /*bf50*/  @!P0 LEA R0, R3, R0, 0x18 ;  /* 0x0000000003008211 */ /* 0x001fe200078ec0ff */
[----:B--2---:R-:W-:-:S05]  /*bf60*/  IMAD.MOV.U32 R5, RZ, RZ, R2 ;  /* 0x000000ffff057224 */ /* 0x004fca00078e0002 */
[----:B---3--:R2:W-:Y:S01]  /*bf70*/  @!P0 STS.128 [R0+0x388d0], R4 ;  /* 0x0388d00400008388 */ /* 0x0085e20000000c00 */
[----:B------:R-:W-:Y:S06]  /*bf80*/  BAR.ARV 0x5, 0x180 ;  /* 0x0146000000007b1d */ /* 0x000fec0000002000 */
.L_x_193:
[----:B--2---:R-:W-:Y:S01]  /*bf90*/  IMAD.MOV.U32 R0, RZ, RZ, 0x1 ;  /* 0x00000001ff007424 */ /* 0x004fe200078e00ff */
[----:B------:R-:W-:Y:S01]  /*bfa0*/  ULDC UR4, c[0x0][0xc3c] ;  /* 0x00030f0000047ab9 */ /* 0x000fe20000000800 */
[----:B------:R2:W-:Y:S01]  /*bfb0*/  STL [R1+0x30], RZ ;  /* 0x000030ff01007387 */ /* 0x0005e20000100800 */
[----:B------:R-:W-:-:S03]  /*bfc0*/  UISETP.GE.AND UP0, UPT, UR45, UR4, UPT ;  /* 0x000000042d00728c */ /* 0x000fc6000bf06270 */
[----:B------:R2:W-:Y:S03]  /*bfd0*/  STL [R1+0x4], R0 ;  /* 0x0000040001007387 */ /* 0x0005e60000100800 */
[----:B------:R-:W-:Y:S01]  /*bfe0*/  PLOP3.LUT P0, PT, PT, PT, UP0, 0x80, 0x0 ;  /* 0x000000000000781c */ /* 0x000fe20003f0f008 */
[----:B------:R2:W-:-:S12]  /*bff0*/  STL [R1], RZ ;  /* 0x000000ff01007387 */ /* 0x0005d80000100800 */
[----:B--2---:R-:W-:Y:S05]  /*c000*/  @P0 BRA `(.L_x_201) ;  /* 0x0000004c000c0947 */ /* 0x004fea0003800000 */
[----:B------:R-:W2:Y:S01]  /*c010*/  S2R R7, SR_TID.X ;  /* 0x0000000000077919 */ /* 0x000ea20000002100 */
[----:B------:R-:W3:Y:S01]  /*c020*/  S2UR UR5, SR_CgaCtaId ;  /* 0x00000000000579c3 */ /* 0x000ee20000008800 */
[----:B------:R-:W-:Y:S01]  /*c030*/  UMOV UR4, 0x400 ;  /* 0x0000040000047882 */ /* 0x000fe20000000000 */
[----:B------:R-:W-:Y:S01]  /*c040*/  ULDC UR43, c[0x0][0xc] ;  /* 0x00000300002b7ab9 */ /* 0x000fe20000000800 */
[----:B------:R-:W-:Y:S02]  /*c050*/  ULOP3.LUT UR39, UR38, 0x1, URZ, 0xfc, !UPT ;  /* 0x0000000126277892 */ /* 0x000fe4000f8efc3f */
[----:B------:R-:W-:Y:S01]  /*c060*/  ULOP3.LUT UR44, UR38, 0x2, URZ, 0xfc, !UPT ;  /* 0x00000002262c7892 */ /* 0x000fe2000f8efc3f */
[----:B------:R-:W-:Y:S01]  /*c070*/  ULDC.64 UR52, c[0x0][0x198] ;  /* 0x0000660000347ab9 */ /* 0x000fe20000000a00 */
[----:B---3--:R-:W-:-:S06]  /*c080*/  ULEA UR4, UR5, UR4, 0x18 ;  /* 0x0000000405047291 */ /* 0x008fcc000f8ec03f */
[----:B------:R-:W-:Y:S01]  /*c090*/  IMAD.U32 R19, RZ, RZ, UR4 ;  /* 0x00000004ff137e24 */ /* 0x000fe2000f8e00ff */
[C---:B--2---:R-:W-:Y:S01]  /*c0a0*/  LOP3.LUT R6, R7.reuse, 0x7f, RZ, 0xc0, !PT ;  /* 0x0000007f07067812 */ /* 0x044fe200078ec0ff */
[C---:B0-----:R-:W-:Y:S01]  /*c0b0*/  IMAD.SHL.U32 R2, R7.reuse, 0x80, RZ ;  /* 0x0000008007027824 */ /* 0x041fe200078e00ff */
[----:B------:R-:W-:Y:S02]  /*c0c0*/  R2P PR, R7, 0x6 ;  /* 0x0000000607007804 */ /* 0x000fe40000000000 */
[----:B------:R-:W-:Y:S02]  /*c0d0*/  SHF.R.U32.HI R3, RZ, 0x5, R6 ;  /* 0x00000005ff037819 */ /* 0x000fe40000011606 */
[C---:B-1----:R-:W-:Y:S02]  /*c0e0*/  LOP3.LUT R4, R2.reuse, 0x400, RZ, 0xc0, !PT ;  /* 0x0000040002047812 */ /* 0x042fe400078ec0ff */
[----:B------:R-:W-:-:S03]  /*c0f0*/  LOP3.LUT R0, R2, 0x380, RZ, 0xc0, !PT ;  /* 0x0000038002007812 */ /* 0x000fc600078ec0ff */
[C---:B------:R-:W-:Y:S01]  /*c100*/  IMAD R4, R3.reuse, 0x800, R4 ;  /* 0x0000080003047824 */ /* 0x040fe200078e0204 */
[----:B------:R-:W-:Y:S01]  /*c110*/  LOP3.LUT R5, R0, 0x10, R7, 0xf8, !PT ;  /* 0x0000001000057812 */ /* 0x000fe200078ef807 */
[----:B------:R-:W-:Y:S02]  /*c120*/  IMAD R3, R3, 0x10, R0 ;  /* 0x0000001003037824 */ /* 0x000fe400078e0200 */
[----:B------:R-:W-:-:S05]  /*c130*/  IMAD.SHL.U32 R0, R7, 0x10, RZ ;  /* 0x0000001007007824 */ /* 0x000fca00078e00ff */
[--C-:B------:R-:W-:Y:S02]  /*c140*/  LOP3.LUT R3, R3, 0x70, R0.reuse, 0x78, !PT ;  /* 0x0000007003037812 */ /* 0x100fe400078e7800 */
[----:B------:R-:W-:Y:S02]  /*c150*/  LOP3.LUT R5, R5, 0x70, R0, 0x78, !PT ;  /* 0x0000007005057812 */ /* 0x000fe400078e7800 */
[----:B------:R-:W-:Y:S01]  /*c160*/  LOP3.LUT R2, R3, 0xc00, R2, 0xf8, !PT ;  /* 0x00000c0003027812 */ /* 0x000fe200078ef802 */
[----:B------:R-:W-:Y:S02]  /*c170*/  IMAD.SHL.U32 R3, R7, 0x2, RZ ;  /* 0x0000000207037824 */ /* 0x000fe400078e00ff */
[----:B------:R-:W-:Y:S01]  /*c180*/  IMAD.IADD R4, R4, 0x1, R5 ;  /* 0x0000000104047824 */ /* 0x000fe200078e0205 */
[----:B------:R-:W-:Y:S01]  /*c190*/  SHF.R.U32.HI R5, RZ, 0x3, R6 ;  /* 0x00000003ff057819 */ /* 0x000fe20000011606 */
[----:B------:R0:W-:Y:S04]  /*c1a0*/  STL [R1+0x28], R2 ;  /* 0x0000280201007387 */ /* 0x0001e80000100800 */
[----:B------:R1:W-:Y:S01]  /*c1b0*/  STL [R1+0x1c], R4 ;  /* 0x00001c0401007387 */ /* 0x0003e20000100800 */
[----:B0-----:R-:W-:-:S04]  /*c1c0*/  LOP3.LUT R2, R0, 0x3f0, RZ, 0xc0, !PT ;  /* 0x000003f000027812 */ /* 0x001fc800078ec0ff */
[----:B------:R-:W-:Y:S01]  /*c1d0*/  LOP3.LUT R3, R2, 0x70, R3, 0x78, !PT ;  /* 0x0000007002037812 */ /* 0x000fe200078e7803 */
[----:B------:R-:W-:Y:S02]  /*c1e0*/  IMAD.SHL.U32 R2, R6, 0x10, RZ ;  /* 0x0000001006027824 */ /* 0x000fe400078e00ff */
[----:B-1----:R-:W-:-:S03]  /*c1f0*/  IMAD.MOV.U32 R4, RZ, RZ, 0x20 ;  /* 0x00000020ff047424 */ /* 0x002fc600078e00ff */
[----:B------:R-:W-:Y:S01]  /*c200*/  LOP3.LUT R2, R3, 0x400, R2, 0xf8, !PT ;  /* 0x0000040003027812 */ /* 0x000fe200078ef802 */
[----:B------:R-:W-:-:S04]  /*c210*/  IMAD.MOV.U32 R3, RZ, RZ, 0x40 ;  /* 0x00000040ff037424 */ /* 0x000fc800078e00ff */
[----:B------:R-:W-:Y:S01]  /*c220*/  IMAD.IADD R2, R19, 0x1, R2 ;  /* 0x0000000113027824 */ /* 0x000fe200078e0202 */
[----:B------:R-:W-:Y:S02]  /*c230*/  SEL R7, R3, 0xffffffc0, !P2 ;  /* 0xffffffc003077807 */ /* 0x000fe40005000000 */
[----:B------:R-:W-:Y:S02]  /*c240*/  SEL R3, R4, 0xffffffe0, !P1 ;  /* 0xffffffe004037807 */ /* 0x000fe40004800000 */
[----:B------:R-:W-:Y:S01]  /*c250*/  LOP3.LUT R4, R5, 0x70, R0, 0xf8, !PT ;  /* 0x0000007005047812 */ /* 0x000fe200078ef800 */
[----:B------:R-:W-:Y:S04]  /*c260*/  STL [R1+0x10], R7 ;  /* 0x0000100701007387 */ /* 0x000fe80000100800 */
[----:B------:R0:W-:Y:S04]  /*c270*/  STL [R1+0xc], R3 ;  /* 0x00000c0301007387 */ /* 0x0001e80000100800 */
[----:B------:R-:W-:Y:S04]  /*c280*/  STL [R1+0x2c], R2 ;  /* 0x00002c0201007387 */ /* 0x000fe80000100800 */
[----:B------:R-:W-:Y:S01]  /*c290*/  STL [R1], RZ ;  /* 0x000000ff01007387 */ /* 0x000fe20000100800 */
[----:B0-----:R-:W-:Y:S01]  /*c2a0*/  LOP3.LUT R3, R0, 0x70, RZ, 0xc0, !PT ;  /* 0x0000007000037812 */ /* 0x001fe200078ec0ff */
[----:B------:R-:W-:-:S05]  /*c2b0*/  IMAD.MOV.U32 R0, RZ, RZ, 0x1 ;  /* 0x00000001ff007424 */ /* 0x000fca00078e00ff */
[----:B------:R0:W-:Y:S04]  /*c2c0*/  STL [R1+0x4], R0 ;  /* 0x0000040001007387 */ /* 0x0001e80000100800 */
[----:B------:R1:W-:Y:S01]  /*c2d0*/  STL [R1+0x30], RZ ;  /* 0x000030ff01007387 */ /* 0x0003e20000100800 */
[----:B0-----:R-:W-:-:S07]  /*c2e0*/  LOP3.LUT R0, R3, 0x80, RZ, 0xfc, !PT ;  /* 0x0000008003007812 */ /* 0x001fce00078efcff */
.L_x_272:
[----:B------:R-:W-:Y:S01]  /*c2f0*/  ULDC.64 UR4, c[0x0][0xc88] ;  /* 0x0003220000047ab9 */ /* 0x000fe20000000a00 */
[----:B------:R-:W-:Y:S01]  /*c300*/  ULDC.64 UR6, c[0x0][0xa18] ;  /* 0x0002860000067ab9 */ /* 0x000fe20000000a00 */
[----:B------:R-:W-:-:S06]  /*c310*/  UIMAD.WIDE UR4, UR45, 0x4, UR4 ;  /* 0x000000042d0478a5 */ /* 0x000fcc000f8e0204 */
[----:B------:R-:W-:Y:S02]  /*c320*/  IMAD.U32 R2, RZ, RZ, UR4 ;  /* 0x00000004ff027e24 */ /* 0x000fe4000f8e00ff */
[----:B------:R-:W-:Y:S01]  /*c330*/  IMAD.U32 R3, RZ, RZ, UR5 ;  /* 0x00000005ff037e24 */ /* 0x000fe2000f8e00ff */
[----:B------:R-:W-:Y:S01]  /*c340*/  UISETP.NE.U32.AND UP0, UPT, UR6, URZ, UPT ;  /* 0x0000003f0600728c */ /* 0x000fe2000bf05070 */
[----:B------:R-:W-:-:S03]  /*c350*/  ULDC.64 UR4, c[0x0][0xa28] ;  /* 0x00028a0000047ab9 */ /* 0x000fc60000000a00 */
[----:B--2---:R-:W2:Y:S01]  /*c360*/  LDG.E R2, desc[UR48][R2.64] ;  /* 0x0000003002027981 */ /* 0x004ea2000c1e1900 */
[----:B------:R-:W-:Y:S02]  /*c370*/  UISETP.NE.AND.EX UP0, UPT, UR7, URZ, UPT, UP0 ;  /* 0x0000003f0700728c */ /* 0x000fe4000bf05300 */
[----:B------:R-:W-:Y:S01]  /*c380*/  UISETP.NE.U32.AND UP1, UPT, UR4, URZ, UPT ;  /* 0x0000003f0400728c */ /* 0x000fe2000bf25070 */
[----:B------:R-:W-:-:S03]  /*c390*/  ULDC UR8, c[0x0][0x288] ;  /* 0x0000a20000087ab9 */ /* 0x000fc60000000800 */
[----:B------:R-:W-:Y:S01]  /*c3a0*/  UISETP.NE.AND.EX UP1, UPT, UR5, URZ, UPT, UP1 ;  /* 0x0000003f0500728c */ /* 0x000fe2000bf25310 */
[----:B------:R-:W-:Y:S01]  /*c3b0*/  PLOP3.LUT P3, PT, PT, PT, UP0, 0x80, 0x0 ;  /* 0x000000000000781c */ /* 0x000fe20003f6f008 */
[----:B------:R-:W-:-:S04]  /*c3c0*/  IMAD.U32 R17, RZ, RZ, UR8 ;  /* 0x00000008ff117e24 */ /* 0x000fc8000f8e00ff */
[----:B------:R-:W-:Y:S02]  /*c3d0*/  PLOP3.LUT P2, PT, PT, PT, UP1, 0x80, 0x0 ;  /* 0x000000000000781c */ /* 0x000fe40003f4f018 */
[----:B--2---:R-:W-:-:S13]  /*c3e0*/  R2UR UR46, R2 ;  /* 0x00000000022e72ca */ /* 0x004fda00000e0000 */
[----:B------:R-:W-:Y:S02]  /*c3f0*/  USHF.R.S32.HI UR50, URZ, 0x1f, UR46 ;  /* 0x0000001f3f327899 */ /* 0x000fe4000801142e */
[----:B------:R-:W-:Y:S02]  /*c400*/  USHF.L.U32 UR47, UR46, 0x2, URZ ;  /* 0x000000022e2f7899 */ /* 0x000fe4000800063f */
[----:B------:R-:W-:Y:S02]  /*c410*/  USHF.L.U64.HI UR51, UR46, 0x2, UR50 ;  /* 0x000000022e337899 */ /* 0x000fe40008010232 */
[----:B------:R-:W-:Y:S02]  /*c420*/  @UP0 UIADD3 UR6, UP3, UR47, UR6, URZ ;  /* 0x000000062f060290 */ /* 0x000fe4000ff7e03f */
[----:B------:R-:W-:Y:S02]  /*c430*/  @UP1 ULEA UR4, UP2, UR46, UR4, 0x2 ;  /* 0x000000042e041291 */ /* 0x000fe4000f84103f */
[----:B------:R-:W-:-:S02]  /*c440*/  @UP0 UIADD3.X UR7, UR51, UR7, URZ, UP3, !UPT ;  /* 0x0000000733070290 */ /* 0x000fc40009ffe43f */
[----:B------:R-:W-:Y:S01]  /*c450*/  @UP1 ULEA.HI.X UR5, UR46, UR5, UR50, 0x2, UP2 ;  /* 0x000000052e051291 */ /* 0x000fe200090f1432 */
[----:B------:R-:W-:-:S03]  /*c460*/  IMAD.U32 R2, RZ, RZ, UR6 ;  /* 0x00000006ff027e24 */ /* 0x000fc6000f8e00ff */
[----:B------:R-:W-:Y:S01]  /*c470*/  IMAD.U32 R3, RZ, RZ, UR7 ;  /* 0x00000007ff037e24 */ /* 0x000fe2000f8e00ff */
[----:B------:R-:W-:-:S04]  /*c480*/  ULDC.64 UR6, c[0x0][0xa08] ;  /* 0x0002820000067ab9 */ /* 0x000fc80000000a00 */
[----:B0-----:R0:W5:Y:S01]  /*c490*/  @P3 LDG.E R17, desc[UR48][R2.64] ;  /* 0x0000003002113981 */ /* 0x001162000c1e1900 */
[----:B------:R-:W-:Y:S01]  /*c4a0*/  ISETP.NE.U32.AND P1, PT, RZ, UR6, PT ;  /* 0x00000006ff007c0c */ /* 0x000fe2000bf25070 */
[----:B------:R-:W-:Y:S01]  /*c4b0*/  UIADD3 UR6, UP1, UR47, UR6, URZ ;  /* 0x000000062f067290 */ /* 0x000fe2000ff3e03f */
[----:B0-----:R-:W-:Y:S02]  /*c4c0*/  IMAD.U32 R2, RZ, RZ, UR4 ;  /* 0x00000004ff027e24 */ /* 0x001fe4000f8e00ff */
[----:B------:R-:W-:Y:S01]  /*c4d0*/  IMAD.U32 R3, RZ, RZ, UR5 ;  /* 0x00000005ff037e24 */ /* 0x000fe2000f8e00ff */
[----:B------:R-:W-:Y:S02]  /*c4e0*/  ULDC.64 UR4, c[0x0][0xa00] ;  /* 0x0002800000047ab9 */ /* 0x000fe40000000a00 */
[----:B------:R-:W-:Y:S01]  /*c4f0*/  ISETP.NE.U32.AND P0, PT, RZ, UR4, PT ;  /* 0x00000004ff007c0c */ /* 0x000fe2000bf05070 */
[----:B------:R-:W-:Y:S01]  /*c500*/  UIADD3 UR4, UP0, UR47, UR4, URZ ;  /* 0x000000042f047290 */ /* 0x000fe2000ff1e03f */
[----:B------:R-:W-:Y:S01]  /*c510*/  ISETP.NE.AND.EX P1, PT, RZ, UR7, PT, P1 ;  /* 0x00000007ff007c0c */ /* 0x000fe2000bf25310 */
[----:B------:R0:W2:Y:S01]  /*c520*/  @P2 LDG.E R7, desc[UR48][R2.64] ;  /* 0x0000003002072981 */ /* 0x0000a2000c1e1900 */
[----:B------:R-:W-:Y:S01]  /*c530*/  ISETP.NE.AND.EX P0, PT, RZ, UR5, PT, P0 ;  /* 0x00000005ff007c0c */ /* 0x000fe2000bf05300 */
[----:B------:R-:W-:Y:S01]  /*c540*/  UIADD3.X UR5, UR51, UR5, URZ, UP0, !UPT ;  /* 0x0000000533057290 */ /* 0x000fe200087fe43f */
[----:B------:R-:W-:Y:S01]  /*c550*/  IMAD.U32 R4, RZ, RZ, UR6 ;  /* 0x00000006ff047e24 */ /* 0x000fe2000f8e00ff */
[----:B------:R-:W-:Y:S01]  /*c560*/  UIADD3.X UR7, UR51, UR7, URZ, UP1, !UPT ;  /* 0x0000000733077290 */ /* 0x000fe20008ffe43f */
[----:B0-----:R-:W-:-:S03]  /*c570*/  IMAD.U32 R2, RZ, RZ, UR4 ;  /* 0x00000004ff027e24 */ /* 0x001fc6000f8e00ff */
[----:B------:R-:W-:Y:S02]  /*c580*/  IMAD.U32 R3, RZ, RZ, UR5 ;  /* 0x00000005ff037e24 */ /* 0x000fe4000f8e00ff */
[----:B------:R-:W-:-:S04]  /*c590*/  IMAD.U32 R5, RZ, RZ, UR7 ;  /* 0x00000007ff057e24 */ /* 0x000fc8000f8e00ff */
[----:B------:R0:W5:Y:S04]  /*c5a0*/  @P0 LDG.E R0, desc[UR48][R2.64] ;  /* 0x0000003002000981 */ /* 0x000168000c1e1900 */
[----:B------:R0:W5:Y:S01]  /*c5b0*/  @P1 LDG.E R6, desc[UR48][R4.64] ;  /* 0x0000003004061981 */ /* 0x000162000c1e1900 */
[----:B------:R-:W-:Y:S01]  /*c5c0*/  UMOV UR41, URZ ;  /* 0x0000003f00297c82 */ /* 0x000fe20008000000 */
[----:B--2---:R-:W-:Y:S01]  /*c5d0*/  @P2 R2UR UR41, R7 ;  /* 0x00000000072922ca */ /* 0x004fe200000e0000 */
[----:B0-----:R-:W-:-:S14]  /*c5e0*/  @P3 BRA `(.L_x_202) ;  /* 0x0000000000103947 */ /* 0x001fdc0003800000 */
[----:B------:R-:W-:Y:S05]  /*c5f0*/  @!P0 BRA `(.L_x_202) ;  /* 0x00000000000c8947 */ /* 0x000fea0003800000 */
[----:B-----5:R-:W2:Y:S04]  /*c600*/  LDG.E R17, desc[UR48][R2.64] ;  /* 0x0000003002117981 */ /* 0x020ea8000c1e1900 */
[----:B------:R-:W2:Y:S02]  /*c610*/  LDG.E R2, desc[UR48][R2.64+0x4] ;  /* 0x0000043002027981 */ /* 0x000ea4000c1e1900 */
[----:B--2---:R-:W-:-:S07]  /*c620*/  IMAD.IADD R17, R2, 0x1, -R17 ;  /* 0x0000000102117824 */ /* 0x004fce00078e0a11 */
.L_x_202:
[----:B------:R-:W-:Y:S01]  /*c630*/  UMOV UR54, URZ ;  /* 0x0000003f00367c82 */ /* 0x000fe20008000000 */
[----:B-----5:R-:W-:Y:S01]  /*c640*/  @P0 R2UR UR54, R0 ;  /* 0x00000000003602ca */ /* 0x020fe200000e0000 */
[----:B------:R-:W-:Y:S01]  /*c650*/  IMAD.U32 R0, RZ, RZ, UR46 ;  /* 0x0000002eff007e24 */ /* 0x000fe2000f8e00ff */
[----:B------:R-:W-:Y:S01]  /*c660*/  ULDC.64 UR6, c[0x0][0xa20] ;  /* 0x0002880000067ab9 */ /* 0x000fe20000000a00 */
[----:B------:R-:W-:Y:S01]  /*c670*/  UMOV UR42, URZ ;  /* 0x0000003f002a7c82 */ /* 0x000fe20008000000 */
[----:B------:R-:W-:Y:S01]  /*c680*/  ISETP.NE.U32.AND P0, PT, RZ, UR6, PT ;  /* 0x00000006ff007c0c */ /* 0x000fe2000bf05070 */
[----:B------:R-:W-:Y:S01]  /*c690*/  ULDC.64 UR4, c[0x0][0x418] ;  /* 0x0001060000047ab9 */ /* 0x000fe20000000a00 */
[----:B------:R0:W-:Y:S01]  /*c6a0*/  STL [R1+0x8], R0 ;  /* 0x0000080001007387 */ /* 0x0001e20000100800 */
[----:B------:R-:W-:Y:S01]  /*c6b0*/  @P1 R2UR UR42, R6 ;  /* 0x00000000062a12ca */ /* 0x000fe200000e0000 */
[----:B------:R-:W-:Y:S01]  /*c6c0*/  UISETP.NE.U32.AND UP0, UPT, UR4, URZ, UPT ;  /* 0x0000003f0400728c */ /* 0x000fe2000bf05070 */
[----:B------:R-:W-:-:S02]  /*c6d0*/  ISETP.NE.AND.EX P0, PT, RZ, UR7, PT, P0 ;  /* 0x00000007ff007c0c */ /* 0x000fc4000bf05300 */
[----:B------:R-:W-:Y:S01]  /*c6e0*/  ULDC UR4, c[0x0][0x424] ;  /* 0x0001090000047ab9 */ /* 0x000fe20000000800 */
[----:B------:R-:W-:-:S03]  /*c6f0*/  UISETP.NE.AND.EX UP0, UPT, UR5, URZ, UPT, UP0 ;  /* 0x0000003f0500728c */ /* 0x000fc6000bf05300 */
[----:B------:R-:W-:Y:S01]  /*c700*/  ULDC UR5, c[0x0][0x2f0] ;  /* 0x0000bc0000057ab9 */ /* 0x000fe20000000800 */
[----:B------:R-:W-:-:S04]  /*c710*/  USEL UR4, UR4, 0x1, UP0 ;  /* 0x0000000104047887 */ /* 0x000fc80008000000 */
[----:B------:R-:W-:Y:S02]  /*c720*/  UIMAD UR4, UR4, UR5, URZ ;  /* 0x00000005040472a4 */ /* 0x000fe4000f8e023f */
[----:B------:R-:W-:Y:S01]  /*c730*/  UIADD3 UR42, UR42, UR41, URZ ;  /* 0x000000292a2a7290 */ /* 0x000fe2000fffe03f */
[----:B0-----:R-:W-:Y:S11]  /*c740*/  @!P0 BRA `(.L_x_203) ;  /* 0x00000000001c8947 */ /* 0x001ff60003800000 */
[----:B------:R-:W-:-:S04]  /*c750*/  UIADD3 UR4, UP0, UR47, UR6, URZ ;  /* 0x000000062f047290 */ /* 0x000fc8000ff1e03f */
[----:B------:R-:W-:Y:S02]  /*c760*/  UIADD3.X UR5, UR51, UR7, URZ, UP0, !UPT ;  /* 0x0000000733057290 */ /* 0x000fe400087fe43f */
[----:B------:R-:W-:-:S04]  /*c770*/  IMAD.U32 R2, RZ, RZ, UR4 ;  /* 0x00000004ff027e24 */ /* 0x000fc8000f8e00ff */
[----:B------:R-:W-:-:S05]  /*c780*/  IMAD.U32 R3, RZ, RZ, UR5 ;  /* 0x00000005ff037e24 */ /* 0x000fca000f8e00ff */
[----:B------:R-:W2:Y:S02]  /*c790*/  LDG.E R2, desc[UR48][R2.64] ;  /* 0x0000003002027981 */ /* 0x000ea4000c1e1900 */
[----:B--2---:R-:W-:Y:S01]  /*c7a0*/  R2UR UR4, R2 ;  /* 0x00000000020472ca */ /* 0x004fe200000e0000 */
[----:B------:R-:W-:-:S14]  /*c7b0*/  BRA `(.L_x_204) ;  /* 0x0000000000187947 */ /* 0x000fdc0003800000 */
.L_x_203:
[----:B------:R-:W-:Y:S05]  /*c7c0*/  @!P1 BRA `(.L_x_204) ;  /* 0x0000000000149947 */ /* 0x000fea0003800000 */
[----:B------:R-:W2:Y:S04]  /*c7d0*/  LDG.E R0, desc[UR48][R4.64] ;  /* 0x0000003004007981 */ /* 0x000ea8000c1e1900 */
[----:B------:R-:W3:Y:S01]  /*c7e0*/  LDG.E R4, desc[UR48][R4.64+0x4] ;  /* 0x0000043004047981 */ /* 0x000ee2000c1e1900 */
[----:B--2---:R-:W-:Y:S02]  /*c7f0*/  R2UR UR5, R0 ;  /* 0x00000000000572ca */ /* 0x004fe400000e0000 */
[----:B---3--:R-:W-:-:S13]  /*c800*/  R2UR UR4, R4 ;  /* 0x00000000040472ca */ /* 0x008fda00000e0000 */
[----:B------:R-:W-:-:S12]  /*c810*/  UIADD3 UR4, -UR5, UR4, URZ ;  /* 0x0000000405047290 */ /* 0x000fd8000fffe13f */
.L_x_204:
[----:B------:R-:W-:Y:S01]  /*c820*/  UIADD3 UR41, -UR41, UR4, URZ ;  /* 0x0000000429297290 */ /* 0x000fe2000fffe13f */
[----:B------:R-:W-:Y:S03]  /*c830*/  BSSY B7, `(.L_x_205) ;  /* 0x000039e000077945 */ /* 0x000fe60003800000 */
[----:B------:R-:W-:Y:S02]  /*c840*/  UIADD3 UR40, UR41, 0x7f, URZ ;  /* 0x0000007f29287890 */ /* 0x000fe4000fffe03f */
[----:B------:R-:W-:Y:S02]  /*c850*/  ISETP.LT.AND P0, PT, RZ, UR41, PT ;  /* 0x00000029ff007c0c */ /* 0x000fe4000bf01270 */
[----:B------:R-:W-:-:S04]  /*c860*/  USHF.R.S32.HI UR4, URZ, 0x1f, UR40 ;  /* 0x0000001f3f047899 */ /* 0x000fc80008011428 */
[----:B------:R-:W-:-:S07]  /*c870*/  ULEA.HI UR40, UR4, UR40, URZ, 0x7 ;  /* 0x0000002804287291 */ /* 0x000fce000f8f383f */
[----:B------:R-:W-:Y:S05]  /*c880*/  @P0 BRA `(.L_x_206) ;  /* 0x0000000000480947 */ /* 0x000fea0003800000 */
[----:B------:R-:W0:Y:S02]  /*c890*/  S2R R0, SR_TID.X ;  /* 0x0000000000007919 */ /* 0x000e240000002100 */
[----:B0-----:R-:W-:-:S04]  /*c8a0*/  LOP3.LUT R0, R0, 0x7f, RZ, 0xc0, !PT ;  /* 0x0000007f00007812 */ /* 0x001fc800078ec0ff */
[----:B------:R-:W-:-:S13]  /*c8b0*/  ISETP.NE.AND P0, PT, R0, RZ, PT ;  /* 0x000000ff0000720c */ /* 0x000fda0003f05270 */
[----:B------:R-:W-:Y:S05]  /*c8c0*/  @P0 BRA `(.L_x_207) ;  /* 0x0000003800500947 */ /* 0x000fea0003800000 */
[----:B------:R-:W0:Y:S01]  /*c8d0*/  S2R R3, SR_LANEID ;  /* 0x0000000000037919 */ /* 0x000e220000000000 */
[----:B------:R-:W-:Y:S02]  /*c8e0*/  VOTEU.ANY UR4, UPT, PT ;  /* 0x0000000000047886 */ /* 0x000fe400038e0100 */
[----:B------:R-:W0:Y:S08]  /*c8f0*/  FLO.U32 R0, UR4 ;  /* 0x0000000400007d00 */ /* 0x000e3000080e0000 */
[----:B------:R-:W2:Y:S01]  /*c900*/  POPC R5, UR4 ;  /* 0x0000000400057d09 */ /* 0x000ea20008000000 */
[----:B0-----:R-:W-:-:S02]  /*c910*/  ISETP.EQ.U32.AND P0, PT, R0, R3, PT ;  /* 0x000000030000720c */ /* 0x001fc40003f02070 */
[----:B------:R-:W2:Y:S11]  /*c920*/  LDC.64 R2, c[0x0][0xc60] ;  /* 0x00031800ff027b82 */ /* 0x000eb60000000a00 */
[----:B--2---:R-:W2:Y:S01]  /*c930*/  @P0 ATOMG.E.ADD.STRONG.GPU PT, R3, desc[UR48][R2.64], R5 ;  /* 0x00000005020309a8 */ /* 0x004ea200081ee1f0 */
[----:B------:R-:W0:Y:S02]  /*c940*/  S2R R4, SR_LTMASK ;  /* 0x0000000000047919 */ /* 0x000e240000003900 */
[----:B0-----:R-:W-:-:S04]  /*c950*/  LOP3.LUT R4, R4, UR4, RZ, 0xc0, !PT ;  /* 0x0000000404047c12 */ /* 0x001fc8000f8ec0ff */
[----:B------:R-:W0:Y:S01]  /*c960*/  POPC R7, R4 ;  /* 0x0000000400077309 */ /* 0x000e220000000000 */
[----:B--2---:R-:W0:Y:S02]  /*c970*/  SHFL.IDX PT, R0, R3, R0, 0x1f ;  /* 0x00001f0003007589 */ /* 0x004e2400000e0000 */
[----:B0-----:R-:W-:-:S05]  /*c980*/  IADD3 R0, R0, UR43, R7 ;  /* 0x0000002b00007c10 */ /* 0x001fca000fffe007 */
[----:B------:R0:W-:Y:S01]  /*c990*/  STL [R1+0x20], R0 ;  /* 0x0000200001007387 */ /* 0x0001e20000100800 */
[----:B------:R-:W-:Y:S05]  /*c9a0*/  BRA `(.L_x_207) ;  /* 0x0000003800187947 */ /* 0x000fea0003800000 */
.L_x_206:
[----:B------:R-:W-:Y:S01]  /*c9b0*/  VIADD R0, R19, 0x28400 ;  /* 0x0002840013007836 */ /* 0x000fe20000000000 */
[----:B------:R-:W-:Y:S04]  /*c9c0*/  BSSY B6, `(.L_x_208) ;  /* 0x0000013000067945 */ /* 0x000fe80003800000 */
[----:B------:R-:W-:-:S13]  /*c9d0*/  LOP3.LUT P0, RZ, R0, 0x3ff, RZ, 0xc0, !PT ;  /* 0x000003ff00ff7812 */ /* 0x000fda000780c0ff */
[----:B------:R-:W-:Y:S05]  /*c9e0*/  @!P0 BRA `(.L_x_209) ;  /* 0x0000000000408947 */ /* 0x000fea0003800000 */
[----:B------:R-:W-:Y:S01]  /*c9f0*/  MOV R2, 0x0 ;  /* 0x0000000000027802 */ /* 0x000fe20000000f00 */
        /* <DEDUP_REMOVED lines=14> */
[----:B01----:R-:W-:Y:S05]  /*cae0*/  CALL.ABS.NOINC R2 ;  /* 0x0000000002007343 */ /* 0x003fea0003c00000 */
.L_x_209:
[----:B------:R-:W-:Y:S05]  /*caf0*/  BSYNC B6 ;  /* 0x0000000000067941 */ /* 0x000fea0003800000 */
.L_x_208:
[----:B------:R-:W2:Y:S01]  /*cb00*/  LDL.LU R16, [R1+0x14] ;  /* 0x0000140001107983 */ /* 0x000ea20000300800 */
[----:B------:R-:W-:Y:S01]  /*cb10*/  VIADD R0, R19, 0x10400 ;  /* 0x0001040013007836 */ /* 0x000fe20000000000 */
[----:B------:R-:W-:Y:S04]  /*cb20*/  BSSY B6, `(.L_x_210) ;  /* 0x0000016000067945 */ /* 0x000fe80003800000 */
[----:B------:R-:W-:Y:S02]  /*cb30*/  LOP3.LUT P0, RZ, R0, 0x3ff, RZ, 0xc0, !PT ;  /* 0x000003ff00ff7812 */ /* 0x000fe4000780c0ff */
[----:B--2---:R-:W-:-:S11]  /*cb40*/  LOP3.LUT R16, R16, 0xfffffffe, RZ, 0xc0, !PT ;  /* 0xfffffffe10107812 */ /* 0x004fd600078ec0ff */
[----:B------:R-:W-:-:S05]  /*cb50*/  @P0 LOP3.LUT R16, R16, 0x1, RZ, 0xfc, !PT ;  /* 0x0000000110100812 */ /* 0x000fca00078efcff */
[----:B------:R0:W-:Y:S01]  /*cb60*/  STL [R1+0x14], R16 ;  /* 0x0000141001007387 */ /* 0x0001e20000100800 */
[----:B------:R-:W-:Y:S05]  /*cb70*/  @!P0 BRA `(.L_x_211) ;  /* 0x0000000000408947 */ /* 0x000fea0003800000 */
[----:B------:R-:W-:Y:S01]  /*cb80*/  MOV R2, 0x0 ;  /* 0x0000000000027802 */ /* 0x000fe20000000f00 */
[----:B------:R-:W-:Y:S01]  /*cb90*/  ULDC.64 UR6, c[0x4][0xc0] ;  /* 0x0100300000067ab9 */ /* 0x000fe20000000a00 */
[----:B------:R-:W-:Y:S01]  /*cba0*/  ULDC.64 UR8, c[0x4][0xc8] ;  /* 0x0100320000087ab9 */ /* 0x000fe20000000a00 */
[----:B------:R-:W-:Y:S01]  /*cbb0*/  ULDC.64 UR4, c[0x4][0x10] ;  /* 0x0100040000047ab9 */ /* 0x000fe20000000a00 */
[----:B------:R-:W-:Y:S02]  /*cbc0*/  IMAD.U32 R4, RZ, RZ, UR6 ;  /* 0x00000006ff047e24 */ /* 0x000fe4000f8e00ff */
[----:B------:R-:W2:Y:S01]  /*cbd0*/  LDC.64 R2, c[0x4][R2] ;  /* 0x0100000002027b82 */ /* 0x000ea20000000a00 */
        /* <DEDUP_REMOVED lines=9> */
[----:B012---:R-:W-:Y:S05]  /*cc70*/  CALL.ABS.NOINC R2 ;  /* 0x0000000002007343 */ /* 0x007fea0003c00000 */
.L_x_211:
[----:B------:R-:W-:Y:S05]  /*cc80*/  BSYNC B6 ;  /* 0x0000000000067941 */ /* 0x000fea0003800000 */
.L_x_210:
        /* <DEDUP_REMOVED lines=20> */
.L_x_213:
[----:B------:R-:W-:Y:S05]  /*cdd0*/  BSYNC B6 ;  /* 0x0000000000067941 */ /* 0x000fea0003800000 */
.L_x_212:
[----:B------:R-:W-:Y:S01]  /*cde0*/  LOP3.LUT P6, RZ, R16, 0x1, RZ, 0xc0, !PT ;  /* 0x0000000110ff7812 */ /* 0x000fe200078cc0ff */
[----:B------:R-:W-:-:S12]  /*cdf0*/  BSSY B6, `(.L_x_214) ;  /* 0x0000012000067945 */ /* 0x000fd80003800000 */
        /* <DEDUP_REMOVED lines=17> */
.L_x_215:
[----:B------:R-:W-:Y:S05]  /*cf10*/  BSYNC B6 ;  /* 0x0000000000067941 */ /* 0x000fea0003800000 */
.L_x_214:
[----:B------:R-:W2:Y:S01]  /*cf20*/  LDL R18, [R1+0x8] ;  /* 0x0000080001127983 */ /* 0x000ea20000100800 */
[----:B------:R-:W-:Y:S02]  /*cf30*/  ULDC.64 UR4, c[0x0][0x9f8] ;  /* 0x00027e0000047ab9 */ /* 0x000fe40000000a00 */
[----:B------:R-:W-:-:S04]  /*cf40*/  UISETP.NE.U32.AND UP0, UPT, UR4, URZ, UPT ;  /* 0x0000003f0400728c */ /* 0x000fc8000bf05070 */
[----:B------:R-:W-:-:S06]  /*cf50*/  UISETP.NE.AND.EX UP0, UPT, UR5, URZ, UPT, UP0 ;  /* 0x0000003f0500728c */ /* 0x000fcc000bf05300 */
[----:B------:R-:W-:-:S05]  /*cf60*/  PLOP3.LUT P0, PT, PT, PT, UP0, 0x80, 0x0 ;  /* 0x000000000000781c */ /* 0x000fca0003f0f008 */
[----:B------:R-:W-:-:S04]  /*cf70*/  @UP0 UIADD3 UR4, UP1, UR47, UR4, URZ ;  /* 0x000000042f040290 */ /* 0x000fc8000ff3e03f */
[----:B------:R-:W-:Y:S02]  /*cf80*/  @UP0 UIADD3.X UR5, UR51, UR5, URZ, UP1, !UPT ;  /* 0x0000000533050290 */ /* 0x000fe40008ffe43f */
[----:B------:R-:W-:-:S04]  /*cf90*/  IMAD.U32 R2, RZ, RZ, UR4 ;  /* 0x00000004ff027e24 */ /* 0x000fc8000f8e00ff */
[----:B------:R-:W-:Y:S01]  /*cfa0*/  IMAD.U32 R3, RZ, RZ, UR5 ;  /* 0x00000005ff037e24 */ /* 0x000fe2000f8e00ff */
[----:B------:R-:W3:Y:S01]  /*cfb0*/  S2R R0, SR_TID.X ;  /* 0x0000000000007919 */ /* 0x000ee20000002100 */
[----:B------:R-:W-:-:S03]  /*cfc0*/  ULDC.64 UR4, c[0x0][0xa08] ;  /* 0x0002820000047ab9 */ /* 0x000fc60000000a00 */
[----:B--2---:R2:W4:Y:S01]  /*cfd0*/  @P0 LDG.E R18, desc[UR48][R2.64] ;  /* 0x0000003002120981 */ /* 0x004522000c1e1900 */
[----:B---3--:R-:W-:-:S04]  /*cfe0*/  SHF.R.U32.HI R0, RZ, 0x5, R0 ;  /* 0x00000005ff007819 */ /* 0x008fc80000011600 */
[----:B------:R-:W-:Y:S01]  /*cff0*/  LOP3.LUT R0, R0, 0x3, RZ, 0xc0, !PT ;  /* 0x0000000300007812 */ /* 0x000fe200078ec0ff */
[----:B--2---:R-:W2:Y:S01]  /*d000*/  LDC.64 R2, c[0x0][0x418] ;  /* 0x00010600ff027b82 */ /* 0x004ea20000000a00 */
[----:B----4-:R-:W-:Y:S01]  /*d010*/  SHF.R.S32.HI R8, RZ, 0x1f, R18 ;  /* 0x0000001fff087819 */ /* 0x010fe20000011412 */
[----:B------:R3:W-:Y:S01]  /*d020*/  @P0 STL [R1+0x8], R18 ;  /* 0x0000081201000387 */ /* 0x0007e20000100800 */
[----:B--2---:R-:W-:Y:S01]  /*d030*/  LOP3.LUT P0, RZ, R2, UR4, RZ, 0xfc, !PT ;  /* 0x0000000402ff7c12 */ /* 0x004fe2000f80fcff */
[----:B------:R-:W-:Y:S02]  /*d040*/  UMOV UR4, 0xffffffff ;  /* 0xffffffff00047882 */ /* 0x000fe40000000000 */
[----:B------:R3:W-:Y:S01]  /*d050*/  STL [R1+0x18], R8 ;  /* 0x0000180801007387 */ /* 0x0007e20000100800 */
[----:B------:R-:W-:-:S04]  /*d060*/  LOP3.LUT P0, RZ, R3, UR5, RZ, 0xfc, P0 ;  /* 0x0000000503ff7c12 */ /* 0x000fc8000800fcff */
[----:B0-----:R-:W-:Y:S01]  /*d070*/  SEL R16, R18, RZ, !P0 ;  /* 0x000000ff12107207 */ /* 0x001fe20004000000 */
[----:B------:R-:W-:Y:S08]  /*d080*/  BRA.DIV UR4, `(.L_x_216) ;  /* 0x0000004204687947 */ /* 0x000ff0000b800000 */
[----:B------:R0:W2:Y:S02]  /*d090*/  SHFL.IDX PT, R14, R0, RZ, 0x1f ;  /* 0x00001fff000e7589 */ /* 0x0000a400000e0000 */
.L_x_291:
[----:B0-----:R-:W4:Y:S01]  /*d0a0*/  LDL.LU R0, [R1+0x14] ;  /* 0x0000140001007983 */ /* 0x001f220000300800 */
[----:B------:R-:W-:Y:S02]  /*d0b0*/  PLOP3.LUT P1, PT, PT, PT, PT, 0x8, 0x0 ;  /* 0x000000000000781c */ /* 0x000fe40003f2e170 */
[----:B--2---:R-:W-:Y:S02]  /*d0c0*/  ISETP.NE.AND P0, PT, R14, RZ, PT ;  /* 0x000000ff0e00720c */ /* 0x004fe40003f05270 */
[----:B----4-:R-:W-:-:S09]  /*d0d0*/  LOP3.LUT R0, R0, 0xfffffffe, RZ, 0xc0, !PT ;  /* 0xfffffffe00007812 */ /* 0x010fd200078ec0ff */
[----:B------:R-:W-:-:S05]  /*d0e0*/  @P1 LOP3.LUT R0, R0, 0x1, RZ, 0xfc, !PT ;  /* 0x0000000100001812 */ /* 0x000fca00078efcff */
[----:B------:R0:W-:Y:S01]  /*d0f0*/  STL [R1+0x14], R0 ;  /* 0x0000140001007387 */ /* 0x0001e20000100800 */
[----:B------:R-:W-:Y:S05]  /*d100*/  @P0 BRA `(.L_x_217) ;  /* 0x0000000400940947 */ /* 0x000fea0003800000 */
[----:B------:R-:W-:-:S06]  /*d110*/  ULEA.HI.SX32 UR4, UR40, 0xffffffff, 0x19 ;  /* 0xffffffff28047891 */ /* 0x000fcc000f8fca3f */
[----:B0-----:R-:W-:Y:S01]  /*d120*/  IMAD.U32 R0, RZ, RZ, UR4 ;  /* 0x00000004ff007e24 */ /* 0x001fe2000f8e00ff */
[----:B------:R-:W-:-:S03]  /*d130*/  UMOV UR4, 0xffffffff ;  /* 0xffffffff00047882 */ /* 0x000fc60000000000 */
[----:B------:R-:W-:Y:S05]  /*d140*/  BRA.DIV UR4, `(.L_x_218) ;  /* 0x0000004204587947 */ /* 0x000fea000b800000 */
[----:B------:R-:W-:-:S13]  /*d150*/  ELECT P6, URZ, PT ;  /* 0x00000000003f782f */ /* 0x000fda00038c0000 */
.L_x_294:
[----:B------:R-:W-:Y:S05]  /*d160*/  @!P6 BRA `(.L_x_217) ;  /* 0x00000004007ce947 */ /* 0x000fea0003800000 */
[----:B------:R-:W-:-:S04]  /*d170*/  ISETP.NE.U32.AND P0, PT, R2, RZ, PT ;  /* 0x000000ff0200720c */ /* 0x000fc80003f05070 */
[----:B------:R-:W-:-:S13]  /*d180*/  ISETP.NE.AND.EX P0, PT, R3, RZ, PT, P0 ;  /* 0x000000ff0300720c */ /* 0x000fda0003f05300 */
[----:B------:R-:W-:Y:S05]  /*d190*/  @!P0 BRA `(.L_x_219) ;  /* 0x0000000000448947 */ /* 0x000fea0003800000 */
[----:B------:R-:W0:Y:S01]  /*d1a0*/  LDC R7, c[0x0][0x43c] ;  /* 0x00010f00ff077b82 */ /* 0x000e220000000800 */
[----:B------:R-:W-:Y:S01]  /*d1b0*/  ULDC.64 UR4, c[0x0][0x428] ;  /* 0x00010a0000047ab9 */ /* 0x000fe20000000a00 */
[----:B0-----:R-:W-:-:S13]  /*d1c0*/  ISETP.NE.AND P0, PT, R7, 0x1, PT ;  /* 0x000000010700780c */ /* 0x001fda0003f05270 */
[----:B------:R-:W0:Y:S02]  /*d1d0*/  @P0 LDC.64 R4, c[0x0][0x440] ;  /* 0x00011000ff040b82 */ /* 0x000e240000000a00 */
[----:B0-----:R-:W-:-:S04]  /*d1e0*/  @P0 IMAD.HI.U32 R6, R0, R4, RZ ;  /* 0x0000000400060227 */ /* 0x001fc800078e00ff */
        /* <DEDUP_REMOVED lines=12> */
.L_x_219:
[----:B------:R-:W2:Y:S04]  /*d2b0*/  LDL R4, [R1] ;  /* 0x0000000001047983 */ /* 0x000ea80000100800 */
[----:B0-----:R-:W4:Y:S01]  /*d2c0*/  LDL R3, [R1+0x4] ;  /* 0x0000040001037983 */ /* 0x001f220000100800 */
[----:B------:R-:W0:Y:S02]  /*d2d0*/  S2R R2, SR_TID.X ;  /* 0x0000000000027919 */ /* 0x000e240000002100 */
[----:B0-----:R-:W-:-:S04]  /*d2e0*/  LOP3.LUT R2, R2, 0x7f, RZ, 0xc0, !PT ;  /* 0x0000007f02027812 */ /* 0x001fc800078ec0ff */
[----:B------:R-:W-:Y:S01]  /*d2f0*/  ISETP.NE.AND P1, PT, R2, RZ, PT ;  /* 0x000000ff0200720c */ /* 0x000fe20003f25270 */
[----:B--2---:R-:W-:Y:S01]  /*d300*/  IMAD R4, R4, 0x8, R19 ;  /* 0x0000000804047824 */ /* 0x004fe200078e0213 */
[----:B----4-:R-:W-:-:S04]  /*d310*/  SHF.L.U32 R3, R3, 0x1f, RZ ;  /* 0x0000001f03037819 */ /* 0x010fc800000006ff */
[----:B------:R-:W0:Y:S02]  /*d320*/  SYNCS.PHASECHK.TRANS64.TRYWAIT P0, [R4+URZ+0x38880], R3 ;  /* 0x03888003040075a7 */ /* 0x000e24000800017f */
[----:B0-----:R-:W-:Y:S05]  /*d330*/  @!P0 BRA `(.L_x_220) ;  /* 0x0000003c00fc8947 */ /* 0x001fea0003800000 */
.L_x_295:
        /* <DEDUP_REMOVED lines=8> */
.L_x_221:
[----:B------:R-:W2:Y:S01]  /*d3c0*/  LDL R2, [R1] ;  /* 0x0000000001027983 */ /* 0x000ea20000100800 */
[----:B------:R-:W-:Y:S01]  /*d3d0*/  R2UR UR33, R4 ;  /* 0x00000000042172ca */ /* 0x000fe200000e0000 */
[----:B------:R-:W-:Y:S01]  /*d3e0*/  UIADD3 UR4, UP0, UR52, 0x470, URZ ;  /* 0x0000047034047890 */ /* 0x000fe2000ff1e03f */
[----:B------:R-:W-:Y:S01]  /*d3f0*/  LEA R0, R0, UR42, 0x7 ;  /* 0x0000002a00007c11 */ /* 0x000fe2000f8e38ff */
[----:B------:R-:W-:Y:S01]  /*d400*/  UMOV UR6, 0x0 ;  /* 0x0000000000067882 */ /* 0x000fe20000000000 */
[----:B-----5:R-:W-:Y:S01]  /*d410*/  R2UR UR37, R16 ;  /* 0x00000000102572ca */ /* 0x020fe200000e0000 */
[----:B------:R-:W-:Y:S01]  /*d420*/  UIADD3.X UR5, URZ, UR53, URZ, UP0, !UPT ;  /* 0x000000353f057290 */ /* 0x000fe200087fe43f */
[----:B------:R-:W-:Y:S01]  /*d430*/  R2UR UR35, R0 ;  /* 0x00000000002372ca */ /* 0x000fe200000e0000 */
[----:B------:R-:W-:Y:S01]  /*d440*/  UMOV UR7, 0x14f00000 ;  /* 0x14f0000000077882 */ /* 0x000fe20000000000 */
[----:B------:R-:W-:Y:S01]  /*d450*/  UMOV UR34, URZ ;  /* 0x0000003f00227c82 */ /* 0x000fe20008000000 */
[----:B------:R-:W-:Y:S01]  /*d460*/  UMOV UR10, 0x80 ;  /* 0x00000080000a7882 */ /* 0x000fe20000000000 */
[----:B------:R-:W-:-:S03]  /*d470*/  UMOV UR12, UR36 ;  /* 0x00000024000c7c82 */ /* 0x000fc60008000000 */
[----:B------:R-:W-:-:S04]  /*d480*/  UIADD3 UR33, UR33, 0x38870, URZ ;  /* 0x0003887021217890 */ /* 0x000fc8000fffe03f */
[----:B------:R-:W-:Y:S02]  /*d490*/  UMOV UR13, UR37 ;  /* 0x00000025000d7c82 */ /* 0x000fe40008000000 */
[----:B------:R-:W-:Y:S01]  /*d4a0*/  UMOV UR11, UR35 ;  /* 0x00000023000b7c82 */ /* 0x000fe20008000000 */
[----:B------:R-:W-:Y:S01]  /*d4b0*/  UMOV UR9, UR33 ;  /* 0x0000002100097c82 */ /* 0x000fe20008000000 */
[----:B--2---:R-:W-:-:S05]  /*d4c0*/  IMAD R2, R2, 0x8000, R19 ;  /* 0x0000800002027824 */ /* 0x004fca00078e0213 */
[----:B------:R-:W-:-:S13]  /*d4d0*/  R2UR UR8, R2 ;  /* 0x00000000020872ca */ /* 0x000fda00000e0000 */
[----:B------:R-:W-:Y:S02]  /*d4e0*/  UIADD3 UR32, UR8, 0x10400, URZ ;  /* 0x0001040008207890 */ /* 0x000fe4000fffe03f */
[----:B------:R-:W-:-:S07]  /*d4f0*/  UIADD3 UR8, UR8, 0x14400, URZ ;  /* 0x0001440008087890 */ /* 0x000fce000fffe03f */
[----:B------:R2:W-:Y:S02]  /*d500*/  UTMALDG.4D [UR32], [UR4], desc[UR6] ;  /* 0x00000620040075b4 */ /* 0x0005e40008019000 */
[----:B------:R2:W-:Y:S01]  /*d510*/  UTMALDG.4D [UR8], [UR4], desc[UR6] ;  /* 0x00000608040075b4 */ /* 0x0005e20008019000 */
[----:B------:R-:W4:Y:S02]  /*d520*/  SYNCS.PHASECHK.TRANS64.TRYWAIT P0, [R4+URZ+0x38840], R3 ;  /* 0x03884003040075a7 */ /* 0x000f24000800017f */
[----:B--2-4-:R-:W-:Y:S05]  /*d530*/  @!P0 BRA `(.L_x_222) ;  /* 0x0000003c00908947 */ /* 0x014fea0003800000 */
.L_x_296:
[----:B------:R-:W-:Y:S05]  /*d540*/  @P1 BRA `(.L_x_223) ;  /* 0x00000000001c1947 */ /* 0x000fea0003800000 */
[----:B------:R-:W4:Y:S01]  /*d550*/  S2R R5, SR_TID.X ;  /* 0x0000000000057919 */ /* 0x000f220000002100 */
[----:B0-2---:R-:W-:-:S04]  /*d560*/  IMAD.MOV.U32 R3, RZ, RZ, 0x8000 ;  /* 0x00008000ff037424 */ /* 0x005fc800078e00ff */
[----:B------:R0:W-:Y:S01]  /*d570*/  SYNCS.ARRIVE.TRANS64 RZ, [R4+URZ+0x38830], R3 ;  /* 0x0388300304ff79a7 */ /* 0x0001e2000800003f */
[----:B----4-:R-:W-:-:S04]  /*d580*/  LOP3.LUT R5, R5, 0x1f, RZ, 0xc0, !PT ;  /* 0x0000001f05057812 */ /* 0x010fc800078ec0ff */
[----:B------:R-:W-:-:S13]  /*d590*/  ISETP.NE.AND P0, PT, R5, RZ, PT ;  /* 0x000000ff0500720c */ /* 0x000fda0003f05270 */
[----:B0-----:R-:W-:Y:S05]  /*d5a0*/  @!P0 BRA `(.L_x_223) ;  /* 0x0000000000048947 */ /* 0x001fea0003800000 */
[----:B------:R-:W-:Y:S01]  /*d5b0*/  BPT.TRAP 0x1 ;  /* 0x000000040000795c */ /* 0x000fe20000300000 */
.L_x_223:
[----:B0-2---:R-:W2:Y:S01]  /*d5c0*/  LDL.LU R3, [R1+0x14] ;  /* 0x0000140001037983 */ /* 0x005ea20000300800 */
        /* <DEDUP_REMOVED lines=25> */
.L_x_217:
[----:B------:R-:W-:Y:S05]  /*d760*/  WARPSYNC.ALL ;  /* 0x0000000000007948 */ /* 0x000fea0003800000 */
[----:B0-----:R-:W-:Y:S01]  /*d770*/  VIADD R0, R19, 0x20400 ;  /* 0x0002040013007836 */ /* 0x001fe20000000000 */
[----:B----4-:R-:W-:Y:S01]  /*d780*/  USHF.R.S32.HI UR4, URZ, 0x1f, UR54 ;  /* 0x0000001f3f047899 */ /* 0x010fe20008011436 */
[----:B------:R-:W-:Y:S01]  /*d790*/  BAR.SYNC.DEFER_BLOCKING 0x8, 0x180 ;  /* 0x0206000000007b1d */ /* 0x000fe20000010000 */
[----:B------:R-:W-:Y:S02]  /*d7a0*/  USHF.R.S32.HI UR47, URZ, 0x1f, UR36 ;  /* 0x0000001f3f2f7899 */ /* 0x000fe40008011424 */
[----:B------:R-:W-:-:S03]  /*d7b0*/  LOP3.LUT P0, RZ, R0, 0x3ff, RZ, 0xc0, !PT ;  /* 0x000003ff00ff7812 */ /* 0x000fc6000780c0ff */
[----:B------:R-:W-:Y:S01]  /*d7c0*/  ULDC.64 UR6, c[0x0][0x298] ;  /* 0x0000a60000067ab9 */ /* 0x000fe20000000a00 */
[----:B------:R-:W-:Y:S01]  /*d7d0*/  ULDC.64 UR8, c[0x0][0xa00] ;  /* 0x0002800000087ab9 */ /* 0x000fe20000000a00 */
[----:B------:R-:W-:Y:S01]  /*d7e0*/  UIMAD UR4, UR4, UR6, URZ ;  /* 0x00000006040472a4 */ /* 0x000fe2000f8e023f */
[----:B------:R-:W-:Y:S01]  /*d7f0*/  BSSY B6, `(.L_x_224) ;  /* 0x0000019000067945 */ /* 0x000fe20003800000 */
[----:B------:R-:W-:Y:S02]  /*d800*/  UISETP.NE.U32.AND UP0, UPT, UR8, URZ, UPT ;  /* 0x0000003f0800728c */ /* 0x000fe4000bf05070 */
[----:B------:R-:W-:Y:S02]  /*d810*/  UIMAD.WIDE.U32 UR56, UR54, UR6, URZ ;  /* 0x00000006363872a5 */ /* 0x000fe4000f8e003f */
[----:B------:R-:W-:Y:S02]  /*d820*/  UIMAD UR4, UR54, UR7, UR4 ;  /* 0x00000007360472a4 */ /* 0x000fe4000f8e0204 */
[----:B------:R-:W-:-:S02]  /*d830*/  UISETP.NE.AND.EX UP0, UPT, UR9, URZ, UPT, UP0 ;  /* 0x0000003f0900728c */ /* 0x000fc4000bf05300 */
[----:B------:R-:W-:Y:S02]  /*d840*/  UIADD3 UR51, UR57, UR4, URZ ;  /* 0x0000000439337290 */ /* 0x000fe4000fffe03f */
[----:B------:R-:W-:Y:S02]  /*d850*/  USEL UR46, UR46, URZ, !UP0 ;  /* 0x0000003f2e2e7287 */ /* 0x000fe4000c000000 */
[----:B------:R-:W-:Y:S01]  /*d860*/  USEL UR37, UR50, URZ, !UP0 ;  /* 0x0000003f32257287 */ /* 0x000fe2000c000000 */
[----:B------:R-:W-:Y:S11]  /*d870*/  @!P0 BRA `(.L_x_225) ;  /* 0x0000000000408947 */ /* 0x000ff60003800000 */
        /* <DEDUP_REMOVED lines=11> */
[----:B---3--:R-:W-:Y:S02]  /*d930*/  IMAD.MOV.U32 R8, RZ, RZ, 0x70 ;  /* 0x00000070ff087424 */ /* 0x008fe400078e00ff */
[----:B------:R-:W-:Y:S02]  /*d940*/  IMAD.MOV.U32 R12, RZ, RZ, 0x1 ;  /* 0x00000001ff0c7424 */ /* 0x000fe400078e00ff */
[----:B------:R-:W-:-:S07]  /*d950*/  IMAD.MOV.U32 R13, RZ, RZ, RZ ;  /* 0x000000ffff0d7224 */ /* 0x000fce00078e00ff */
[----:B------:R-:W-:-:S07]  /*d960*/  LEPC R20, `(.L_x_225) ;  /* 0x000000001014794e */ /* 0x000fce0000000000 */
[----:B01----:R-:W-:Y:S05]  /*d970*/  CALL.ABS.NOINC R2 ;  /* 0x0000000002007343 */ /* 0x003fea0003c00000 */
.L_x_225:
[----:B------:R-:W-:Y:S05]  /*d980*/  BSYNC B6 ;  /* 0x0000000000067941 */ /* 0x000fea0003800000 */
.L_x_224:
[----:B------:R-:W2:Y:S01]  /*d990*/  LDL.LU R3, [R1+0x24] ;  /* 0x0000240001037983 */ /* 0x000ea20000300800 */
[----:B------:R-:W0:Y:S01]  /*d9a0*/  LDC R6, c[0x0][0x448] ;  /* 0x00011200ff067b82 */ /* 0x000e220000000800 */
[----:B------:R-:W-:Y:S02]  /*d9b0*/  ULDC.64 UR8, c[0x0][0x2d8] ;  /* 0x0000b60000087ab9 */ /* 0x000fe40000000a00 */
[----:B------:R4:W5:Y:S01]  /*d9c0*/  LDL R9, [R1+0x2c] ;  /* 0x00002c0001097983 */ /* 0x0009620000100800 */
[----:B------:R-:W1:Y:S01]  /*d9d0*/  S2R R2, SR_TID.X ;  /* 0x0000000000027919 */ /* 0x000e620000002100 */
[----:B---3--:R-:W3:Y:S01]  /*d9e0*/  S2R R18, SR_TID.X ;  /* 0x0000000000127919 */ /* 0x008ee20000002100 */
[----:B0-----:R-:W-:-:S13]  /*d9f0*/  ISETP.NE.AND P0, PT, R6, 0x1, PT ;  /* 0x000000010600780c */ /* 0x001fda0003f05270 */
[----:B------:R-:W0:Y:S01]  /*da00*/  @P0 LDC R0, c[0x0][0x450] ;  /* 0x00011400ff000b82 */ /* 0x000e220000000800 */
[----:B-1----:R-:W-:-:S04]  /*da10*/  LOP3.LUT R2, R2, 0x7f, RZ, 0xc0, !PT ;  /* 0x0000007f02027812 */ /* 0x002fc800078ec0ff */
[----:B------:R-:W-:Y:S01]  /*da20*/  SHF.R.U32.HI R2, RZ, 0x3, R2 ;  /* 0x00000003ff027819 */ /* 0x000fe20000011602 */
[----:B---3--:R-:W-:-:S05]  /*da30*/  IMAD.SHL.U32 R18, R18, 0x10, RZ ;  /* 0x0000001012127824 */ /* 0x008fca00078e00ff */
[----:B------:R-:W-:Y:S02]  /*da40*/  LOP3.LUT R18, R2, 0x70, R18, 0xf8, !PT ;  /* 0x0000007002127812 */ /* 0x000fe400078ef812 */
[----:B------:R-:W1:Y:S01]  /*da50*/  @P0 LDC R2, c[0x0][0x44c] ;  /* 0x00011300ff020b82 */ /* 0x000e620000000800 */
[----:B------:R-:W-:Y:S01]  /*da60*/  UIMAD UR6, UR47, UR8, URZ ;  /* 0x000000082f0672a4 */ /* 0x000fe2000f8e023f */
[----:B------:R-:W3:Y:S01]  /*da70*/  S2R R7, SR_TID.X ;  /* 0x0000000000077919 */ /* 0x000ee20000002100 */
[----:B------:R-:W-:Y:S02]  /*da80*/  UMOV UR50, UR56 ;  /* 0x0000003800327c82 */ /* 0x000fe40008000000 */
[----:B------:R-:W-:Y:S02]  /*da90*/  UIMAD.WIDE.U32 UR4, UR36, UR8, UR50 ;  /* 0x00000008240472a5 */ /* 0x000fe4000f8e0032 */
[----:B------:R-:W-:-:S03]  /*daa0*/  UIMAD UR6, UR36, UR9, UR6 ;  /* 0x00000009240672a4 */ /* 0x000fc6000f8e0206 */
[----:B------:R-:W-:Y:S01]  /*dab0*/  ULDC.64 UR8, c[0x0][0x2e0] ;  /* 0x0000b80000087ab9 */ /* 0x000fe20000000a00 */
[----:B------:R-:W-:Y:S02]  /*dac0*/  UIADD3 UR5, UR5, UR6, URZ ;  /* 0x0000000605057290 */ /* 0x000fe4000fffe03f */
[----:B------:R-:W-:Y:S02]  /*dad0*/  UIMAD UR6, UR37, UR8, URZ ;  /* 0x00000008250672a4 */ /* 0x000fe4000f8e023f */
[----:B------:R-:W-:Y:S02]  /*dae0*/  UIMAD.WIDE.U32 UR4, UR46, UR8, UR4 ;  /* 0x000000082e0472a5 */ /* 0x000fe4000f8e0004 */
[----:B------:R-:W-:-:S03]  /*daf0*/  UIMAD UR6, UR46, UR9, UR6 ;  /* 0x000000092e0672a4 */ /* 0x000fc6000f8e0206 */
[----:B------:R-:W-:Y:S01]  /*db00*/  ULDC.64 UR8, c[0x0][0x2d0] ;  /* 0x0000b40000087ab9 */ /* 0x000fe20000000a00 */
[----:B------:R-:W-:Y:S01]  /*db10*/  UIADD3 UR5, UR5, UR6, URZ ;  /* 0x0000000605057290 */ /* 0x000fe2000fffe03f */
[----:B---3--:R-:W-:-:S05]  /*db20*/  IMAD.SHL.U32 R7, R7, 0x10, RZ ;  /* 0x0000001007077824 */ /* 0x008fca00078e00ff */
[----:B------:R-:W-:-:S04]  /*db30*/  LOP3.LUT R7, R7, 0x70, RZ, 0xc0, !PT ;  /* 0x0000007007077812 */ /* 0x000fc800078ec0ff */
[----:B------:R-:W-:Y:S01]  /*db40*/  LOP3.LUT R7, R7, 0x80, RZ, 0xfc, !PT ;  /* 0x0000008007077812 */ /* 0x000fe200078efcff */
[----:B--2---:R-:W-:-:S05]  /*db50*/  IMAD.SHL.U32 R5, R3, 0x80, RZ ;  /* 0x0000008003057824 */ /* 0x004fca00078e00ff */
[----:B------:R-:W-:Y:S02]  /*db60*/  LOP3.LUT R3, R18, R5, RZ, 0xfc, !PT ;  /* 0x0000000512037212 */ /* 0x000fe400078efcff */
[----:B------:R-:W2:Y:S03]  /*db70*/  S2R R18, SR_TID.X ;  /* 0x0000000000127919 */ /* 0x000ea60000002100 */
[----:B-1----:R-:W-:-:S04]  /*db80*/  @P0 IMAD.HI.U32 R4, R3, R2, RZ ;  /* 0x0000000203040227 */ /* 0x002fc800078e00ff */
[----:B------:R-:W-:Y:S01]  /*db90*/  IMAD.MOV.U32 R2, RZ, RZ, R3 ;  /* 0x000000ffff027224 */ /* 0x000fe200078e0003 */
[----:B0-----:R-:W-:-:S04]  /*dba0*/  @P0 SHF.R.U32.HI R2, RZ, R0, R4 ;  /* 0x00000000ff020219 */ /* 0x001fc80000011604 */
[--C-:B------:R-:W-:Y:S01]  /*dbb0*/  SHF.R.S32.HI R4, RZ, 0x1f, R2.reuse ;  /* 0x0000001fff047819 */ /* 0x100fe20000011402 */
[----:B------:R-:W-:-:S04]  /*dbc0*/  IMAD.MOV R0, RZ, RZ, -R2 ;  /* 0x000000ffff007224 */ /* 0x000fc800078e0a02 */
[----:B------:R-:W-:Y:S02]  /*dbd0*/  IMAD R0, R6, R0, R3 ;  /* 0x0000000006007224 */ /* 0x000fe400078e0203 */
[----:B------:R-:W-:Y:S02]  /*dbe0*/  IMAD R4, R4, UR8, RZ ;  /* 0x0000000804047c24 */ /* 0x000fe4000f8e02ff */
[----:B------:R-:W-:Y:S02]  /*dbf0*/  IMAD.U32 R3, RZ, RZ, UR8 ;  /* 0x00000008ff037e24 */ /* 0x000fe4000f8e00ff */
[C---:B------:R-:W-:Y:S02]  /*dc00*/  IMAD R4, R2.reuse, UR9, R4 ;  /* 0x0000000902047c24 */ /* 0x040fe4000f8e0204 */
[----:B------:R-:W-:Y:S01]  /*dc10*/  IMAD.WIDE.U32 R2, R2, R3, UR4 ;  /* 0x0000000402027e25 */ /* 0x000fe2000f8e0003 */
[----:B------:R-:W-:-:S03]  /*dc20*/  ULDC.64 UR4, c[0x0][0x2c8] ;  /* 0x0000b20000047ab9 */ /* 0x000fc60000000a00 */
[----:B------:R-:W-:Y:S01]  /*dc30*/  IMAD.IADD R3, R3, 0x1, R4 ;  /* 0x0000000103037824 */ /* 0x000fe200078e0204 */
[----:B------:R-:W-:Y:S01]  /*dc40*/  SHF.R.S32.HI R4, RZ, 0x1f, R0 ;  /* 0x0000001fff047819 */ /* 0x000fe20000011400 */
[----:B--2---:R-:W-:-:S04]  /*dc50*/  IMAD.SHL.U32 R10, R18, 0x10, RZ ;  /* 0x00000010120a7824 */ /* 0x004fc800078e00ff */
[----:B------:R-:W-:Y:S02]  /*dc60*/  IMAD R4, R4, UR4, RZ ;  /* 0x0000000404047c24 */ /* 0x000fe4000f8e02ff */
[----:B------:R-:W-:-:S04]  /*dc70*/  IMAD.WIDE.U32 R2, R0, UR4, R2 ;  /* 0x0000000400027c25 */ /* 0x000fc8000f8e0002 */
[----:B------:R-:W-:Y:S01]  /*dc80*/  IMAD R4, R0, UR5, R4 ;  /* 0x0000000500047c24 */ /* 0x000fe2000f8e0204 */
[----:B------:R-:W-:Y:S01]  /*dc90*/  ULDC.64 UR4, c[0x0][0x280] ;  /* 0x0000a00000047ab9 */ /* 0x000fe20000000a00 */
[----:B------:R-:W-:Y:S02]  /*dca0*/  LOP3.LUT R10, R10, 0x70, RZ, 0xc0, !PT ;  /* 0x000000700a0a7812 */ /* 0x000fe400078ec0ff */
[----:B------:R-:W-:Y:S01]  /*dcb0*/  IADD3 R0, P0, R2, UR4, RZ ;  /* 0x0000000402007c10 */ /* 0x000fe2000ff1e0ff */
[----:B------:R-:W-:Y:S02]  /*dcc0*/  ULDC UR4, c[0x0][0x2b8] ;  /* 0x0000ae0000047ab9 */ /* 0x000fe40000000800 */
[----:B------:R-:W-:Y:S02]  /*dcd0*/  ISETP.GE.AND P1, PT, R7, UR4, PT ;  /* 0x0000000407007c0c */ /* 0x000fe4000bf26270 */
[----:B------:R-:W-:Y:S02]  /*dce0*/  IADD3.X R2, R3, UR5, R4, P0, !PT ;  /* 0x0000000503027c10 */ /* 0x000fe400087fe404 */
[----:B------:R-:W-:Y:S01]  /*dcf0*/  ISETP.GE.AND P0, PT, R10, UR4, PT ;  /* 0x000000040a007c0c */ /* 0x000fe2000bf06270 */
[----:B------:R-:W-:Y:S01]  /*dd00*/  UMOV UR4, 0xffffffff ;  /* 0xffffffff00047882 */ /* 0x000fe20000000000 */
[----:B------:R-:W-:-:S04]  /*dd10*/  LOP3.LUT R18, R18, 0x7f, RZ, 0xc0, !PT ;  /* 0x0000007f12127812 */ /* 0x000fc800078ec0ff */
[----:B------:R-:W-:Y:S01]  /*dd20*/  SHF.R.U32.HI R18, RZ, 0x3, R18 ;  /* 0x00000003ff127819 */ /* 0x000fe20000011612 */
[----:B----4-:R-:W-:Y:S06]  /*dd30*/  BRA.DIV UR4, `(.L_x_226) ;  /* 0x0000003604a47947 */ /* 0x010fec000b800000 */
[----:B------:R-:W0:Y:S01]  /*dd40*/  SHFL.IDX PT, R7, R0, RZ, 0x181f ;  /* 0x00181fff00077589 */ /* 0x000e2200000e0000 */
[----:B------:R-:W-:Y:S02]  /*dd50*/  IMAD R4, R17, R6, RZ ;  /* 0x0000000611047224 */ /* 0x000fe400078e02ff */
[----:B------:R-:W-:Y:S01]  /*dd60*/  IMAD.IADD R3, R18, 0x1, R5 ;  /* 0x0000000112037824 */ /* 0x000fe200078e0205 */
[----:B------:R-:W1:Y:S03]  /*dd70*/  SHFL.IDX PT, R6, R2, RZ, 0x181f ;  /* 0x00181fff02067589 */ /* 0x000e6600000e0000 */
[C---:B------:R-:W-:Y:S01]  /*dd80*/  VIADD R5, R3.reuse, 0x10 ;  /* 0x0000001003057836 */ /* 0x040fe20000000000 */
[-C--:B------:R-:W-:Y:S01]  /*dd90*/  ISETP.GE.AND P4, PT, R3, R4.reuse, PT ;  /* 0x000000040300720c */ /* 0x080fe20003f86270 */
[----:B------:R-:W-:Y:S03]  /*dda0*/  SHFL.IDX PT, R8, R2, 0x1, 0x181f ;  /* 0x00381f0002087f89 */ /* 0x000fe600000e0000 */
[----:B------:R-:W-:-:S02]  /*ddb0*/  ISETP.GE.AND P2, PT, R5, R4, PT ;  /* 0x000000040500720c */ /* 0x000fc40003f46270 */
[----:B------:R-:W2:Y:S07]  /*ddc0*/  SHFL.IDX PT, R5, R0, 0x1, 0x181f ;  /* 0x00381f0000057f89 */ /* 0x000eae00000e0000 */
[----:B0-----:R-:W-:-:S05]  /*ddd0*/  @!P4 IADD3 R7, P3, R10, R7, RZ ;  /* 0x000000070a07c210 */ /* 0x001fca0007f7e0ff */
[----:B-1----:R-:W-:-:S05]  /*dde0*/  @!P4 IMAD.X R6, RZ, RZ, R6, P3 ;  /* 0x000000ffff06c224 */ /* 0x002fca00018e0606 */
[----:B------:R-:W-:-:S04]  /*ddf0*/  @!P4 LOP3.LUT R7, R7, R6, RZ, 0x3c, !PT ;  /* 0x000000060707c212 */ /* 0x000fc800078e3cff */
[C---:B------:R-:W-:Y:S02]  /*de00*/  @!P4 LOP3.LUT R6, R7.reuse, R6, RZ, 0x3c, !PT ;  /* 0x000000060706c212 */ /* 0x040fe400078e3cff */
[----:B--2---:R-:W-:Y:S02]  /*de10*/  @!P2 IADD3 R5, P3, R10, R5, RZ ;  /* 0x000000050a05a210 */ /* 0x004fe40007f7e0ff */
[----:B------:R-:W-:-:S05]  /*de20*/  @!P4 LOP3.LUT R7, R7, R6, RZ, 0x3c, !PT ;  /* 0x000000060707c212 */ /* 0x000fca00078e3cff */
[----:B-----5:R-:W-:Y:S04]  /*de30*/  @!P4 LDGSTS.E.BYPASS.LTC128B.128 [R9+0x20400], desc[UR48][R6.64], !P0 ;  /* 0x204000000609cfae */ /* 0x020fe8000c101d70 */
[----:B------:R0:W-:Y:S02]  /*de40*/  @!P4 LDGSTS.E.BYPASS.LTC128B.128 [R9+0x24400], desc[UR48][R6.64+0x80], !P1 ;  /* 0x244000800609cfae */ /* 0x0001e4000c901d70 */
[----:B0-----:R-:W-:-:S04]  /*de50*/  @!P2 IMAD.X R6, RZ, RZ, R8, P3 ;  /* 0x000000ffff06a224 */ /* 0x001fc800018e0608 */
[----:B------:R-:W-:Y:S02]  /*de60*/  @!P2 IMAD.MOV.U32 R7, RZ, RZ, R6 ;  /* 0x000000ffff07a224 */ /* 0x000fe400078e0006 */
        /* <DEDUP_REMOVED lines=42> */
[----:B0-----:R-:W0:Y:S04]  /*e110*/  SHFL.IDX PT, R6, R0, 0x6, 0x181f ;  /* 0x00d81f0000067f89 */ /* 0x001e2800000e0000 */
[----:B------:R-:W1:Y:S02]  /*e120*/  SHFL.IDX PT, R0, R0, 0x7, 0x181f ;  /* 0x00f81f0000007f89 */ /* 0x000e6400000e0000 */
[----:B0-----:R-:W-:-:S05]  /*e130*/  @!P2 IADD3 R6, P3, R10, R6, RZ ;  /* 0x000000060a06a210 */ /* 0x001fca0007f7e0ff */
[----:B------:R-:W-:-:S04]  /*e140*/  @!P2 IMAD.X R5, RZ, RZ, R5, P3 ;  /* 0x000000ffff05a224 */ /* 0x000fc800018e0605 */
[----:B------:R-:W-:Y:S02]  /*e150*/  @!P2 IMAD.MOV.U32 R7, RZ, RZ, R5 ;  /* 0x000000ffff07a224 */ /* 0x000fe400078e0005 */
[----:B------:R0:W2:Y:S04]  /*e160*/  SHFL.IDX PT, R5, R2, 0x7, 0x181f ;  /* 0x00f81f0002057f89 */ /* 0x0000a800000e0000 */
[----:B------:R0:W-:Y:S04]  /*e170*/  @!P2 LDGSTS.E.BYPASS.LTC128B.128 [R9+0x23400], desc[UR48][R6.64], !P0 ;  /* 0x234000000609afae */ /* 0x0001e8000c101d70 */
[----:B-1----:R0:W-:Y:S02]  /*e180*/  @!P2 LDGSTS.E.BYPASS.LTC128B.128 [R9+0x27400], desc[UR48][R6.64+0x80], !P1 ;  /* 0x274000800609afae */ /* 0x0021e4000c901d70 */
.L_x_313:
[----:B------:R-:W-:Y:S01]  /*e190*/  VIADD R3, R3, 0x70 ;  /* 0x0000007003037836 */ /* 0x000fe20000000000 */
[----:B------:R-:W-:Y:S04]  /*e1a0*/  BSSY B0, `(.L_x_227) ;  /* 0x000000a000007945 */ /* 0x000fe80003800000 */
[----:B------:R-:W-:-:S13]  /*e1b0*/  ISETP.GE.AND P2, PT, R3, R4, PT ;  /* 0x000000040300720c */ /* 0x000fda0003f46270 */
[----:B------:R-:W-:Y:S05]  /*e1c0*/  @P2 BRA `(.L_x_228) ;  /* 0x00000000001c2947 */ /* 0x000fea0003800000 */
[----:B0-----:R-:W-:-:S05]  /*e1d0*/  IADD3 R2, P2, R10, R0, RZ ;  /* 0x000000000a027210 */ /* 0x001fca0007f5e0ff */
[----:B--2---:R-:W-:-:S05]  /*e1e0*/  IMAD.X R3, RZ, RZ, R5, P2 ;  /* 0x000000ffff037224 */ /* 0x004fca00010e0605 */
[----:B------:R-:W-:Y:S01]  /*e1f0*/  @!PT LDS RZ, [RZ] ;  /* 0x00000000fffff984 */ /* 0x000fe20000000800 */
[----:B------:R-:W-:Y:S01]  /*e200*/  @!PT LDS RZ, [RZ] ;  /* 0x00000000fffff984 */ /* 0x000fe20000000800 */
[----:B------:R-:W-:Y:S01]  /*e210*/  @!PT LDS RZ, [RZ] ;  /* 0x00000000fffff984 */ /* 0x000fe20000000800 */
[----:B------:R1:W-:Y:S04]  /*e220*/  LDGSTS.E.BYPASS.LTC128B.128 [R9+0x23c00], desc[UR48][R2.64], !P0 ;  /* 0x23c0000002097fae */ /* 0x0003e8000c101d70 */
[----:B------:R1:W-:Y:S02]  /*e230*/  LDGSTS.E.BYPASS.LTC128B.128 [R9+0x27c00], desc[UR48][R2.64+0x80], !P1 ;  /* 0x27c0008002097fae */ /* 0x0003e4000c901d70 */
.L_x_228:
[----:B------:R-:W-:Y:S05]  /*e240*/  BSYNC B0 ;  /* 0x0000000000007941 */ /* 0x000fea0003800000 */
.L_x_227:
[----:B------:R-:W-:Y:S01]  /*e250*/  NOP ;  /* 0x0000000000007918 */ /* 0x000fe20000000000 */
[----:B------:R-:W-:-:S13]  /*e260*/  PLOP3.LUT P0, PT, PT, PT, PT, 0x80, 0x0 ;  /* 0x000000000000781c */ /* 0x000fda0003f0f070 */
.L_x_229:
[----:B------:R-:W-:Y:S02]  /*e270*/  PLOP3.LUT P1, PT, P1, P0, PT, 0xa2, 0x0 ;  /* 0x000000000000781c */ /* 0x000fe40000f21472 */
[----:B------:R-:W-:-:S08]  /*e280*/  @P0 R2UR P1, UR4, R19 ;  /* 0x00000000130402ca */ /* 0x000fd00000020000 */
[----:B------:R-:W-:-:S05]  /*e290*/  @P0 PLOP3.LUT P0, PT, P1, PT, PT, 0x80, 0x0 ;  /* 0x000000000000081c */ /* 0x000fca0000f0f070 */
[----:B------:R-:W-:Y:S01]  /*e2a0*/  @!P1 SYNCS.ARRIVE.TRANS64.RED.A0T1 RZ, [UR4+0x38800], RZ ;  /* 0x038800ffffff99a7 */ /* 0x000fe20008200404 */
[----:B------:R-:W-:Y:S07]  /*e2b0*/  @!P1 ARRIVES.LDGSTSBAR.64.TRANSCNT [UR4+0x38800] ;  /* 0x03880000ff0099b0 */ /* 0x000fee0008000a84 */
[----:B------:R-:W-:Y:S05]  /*e2c0*/  @P0 BRA.U.ANY `(.L_x_229) ;  /* 0xfffffffd00e80947 */ /* 0x000fea000393ffff */
[----:B01----:R-:W3:Y:S02]  /*e2d0*/  LDL.LU R2, [R1+0x30] ;  /* 0x0000300001027983 */ /* 0x003ee40000300800 */
[----:B---3--:R-:W-:-:S05]  /*e2e0*/  VIADD R2, R2, 0x1 ;  /* 0x0000000102027836 */ /* 0x008fca0000000000 */
[----:B------:R0:W-:Y:S01]  /*e2f0*/  STL [R1+0x30], R2 ;  /* 0x0000300201007387 */ /* 0x0001e20000100800 */
[----:B------:R-:W-:-:S04]  /*e300*/  LEA.HI R0, R2, R2, RZ, 0x1 ;  /* 0x0000000202007211 */ /* 0x000fc800078f08ff */
[----:B------:R-:W-:-:S05]  /*e310*/  LOP3.LUT R0, R0, 0xfffffffe, RZ, 0xc0, !PT ;  /* 0xfffffffe00007812 */ /* 0x000fca00078ec0ff */
[----:B------:R-:W-:-:S05]  /*e320*/  IMAD.IADD R0, R2, 0x1, -R0 ;  /* 0x0000000102007824 */ /* 0x000fca00078e0a00 */
[----:B------:R-:W-:Y:S01]  /*e330*/  SHF.L.U32 R0, R0, 0x1f, RZ ;  /* 0x0000001f00007819 */ /* 0x000fe200000006ff */
[----:B------:R-:W-:Y:S01]  /*e340*/  NOP ;  /* 0x0000000000007918 */ /* 0x000fe20000000000 */
[----:B------:R0:W-:Y:S01]  /*e350*/  SYNCS.ARRIVE.TRANS64.A1T0 RZ, [R19+URZ+0x38800], RZ ;  /* 0x038800ff13ff79a7 */ /* 0x0001e2000810003f */
[----:B------:R-:W-:Y:S01]  /*e360*/  BSSY B0, `(.L_x_230) ;  /* 0x0000003000007945 */ /* 0x000fe20003800000 */
[----:B------:R-:W1:Y:S03]  /*e370*/  SYNCS.PHASECHK.TRANS64.TRYWAIT P0, [R19+URZ+0x38820], R0 ;  /* 0x03882000130075a7 */ /* 0x000e66000800017f */
[----:B01----:R-:W-:Y:S05]  /*e380*/  @!P0 BRA `(.L_x_231) ;  /* 0x0000003800a48947 */ /* 0x003fea0003800000 */
.L_x_314:
[----:B------:R-:W-:Y:S05]  /*e390*/  BSYNC B0 ;  /* 0x0000000000007941 */ /* 0x000fea0003800000 */
.L_x_230:
[----:B------:R-:W-:-:S06]  /*e3a0*/  UISETP.GE.AND UP0, UPT, UR41, 0x81, UPT ;  /* 0x000000812900788c */ /* 0x000fcc000bf06270 */
[----:B------:R-:W-:-:S13]  /*e3b0*/  PLOP3.LUT P0, PT, PT, PT, UP0, 0x80, 0x0 ;  /* 0x000000000000781c */ /* 0x000fda0003f0f008 */
[----:B------:R-:W-:Y:S05]  /*e3c0*/  @!P0 BRA `(.L_x_232) ;  /* 0x0000001000c08947 */ /* 0x000fea0003800000 */
[----:B0-----:R0:W5:Y:S01]  /*e3d0*/  LDL.LU R0, [R1+0x4] ;  /* 0x0000040001007983 */ /* 0x0011620000300800 */
[----:B------:R-:W-:-:S03]  /*e3e0*/  ULEA.HI.SX32 UR4, UR40, 0xfffffffe, 0x19 ;  /* 0xfffffffe28047891 */ /* 0x000fc6000f8fca3f */
[----:B------:R0:W5:Y:S03]  /*e3f0*/  LDL.LU R6, [R1] ;  /* 0x0000000001067983 */ /* 0x0001660000300800 */
[----:B------:R-:W-:-:S07]  /*e400*/  IMAD.U32 R17, RZ, RZ, UR4 ;  /* 0x00000004ff117e24 */ /* 0x000fce000f8e00ff */
.L_x_254:
[----:B------:R-:W3:Y:S01]  /*e410*/  LDL R2, [R1+0x14] ;  /* 0x0000140001027983 */ /* 0x000ee20000100800 */
[----:B-1---5:R-:W-:Y:S01]  /*e420*/  VIADD R3, R6, 0x1 ;  /* 0x0000000106037836 */ /* 0x022fe20000000000 */
[----:B------:R-:W-:Y:S05]  /*e430*/  YIELD ;  /* 0x0000000000007946 */ /* 0x000fea0003800000 */
[C---:B------:R-:W-:Y:S01]  /*e440*/  ISETP.NE.AND P0, PT, R3.reuse, 0x2, PT ;  /* 0x000000020300780c */ /* 0x040fe20003f05270 */
[----:B------:R-:W-:Y:S03]  /*e450*/  BSSY B0, `(.L_x_233) ;  /* 0x000008a000007945 */ /* 0x000fe60003800000 */
[----:B------:R-:W-:-:S02]  /*e460*/  SEL R9, R3, RZ, P0 ;  /* 0x000000ff03097207 */ /* 0x000fc40000000000 */
[----:B---3--:R-:W-:Y:S02]  /*e470*/  LOP3.LUT P1, RZ, R2, 0x1, RZ, 0xc0, !PT ;  /* 0x0000000102ff7812 */ /* 0x008fe4000782c0ff */
[----:B------:R-:W-:-:S04]  /*e480*/  SEL R2, RZ, 0x1, P0 ;  /* 0x00000001ff027807 */ /* 0x000fc80000000000 */
[----:B------:R-:W-:-:S05]  /*e490*/  LOP3.LUT R8, R0, R2, RZ, 0x3c, !PT ;  /* 0x0000000200087212 */ /* 0x000fca00078e3cff */
[----:B------:R1:W-:Y:S04]  /*e4a0*/  STL [R1+0x4], R8 ;  /* 0x0000040801007387 */ /* 0x0003e80000100800 */
[----:B------:R1:W-:Y:S01]  /*e4b0*/  STL [R1], R9 ;  /* 0x0000000901007387 */ /* 0x0003e20000100800 */
[----:B------:R-:W-:Y:S05]  /*e4c0*/  @!P1 BRA `(.L_x_234) ;  /* 0x0000000800089947 */ /* 0x000fea0003800000 */
[----:B------:R-:W-:Y:S01]  /*e4d0*/  ULDC.64 UR4, c[0x0][0x418] ;  /* 0x0001060000047ab9 */ /* 0x000fe20000000a00 */
[----:B------:R-:W-:Y:S01]  /*e4e0*/  IMAD.MOV.U32 R7, RZ, RZ, R17 ;  /* 0x000000ffff077224 */ /* 0x000fe200078e0011 */
[----:B------:R-:W-:-:S04]  /*e4f0*/  ISETP.NE.U32.AND P0, PT, RZ, UR4, PT ;  /* 0x00000004ff007c0c */ /* 0x000fc8000bf05070 */
[----:B------:R-:W-:-:S13]  /*e500*/  ISETP.NE.AND.EX P0, PT, RZ, UR5, PT, P0 ;  /* 0x00000005ff007c0c */ /* 0x000fda000bf05300 */
[----:B------:R-:W-:Y:S05]  /*e510*/  @!P0 BRA `(.L_x_235) ;  /* 0x00000000004c8947 */ /* 0x000fea0003800000 */
[----:B------:R-:W3:Y:S01]  /*e520*/  LDL R10, [R1+0x18] ;  /* 0x00001800010a7983 */ /* 0x000ee20000100800 */
[----:B------:R-:W4:Y:S01]  /*e530*/  LDC R7, c[0x0][0x43c] ;  /* 0x00010f00ff077b82 */ /* 0x000f220000000800 */
[----:B------:R-:W-:Y:S02]  /*e540*/  ULDC.64 UR6, c[0x0][0x428] ;  /* 0x00010a0000067ab9 */ /* 0x000fe40000000a00 */
[----:B--2---:R-:W2:Y:S01]  /*e550*/  LDL R5, [R1+0x8] ;  /* 0x0000080001057983 */ /* 0x004ea20000100800 */
[----:B----4-:R-:W-:-:S13]  /*e560*/  ISETP.NE.AND P0, PT, R7, 0x1, PT ;  /* 0x000000010700780c */ /* 0x010fda0003f05270 */
[----:B------:R-:W4:Y:S02]  /*e570*/  @P0 LDC.64 R2, c[0x0][0x440] ;  /* 0x00011000ff020b82 */ /* 0x000f240000000a00 */
[----:B----4-:R-:W-:-:S04]  /*e580*/  @P0 IMAD.HI.U32 R4, R17, R2, RZ ;  /* 0x0000000211040227 */ /* 0x010fc800078e00ff */
[----:B------:R-:W-:Y:S01]  /*e590*/  IMAD.MOV.U32 R2, RZ, RZ, R17 ;  /* 0x000000ffff027224 */ /* 0x000fe200078e0011 */
[----:B------:R-:W-:-:S05]  /*e5a0*/  @P0 SHF.R.U32.HI R2, RZ, R3, R4 ;  /* 0x00000003ff020219 */ /* 0x000fca0000011604 */
[----:B------:R-:W-:-:S04]  /*e5b0*/  IMAD.MOV R3, RZ, RZ, -R2 ;  /* 0x000000ffff037224 */ /* 0x000fc800078e0a02 */
[----:B------:R-:W-:Y:S01]  /*e5c0*/  IMAD R7, R7, R3, R17 ;  /* 0x0000000307077224 */ /* 0x000fe200078e0211 */
[----:B------:R-:W-:Y:S01]  /*e5d0*/  SHF.R.S32.HI R3, RZ, 0x1f, R2 ;  /* 0x0000001fff037819 */ /* 0x000fe20000011402 */
[----:B---3--:R-:W-:-:S04]  /*e5e0*/  IMAD R4, R10, UR6, RZ ;  /* 0x000000060a047c24 */ /* 0x008fc8000f8e02ff */
[C---:B--2---:R-:W-:Y:S02]  /*e5f0*/  IMAD R4, R5.reuse, UR7, R4 ;  /* 0x0000000705047c24 */ /* 0x044fe4000f8e0204 */
[----:B------:R-:W-:-:S04]  /*e600*/  IMAD.WIDE.U32 R2, R5, UR6, R2 ;  /* 0x0000000605027c25 */ /* 0x000fc8000f8e0002 */
[----:B------:R-:W-:Y:S01]  /*e610*/  IMAD.IADD R3, R4, 0x1, R3 ;  /* 0x0000000104037824 */ /* 0x000fe200078e0203 */
[----:B------:R-:W-:-:S04]  /*e620*/  LEA R4, P0, R2, UR4, 0x2 ;  /* 0x0000000402047c11 */ /* 0x000fc8000f8010ff */
[----:B------:R-:W-:-:S05]  /*e630*/  LEA.HI.X R5, R2, UR5, R3, 0x2, P0 ;  /* 0x0000000502057c11 */ /* 0x000fca00080f1403 */
[----:B------:R3:W5:Y:S04]  /*e640*/  LDG.E R16, desc[UR48][R4.64] ;  /* 0x0000003004107981 */ /* 0x000768000c1e1900 */
.L_x_235:
[----:B---3--:R-:W-:Y:S01]  /*e650*/  IMAD R4, R9, 0x8, R19 ;  /* 0x0000000809047824 */ /* 0x008fe200078e0213 */
[----:B------:R-:W-:Y:S01]  /*e660*/  SHF.L.U32 R3, R8, 0x1f, RZ ;  /* 0x0000001f08037819 */ /* 0x000fe200000006ff */
[----:B------:R-:W3:Y:S01]  /*e670*/  S2R R2, SR_TID.X ;  /* 0x0000000000027919 */ /* 0x000ee20000002100 */
[----:B------:R-:W-:Y:S02]  /*e680*/  BSSY B1, `(.L_x_236) ;  /* 0x0000005000017945 */ /* 0x000fe40003800000 */
[----:B------:R-:W4:Y:S01]  /*e690*/  SYNCS.PHASECHK.TRANS64.TRYWAIT P0, [R4+URZ+0x38880], R3 ;  /* 0x03888003040075a7 */ /* 0x000f22000800017f */
[----:B---3--:R-:W-:-:S04]  /*e6a0*/  LOP3.LUT R2, R2, 0x7f, RZ, 0xc0, !PT ;  /* 0x0000007f02027812 */ /* 0x008fc800078ec0ff */
[----:B------:R-:W-:Y:S01]  /*e6b0*/  ISETP.NE.AND P1, PT, R2, RZ, PT ;  /* 0x000000ff0200720c */ /* 0x000fe20003f25270 */
[----:B----4-:R-:W-:-:S12]  /*e6c0*/  @!P0 BRA `(.L_x_237) ;  /* 0x0000003400e88947 */ /* 0x010fd80003800000 */
.L_x_315:
[----:B------:R-:W-:Y:S05]  /*e6d0*/  BSYNC B1 ;  /* 0x0000000000017941 */ /* 0x000fea0003800000 */
.L_x_236:
[----:B------:R-:W-:Y:S04]  /*e6e0*/  BSSY B1, `(.L_x_238) ;  /* 0x0000009000017945 */ /* 0x000fe80003800000 */
[----:B------:R-:W-:Y:S05]  /*e6f0*/  @P1 BRA `(.L_x_239) ;  /* 0x00000000001c1947 */ /* 0x000fea0003800000 */
[----:B------:R-:W2:Y:S02]  /*e700*/  S2R R2, SR_TID.X ;  /* 0x0000000000027919 */ /* 0x000ea40000002100 */
[----:B--2---:R-:W-:Y:S01]  /*e710*/  LOP3.LUT R5, R2, 0x1f, RZ, 0xc0, !PT ;  /* 0x0000001f02057812 */ /* 0x004fe200078ec0ff */
[----:B------:R-:W-:-:S03]  /*e720*/  IMAD.MOV.U32 R2, RZ, RZ, 0x8000 ;  /* 0x00008000ff027424 */ /* 0x000fc600078e00ff */
[----:B------:R-:W-:Y:S01]  /*e730*/  ISETP.NE.AND P0, PT, R5, RZ, PT ;  /* 0x000000ff0500720c */ /* 0x000fe20003f05270 */
[----:B------:R4:W-:-:S12]  /*e740*/  SYNCS.ARRIVE.TRANS64 RZ, [R4+URZ+0x38870], R2 ;  /* 0x0388700204ff79a7 */ /* 0x0009d8000800003f */
[----:B----4-:R-:W-:Y:S05]  /*e750*/  @!P0 BRA `(.L_x_239) ;  /* 0x0000000000048947 */ /* 0x010fea0003800000 */
[----:B------:R-:W-:Y:S01]  /*e760*/  BPT.TRAP 0x1 ;  /* 0x000000040000795c */ /* 0x000fe20000300000 */
.L_x_239:
[----:B------:R-:W-:Y:S05]  /*e770*/  BSYNC B1 ;  /* 0x0000000000017941 */ /* 0x000fea0003800000 */
.L_x_238:
[----:B------:R-:W4:Y:S01]  /*e780*/  LDL R2, [R1] ;  /* 0x0000000001027983 */ /* 0x000f220000100800 */
[----:B------:R-:W-:Y:S01]  /*e790*/  IMAD.MOV.U32 R11, RZ, RZ, RZ ;  /* 0x000000ffff0b7224 */ /* 0x000fe200078e00ff */
[----:B------:R-:W-:Y:S01]  /*e7a0*/  UIADD3 UR4, UP0, UR52, 0x470, URZ ;  /* 0x0000047034047890 */ /* 0x000fe2000ff1e03f */
[----:B------:R-:W-:Y:S01]  /*e7b0*/  PLOP3.LUT P0, PT, PT, PT, PT, 0x80, 0x0 ;  /* 0x000000000000781c */ /* 0x000fe20003f0f070 */
[----:B--2---:R-:W-:Y:S01]  /*e7c0*/  VIADD R5, R4, 0x38870 ;  /* 0x0003887004057836 */ /* 0x004fe20000000000 */
[----:B------:R-:W-:Y:S01]  /*e7d0*/  LEA R7, R7, UR42, 0x7 ;  /* 0x0000002a07077c11 */ /* 0x000fe2000f8e38ff */
[----:B------:R-:W-:Y:S01]  /*e7e0*/  UIADD3.X UR5, URZ, UR53, URZ, UP0, !UPT ;  /* 0x000000353f057290 */ /* 0x000fe200087fe43f */
[----:B------:R-:W-:Y:S01]  /*e7f0*/  R2UR UR10, R11 ;  /* 0x000000000b0a72ca */ /* 0x000fe200000e0000 */
[----:B------:R-:W-:Y:S01]  /*e800*/  UMOV UR6, 0x0 ;  /* 0x0000000000067882 */ /* 0x000fe20000000000 */
[----:B------:R-:W-:Y:S01]  /*e810*/  UMOV UR7, 0x14f00000 ;  /* 0x14f0000000077882 */ /* 0x000fe20000000000 */
[----:B----4-:R-:W-:-:S04]  /*e820*/  IMAD R2, R2, 0x8000, R19 ;  /* 0x0000800002027824 */ /* 0x010fc800078e0213 */
[----:B-1----:R-:W-:-:S08]  /*e830*/  VIADD R8, R2, 0x10400 ;  /* 0x0001040002087836 */ /* 0x002fd00000000000 */
.L_x_240:
        /* <DEDUP_REMOVED lines=9> */
[----:B-1----:R-:W-:Y:S05]  /*e8d0*/  @P0 BRA.U.ANY `(.L_x_240) ;  /* 0xfffffffd00d80947 */ /* 0x002fea000393ffff */
[----:B------:R-:W-:Y:S01]  /*e8e0*/  IMAD.MOV.U32 R10, RZ, RZ, 0x80 ;  /* 0x00000080ff0a7424 */ /* 0x000fe200078e00ff */
[----:B------:R-:W-:Y:S01]  /*e8f0*/  PLOP3.LUT P0, PT, PT, PT, PT, 0x80, 0x0 ;  /* 0x000000000000781c */ /* 0x000fe20003f0f070 */
[----:B------:R-:W-:Y:S01]  /*e900*/  VIADD R8, R2, 0x14400 ;  /* 0x0001440002087836 */ /* 0x000fe20000000000 */
[----:B------:R-:W-:Y:S01]  /*e910*/  UMOV UR6, 0x0 ;  /* 0x0000000000067882 */ /* 0x000fe20000000000 */
[----:B------:R-:W-:Y:S01]  /*e920*/  UMOV UR7, 0x14f00000 ;  /* 0x14f0000000077882 */ /* 0x000fe20000000000 */
[----:B------:R-:W-:-:S15]  /*e930*/  R2UR UR10, R10 ;  /* 0x000000000a0a72ca */ /* 0x000fde00000e0000 */
.L_x_241:
        /* <DEDUP_REMOVED lines=10> */
[----:B------:R-:W1:Y:S01]  /*e9e0*/  SYNCS.PHASECHK.TRANS64.TRYWAIT P0, [R4+URZ+0x38840], R3 ;  /* 0x03884003040075a7 */ /* 0x000e62000800017f */
[----:B------:R-:W-:Y:S04]  /*e9f0*/  BSSY B1, `(.L_x_242) ;  /* 0x0000002000017945 */ /* 0x000fe80003800000 */
[----:B-1----:R-:W-:Y:S05]  /*ea00*/  @!P0 BRA `(.L_x_243) ;  /* 0x00000034002c8947 */ /* 0x002fea0003800000 */
.L_x_316:
[----:B------:R-:W-:Y:S05]  /*ea10*/  BSYNC B1 ;  /* 0x0000000000017941 */ /* 0x000fea0003800000 */
.L_x_242:
[----:B------:R-:W-:Y:S01]  /*ea20*/  BSSY B1, `(.L_x_244) ;  /* 0x000000b000017945 */ /* 0x000fe20003800000 */
[----:B------:R-:W-:Y:S02]  /*ea30*/  IMAD.MOV.U32 R8, RZ, RZ, 0x0 ;  /* 0x00000000ff087424 */ /* 0x000fe400078e00ff */
[----:B------:R-:W-:Y:S01]  /*ea40*/  IMAD.MOV.U32 R9, RZ, RZ, 0x14f00000 ;  /* 0x14f00000ff097424 */ /* 0x000fe200078e00ff */
[----:B------:R-:W-:Y:S06]  /*ea50*/  @P1 BRA `(.L_x_245) ;  /* 0x00000000001c1947 */ /* 0x000fec0003800000 */
[----:B------:R-:W2:Y:S01]  /*ea60*/  S2R R5, SR_TID.X ;  /* 0x0000000000057919 */ /* 0x000ea20000002100 */
[----:B-1-3--:R-:W-:-:S04]  /*ea70*/  IMAD.MOV.U32 R3, RZ, RZ, 0x8000 ;  /* 0x00008000ff037424 */ /* 0x00afc800078e00ff */
[----:B------:R4:W-:Y:S01]  /*ea80*/  SYNCS.ARRIVE.TRANS64 RZ, [R4+URZ+0x38830], R3 ;  /* 0x0388300304ff79a7 */ /* 0x0009e2000800003f */
[----:B--2---:R-:W-:-:S04]  /*ea90*/  LOP3.LUT R5, R5, 0x1f, RZ, 0xc0, !PT ;  /* 0x0000001f05057812 */ /* 0x004fc800078ec0ff */
[----:B------:R-:W-:-:S13]  /*eaa0*/  ISETP.NE.AND P0, PT, R5, RZ, PT ;  /* 0x000000ff0500720c */ /* 0x000fda0003f05270 */
[----:B----4-:R-:W-:Y:S05]  /*eab0*/  @!P0 BRA `(.L_x_245) ;  /* 0x0000000000048947 */ /* 0x010fea0003800000 */
[----:B------:R-:W-:Y:S01]  /*eac0*/  BPT.TRAP 0x1 ;  /* 0x000000040000795c */ /* 0x000fe20000300000 */
.L_x_245:
[----:B------:R-:W-:Y:S05]  /*ead0*/  BSYNC B1 ;  /* 0x0000000000017941 */ /* 0x000fea0003800000 */
.L_x_244:
[----:B------:R-:W-:Y:S01]  /*eae0*/  R2UR UR10, R11 ;  /* 0x000000000b0a72ca */ /* 0x000fe200000e0000 */
[----:B------:R-:W-:Y:S01]  /*eaf0*/  UIADD3 UR4, UP0, UR52, 0x370, URZ ;  /* 0x0000037034047890 */ /* 0x000fe2000ff1e03f */
[----:B------:R-:W-:Y:S01]  /*eb00*/  R2UR UR6, R8 ;  /* 0x00000000080672ca */ /* 0x000fe200000e0000 */
[----:B-1-3--:R-:W-:Y:S01]  /*eb10*/  VIADD R4, R4, 0x38830 ;  /* 0x0003883004047836 */ /* 0x00afe20000000000 */
[----:B------:R-:W-:Y:S01]  /*eb20*/  R2UR UR7, R9 ;  /* 0x00000000090772ca */ /* 0x000fe200000e0000 */
[----:B------:R-:W-:Y:S01]  /*eb30*/  VIADD R3, R2, 0x28400 ;  /* 0x0002840002037836 */ /* 0x000fe20000000000 */
[----:B------:R-:W-:Y:S01]  /*eb40*/  PLOP3.LUT P0, PT, PT, PT, PT, 0x80, 0x0 ;  /* 0x000000000000781c */ /* 0x000fe20003f0f070 */
[----:B------:R-:W-:-:S12]  /*eb50*/  UIADD3.X UR5, URZ, UR53, URZ, UP0, !UPT ;  /* 0x000000353f057290 */ /* 0x000fd800087fe43f */
.L_x_246:
        /* <DEDUP_REMOVED lines=10> */
[----:B------:R-:W-:Y:S01]  /*ec00*/  R2UR UR10, R10 ;  /* 0x000000000a0a72ca */ /* 0x000fe200000e0000 */
[----:B------:R-:W-:Y:S01]  /*ec10*/  VIADD R2, R2, 0x2c400 ;  /* 0x0002c40002027836 */ /* 0x000fe20000000000 */
[----:B------:R-:W-:Y:S02]  /*ec20*/  R2UR UR6, R8 ;  /* 0x00000000080672ca */ /* 0x000fe400000e0000 */
[----:B------:R-:W-:Y:S02]  /*ec30*/  R2UR UR7, R9 ;  /* 0x00000000090772ca */ /* 0x000fe400000e0000 */
[----:B------:R-:W-:-:S13]  /*ec40*/  PLOP3.LUT P0, PT, PT, PT, PT, 0x80, 0x0 ;  /* 0x000000000000781c */ /* 0x000fda0003f0f070 */
.L_x_247:
        /* <DEDUP_REMOVED lines=9> */
[----:B---3--:R-:W-:Y:S05]  /*ece0*/  @P0 BRA.U.ANY `(.L_x_247) ;  /* 0xfffffffd00d80947 */ /* 0x008fea000393ffff */
.L_x_234:
[----:B------:R-:W-:Y:S05]  /*ecf0*/  BSYNC B0 ;  /* 0x0000000000007941 */ /* 0x000fea0003800000 */
.L_x_233:
[----:B------:R-:W-:-:S06]  /*ed00*/  UISETP.NE.AND UP0, UPT, UR39, 0x3, UPT ;  /* 0x000000032700788c */ /* 0x000fcc000bf05270 */
[----:B------:R-:W-:-:S13]  /*ed10*/  PLOP3.LUT P0, PT, PT, PT, UP0, 0x80, 0x0 ;  /* 0x000000000000781c */ /* 0x000fda0003f0f008 */
[----:B------:R-:W-:Y:S05]  /*ed20*/  @!P0 BRA `(.L_x_248) ;  /* 0x0000000000048947 */ /* 0x000fea0003800000 */
[----:B------:R-:W-:Y:S01]  /*ed30*/  BPT.TRAP 0x1 ;  /* 0x000000040000795c */ /* 0x000fe20000300000 */
.L_x_248:
[----:B------:R-:W-:Y:S01]  /*ed40*/  IMAD.U32 R2, RZ, RZ, UR44 ;  /* 0x0000002cff027e24 */ /* 0x000fe2000f8e00ff */
[----:B------:R-:W-:Y:S01]  /*ed50*/  BSSY B0, `(.L_x_249) ;  /* 0x0000007000007945 */ /* 0x000fe20003800000 */
[----:B------:R-:W-:-:S03]  /*ed60*/  IMAD R20, R6, 0x8, R19 ;  /* 0x0000000806147824 */ /* 0x000fc600078e0213 */
[----:B------:R-:W-:Y:S02]  /*ed70*/  ISETP.NE.AND P1, PT, R2, 0x3, PT ;  /* 0x000000030200780c */ /* 0x000fe40003f25270 */
[----:B------:R-:W-:-:S04]  /*ed80*/  LOP3.LUT R2, R0, 0x1, RZ, 0x3c, !PT ;  /* 0x0000000100027812 */ /* 0x000fc800078e3cff */
[----:B------:R-:W-:-:S04]  /*ed90*/  SHF.L.U32 R2, R2, 0x1f, RZ ;  /* 0x0000001f02027819 */ /* 0x000fc800000006ff */
[----:B------:R-:W3:Y:S02]  /*eda0*/  SYNCS.PHASECHK.TRANS64.TRYWAIT P0, [R20+URZ+0x38870], R2 ;  /* 0x03887002140075a7 */ /* 0x000ee4000800017f */
[----:B---3--:R-:W-:Y:S05]  /*edb0*/  @!P0 BRA `(.L_x_250) ;  /* 0x0000003000548947 */ /* 0x008fea0003800000 */
.L_x_317:
[----:B------:R-:W-:Y:S05]  /*edc0*/  BSYNC B0 ;  /* 0x0000000000007941 */ /* 0x000fea0003800000 */
.L_x_249:
[----:B------:R-:W-:Y:S05]  /*edd0*/  @!P1 BRA `(.L_x_251) ;  /* 0x0000000000049947 */ /* 0x000fea0003800000 */
[----:B------:R-:W-:Y:S01]  /*ede0*/  BPT.TRAP 0x1 ;  /* 0x000000040000795c */ /* 0x000fe20000300000 */
.L_x_251:
[----:B------:R-:W-:Y:S01]  /*edf0*/  SHF.L.U32 R0, R0, 0x1f, RZ ;  /* 0x0000001f00007819 */ /* 0x000fe200000006ff */
[----:B------:R-:W-:-:S03]  /*ee00*/  IMAD.SHL.U32 R3, R6, 0x8000, RZ ;  /* 0x0000800006037824 */ /* 0x000fc600078e00ff */
[----:B------:R-:W4:Y:S02]  /*ee10*/  SYNCS.PHASECHK.TRANS64.TRYWAIT P0, [R20+URZ+0x38860], R0 ;  /* 0x03886000140075a7 */ /* 0x000f24000800017f */
[----:B----4-:R-:W-:Y:S05]  /*ee20*/  @!P0 BRA `(.L_x_252) ;  /* 0x00000030004c8947 */ /* 0x010fea0003800000 */
.L_x_318:
[----:B---3--:R-:W4:Y:S04]  /*ee30*/  LDL R2, [R1+0x28] ;  /* 0x0000280001027983 */ /* 0x008f280000100800 */
[----:B------:R-:W3:Y:S04]  /*ee40*/  LDL R18, [R1+0x10] ;  /* 0x0000100001127983 */ /* 0x000ee80000100800 */
[----:B------:R-:W5:Y:S01]  /*ee50*/  LDL R12, [R1+0x1c] ;  /* 0x00001c00010c7983 */ /* 0x000f620000100800 */
[----:B------:R-:W-:Y:S05]  /*ee60*/  WARPSYNC.ALL ;  /* 0x0000000000007948 */ /* 0x000fea0003800000 */
[----:B----4-:R-:W-:-:S05]  /*ee70*/  LOP3.LUT R0, R3, R2, RZ, 0xfc, !PT ;  /* 0x0000000203007212 */ /* 0x010fca00078efcff */
[----:B------:R-:W-:-:S05]  /*ee80*/  IMAD.IADD R0, R19, 0x1, R0 ;  /* 0x0000000113007824 */ /* 0x000fca00078e0200 */
[----:B-1----:R-:W1:Y:S01]  /*ee90*/  LDSM.16.MT88.4 R8, [R0+0x10400] ;  /* 0x010400000008783b */ /* 0x002e620000004200 */
[----:B---3--:R-:W-:Y:S01]  /*eea0*/  IMAD.IADD R2, R18, 0x1, R0 ;  /* 0x0000000112027824 */ /* 0x008fe200078e0200 */
[C-C-:B-1----:R-:W-:Y:S02]  /*eeb0*/  PRMT R4, R8.reuse, 0x6420, R9.reuse ;  /* 0x0000642008047816 */ /* 0x142fe40000000009 */
[----:B--2---:R-:W-:Y:S02]  /*eec0*/  PRMT R5, R8, 0x7531, R9 ;  /* 0x0000753108057816 */ /* 0x004fe40000000009 */
[C-C-:B------:R-:W-:Y:S02]  /*eed0*/  PRMT R6, R10.reuse, 0x6420, R11.reuse ;  /* 0x000064200a067816 */ /* 0x140fe4000000000b */
[----:B------:R-:W-:Y:S02]  /*eee0*/  PRMT R7, R10, 0x7531, R11 ;  /* 0x000075310a077816 */ /* 0x000fe4000000000b */
[----:B------:R-:W1:Y:S01]  /*eef0*/  LDSM.16.MT88.4 R8, [R2+0x10400] ;  /* 0x010400000208783b */ /* 0x000e620000004200 */
[----:B-----5:R-:W-:-:S05]  /*ef00*/  IADD3 R3, R19, R3, R12 ;  /* 0x0000000313037210 */ /* 0x020fca0007ffe00c */
[----:B------:R-:W-:Y:S01]  /*ef10*/  STSM.16.M88.4 [R3+0x400], R4 ;  /* 0x0004000403007844 */ /* 0x000fe20000000200 */
[C-C-:B-1----:R-:W-:Y:S02]  /*ef20*/  PRMT R12, R8.reuse, 0x6420, R9.reuse ;  /* 0x00006420080c7816 */ /* 0x142fe40000000009 */
[----:B------:R-:W-:Y:S02]  /*ef30*/  PRMT R13, R8, 0x7531, R9 ;  /* 0x00007531080d7816 */ /* 0x000fe40000000009 */
[C-C-:B------:R-:W-:Y:S02]  /*ef40*/  PRMT R14, R10.reuse, 0x6420, R11.reuse ;  /* 0x000064200a0e7816 */ /* 0x140fe4000000000b */
[----:B------:R-:W-:-:S05]  /*ef50*/  PRMT R15, R10, 0x7531, R11 ;  /* 0x000075310a0f7816 */ /* 0x000fca000000000b */
[----:B------:R-:W-:Y:S04]  /*ef60*/  STSM.16.M88.4 [R3+0x2400], R12 ;  /* 0x0024000c03007844 */ /* 0x000fe80000000200 */
[----:B------:R-:W1:Y:S02]  /*ef70*/  LDSM.16.MT88.4 R8, [R0+0x14400] ;  /* 0x014400000008783b */ /* 0x000e640000004200 */
[C-C-:B-1----:R-:W-:Y:S02]  /*ef80*/  PRMT R4, R8.reuse, 0x6420, R9.reuse ;  /* 0x0000642008047816 */ /* 0x142fe40000000009 */
[----:B------:R-:W-:Y:S02]  /*ef90*/  PRMT R5, R8, 0x7531, R9 ;  /* 0x0000753108057816 */ /* 0x000fe40000000009 */
[----:B------:R-:W-:-:S02]  /*efa0*/  PRMT R6, R10, 0x6420, R11 ;  /* 0x000064200a067816 */ /* 0x000fc4000000000b */
[----:B------:R-:W-:Y:S02]  /*efb0*/  PRMT R7, R10, 0x7531, R11 ;  /* 0x000075310a077816 */ /* 0x000fe4000000000b */
[----:B------:R-:W1:Y:S04]  /*efc0*/  LDSM.16.MT88.4 R8, [R2+0x14400] ;  /* 0x014400000208783b */ /* 0x000e680000004200 */
[----:B------:R-:W-:Y:S01]  /*efd0*/  STSM.16.M88.4 [R3+0x4400], R4 ;  /* 0x0044000403007844 */ /* 0x000fe20000000200 */
[C-C-:B-1----:R-:W-:Y:S02]  /*efe0*/  PRMT R12, R8.reuse, 0x6420, R9.reuse ;  /* 0x00006420080c7816 */ /* 0x142fe40000000009 */
[----:B------:R-:W-:Y:S02]  /*eff0*/  PRMT R13, R8, 0x7531, R9 ;  /* 0x00007531080d7816 */ /* 0x000fe40000000009 */
[----:B------:R-:W-:-:S02]  /*f000*/  PRMT R14, R10, 0x6420, R11 ;  /* 0x000064200a0e7816 */ /* 0x000fc4000000000b */
[----:B------:R-:W-:-:S05]  /*f010*/  PRMT R15, R10, 0x7531, R11 ;  /* 0x000075310a0f7816 */ /* 0x000fca000000000b */
[----:B------:R1:W-:Y:S04]  /*f020*/  STSM.16.M88.4 [R3+0x6400], R12 ;  /* 0x0064000c03007844 */ /* 0x0003e80000000200 */
[----:B------:R-:W2:Y:S04]  /*f030*/  LDSM.16.MT88.4 R8, [R0+0x11400] ;  /* 0x011400000008783b */ /* 0x000ea80000004200 */
[----:B-1----:R-:W3:Y:S01]  /*f040*/  LDL R15, [R1+0xc] ;  /* 0x00000c00010f7983 */ /* 0x002ee20000100800 */
[C-C-:B--2---:R-:W-:Y:S02]  /*f050*/  PRMT R4, R8.reuse, 0x6420, R9.reuse ;  /* 0x0000642008047816 */ /* 0x144fe40000000009 */
[----:B------:R-:W-:-:S02]  /*f060*/  PRMT R5, R8, 0x7531, R9 ;  /* 0x0000753108057816 */ /* 0x000fc40000000009 */
[C-C-:B------:R-:W-:Y:S02]  /*f070*/  PRMT R6, R10.reuse, 0x6420, R11.reuse ;  /* 0x000064200a067816 */ /* 0x140fe4000000000b */
[----:B------:R-:W-:Y:S02]  /*f080*/  PRMT R7, R10, 0x7531, R11 ;  /* 0x000075310a077816 */ /* 0x000fe4000000000b */
[----:B------:R-:W1:Y:S01]  /*f090*/  LDSM.16.MT88.4 R8, [R2+0x11400] ;  /* 0x011400000208783b */ /* 0x000e620000004200 */
[----:B------:R-:W-:Y:S01]  /*f0a0*/  IMAD.MOV.U32 R14, RZ, RZ, R18 ;  /* 0x000000ffff0e7224 */ /* 0x000fe200078e0012 */
[C-C-:B-1----:R-:W-:Y:S02]  /*f0b0*/  PRMT R12, R8.reuse, 0x6420, R9.reuse ;  /* 0x00006420080c7816 */ /* 0x142fe40000000009 */
[----:B------:R-:W-:Y:S02]  /*f0c0*/  PRMT R13, R8, 0x7531, R9 ;  /* 0x00007531080d7816 */ /* 0x000fe40000000009 */
[----:B---3--:R-:W-:-:S05]  /*f0d0*/  IADD3 R18, R15, 0x400, R3 ;  /* 0x000004000f127810 */ /* 0x008fca0007ffe003 */
[----:B------:R1:W-:Y:S02]  /*f0e0*/  STSM.16.M88.4 [R18], R4 ;  /* 0x0000000412007844 */ /* 0x0003e40000000200 */
[----:B-1----:R-:W-:Y:S01]  /*f0f0*/  IMAD.MOV.U32 R6, RZ, RZ, R14 ;  /* 0x000000ffff067224 */ /* 0x002fe200078e000e */
[C---:B------:R-:W-:Y:S01]  /*f100*/  PRMT R14, R10.reuse, 0x6420, R11 ;  /* 0x000064200a0e7816 */ /* 0x040fe2000000000b */
[----:B------:R-:W-:Y:S01]  /*f110*/  IMAD.MOV.U32 R7, RZ, RZ, R15 ;  /* 0x000000ffff077224 */ /* 0x000fe200078e000f */
[----:B------:R-:W-:-:S05]  /*f120*/  PRMT R15, R10, 0x7531, R11 ;  /* 0x000075310a0f7816 */ /* 0x000fca000000000b */
[----:B------:R1:W-:Y:S04]  /*f130*/  STSM.16.M88.4 [R18+0x2000], R12 ;  /* 0x0020000c12007844 */ /* 0x0003e80000000200 */
[----:B------:R-:W2:Y:S01]  /*f140*/  LDSM.16.MT88.4 R8, [R0+0x15400] ;  /* 0x015400000008783b */ /* 0x000ea20000004200 */
[----:B-1----:R-:W-:Y:S02]  /*f150*/  IMAD.MOV.U32 R14, RZ, RZ, R6 ;  /* 0x000000ffff0e7224 */ /* 0x002fe400078e0006 */
[----:B------:R-:W-:Y:S01]  /*f160*/  IMAD.MOV.U32 R15, RZ, RZ, R7 ;  /* 0x000000ffff0f7224 */ /* 0x000fe200078e0007 */
[C-C-:B--2---:R-:W-:Y:S02]  /*f170*/  PRMT R4, R8.reuse, 0x6420, R9.reuse ;  /* 0x0000642008047816 */ /* 0x144fe40000000009 */
[----:B------:R-:W-:-:S02]  /*f180*/  PRMT R5, R8, 0x7531, R9 ;  /* 0x0000753108057816 */ /* 0x000fc40000000009 */
[C-C-:B------:R-:W-:Y:S02]  /*f190*/  PRMT R6, R10.reuse, 0x6420, R11.reuse ;  /* 0x000064200a067816 */ /* 0x140fe4000000000b */
[----:B------:R-:W-:Y:S02]  /*f1a0*/  PRMT R7, R10, 0x7531, R11 ;  /* 0x000075310a077816 */ /* 0x000fe4000000000b */
[----:B------:R-:W1:Y:S04]  /*f1b0*/  LDSM.16.MT88.4 R8, [R2+0x15400] ;  /* 0x015400000208783b */ /* 0x000e680000004200 */
[----:B------:R2:W-:Y:S02]  /*f1c0*/  STSM.16.M88.4 [R18+0x4000], R4 ;  /* 0x0040000412007844 */ /* 0x0005e40000000200 */
[----:B--2---:R-:W-:-:S02]  /*f1d0*/  IMAD.MOV.U32 R6, RZ, RZ, R14 ;  /* 0x000000ffff067224 */ /* 0x004fc400078e000e */
[----:B------:R-:W-:Y:S01]  /*f1e0*/  IMAD.MOV.U32 R7, RZ, RZ, R15 ;  /* 0x000000ffff077224 */ /* 0x000fe200078e000f */
[C-C-:B-1----:R-:W-:Y:S02]  /*f1f0*/  PRMT R12, R8.reuse, 0x6420, R9.reuse ;  /* 0x00006420080c7816 */ /* 0x142fe40000000009 */
[----:B------:R-:W-:Y:S02]  /*f200*/  PRMT R13, R8, 0x7531, R9 ;  /* 0x00007531080d7816 */ /* 0x000fe40000000009 */
[C-C-:B------:R-:W-:Y:S02]  /*f210*/  PRMT R14, R10.reuse, 0x6420, R11.reuse ;  /* 0x000064200a0e7816 */ /* 0x140fe4000000000b */
        /* <DEDUP_REMOVED lines=9> */
[----:B------:R-:W1:Y:S01]  /*f2b0*/  LDSM.16.MT88.4 R8, [R2+0x12400] ;  /* 0x012400000208783b */ /* 0x000e620000004200 */
[----:B------:R-:W-:-:S05]  /*f2c0*/  IADD3 R3, R15, 0x400, R3 ;  /* 0x000004000f037810 */ /* 0x000fca0007ffe003 */
[----:B------:R-:W-:Y:S01]  /*f2d0*/  STSM.16.M88.4 [R3], R4 ;  /* 0x0000000403007844 */ /* 0x000fe20000000200 */
        /* <DEDUP_REMOVED lines=16> */
[----:B------:R-:W-:Y:S04]  /*f3e0*/  STSM.16.M88.4 [R3+0x6000], R12 ;  /* 0x0060000c03007844 */ /* 0x000fe80000000200 */
[----:B------:R-:W1:Y:S02]  /*f3f0*/  LDSM.16.MT88.4 R8, [R0+0x13400] ;  /* 0x013400000008783b */ /* 0x000e640000004200 */
[C-C-:B-1----:R-:W-:Y:S02]  /*f400*/  PRMT R4, R8.reuse, 0x6420, R9.reuse ;  /* 0x0000642008047816 */ /* 0x142fe40000000009 */
[----:B------:R-:W-:Y:S02]  /*f410*/  PRMT R5, R8, 0x7531, R9 ;  /* 0x0000753108057816 */ /* 0x000fe40000000009 */
[----:B------:R-:W-:-:S02]  /*f420*/  PRMT R6, R10, 0x6420, R11 ;  /* 0x000064200a067816 */ /* 0x000fc4000000000b */
[----:B------:R-:W-:Y:S02]  /*f430*/  PRMT R7, R10, 0x7531, R11 ;  /* 0x000075310a077816 */ /* 0x000fe4000000000b */
[----:B------:R-:W1:Y:S01]  /*f440*/  LDSM.16.MT88.4 R8, [R2+0x13400] ;  /* 0x013400000208783b */ /* 0x000e620000004200 */
[----:B------:R-:W-:-:S05]  /*f450*/  IMAD.IADD R3, R18, 0x1, R3 ;  /* 0x0000000112037824 */ /* 0x000fca00078e0203 */
[----:B------:R1:W-:Y:S02]  /*f460*/  STSM.16.M88.4 [R3], R4 ;  /* 0x0000000403007844 */ /* 0x0003e40000000200 */
[C-C-:B-1----:R-:W-:Y:S02]  /*f470*/  PRMT R4, R8.reuse, 0x6420, R9.reuse ;  /* 0x0000642008047816 */ /* 0x142fe40000000009 */
[----:B------:R-:W-:Y:S02]  /*f480*/  PRMT R5, R8, 0x7531, R9 ;  /* 0x0000753108057816 */ /* 0x000fe40000000009 */
[C-C-:B------:R-:W-:Y:S02]  /*f490*/  PRMT R6, R10.reuse, 0x6420, R11.reuse ;  /* 0x000064200a067816 */ /* 0x140fe4000000000b */
[----:B------:R-:W-:-:S05]  /*f4a0*/  PRMT R7, R10, 0x7531, R11 ;  /* 0x000075310a077816 */ /* 0x000fca000000000b */
[----:B------:R-:W-:Y:S04]  /*f4b0*/  STSM.16.M88.4 [R3+0x2000], R4 ;  /* 0x0020000403007844 */ /* 0x000fe80000000200 */
[----:B------:R-:W1:Y:S04]  /*f4c0*/  LDSM.16.MT88.4 R8, [R0+0x17400] ;  /* 0x017400000008783b */ /* 0x000e680000004200 */
[----:B------:R-:W2:Y:S01]  /*f4d0*/  LDSM.16.MT88.4 R4, [R2+0x17400] ;  /* 0x017400000204783b */ /* 0x000ea20000004200 */
[C-C-:B-1----:R-:W-:Y:S02]  /*f4e0*/  PRMT R12, R8.reuse, 0x6420, R9.reuse ;  /* 0x00006420080c7816 */ /* 0x142fe40000000009 */
        /* <DEDUP_REMOVED lines=17> */
.L_x_253:
        /* <DEDUP_REMOVED lines=13> */
.L_x_232:
[----:B------:R-:W3:Y:S01]  /*f6d0*/  S2R R2, SR_TID.X ;  /* 0x0000000000027919 */ /* 0x000ee20000002100 */
[----:B------:R-:W-:Y:S01]  /*f6e0*/  BSSY B0, `(.L_x_255) ;  /* 0x0000011000007945 */ /* 0x000fe20003800000 */
[----:B---3--:R-:W-:-:S04]  /*f6f0*/  LOP3.LUT R2, R2, 0x7f, RZ, 0xc0, !PT ;  /* 0x0000007f02027812 */ /* 0x008fc800078ec0ff */
[----:B------:R-:W-:-:S13]  /*f700*/  ISETP.NE.AND P0, PT, R2, RZ, PT ;  /* 0x000000ff0200720c */ /* 0x000fda0003f05270 */
[----:B------:R-:W-:Y:S05]  /*f710*/  @P0 BRA `(.L_x_256) ;  /* 0x0000000000340947 */ /* 0x000fea0003800000 */
[----:B-1----:R-:W1:Y:S01]  /*f720*/  S2R R3, SR_LANEID ;  /* 0x0000000000037919 */ /* 0x002e620000000000 */
[----:B------:R-:W-:Y:S02]  /*f730*/  VOTEU.ANY UR4, UPT, PT ;  /* 0x0000000000047886 */ /* 0x000fe400038e0100 */
[----:B0----5:R-:W1:Y:S08]  /*f740*/  FLO.U32 R0, UR4 ;  /* 0x0000000400007d00 */ /* 0x021e7000080e0000 */
[----:B--2---:R-:W0:Y:S01]  /*f750*/  POPC R5, UR4 ;  /* 0x0000000400057d09 */ /* 0x004e220008000000 */
[----:B-1----:R-:W-:-:S02]  /*f760*/  ISETP.EQ.U32.AND P1, PT, R0, R3, PT ;  /* 0x000000030000720c */ /* 0x002fc40003f22070 */
[----:B------:R-:W0:Y:S11]  /*f770*/  LDC.64 R2, c[0x0][0xc60] ;  /* 0x00031800ff027b82 */ /* 0x000e360000000a00 */
[----:B0-----:R-:W2:Y:S01]  /*f780*/  @P1 ATOMG.E.ADD.STRONG.GPU PT, R3, desc[UR48][R2.64], R5 ;  /* 0x00000005020319a8 */ /* 0x001ea200081ee1f0 */
[----:B------:R-:W0:Y:S02]  /*f790*/  S2R R4, SR_LTMASK ;  /* 0x0000000000047919 */ /* 0x000e240000003900 */
[----:B0-----:R-:W-:-:S04]  /*f7a0*/  LOP3.LUT R4, R4, UR4, RZ, 0xc0, !PT ;  /* 0x0000000404047c12 */ /* 0x001fc8000f8ec0ff */
[----:B------:R-:W0:Y:S01]  /*f7b0*/  POPC R7, R4 ;  /* 0x0000000400077309 */ /* 0x000e220000000000 */
[----:B--2---:R-:W0:Y:S02]  /*f7c0*/  SHFL.IDX PT, R0, R3, R0, 0x1f ;  /* 0x00001f0003007589 */ /* 0x004e2400000e0000 */
[----:B0-----:R-:W-:-:S05]  /*f7d0*/  IADD3 R0, R0, UR43, R7 ;  /* 0x0000002b00007c10 */ /* 0x001fca000fffe007 */
[----:B------:R3:W-:Y:S02]  /*f7e0*/  STL [R1+0x20], R0 ;  /* 0x0000200001007387 */ /* 0x0007e40000100800 */
.L_x_256:
[----:B------:R-:W-:Y:S05]  /*f7f0*/  BSYNC B0 ;  /* 0x0000000000007941 */ /* 0x000fea0003800000 */
.L_x_255:
[----:B------:R-:W-:-:S06]  /*f800*/  UISETP.NE.AND UP0, UPT, UR39, 0x3, UPT ;  /* 0x000000032700788c */ /* 0x000fcc000bf05270 */
[----:B------:R-:W-:-:S13]  /*f810*/  PLOP3.LUT P1, PT, PT, PT, UP0, 0x80, 0x0 ;  /* 0x000000000000781c */ /* 0x000fda0003f2f008 */
[----:B------:R-:W-:Y:S05]  /*f820*/  @!P1 BRA `(.L_x_257) ;  /* 0x0000000000049947 */ /* 0x000fea0003800000 */
[----:B------:R-:W-:Y:S01]  /*f830*/  BPT.TRAP 0x1 ;  /* 0x000000040000795c */ /* 0x000fe20000300000 */
.L_x_257:
[----:B-1----:R-:W4:Y:S04]  /*f840*/  LDL R3, [R1+0x4] ;  /* 0x0000040001037983 */ /* 0x002f280000100800 */
[----:B------:R-:W2:Y:S01]  /*f850*/  LDL R2, [R1] ;  /* 0x0000000001027983 */ /* 0x000ea20000100800 */
[----:B0--3-5:R-:W-:Y:S01]  /*f860*/  IMAD.U32 R0, RZ, RZ, UR44 ;  /* 0x0000002cff007e24 */ /* 0x029fe2000f8e00ff */
[----:B------:R-:W-:Y:S04]  /*f870*/  BSSY B0, `(.L_x_258) ;  /* 0x0000007000007945 */ /* 0x000fe80003800000 */
[----:B------:R-:W-:-:S02]  /*f880*/  ISETP.NE.AND P2, PT, R0, 0x3, PT ;  /* 0x000000030000780c */ /* 0x000fc40003f45270 */
[----:B----4-:R-:W-:-:S04]  /*f890*/  LOP3.LUT R0, R3, 0x1, RZ, 0x3c, !PT ;  /* 0x0000000103007812 */ /* 0x010fc800078e3cff */
[----:B------:R-:W-:Y:S01]  /*f8a0*/  SHF.L.U32 R0, R0, 0x1f, RZ ;  /* 0x0000001f00007819 */ /* 0x000fe200000006ff */
[----:B--2---:R-:W-:-:S04]  /*f8b0*/  IMAD R17, R2, 0x8, R19 ;  /* 0x0000000802117824 */ /* 0x004fc800078e0213 */
[----:B------:R-:W0:Y:S02]  /*f8c0*/  SYNCS.PHASECHK.TRANS64.TRYWAIT P1, [R17+URZ+0x38870], R0 ;  /* 0x03887000110075a7 */ /* 0x000e24000802017f */
[----:B0-----:R-:W-:Y:S05]  /*f8d0*/  @!P1 BRA `(.L_x_259) ;  /* 0x0000002400b49947 */ /* 0x001fea0003800000 */
.L_x_319:
[----:B------:R-:W-:Y:S05]  /*f8e0*/  BSYNC B0 ;  /* 0x0000000000007941 */ /* 0x000fea0003800000 */
.L_x_258:
[----:B------:R-:W-:Y:S05]  /*f8f0*/  @!P2 BRA `(.L_x_260) ;  /* 0x000000000004a947 */ /* 0x000fea0003800000 */
[----:B------:R-:W-:Y:S01]  /*f900*/  BPT.TRAP 0x1 ;  /* 0x000000040000795c */ /* 0x000fe20000300000 */
.L_x_260:
[----:B0-----:R-:W2:Y:S02]  /*f910*/  LDL R0, [R1+0x4] ;  /* 0x0000040001007983 */ /* 0x001ea40000100800 */
[----:B--2---:R-:W-:-:S04]  /*f920*/  SHF.L.U32 R0, R0, 0x1f, RZ ;  /* 0x0000001f00007819 */ /* 0x004fc800000006ff */
[----:B------:R-:W0:Y:S02]  /*f930*/  SYNCS.PHASECHK.TRANS64.TRYWAIT P1, [R17+URZ+0x38860], R0 ;  /* 0x03886000110075a7 */ /* 0x000e24000802017f */
[----:B0-----:R-:W-:Y:S05]  /*f940*/  @!P1 BRA `(.L_x_261) ;  /* 0x0000002400ac9947 */ /* 0x001fea0003800000 */
.L_x_320:
[----:B------:R-:W2:Y:S04]  /*f950*/  LDL R18, [R1] ;  /* 0x0000000001127983 */ /* 0x000ea80000100800 */
[----:B------:R-:W0:Y:S04]  /*f960*/  LDL R2, [R1+0x28] ;  /* 0x0000280001027983 */ /* 0x000e280000100800 */
[----:B------:R-:W3:Y:S04]  /*f970*/  LDL R16, [R1+0x10] ;  /* 0x0000100001107983 */ /* 0x000ee80000100800 */
[----:B------:R-:W4:Y:S01]  /*f980*/  LDL R12, [R1+0x1c] ;  /* 0x00001c00010c7983 */ /* 0x000f220000100800 */
[----:B------:R-:W-:Y:S05]  /*f990*/  WARPSYNC.ALL ;  /* 0x0000000000007948 */ /* 0x000fea0003800000 */
[----:B--2---:R-:W-:-:S05]  /*f9a0*/  IMAD.SHL.U32 R3, R18, 0x8000, RZ ;  /* 0x0000800012037824 */ /* 0x004fca00078e00ff */
[----:B0-----:R-:W-:-:S05]  /*f9b0*/  LOP3.LUT R0, R3, R2, RZ, 0xfc, !PT ;  /* 0x0000000203007212 */ /* 0x001fca00078efcff */
[----:B------:R-:W-:-:S05]  /*f9c0*/  IMAD.IADD R0, R19, 0x1, R0 ;  /* 0x0000000113007824 */ /* 0x000fca00078e0200 */
[----:B------:R-:W0:Y:S01]  /*f9d0*/  LDSM.16.MT88.4 R4, [R0+0x10400] ;  /* 0x010400000004783b */ /* 0x000e220000004200 */
[----:B---3--:R-:W-:Y:S01]  /*f9e0*/  IMAD.IADD R2, R16, 0x1, R0 ;  /* 0x0000000110027824 */ /* 0x008fe200078e0200 */
[----:B----4-:R-:W-:Y:S02]  /*f9f0*/  IADD3 R3, R19, R3, R12 ;  /* 0x0000000313037210 */ /* 0x010fe40007ffe00c */
[C-C-:B0-----:R-:W-:Y:S02]  /*fa00*/  PRMT R8, R4.reuse, 0x6420, R5.reuse ;  /* 0x0000642004087816 */ /* 0x141fe40000000005 */
[----:B------:R-:W-:Y:S02]  /*fa10*/  PRMT R9, R4, 0x7531, R5 ;  /* 0x0000753104097816 */ /* 0x000fe40000000005 */
[C-C-:B------:R-:W-:Y:S02]  /*fa20*/  PRMT R10, R6.reuse, 0x6420, R7.reuse ;  /* 0x00006420060a7816 */ /* 0x140fe40000000007 */
[----:B------:R-:W-:-:S02]  /*fa30*/  PRMT R11, R6, 0x7531, R7 ;  /* 0x00007531060b7816 */ /* 0x000fc40000000007 */
[----:B------:R-:W0:Y:S04]  /*fa40*/  LDSM.16.MT88.4 R4, [R2+0x10400] ;  /* 0x010400000204783b */ /* 0x000e280000004200 */
[----:B------:R0:W-:Y:S02]  /*fa50*/  STSM.16.M88.4 [R3+0x400], R8 ;  /* 0x0004000803007844 */ /* 0x0001e40000000200 */
[C-C-:B0-----:R-:W-:Y:S02]  /*fa60*/  PRMT R8, R4.reuse, 0x6420, R5.reuse ;  /* 0x0000642004087816 */ /* 0x141fe40000000005 */
[----:B------:R-:W-:Y:S02]  /*fa70*/  PRMT R9, R4, 0x7531, R5 ;  /* 0x0000753104097816 */ /* 0x000fe40000000005 */
[----:B------:R-:W-:-:S02]  /*fa80*/  PRMT R10, R6, 0x6420, R7 ;  /* 0x00006420060a7816 */ /* 0x000fc40000000007 */
[----:B------:R-:W-:-:S05]  /*fa90*/  PRMT R11, R6, 0x7531, R7 ;  /* 0x00007531060b7816 */ /* 0x000fca0000000007 */
[----:B------:R-:W-:Y:S04]  /*faa0*/  STSM.16.M88.4 [R3+0x2400], R8 ;  /* 0x0024000803007844 */ /* 0x000fe80000000200 */
[----:B------:R-:W0:Y:S02]  /*fab0*/  LDSM.16.MT88.4 R4, [R0+0x14400] ;  /* 0x014400000004783b */ /* 0x000e240000004200 */
        /* <DEDUP_REMOVED lines=11> */
[----:B------:R-:W1:Y:S04]  /*fb70*/  LDSM.16.MT88.4 R4, [R0+0x11400] ;  /* 0x011400000004783b */ /* 0x000e680000004200 */
[----:B0-----:R-:W2:Y:S01]  /*fb80*/  LDL R11, [R1+0xc] ;  /* 0x00000c00010b7983 */ /* 0x001ea20000100800 */
[C-C-:B-1----:R-:W-:Y:S02]  /*fb90*/  PRMT R12, R4.reuse, 0x6420, R5.reuse ;  /* 0x00006420040c7816 */ /* 0x142fe40000000005 */
[----:B------:R-:W-:-:S02]  /*fba0*/  PRMT R13, R4, 0x7531, R5 ;  /* 0x00007531040d7816 */ /* 0x000fc40000000005 */
[C-C-:B------:R-:W-:Y:S02]  /*fbb0*/  PRMT R14, R6.reuse, 0x6420, R7.reuse ;  /* 0x00006420060e7816 */ /* 0x140fe40000000007 */
[----:B------:R-:W-:Y:S02]  /*fbc0*/  PRMT R15, R6, 0x7531, R7 ;  /* 0x00007531060f7816 */ /* 0x000fe40000000007 */
[----:B------:R-:W0:Y:S01]  /*fbd0*/  LDSM.16.MT88.4 R4, [R2+0x11400] ;  /* 0x011400000204783b */ /* 0x000e220000004200 */
[----:B------:R-:W-:Y:S01]  /*fbe0*/  IMAD.MOV.U32 R10, RZ, RZ, R16 ;  /* 0x000000ffff0a7224 */ /* 0x000fe200078e0010 */
[C-C-:B0-----:R-:W-:Y:S02]  /*fbf0*/  PRMT R8, R4.reuse, 0x6420, R5.reuse ;  /* 0x0000642004087816 */ /* 0x141fe40000000005 */
[----:B------:R-:W-:Y:S02]  /*fc00*/  PRMT R9, R4, 0x7531, R5 ;  /* 0x0000753104097816 */ /* 0x000fe40000000005 */
[----:B--2---:R-:W-:-:S05]  /*fc10*/  IADD3 R16, R11, 0x400, R3 ;  /* 0x000004000b107810 */ /* 0x004fca0007ffe003 */
[----:B------:R0:W-:Y:S02]  /*fc20*/  STSM.16.M88.4 [R16], R12 ;  /* 0x0000000c10007844 */ /* 0x0001e40000000200 */
[----:B0-----:R-:W-:Y:S01]  /*fc30*/  IMAD.MOV.U32 R14, RZ, RZ, R10 ;  /* 0x000000ffff0e7224 */ /* 0x001fe200078e000a */
[C---:B------:R-:W-:Y:S01]  /*fc40*/  PRMT R10, R6.reuse, 0x6420, R7 ;  /* 0x00006420060a7816 */ /* 0x040fe20000000007 */
[----:B------:R-:W-:Y:S01]  /*fc50*/  IMAD.MOV.U32 R15, RZ, RZ, R11 ;  /* 0x000000ffff0f7224 */ /* 0x000fe200078e000b */
[----:B------:R-:W-:-:S05]  /*fc60*/  PRMT R11, R6, 0x7531, R7 ;  /* 0x00007531060b7816 */ /* 0x000fca0000000007 */
[----:B------:R0:W-:Y:S04]  /*fc70*/  STSM.16.M88.4 [R16+0x2000], R8 ;  /* 0x0020000810007844 */ /* 0x0001e80000000200 */
[----:B------:R-:W1:Y:S01]  /*fc80*/  LDSM.16.MT88.4 R4, [R0+0x15400] ;  /* 0x015400000004783b */ /* 0x000e620000004200 */
[----:B0-----:R-:W-:Y:S02]  /*fc90*/  IMAD.MOV.U32 R10, RZ, RZ, R14 ;  /* 0x000000ffff0a7224 */ /* 0x001fe400078e000e */
[----:B------:R-:W-:Y:S01]  /*fca0*/  IMAD.MOV.U32 R11, RZ, RZ, R15 ;  /* 0x000000ffff0b7224 */ /* 0x000fe200078e000f */
[C-C-:B-1----:R-:W-:Y:S02]  /*fcb0*/  PRMT R12, R4.reuse, 0x6420, R5.reuse ;  /* 0x00006420040c7816 */ /* 0x142fe40000000005 */
[----:B------:R-:W-:-:S02]  /*fcc0*/  PRMT R13, R4, 0x7531, R5 ;  /* 0x00007531040d7816 */ /* 0x000fc40000000005 */
[C-C-:B------:R-:W-:Y:S02]  /*fcd0*/  PRMT R14, R6.reuse, 0x6420, R7.reuse ;  /* 0x00006420060e7816 */ /* 0x140fe40000000007 */
[----:B------:R-:W-:Y:S02]  /*fce0*/  PRMT R15, R6, 0x7531, R7 ;  /* 0x00007531060f7816 */ /* 0x000fe40000000007 */
[----:B------:R-:W0:Y:S04]  /*fcf0*/  LDSM.16.MT88.4 R4, [R2+0x15400] ;  /* 0x015400000204783b */ /* 0x000e280000004200 */
[----:B------:R1:W-:Y:S02]  /*fd00*/  STSM.16.M88.4 [R16+0x4000], R12 ;  /* 0x0040000c10007844 */ /* 0x0003e40000000200 */
[----:B-1----:R-:W-:-:S02]  /*fd10*/  IMAD.MOV.U32 R14, RZ, RZ, R10 ;  /* 0x000000ffff0e7224 */ /* 0x002fc400078e000a */
[----:B------:R-:W-:Y:S01]  /*fd20*/  IMAD.MOV.U32 R15, RZ, RZ, R11 ;  /* 0x000000ffff0f7224 */ /* 0x000fe200078e000b */
[C-C-:B0-----:R-:W-:Y:S02]  /*fd30*/  PRMT R8, R4.reuse, 0x6420, R5.reuse ;  /* 0x0000642004087816 */ /* 0x141fe40000000005 */
[----:B------:R-:W-:Y:S02]  /*fd40*/  PRMT R9, R4, 0x7531, R5 ;  /* 0x0000753104097816 */ /* 0x000fe40000000005 */
[C-C-:B------:R-:W-:Y:S02]  /*fd50*/  PRMT R10, R6.reuse, 0x6420, R7.reuse ;  /* 0x00006420060a7816 */ /* 0x140fe40000000007 */
        /* <DEDUP_REMOVED lines=62> */
.L_x_262:
[----:B-1----:R-:W2:Y:S01]  /*10140*/  LDL.LU R3, [R1+0x4] ;  /* 0x0000040001037983 */ /* 0x002ea20000300800 */
[----:B0-----:R0:W-:Y:S01]  /*10150*/  SYNCS.ARRIVE.TRANS64.A1T0 RZ, [R17+URZ+0x38850], RZ ;  /* 0x038850ff11ff79a7 */ /* 0x0011e2000810003f */
[----:B------:R-:W-:Y:S02]  /*10160*/  VIADD R0, R18, 0x1 ;  /* 0x0000000112007836 */ /* 0x000fe40000000000 */
[----:B0-----:R-:W-:-:S05]  /*10170*/  @!P0 VIADD R17, R17, 0x38880 ;  /* 0x0003888011118836 */ /* 0x001fca0000000000 */
[----:B------:R-:W-:Y:S01]  /*10180*/  @!P0 PRMT R17, RZ, 0x654, R17 ;  /* 0x00000654ff118816 */ /* 0x000fe20000000011 */
[----:B------:R-:W-:Y:S06]  /*10190*/  BAR.SYNC.DEFER_BLOCKING 0x2, 0x80 ;  /* 0x0082000000007b1d */ /* 0x000fec0000010000 */
[----:B------:R3:W-:Y:S01]  /*101a0*/  @!P0 SYNCS.ARRIVE.TRANS64.RED.A1T0 RZ, [R17+URZ], RZ ;  /* 0x000000ff11ff89a7 */ /* 0x0007e2000810043f */
[----:B------:R-:W-:-:S04]  /*101b0*/  ISETP.NE.AND P0, PT, R0, 0x2, PT ;  /* 0x000000020000780c */ /* 0x000fc80003f05270 */
[----:B------:R-:W-:Y:S02]  /*101c0*/  SEL R2, RZ, 0x1, P0 ;  /* 0x00000001ff027807 */ /* 0x000fe40000000000 */
[----:B------:R-:W-:-:S05]  /*101d0*/  SEL R0, R0, RZ, P0 ;  /* 0x000000ff00007207 */ /* 0x000fca0000000000 */
[----:B------:R3:W-:Y:S01]  /*101e0*/  STL [R1], R0 ;  /* 0x0000000001007387 */ /* 0x0007e20000100800 */
[----:B--2---:R-:W-:-:S05]  /*101f0*/  LOP3.LUT R3, R3, R2, RZ, 0x3c, !PT ;  /* 0x0000000203037212 */ /* 0x004fca00078e3cff */
[----:B------:R3:W-:Y:S02]  /*10200*/  STL [R1+0x4], R3 ;  /* 0x0000040301007387 */ /* 0x0007e40000100800 */
.L_x_207:
[----:B------:R-:W-:Y:S05]  /*10210*/  BSYNC B7 ;  /* 0x0000000000077941 */ /* 0x000fea0003800000 */
.L_x_205:
[----:B0--3--:R-:W2:Y:S02]  /*10220*/  LDL R0, [R1+0x14] ;  /* 0x0000140001007983 */ /* 0x009ea40000100800 */
[----:B--2---:R-:W-:-:S13]  /*10230*/  LOP3.LUT P0, RZ, R0, 0x2, RZ, 0xc0, !PT ;  /* 0x0000000200ff7812 */ /* 0x004fda000780c0ff */
[----:B------:R-:W-:Y:S05]  /*10240*/  @!P0 BRA `(.L_x_263) ;  /* 0x0000000000348947 */ /* 0x000fea0003800000 */
[----:B------:R-:W0:Y:S08]  /*10250*/  S2UR UR5, SR_CgaCtaId ;  /* 0x00000000000579c3 */ /* 0x000e300000008800 */
[----:B------:R-:W-:Y:S06]  /*10260*/  BAR.SYNC.DEFER_BLOCKING 0x5, 0x180 ;  /* 0x0146000000007b1d */ /* 0x000fec0000010000 */
[----:B------:R-:W-:-:S02]  /*10270*/  UMOV UR4, 0x400 ;  /* 0x0000040000047882 */ /* 0x000fc40000000000 */
[----:B0-----:R-:W-:-:S06]  /*10280*/  ULEA UR4, UR5, UR4, 0x18 ;  /* 0x0000000405047291 */ /* 0x001fcc000f8ec03f */
[----:B------:R-:W-:-:S05]  /*10290*/  IMAD.U32 R19, RZ, RZ, UR4 ;  /* 0x00000004ff137e24 */ /* 0x000fca000f8e00ff */
[----:B------:R-:W0:Y:S04]  /*102a0*/  LDS.128 R4, [R19+0x388d0] ;  /* 0x0388d00013047984 */ /* 0x000e280000000c00 */
[----:B0-----:R0:W-:Y:S01]  /*102b0*/  STL.64 [R1+0x20], R4 ;  /* 0x0000200401007387 */ /* 0x0011e20000100a00 */
[----:B------:R-:W-:Y:S02]  /*102c0*/  IMAD.MOV.U32 R2, RZ, RZ, R6 ;  /* 0x000000ffff027224 */ /* 0x000fe400078e0006 */
[----:B------:R-:W-:-:S03]  /*102d0*/  IMAD.MOV.U32 R0, RZ, RZ, R7 ;  /* 0x000000ffff007224 */ /* 0x000fc600078e0007 */
[----:B------:R-:W-:Y:S02]  /*102e0*/  R2UR UR36, R2 ;  /* 0x00000000022472ca */ /* 0x000fe400000e0000 */
[----:B------:R-:W-:Y:S01]  /*102f0*/  R2UR UR45, R0 ;  /* 0x00000000002d72ca */ /* 0x000fe200000e0000 */
[----:B------:R-:W-:Y:S06]  /*10300*/  BAR.ARV 0x4, 0x180 ;  /* 0x0106000000007b1d */ /* 0x000fec0000002000 */
[----:B------:R-:W-:Y:S08]  /*10310*/  BRA `(.L_x_264) ;  /* 0x0000000800387947 */ /* 0x000ff00003800000 */
.L_x_263:
[----:B------:R-:W0:Y:S01]  /*10320*/  S2R R2, SR_TID.X ;  /* 0x0000000000027919 */ /* 0x000e220000002100 */
[----:B------:R-:W-:Y:S01]  /*10330*/  ULDC UR4, c[0x0][0xc3c] ;  /* 0x00030f0000047ab9 */ /* 0x000fe20000000800 */
[----:B------:R-:W2:Y:S01]  /*10340*/  LDL.LU R0, [R1+0x20] ;  /* 0x0000200001007983 */ /* 0x000ea20000300800 */
[----:B0-----:R-:W-:-:S04]  /*10350*/  LOP3.LUT R10, R2, 0x1f, RZ, 0xc0, !PT ;  /* 0x0000001f020a7812 */ /* 0x001fc800078ec0ff */
[C---:B------:R-:W-:Y:S01]  /*10360*/  ISETP.NE.AND P0, PT, R10.reuse, 0x1f, PT ;  /* 0x0000001f0a00780c */ /* 0x040fe20003f05270 */
[----:B------:R-:W-:-:S05]  /*10370*/  VIADD R5, R10, UR45 ;  /* 0x0000002d0a057c36 */ /* 0x000fca0008000000 */
[----:B------:R-:W-:Y:S01]  /*10380*/  ISETP.GE.OR P1, PT, R5, UR4, !P0 ;  /* 0x0000000405007c0c */ /* 0x000fe2000c726670 */
[----:B------:R-:W-:-:S12]  /*10390*/  ULDC UR4, c[0x0][0xc3c] ;  /* 0x00030f0000047ab9 */ /* 0x000fd80000000800 */
[----:B------:R-:W0:Y:S02]  /*103a0*/  @!P1 LDC.64 R2, c[0x0][0xc80] ;  /* 0x00032000ff029b82 */ /* 0x000e240000000a00 */
[----:B0-----:R-:W-:-:S04]  /*103b0*/  @!P1 IMAD.WIDE R2, R5, 0x4, R2 ;  /* 0x0000000405029825 */ /* 0x001fc800078e0202 */
[----:B------:R-:W-:-:S06]  /*103c0*/  IMAD.MOV.U32 R5, RZ, RZ, RZ ;  /* 0x000000ffff057224 */ /* 0x000fcc00078e00ff */
[----:B------:R-:W3:Y:S01]  /*103d0*/  @!P1 LDG.E R5, desc[UR48][R2.64] ;  /* 0x0000003002059981 */ /* 0x000ee2000c1e1900 */
[C---:B------:R-:W-:Y:S02]  /*103e0*/  ISETP.NE.AND P1, PT, R10.reuse, RZ, PT ;  /* 0x000000ff0a00720c */ /* 0x040fe40003f25270 */
[C---:B------:R-:W-:Y:S02]  /*103f0*/  ISETP.GE.U32.AND P2, PT, R10.reuse, 0x2, PT ;  /* 0x000000020a00780c */ /* 0x040fe40003f46070 */
[C---:B------:R-:W-:Y:S02]  /*10400*/  ISETP.GE.U32.AND P3, PT, R10.reuse, 0x4, PT ;  /* 0x000000040a00780c */ /* 0x040fe40003f66070 */
[C---:B------:R-:W-:Y:S02]  /*10410*/  ISETP.GE.U32.AND P4, PT, R10.reuse, 0x8, PT ;  /* 0x000000080a00780c */ /* 0x040fe40003f86070 */
[----:B------:R-:W-:Y:S01]  /*10420*/  ISETP.GE.U32.AND P5, PT, R10, 0x10, PT ;  /* 0x000000100a00780c */ /* 0x000fe20003fa6070 */
[----:B--2---:R-:W-:-:S02]  /*10430*/  IMAD.MOV.U32 R9, RZ, RZ, R0 ;  /* 0x000000ffff097224 */ /* 0x004fc400078e0000 */
[----:B---3--:R-:W0:Y:S02]  /*10440*/  SHFL.UP PT, R0, R5, 0x1, RZ ;  /* 0x0420000005007989 */ /* 0x008e2400000e00ff */
        /* <DEDUP_REMOVED lines=11> */
[----:B------:R-:W0:Y:S04]  /*10500*/  SHFL.UP PT, R0, R8, 0x10, RZ ;  /* 0x0600000008007989 */ /* 0x000e2800000e00ff */
[----:B------:R-:W-:Y:S01]  /*10510*/  SHFL.IDX PT, R4, R9, 0x1, 0x1f ;  /* 0x00201f0009047f89 */ /* 0x000fe200000e0000 */
[----:B0-----:R-:W-:-:S05]  /*10520*/  SEL R3, R0, RZ, P5 ;  /* 0x000000ff00037207 */ /* 0x001fca0002800000 */
[----:B------:R-:W-:Y:S02]  /*10530*/  IMAD.IADD R2, R8, 0x1, R3 ;  /* 0x0000000108027824 */ /* 0x000fe400078e0203 */
[----:B------:R-:W0:Y:S03]  /*10540*/  LDC R3, c[0x0][0xc38] ;  /* 0x00030e00ff037b82 */ /* 0x000e260000000800 */
[----:B------:R-:W0:Y:S04]  /*10550*/  SHFL.IDX PT, R6, R2, 0x1f, 0x1f ;  /* 0x03e01f0002067f89 */ /* 0x000e2800000e0000 */
[----:B------:R-:W2:Y:S01]  /*10560*/  SHFL.IDX PT, R0, R9, RZ, 0x1f ;  /* 0x00001fff09007589 */ /* 0x000ea200000e0000 */
[----:B0-----:R-:W-:-:S04]  /*10570*/  IMAD R6, R6, R3, RZ ;  /* 0x0000000306067224 */ /* 0x001fc800078e02ff */
[----:B------:R-:W-:-:S05]  /*10580*/  IMAD.IADD R4, R4, 0x1, R6 ;  /* 0x0000000104047824 */ /* 0x000fca00078e0206 */
[----:B--2---:R-:W-:-:S13]  /*10590*/  ISETP.GT.AND P6, PT, R4, R0, PT ;  /* 0x000000000400720c */ /* 0x004fda0003fc4270 */
[----:B------:R-:W-:Y:S05]  /*105a0*/  @P6 BRA `(.L_x_265) ;  /* 0x0000000000906947 */ /* 0x000fea0003800000 */
.L_x_269:
[----:B------:R-:W-:-:S04]  /*105b0*/  UIADD3 UR45, UR45, 0x1f, URZ ;  /* 0x0000001f2d2d7890 */ /* 0x000fc8000fffe03f */
[----:B------:R-:W-:-:S06]  /*105c0*/  UISETP.GE.AND UP0, UPT, UR45, UR4, UPT ;  /* 0x000000042d00728c */ /* 0x000fcc000bf06270 */
[----:B------:R-:W-:-:S13]  /*105d0*/  PLOP3.LUT P6, PT, PT, PT, UP0, 0x40, 0x0 ;  /* 0x000000000000781c */ /* 0x000fda0003fce808 */
[----:B------:R-:W-:Y:S05]  /*105e0*/  @!P6 BRA `(.L_x_266) ;  /* 0x000000040038e947 */ /* 0x000fea0003800000 */
[----:B------:R-:W0:Y:S01]  /*105f0*/  S2R R2, SR_TID.X ;  /* 0x0000000000027919 */ /* 0x000e220000002100 */
[----:B------:R-:W-:Y:S01]  /*10600*/  BSSY B0, `(.L_x_267) ;  /* 0x0000009000007945 */ /* 0x000fe20003800000 */
[----:B------:R-:W-:Y:S01]  /*10610*/  IMAD.MOV.U32 R5, RZ, RZ, RZ ;  /* 0x000000ffff057224 */ /* 0x000fe200078e00ff */
[----:B0-----:R-:W-:-:S05]  /*10620*/  LOP3.LUT R2, R2, 0x1f, RZ, 0xc0, !PT ;  /* 0x0000001f02027812 */ /* 0x001fca00078ec0ff */
[----:B------:R-:W-:-:S05]  /*10630*/  VIADD R6, R2, UR45 ;  /* 0x0000002d02067c36 */ /* 0x000fca0008000000 */
[----:B------:R-:W-:-:S13]  /*10640*/  ISETP.GE.OR P6, PT, R6, UR4, !P0 ;  /* 0x0000000406007c0c */ /* 0x000fda000c7c6670 */
[----:B------:R-:W-:Y:S05]  /*10650*/  @P6 BRA `(.L_x_268) ;  /* 0x00000000000c6947 */ /* 0x000fea0003800000 */
[----:B------:R-:W0:Y:S02]  /*10660*/  LDC.64 R2, c[0x0][0xc80] ;  /* 0x00032000ff027b82 */ /* 0x000e240000000a00 */
[----:B0-----:R-:W-:-:S05]  /*10670*/  IMAD.WIDE R2, R6, 0x4, R2 ;  /* 0x0000000406027825 */ /* 0x001fca00078e0202 */
[----:B------:R0:W5:Y:S02]  /*10680*/  LDG.E R5, desc[UR48][R2.64] ;  /* 0x0000003002057981 */ /* 0x000164000c1e1900 */
.L_x_268:
[----:B------:R-:W-:Y:S05]  /*10690*/  BSYNC B0 ;  /* 0x0000000000007941 */ /* 0x000fea0003800000 */
.L_x_267:
        /* <DEDUP_REMOVED lines=21> */
.L_x_265:
[----:B------:R-:W-:-:S04]  /*107f0*/  IMAD.IADD R6, R4, 0x1, -R6 ;  /* 0x0000000104067824 */ /* 0x000fc800078e0a06 */
[----:B------:R-:W-:-:S05]  /*10800*/  IMAD R4, R2, R3, R6 ;  /* 0x0000000302047224 */ /* 0x000fca00078e0206 */
[----:B------:R-:W-:-:S13]  /*10810*/  ISETP.GT.AND P0, PT, R4, R0, PT ;  /* 0x000000000400720c */ /* 0x000fda0003f04270 */
[----:B------:R-:W-:Y:S02]  /*10820*/  VOTEU.ANY UR5, UPT, !P0 ;  /* 0x0000000000057886 */ /* 0x000fe400040e0100 */
[----:B------:R-:W-:Y:S02]  /*10830*/  UPOPC UR4, UR5 ;  /* 0x00000005000472bf */ /* 0x000fe40008000000 */
[----:B------:R-:W-:-:S04]  /*10840*/  ISETP.NE.AND P0, PT, RZ, UR5, PT ;  /* 0x00000005ff007c0c */ /* 0x000fc8000bf05270 */
[----:B------:R-:W-:-:S06]  /*10850*/  IMAD.U32 R4, RZ, RZ, UR4 ;  /* 0x00000004ff047e24 */ /* 0x000fcc000f8e00ff */
[----:B------:R0:W2:Y:S02]  /*10860*/  SHFL.IDX PT, R4, R5, R4, 0x1f ;  /* 0x00001f0405047589 */ /* 0x0000a400000e0000 */
[----:B0-----:R-:W-:Y:S01]  /*10870*/  IMAD.MOV.U32 R5, RZ, RZ, RZ ;  /* 0x000000ffff057224 */ /* 0x001fe200078e00ff */
[----:B------:R-:W-:Y:S06]  /*10880*/  @!P0 BRA `(.L_x_270) ;  /* 0x00000000000c8947 */ /* 0x000fec0003800000 */
[----:B------:R-:W-:-:S06]  /*10890*/  UIADD3 UR5, UR4, -0x1, URZ ;  /* 0xffffffff04057890 */ /* 0x000fcc000fffe03f */
[----:B------:R-:W-:-:S06]  /*108a0*/  IMAD.U32 R5, RZ, RZ, UR5 ;  /* 0x00000005ff057e24 */ /* 0x000fcc000f8e00ff */
[----:B------:R0:W3:Y:S02]  /*108b0*/  SHFL.IDX PT, R5, R2, R5, 0x1f ;  /* 0x00001f0502057589 */ /* 0x0000e400000e0000 */
.L_x_270:
[----:B---3--:R-:W-:Y:S01]  /*108c0*/  IMAD R7, R5, R3, R6 ;  /* 0x0000000305077224 */ /* 0x008fe200078e0206 */
[----:B--2---:R-:W-:Y:S01]  /*108d0*/  IABS R5, R4 ;  /* 0x0000000400057213 */ /* 0x004fe20000000000 */
[----:B------:R-:W-:Y:S02]  /*108e0*/  UIADD3 UR45, UR4, UR45, URZ ;  /* 0x0000002d042d7290 */ /* 0x000fe4000fffe03f */
[----:B------:R-:W-:Y:S01]  /*108f0*/  IMAD.IADD R0, R0, 0x1, -R7 ;  /* 0x0000000100007824 */ /* 0x000fe200078e0a07 */
[----:B0-----:R-:W0:Y:S01]  /*10900*/  I2F.RP R2, R5 ;  /* 0x0000000500027306 */ /* 0x001e220000209400 */
[----:B------:R2:W-:Y:S07]  /*10910*/  STL [R1+0x20], R7 ;  /* 0x0000200701007387 */ /* 0x0005ee0000100800 */
[----:B0-----:R-:W0:Y:S02]  /*10920*/  MUFU.RCP R2, R2 ;  /* 0x0000000200027308 */ /* 0x001e240000001000 */
[----:B0-----:R-:W-:-:S06]  /*10930*/  VIADD R2, R2, 0xffffffe ;  /* 0x0ffffffe02027836 */ /* 0x001fcc0000000000 */
[----:B------:R-:W0:Y:S02]  /*10940*/  F2I.FTZ.U32.TRUNC.NTZ R3, R2 ;  /* 0x0000000200037305 */ /* 0x000e24000021f000 */
[----:B0-----:R-:W-:-:S04]  /*10950*/  IMAD.MOV R2, RZ, RZ, -R3 ;  /* 0x000000ffff027224 */ /* 0x001fc800078e0a03 */
[----:B------:R-:W-:Y:S02]  /*10960*/  IMAD R6, R2, R5, RZ ;  /* 0x0000000502067224 */ /* 0x000fe400078e02ff */
[----:B------:R-:W-:-:S04]  /*10970*/  IMAD.MOV.U32 R2, RZ, RZ, RZ ;  /* 0x000000ffff027224 */ /* 0x000fc800078e00ff */
[----:B------:R-:W-:Y:S01]  /*10980*/  IMAD.HI.U32 R2, R3, R6, R2 ;  /* 0x0000000603027227 */ /* 0x000fe200078e0002 */
[----:B------:R-:W-:Y:S02]  /*10990*/  IABS R6, R4 ;  /* 0x0000000400067213 */ /* 0x000fe40000000000 */
[----:B------:R-:W-:-:S03]  /*109a0*/  IABS R3, R0 ;  /* 0x0000000000037213 */ /* 0x000fc60000000000 */
[----:B------:R-:W-:Y:S02]  /*109b0*/  IMAD.MOV R6, RZ, RZ, -R6 ;  /* 0x000000ffff067224 */ /* 0x000fe400078e0a06 */
[----:B------:R-:W-:-:S04]  /*109c0*/  IMAD.HI.U32 R2, R2, R3, RZ ;  /* 0x0000000302027227 */ /* 0x000fc800078e00ff */
[----:B------:R-:W-:-:S05]  /*109d0*/  IMAD R3, R2, R6, R3 ;  /* 0x0000000602037224 */ /* 0x000fca00078e0203 */
[----:B------:R-:W-:-:S13]  /*109e0*/  ISETP.GT.U32.AND P1, PT, R5, R3, PT ;  /* 0x000000030500720c */ /* 0x000fda0003f24070 */
[----:B------:R-:W-:Y:S02]  /*109f0*/  @!P1 IMAD.IADD R3, R3, 0x1, -R5 ;  /* 0x0000000103039824 */ /* 0x000fe400078e0a05 */
[----:B------:R-:W-:Y:S01]  /*10a00*/  @!P1 VIADD R2, R2, 0x1 ;  /* 0x0000000102029836 */ /* 0x000fe20000000000 */
[----:B------:R-:W-:Y:S02]  /*10a10*/  ISETP.NE.AND P1, PT, R4, RZ, PT ;  /* 0x000000ff0400720c */ /* 0x000fe40003f25270 */
[----:B------:R-:W-:Y:S02]  /*10a20*/  ISETP.GE.U32.AND P0, PT, R3, R5, PT ;  /* 0x000000050300720c */ /* 0x000fe40003f06070 */
[----:B------:R-:W-:-:S04]  /*10a30*/  LOP3.LUT R3, R0, R4, RZ, 0x3c, !PT ;  /* 0x0000000400037212 */ /* 0x000fc800078e3cff */
[----:B------:R-:W-:-:S07]  /*10a40*/  ISETP.GE.AND P2, PT, R3, RZ, PT ;  /* 0x000000ff0300720c */ /* 0x000fce0003f46270 */
[----:B------:R-:W-:-:S06]  /*10a50*/  @P0 VIADD R2, R2, 0x1 ;  /* 0x0000000102020836 */ /* 0x000fcc0000000000 */
[----:B------:R-:W-:Y:S01]  /*10a60*/  @!P2 IMAD.MOV R2, RZ, RZ, -R2 ;  /* 0x000000ffff02a224 */ /* 0x000fe200078e0a02 */
[----:B------:R-:W-:-:S04]  /*10a70*/  @!P1 LOP3.LUT R2, RZ, R4, RZ, 0x33, !PT ;  /* 0x00000004ff029212 */ /* 0x000fc800078e33ff */
[----:B------:R-:W-:Y:S01]  /*10a80*/  R2UR UR36, R2 ;  /* 0x00000000022472ca */ /* 0x000fe200000e0000 */
[----:B------:R-:W-:-:S04]  /*10a90*/  IMAD.MOV R3, RZ, RZ, -R2 ;  /* 0x000000ffff037224 */ /* 0x000fc800078e0a02 */
[----:B------:R-:W-:-:S05]  /*10aa0*/  IMAD R0, R4, R3, R0 ;  /* 0x0000000304007224 */ /* 0x000fca00078e0200 */
[----:B------:R2:W-:Y:S01]  /*10ab0*/  STL [R1+0x24], R0 ;  /* 0x0000240001007387 */ /* 0x0005e20000100800 */
[----:B------:R-:W-:Y:S05]  /*10ac0*/  BRA `(.L_x_271) ;  /* 0x0000000000107947 */ /* 0x000fea0003800000 */
.L_x_266:
[----:B------:R0:W-:Y:S01]  /*10ad0*/  STL [R1+0x20], R0 ;  /* 0x0000200001007387 */ /* 0x0001e20000100800 */
[----:B------:R-:W-:Y:S01]  /*10ae0*/  ULDC UR45, c[0x0][0xc3c] ;  /* 0x00030f00002d7ab9 */ /* 0x000fe20000000800 */
[----:B------:R-:W-:Y:S02]  /*10af0*/  UMOV UR36, URZ ;  /* 0x0000003f00247c82 */ /* 0x000fe40008000000 */
[----:B------:R0:W-:Y:S03]  /*10b00*/  STL [R1+0x24], RZ ;  /* 0x000024ff01007387 */ /* 0x0001e60000100800 */
.L_x_271:
[----:B------:R-:W3:Y:S04]  /*10b10*/  LDL R3, [R1+0x20] ;  /* 0x0000200001037983 */ /* 0x000ee80000100800 */
[----:B------:R-:W4:Y:S01]  /*10b20*/  LDL R2, [R1+0x24] ;  /* 0x0000240001027983 */ /* 0x000f220000100800 */
[----:B------:R-:W-:Y:S02]  /*10b30*/  IMAD.U32 R6, RZ, RZ, UR36 ;  /* 0x00000024ff067e24 */ /* 0x000fe4000f8e00ff */
[----:B--2---:R-:W-:Y:S01]  /*10b40*/  IMAD.U32 R7, RZ, RZ, UR45 ;  /* 0x0000002dff077e24 */ /* 0x004fe2000f8e00ff */
[----:B0-----:R-:W0:Y:S02]  /*10b50*/  S2R R0, SR_TID.X ;  /* 0x0000000000007919 */ /* 0x001e240000002100 */
[----:B0-----:R-:W-:Y:S01]  /*10b60*/  LOP3.LUT R0, R0, 0x1f, RZ, 0xc0, !PT ;  /* 0x0000001f00007812 */ /* 0x001fe200078ec0ff */
[----:B------:R-:W-:Y:S03]  /*10b70*/  BAR.SYNC.DEFER_BLOCKING 0x4, 0x180 ;  /* 0x0106000000007b1d */ /* 0x000fe60000010000 */
[----:B------:R-:W-:-:S13]  /*10b80*/  ISETP.NE.AND P0, PT, R0, RZ, PT ;  /* 0x000000ff0000720c */ /* 0x000fda0003f05270 */
[----:B------:R-:W-:Y:S01]  /*10b90*/  @!P0 MOV R0, 0x400 ;  /* 0x0000040000008802 */ /* 0x000fe20000000f00 */
[----:B---3--:R-:W-:Y:S02]  /*10ba0*/  IMAD.MOV.U32 R4, RZ, RZ, R3 ;  /* 0x000000ffff047224 */ /* 0x008fe400078e0003 */
[----:B------:R-:W0:Y:S01]  /*10bb0*/  @!P0 S2R R3, SR_CgaCtaId ;  /* 0x0000000000038919 */ /* 0x000e220000008800 */
[----:B----4-:R-:W-:Y:S01]  /*10bc0*/  IMAD.MOV.U32 R5, RZ, RZ, R2 ;  /* 0x000000ffff057224 */ /* 0x010fe200078e0002 */
[----:B0-----:R-:W-:-:S05]  /*10bd0*/  @!P0 LEA R19, R3, R0, 0x18 ;  /* 0x0000000003138211 */ /* 0x001fca00078ec0ff */
[----:B------:R2:W-:Y:S01]  /*10be0*/  @!P0 STS.128 [R19+0x388d0], R4 ;  /* 0x0388d00413008388 */ /* 0x0005e20000000c00 */
[----:B------:R-:W-:Y:S06]  /*10bf0*/  BAR.ARV 0x5, 0x180 ;  /* 0x0146000000007b1d */ /* 0x000fec0000002000 */
.L_x_264:
[----:B------:R-:W-:Y:S02]  /*10c00*/  ULDC UR4, c[0x0][0xc3c] ;  /* 0x00030f0000047ab9 */ /* 0x000fe40000000800 */
[----:B------:R-:W-:-:S06]  /*10c10*/  UISETP.GE.AND UP0, UPT, UR45, UR4, UPT ;  /* 0x000000042d00728c */ /* 0x000fcc000bf06270 */
[----:B------:R-:W-:-:S13]  /*10c20*/  PLOP3.LUT P0, PT, PT, PT, UP0, 0x80, 0x0 ;  /* 0x000000000000781c */ /* 0x000fda0003f0f008 */
[----:B------:R-:W-:Y:S05]  /*10c30*/  @!P0 BRA `(.L_x_272) ;  /* 0xffffffb400ac8947 */ /* 0x000fea000383ffff */
.L_x_201:
[----:B------:R-:W3:Y:S01]  /*10c40*/  LDL.LU R0, [R1+0x30] ;  /* 0x0000300001007983 */ /* 0x000ee20000300800 */
[----:B------:R-:W-:Y:S01]  /*10c50*/  BSSY B0, `(.L_x_273) ;  /* 0x000000b000007945 */ /* 0x000fe20003800000 */
[----:B012---:R-:W0:Y:S01]  /*10c60*/  S2R R5, SR_CgaCtaId ;  /* 0x0000000000057919 */ /* 0x007e220000008800 */
[----:B---3--:R-:W-:-:S05]  /*10c70*/  VIADD R0, R0, 0x1 ;  /* 0x0000000100007836 */ /* 0x008fca0000000000 */
[----:B------:R-:W-:-:S04]  /*10c80*/  LEA.HI R2, R0, R0, RZ, 0x1 ;  /* 0x0000000000027211 */ /* 0x000fc800078f08ff */
[----:B------:R-:W-:-:S05]  /*10c90*/  LOP3.LUT R3, R2, 0xfffffffe, RZ, 0xc0, !PT ;  /* 0xfffffffe02037812 */ /* 0x000fca00078ec0ff */
[----:B------:R-:W-:Y:S01]  /*10ca0*/  IMAD.IADD R3, R0, 0x1, -R3 ;  /* 0x0000000100037824 */ /* 0x000fe200078e0a03 */
[----:B------:R-:W-:-:S04]  /*10cb0*/  MOV R0, 0x400 ;  /* 0x0000040000007802 */ /* 0x000fc80000000f00 */
[----:B0-----:R-:W-:Y:S02]  /*10cc0*/  LEA R0, R5, R0, 0x18 ;  /* 0x0000000005007211 */ /* 0x001fe400078ec0ff */
[----:B------:R-:W-:-:S04]  /*10cd0*/  SHF.L.U32 R3, R3, 0x1f, RZ ;  /* 0x0000001f03037819 */ /* 0x000fc800000006ff */
[----:B------:R-:W0:Y:S02]  /*10ce0*/  SYNCS.PHASECHK.TRANS64.TRYWAIT P0, [R0+URZ+0x38820], R3 ;  /* 0x03882003000075a7 */ /* 0x000e24000800017f */
[----:B0-----:R-:W-:Y:S05]  /*10cf0*/  @!P0 BRA `(.L_x_274) ;  /* 0x0000001000d48947 */ /* 0x001fea0003800000 */
.L_x_321:
[----:B------:R-:W-:Y:S05]  /*10d00*/  BSYNC B0 ;  /* 0x0000000000007941 */ /* 0x000fea0003800000 */
.L_x_273:
[----:B------:R-:W-:-:S03]  /*10d10*/  UMOV UR4, 0xffffffff ;  /* 0xffffffff00047882 */ /* 0x000fc60000000000 */
[----:B------:R-:W-:Y:S05]  /*10d20*/  BRA.DIV UR4, `(.L_x_275) ;  /* 0x0000001204dc7947 */ /* 0x000fea000b800000 */
[----:B------:R-:W1:Y:S02]  /*10d30*/  S2R R2, SR_TID.X ;  /* 0x0000000000027919 */ /* 0x000e640000002100 */
[----:B-1----:R-:W-:-:S04]  /*10d40*/  SHF.R.U32.HI R2, RZ, 0x5, R2 ;  /* 0x00000005ff027819 */ /* 0x002fc80000011602 */
[----:B------:R-:W-:-:S05]  /*10d50*/  LOP3.LUT R2, R2, 0x3, RZ, 0xc0, !PT ;  /* 0x0000000302027812 */ /* 0x000fca00078ec0ff */
[----:B------:R1:W2:Y:S02]  /*10d60*/  SHFL.IDX PT, R14, R2, RZ, 0x1f ;  /* 0x00001fff020e7589 */ /* 0x0002a400000e0000 */
.L_x_324:
[----:B--2---:R-:W-:Y:S01]  /*10d70*/  ISETP.NE.AND P0, PT, R14, RZ, PT ;  /* 0x000000ff0e00720c */ /* 0x004fe20003f05270 */
[----:B------:R-:W-:-:S12]  /*10d80*/  BSSY B0, `(.L_x_276) ;  /* 0x000002e000007945 */ /* 0x000fd80003800000 */
[----:B------:R-:W-:Y:S05]  /*10d90*/  @P0 BRA `(.L_x_277) ;  /* 0x0000000000b00947 */ /* 0x000fea0003800000 */
[----:B------:R-:W-:-:S03]  /*10da0*/  UMOV UR4, 0xffffffff ;  /* 0xffffffff00047882 */ /* 0x000fc60000000000 */
[----:B------:R-:W-:Y:S05]  /*10db0*/  BRA.DIV UR4, `(.L_x_278) ;  /* 0x0000001204ec7947 */ /* 0x000fea000b800000 */
[----:B------:R-:W-:-:S13]  /*10dc0*/  ELECT P6, URZ, PT ;  /* 0x00000000003f782f */ /* 0x000fda00038c0000 */
.L_x_327:
[----:B------:R-:W-:Y:S05]  /*10dd0*/  @!P6 BRA `(.L_x_277) ;  /* 0x0000000000a0e947 */ /* 0x000fea0003800000 */
[----:B------:R-:W-:-:S06]  /*10de0*/  ULOP3.LUT UR4, UR38, 0x2, URZ, 0xfc, !UPT ;  /* 0x0000000226047892 */ /* 0x000fcc000f8efc3f */
[----:B-1----:R-:W-:-:S05]  /*10df0*/  IMAD.U32 R2, RZ, RZ, UR4 ;  /* 0x00000004ff027e24 */ /* 0x002fca000f8e00ff */
[----:B------:R-:W-:-:S13]  /*10e00*/  ISETP.NE.AND P0, PT, R2, 0x3, PT ;  /* 0x000000030200780c */ /* 0x000fda0003f05270 */
[----:B------:R-:W-:Y:S05]  /*10e10*/  @!P0 BRA `(.L_x_279) ;  /* 0x0000000000048947 */ /* 0x000fea0003800000 */
[----:B------:R-:W-:Y:S01]  /*10e20*/  BPT.TRAP 0x1 ;  /* 0x000000040000795c */ /* 0x000fe20000300000 */
.L_x_279:
[----:B0-----:R-:W2:Y:S04]  /*10e30*/  LDL R3, [R1] ;  /* 0x0000000001037983 */ /* 0x001ea80000100800 */
[----:B------:R-:W3:Y:S01]  /*10e40*/  LDL.LU R7, [R1+0x4] ;  /* 0x0000040001077983 */ /* 0x000ee20000300800 */
[----:B------:R-:W-:-:S04]  /*10e50*/  VIADD R2, R0, 0x38840 ;  /* 0x0003884000027836 */ /* 0x000fc80000000000 */
[C---:B--2---:R-:W-:Y:S02]  /*10e60*/  IMAD R6, R3.reuse, 0x8, R2 ;  /* 0x0000000803067824 */ /* 0x044fe400078e0202 */
[----:B------:R-:W-:Y:S01]  /*10e70*/  VIADD R3, R3, 0x1 ;  /* 0x0000000103037836 */ /* 0x000fe20000000000 */
[----:B---3--:R-:W-:-:S04]  /*10e80*/  SHF.L.U32 R5, R7, 0x1f, RZ ;  /* 0x0000001f07057819 */ /* 0x008fc800000006ff */
[C---:B------:R-:W-:Y:S01]  /*10e90*/  ISETP.NE.AND P2, PT, R3.reuse, 0x2, PT ;  /* 0x000000020300780c */ /* 0x040fe20003f45270 */
[----:B------:R-:W0:Y:S03]  /*10ea0*/  SYNCS.PHASECHK.TRANS64.TRYWAIT P1, [R6+URZ], R5 ;  /* 0x00000005060075a7 */ /* 0x000e26000802017f */
[----:B------:R-:W-:Y:S02]  /*10eb0*/  SEL R4, RZ, 0x1, P2 ;  /* 0x00000001ff047807 */ /* 0x000fe40001000000 */
[----:B------:R-:W-:Y:S02]  /*10ec0*/  SEL R3, R3, RZ, P2 ;  /* 0x000000ff03037207 */ /* 0x000fe40001000000 */
[----:B------:R-:W-:-:S03]  /*10ed0*/  LOP3.LUT R4, R7, R4, RZ, 0x3c, !PT ;  /* 0x0000000407047212 */ /* 0x000fc600078e3cff */
[----:B------:R-:W-:Y:S01]  /*10ee0*/  IMAD R7, R3, 0x8, R2 ;  /* 0x0000000803077824 */ /* 0x000fe200078e0202 */
[----:B------:R-:W-:Y:S01]  /*10ef0*/  SHF.L.U32 R2, R4, 0x1f, RZ ;  /* 0x0000001f04027819 */ /* 0x000fe200000006ff */
[----:B0-----:R-:W-:Y:S06]  /*10f00*/  @!P1 BRA `(.L_x_280) ;  /* 0x0000001000b89947 */ /* 0x001fec0003800000 */
.L_x_328:
[----:B------:R-:W1:Y:S02]  /*10f10*/  SYNCS.PHASECHK.TRANS64.TRYWAIT P1, [R7+URZ], R2 ;  /* 0x00000002070075a7 */ /* 0x000e64000802017f */
[----:B-1----:R-:W-:Y:S05]  /*10f20*/  @!P1 BRA `(.L_x_281) ;  /* 0x0000001000c49947 */ /* 0x002fea0003800000 */
.L_x_329:
[----:B------:R-:W-:Y:S05]  /*10f30*/  @!P0 BRA `(.L_x_282) ;  /* 0x0000000000048947 */ /* 0x000fea0003800000 */
[----:B------:R-:W-:Y:S01]  /*10f40*/  BPT.TRAP 0x1 ;  /* 0x000000040000795c */ /* 0x000fe20000300000 */
.L_x_282:
[----:B------:R-:W2:Y:S02]  /*10f50*/  LDL.LU R4, [R1] ;  /* 0x0000000001047983 */ /* 0x000ea40000300800 */
[----:B--2---:R-:W-:-:S04]  /*10f60*/  IMAD R4, R4, 0x8, R0 ;  /* 0x0000000804047824 */ /* 0x004fc800078e0200 */
[----:B------:R-:W2:Y:S02]  /*10f70*/  SYNCS.PHASECHK.TRANS64.TRYWAIT P1, [R4+URZ+0x38860], R5 ;  /* 0x03886005040075a7 */ /* 0x000ea4000802017f */
[----:B--2---:R-:W-:Y:S05]  /*10f80*/  @!P1 BRA `(.L_x_283) ;  /* 0x0000001000c09947 */ /* 0x004fea0003800000 */
.L_x_330:
[----:B------:R-:W-:Y:S05]  /*10f90*/  @!P0 BRA `(.L_x_284) ;  /* 0x0000000000048947 */ /* 0x000fea0003800000 */
[----:B------:R-:W-:Y:S01]  /*10fa0*/  BPT.TRAP 0x1 ;  /* 0x000000040000795c */ /* 0x000fe20000300000 */
.L_x_284:
[----:B------:R-:W-:-:S04]  /*10fb0*/  IMAD R3, R3, 0x8, R0 ;  /* 0x0000000803037824 */ /* 0x000fc800078e0200 */
[----:B------:R-:W3:Y:S02]  /*10fc0*/  SYNCS.PHASECHK.TRANS64.TRYWAIT P1, [R3+URZ+0x38860], R2 ;  /* 0x03886002030075a7 */ /* 0x000ee4000802017f */
[----:B---3--:R-:W-:Y:S05]  /*10fd0*/  @!P1 BRA `(.L_x_285) ;  /* 0x0000001000c09947 */ /* 0x008fea0003800000 */
.L_x_331:
[----:B------:R-:W-:Y:S05]  /*10fe0*/  @!P0 BRA `(.L_x_286) ;  /* 0x0000000000048947 */ /* 0x000fea0003800000 */
[----:B------:R-:W-:Y:S01]  /*10ff0*/  BPT.TRAP 0x1 ;  /* 0x000000040000795c */ /* 0x000fe20000300000 */
.L_x_286:
[----:B------:R-:W4:Y:S02]  /*11000*/  SYNCS.PHASECHK.TRANS64.TRYWAIT P0, [R4+URZ+0x38880], R5 ;  /* 0x03888005040075a7 */ /* 0x000f24000800017f */
[----:B----4-:R-:W-:Y:S05]  /*11010*/  @!P0 BRA `(.L_x_287) ;  /* 0x0000001000c48947 */ /* 0x010fea0003800000 */
.L_x_288:
[----:B------:R0:W0:Y:S02]  /*11020*/  SYNCS.PHASECHK.TRANS64.TRYWAIT P0, [R3+URZ+0x38880], R2 ;  /* 0x03888002030075a7 */ /* 0x000024000800017f */
[----:B0-----:R-:W-:Y:S05]  /*11030*/  @!P0 NANOSLEEP.SYNCS 0x989680 ;  /* 0x009896800000895d */ /* 0x001fea0003900000 */
[----:B------:R-:W0:Y:S02]  /*11040*/  @!P0 SYNCS.PHASECHK.TRANS64 P0, [R3+URZ+0x38880], R2 ;  /* 0x03888002030085a7 */ /* 0x000e24000800007f */
[----:B0-----:R-:W-:Y:S05]  /*11050*/  @!P0 BRA `(.L_x_288) ;  /* 0xfffffffc00f08947 */ /* 0x001fea000383ffff */
.L_x_277:
[----:B------:R-:W-:Y:S05]  /*11060*/  BSYNC B0 ;  /* 0x0000000000007941 */ /* 0x000fea0003800000 */
.L_x_276:
[----:B------:R-:W-:Y:S05]  /*11070*/  EXIT ;  /* 0x000000000000794d */ /* 0x000fea0003800000 */
.L_x_151:
[----:B0-----:R0:W1:Y:S02]  /*11080*/  SYNCS.PHASECHK.TRANS64.TRYWAIT P1, [R0+URZ+0x38800], R3 ;  /* 0x03880003000075a7 */ /* 0x001064000802017f */
[----:B-1----:R-:W-:Y:S05]  /*11090*/  @!P1 NANOSLEEP.SYNCS 0x989680 ;  /* 0x009896800000995d */ /* 0x002fea0003900000 */
[----:B------:R-:W1:Y:S02]  /*110a0*/  @!P1 SYNCS.PHASECHK.TRANS64 P1, [R0+URZ+0x38800], R3 ;  /* 0x03880003000095a7 */ /* 0x000e64000802007f */
[----:B-1----:R-:W-:Y:S05]  /*110b0*/  @!P1 BRA `(.L_x_151) ;  /* 0xfffffffc00f09947 */ /* 0x002fea000383ffff */
[----:B------:R-:W-:Y:S05]  /*110c0*/  BRA `(.L_x_289) ;  /* 0xffffff0800d87947 */ /* 0x000fea000383ffff */
.L_x_155:
[----:B-1----:R1:W2:Y:S02]  /*110d0*/  SYNCS.PHASECHK.TRANS64.TRYWAIT P1, [R4+URZ+0x38830], R3 ;  /* 0x03883003040075a7 */ /* 0x0022a4000802017f */
[----:B--2---:R-:W-:Y:S05]  /*110e0*/  @!P1 NANOSLEEP.SYNCS 0x989680 ;  /* 0x009896800000995d */ /* 0x004fea0003900000 */
[----:B------:R-:W2:Y:S02]  /*110f0*/  @!P1 SYNCS.PHASECHK.TRANS64 P1, [R4+URZ+0x38830], R3 ;  /* 0x03883003040095a7 */ /* 0x000ea4000802007f */
[----:B--2---:R-:W-:Y:S05]  /*11100*/  @!P1 BRA `(.L_x_155) ;  /* 0xfffffffc00f09947 */ /* 0x004fea000383ffff */
[----:B------:R-:W-:Y:S05]  /*11110*/  BRA `(.L_x_154) ;  /* 0xffffff0c00007947 */ /* 0x000fea000383ffff */
.L_x_160:
[----:B-1----:R-:W-:-:S04]  /*11120*/  IMAD.U32 R3, RZ, RZ, UR6 ;  /* 0x00000006ff037e24 */ /* 0x002fc8000f8e00ff */
[----:B------:R1:W2:Y:S03]  /*11130*/  SYNCS.PHASECHK.TRANS64.TRYWAIT P1, [R3+URZ+0x38830], R0 ;  /* 0x03883000030075a7 */ /* 0x0002a6000802017f */
[----:B--2---:R-:W-:Y:S05]  /*11140*/  @!P1 NANOSLEEP.SYNCS 0x989680 ;  /* 0x009896800000995d */ /* 0x004fea0003900000 */
[----:B------:R-:W2:Y:S02]  /*11150*/  @!P1 SYNCS.PHASECHK.TRANS64 P1, [R3+URZ+0x38830], R0 ;  /* 0x03883000030095a7 */ /* 0x000ea4000802007f */
[----:B--2---:R-:W-:Y:S05]  /*11160*/  @!P1 BRA `(.L_x_160) ;  /* 0xfffffffc00ec9947 */ /* 0x004fea000383ffff */
[----:B------:R-:W-:Y:S05]  /*11170*/  BRA `(.L_x_157) ;  /* 0xffffff3400cc7947 */ /* 0x000fea000383ffff */
.L_x_164:
[----:B-1----:R-:W-:-:S04]  /*11180*/  IMAD.U32 R3, RZ, RZ, UR6 ;  /* 0x00000006ff037e24 */ /* 0x002fc8000f8e00ff */
[----:B------:R1:W2:Y:S03]  /*11190*/  SYNCS.PHASECHK.TRANS64.TRYWAIT P1, [R3+URZ+0x38850], R0 ;  /* 0x03885000030075a7 */ /* 0x0002a6000802017f */
[----:B--2---:R-:W-:Y:S05]  /*111a0*/  @!P1 NANOSLEEP.SYNCS 0x989680 ;  /* 0x009896800000995d */ /* 0x004fea0003900000 */
[----:B------:R-:W2:Y:S02]  /*111b0*/  @!P1 SYNCS.PHASECHK.TRANS64 P1, [R3+URZ+0x38850], R0 ;  /* 0x03885000030095a7 */ /* 0x000ea4000802007f */
[----:B--2---:R-:W-:Y:S05]  /*111c0*/  @!P1 BRA `(.L_x_164) ;  /* 0xfffffffc00ec9947 */ /* 0x004fea000383ffff */
[----:B------:R-:W-:Y:S05]  /*111d0*/  BRA `(.L_x_161) ;  /* 0xffffff3800ac7947 */ /* 0x000fea000383ffff */
.L_x_170:
[----:B-1----:R1:W2:Y:S02]  /*111e0*/  SYNCS.PHASECHK.TRANS64.TRYWAIT P1, [R14+URZ+0x38850], R7 ;  /* 0x038850070e0075a7 */ /* 0x0022a4000802017f */
[----:B--2---:R-:W-:Y:S05]  /*111f0*/  @!P1 NANOSLEEP.SYNCS 0x989680 ;  /* 0x009896800000995d */ /* 0x004fea0003900000 */
[----:B------:R-:W2:Y:S02]  /*11200*/  @!P1 SYNCS.PHASECHK.TRANS64 P1, [R14+URZ+0x38850], R7 ;  /* 0x038850070e0095a7 */ /* 0x000ea4000802007f */
[----:B--2---:R-:W-:Y:S05]  /*11210*/  @!P1 BRA `(.L_x_170) ;  /* 0xfffffffc00f09947 */ /* 0x004fea000383ffff */
[----:B------:R-:W-:Y:S05]  /*11220*/  BRA `(.L_x_169) ;  /* 0xffffff5800847947 */ /* 0x000fea000383ffff */
.L_x_216:
[----:B------:R-:W-:Y:S02]  /*11230*/  IMAD.MOV.U32 R13, RZ, RZ, R0 ;  /* 0x000000ffff0d7224 */ /* 0x000fe400078e0000 */
[----:B------:R-:W-:Y:S02]  /*11240*/  IMAD.MOV.U32 R12, RZ, RZ, RZ ;  /* 0x000000ffff0c7224 */ /* 0x000fe400078e00ff */
[----:B------:R-:W-:Y:S02]  /*11250*/  IMAD.MOV.U32 R11, RZ, RZ, 0x1f ;  /* 0x0000001fff0b7424 */ /* 0x000fe400078e00ff */
[----:B------:R-:W-:-:S07]  /*11260*/  IMAD.MOV.U32 R15, RZ, RZ, -0x1 ;  /* 0xffffffffff0f7424 */ /* 0x000fce00078e00ff */
[----:B-1-3--:R-:W-:Y:S05]  /*11270*/  WARPSYNC.COLLECTIVE R15, `(.L_x_290) ;  /* 0x000000000f087348 */ /* 0x00afea0003c00000 */
[----:B------:R0:W2:Y:S02]  /*11280*/  SHFL.IDX P6, R14, R13, R12, R11 ;  /* 0x0000000c0d0e7389 */ /* 0x0000a400000c000b */
[----:B0123--:R-:W-:Y:S01]  /*11290*/  ENDCOLLECTIVE ;  /* 0x000000000000791b */ /* 0x00ffe20003800000 */
.L_x_290:
[----:B------:R-:W-:Y:S05]  /*112a0*/  BRA `(.L_x_291) ;  /* 0xffffffbc007c7947 */ /* 0x000fea000383ffff */
.L_x_218:
[----:B------:R-:W-:Y:S01]  /*112b0*/  BSSY B0, `(.L_x_292) ;  /* 0x0000006000007945 */ /* 0x000fe20003800000 */
[----:B------:R-:W-:-:S07]  /*112c0*/  IMAD.MOV.U32 R15, RZ, RZ, -0x1 ;  /* 0xffffffffff0f7424 */ /* 0x000fce00078e00ff */
[----:B-1-3--:R-:W-:Y:S05]  /*112d0*/  WARPSYNC.COLLECTIVE R15, `(.L_x_293) ;  /* 0x000000000f0c7348 */ /* 0x00afea0003c00000 */
[----:B------:R-:W-:Y:S02]  /*112e0*/  ELECT P6, UR62, PT ;  /* 0x00000000003e782f */ /* 0x000fe400038c0000 */
[----:B------:R-:W-:Y:S01]  /*112f0*/  MOV R14, UR62 ;  /* 0x0000003e000e7c02 */ /* 0x000fe20008000f00 */
[----:B-1-3--:R-:W-:Y:S10]  /*11300*/  ENDCOLLECTIVE ;  /* 0x000000000000791b */ /* 0x00aff40003800000 */
.L_x_293:
[----:B------:R-:W-:Y:S05]  /*11310*/  BSYNC B0 ;  /* 0x0000000000007941 */ /* 0x000fea0003800000 */
.L_x_292:
[----:B------:R-:W-:Y:S05]  /*11320*/  BRA `(.L_x_294) ;  /* 0xffffffbc008c7947 */ /* 0x000fea000383ffff */
.L_x_220:
[----:B0-----:R0:W2:Y:S02]  /*11330*/  SYNCS.PHASECHK.TRANS64.TRYWAIT P0, [R4+URZ+0x38880], R3 ;  /* 0x03888003040075a7 */ /* 0x0010a4000800017f */
[----:B--2---:R-:W-:Y:S05]  /*11340*/  @!P0 NANOSLEEP.SYNCS 0x989680 ;  /* 0x009896800000895d */ /* 0x004fea0003900000 */
[----:B------:R-:W2:Y:S02]  /*11350*/  @!P0 SYNCS.PHASECHK.TRANS64 P0, [R4+URZ+0x38880], R3 ;  /* 0x03888003040085a7 */ /* 0x000ea4000800007f */
[----:B--2---:R-:W-:Y:S05]  /*11360*/  @!P0 BRA `(.L_x_220) ;  /* 0xfffffffc00f08947 */ /* 0x004fea000383ffff */
[----:B------:R-:W-:Y:S05]  /*11370*/  BRA `(.L_x_295) ;  /* 0xffffffbc00f07947 */ /* 0x000fea000383ffff */
.L_x_222:
[----:B--2---:R2:W4:Y:S02]  /*11380*/  SYNCS.PHASECHK.TRANS64.TRYWAIT P0, [R4+URZ+0x38840], R3 ;  /* 0x03884003040075a7 */ /* 0x004524000800017f */
[----:B----4-:R-:W-:Y:S05]  /*11390*/  @!P0 NANOSLEEP.SYNCS 0x989680 ;  /* 0x009896800000895d */ /* 0x010fea0003900000 */
[----:B------:R-:W4:Y:S02]  /*113a0*/  @!P0 SYNCS.PHASECHK.TRANS64 P0, [R4+URZ+0x38840], R3 ;  /* 0x03884003040085a7 */ /* 0x000f24000800007f */
[----:B----4-:R-:W-:Y:S05]  /*113b0*/  @!P0 BRA `(.L_x_222) ;  /* 0xfffffffc00f08947 */ /* 0x010fea000383ffff */
[----:B------:R-:W-:Y:S05]  /*113c0*/  BRA `(.L_x_296) ;  /* 0xffffffc0005c7947 */ /* 0x000fea000383ffff */
.L_x_226:
[----:B------:R-:W-:Y:S02]  /*113d0*/  IMAD.MOV.U32 R13, RZ, RZ, R2 ;  /* 0x000000ffff0d7224 */ /* 0x000fe400078e0002 */
[----:B------:R-:W-:Y:S02]  /*113e0*/  IMAD.MOV.U32 R12, RZ, RZ, RZ ;  /* 0x000000ffff0c7224 */ /* 0x000fe400078e00ff */
[----:B------:R-:W-:Y:S02]  /*113f0*/  IMAD.MOV.U32 R11, RZ, RZ, 0x181f ;  /* 0x0000181fff0b7424 */ /* 0x000fe400078e00ff */
[----:B------:R-:W-:Y:S02]  /*11400*/  IMAD.MOV.U32 R15, RZ, RZ, -0x1 ;  /* 0xffffffffff0f7424 */ /* 0x000fe400078e00ff */
[----:B------:R-:W-:Y:S02]  /*11410*/  IMAD R4, R17, R6, RZ ;  /* 0x0000000611047224 */ /* 0x000fe400078e02ff */
[----:B------:R-:W-:-:S07]  /*11420*/  IMAD.IADD R3, R18, 0x1, R5 ;  /* 0x0000000112037824 */ /* 0x000fce00078e0205 */
[----:B-----5:R-:W-:Y:S05]  /*11430*/  WARPSYNC.COLLECTIVE R15, `(.L_x_297) ;  /* 0x000000000f087348 */ /* 0x020fea0003c00000 */
[----:B------:R0:W1:Y:S02]  /*11440*/  SHFL.IDX P6, R14, R13, R12, R11 ;  /* 0x0000000c0d0e7389 */ /* 0x00006400000c000b */
[----:B01---5:R-:W-:Y:S01]  /*11450*/  ENDCOLLECTIVE ;  /* 0x000000000000791b */ /* 0x023fe20003800000 */
.L_x_297:
[C---:B------:R-:W-:Y:S01]  /*11460*/  VIADD R5, R3.reuse, 0x10 ;  /* 0x0000001003057836 */ /* 0x040fe20000000000 */
[----:B------:R-:W-:Y:S01]  /*11470*/  ISETP.GE.AND P2, PT, R3, R4, PT ;  /* 0x000000040300720c */ /* 0x000fe20003f46270 */
[----:B------:R-:W-:Y:S02]  /*11480*/  IMAD.MOV.U32 R13, RZ, RZ, R0 ;  /* 0x000000ffff0d7224 */ /* 0x000fe400078e0000 */
[----:B------:R-:W-:-:S10]  /*11490*/  IMAD.MOV.U32 R6, RZ, RZ, R14 ;  /* 0x000000ffff067224 */ /* 0x000fd400078e000e */
[----:B------:R-:W-:Y:S05]  /*114a0*/  WARPSYNC.COLLECTIVE R15, `(.L_x_298) ;  /* 0x000000000f087348 */ /* 0x000fea0003c00000 */
[----:B------:R0:W1:Y:S02]  /*114b0*/  SHFL.IDX P6, R14, R13, R12, R11 ;  /* 0x0000000c0d0e7389 */ /* 0x00006400000c000b */
[----:B01----:R-:W-:Y:S01]  /*114c0*/  ENDCOLLECTIVE ;  /* 0x000000000000791b */ /* 0x003fe20003800000 */
.L_x_298:
[----:B------:R-:W-:Y:S02]  /*114d0*/  IMAD.MOV.U32 R13, RZ, RZ, R2 ;  /* 0x000000ffff0d7224 */ /* 0x000fe400078e0002 */
[----:B------:R-:W-:Y:S02]  /*114e0*/  IMAD.MOV.U32 R12, RZ, RZ, 0x1 ;  /* 0x00000001ff0c7424 */ /* 0x000fe400078e00ff */
[----:B------:R-:W-:-:S07]  /*114f0*/  IMAD.MOV.U32 R7, RZ, RZ, R14 ;  /* 0x000000ffff077224 */ /* 0x000fce00078e000e */
[----:B------:R-:W-:Y:S05]  /*11500*/  WARPSYNC.COLLECTIVE R15, `(.L_x_299) ;  /* 0x000000000f087348 */ /* 0x000fea0003c00000 */
[----:B------:R0:W1:Y:S02]  /*11510*/  SHFL.IDX P6, R14, R13, R12, R11 ;  /* 0x0000000c0d0e7389 */ /* 0x00006400000c000b */
[----:B01----:R-:W-:Y:S01]  /*11520*/  ENDCOLLECTIVE ;  /* 0x000000000000791b */ /* 0x003fe20003800000 */
.L_x_299:
[----:B------:R-:W-:-:S05]  /*11530*/  @!P2 IADD3 R7, P3, R10, R7, RZ ;  /* 0x000000070a07a210 */ /* 0x000fca0007f7e0ff */
[----:B------:R-:W-:-:S05]  /*11540*/  @!P2 IMAD.X R6, RZ, RZ, R6, P3 ;  /* 0x000000ffff06a224 */ /* 0x000fca00018e0606 */
[----:B------:R-:W-:Y:S01]  /*11550*/  @!P2 LOP3.LUT R7, R7, R6, RZ, 0x3c, !PT ;  /* 0x000000060707a212 */ /* 0x000fe200078e3cff */
[----:B------:R-:W-:-:S03]  /*11560*/  IMAD.MOV.U32 R13, RZ, RZ, R0 ;  /* 0x000000ffff0d7224 */ /* 0x000fc600078e0000 */
[----:B------:R-:W-:-:S04]  /*11570*/  @!P2 LOP3.LUT R6, R7, R6, RZ, 0x3c, !PT ;  /* 0x000000060706a212 */ /* 0x000fc800078e3cff */
[----:B------:R-:W-:Y:S01]  /*11580*/  @!P2 LOP3.LUT R7, R7, R6, RZ, 0x3c, !PT ;  /* 0x000000060707a212 */ /* 0x000fe200078e3cff */
[----:B------:R-:W-:-:S07]  /*11590*/  IMAD.MOV.U32 R8, RZ, RZ, R14 ;  /* 0x000000ffff087224 */ /* 0x000fce00078e000e */
[----:B------:R-:W-:Y:S05]  /*115a0*/  WARPSYNC.COLLECTIVE R15, `(.L_x_300) ;  /* 0x000000000f087348 */ /* 0x000fea0003c00000 */
[----:B------:R0:W1:Y:S02]  /*115b0*/  SHFL.IDX P6, R14, R13, R12, R11 ;  /* 0x0000000c0d0e7389 */ /* 0x00006400000c000b */
[----:B01----:R-:W-:Y:S01]  /*115c0*/  ENDCOLLECTIVE ;  /* 0x000000000000791b */ /* 0x003fe20003800000 */
.L_x_300:
[----:B------:R-:W-:Y:S01]  /*115d0*/  @!PT LDS RZ, [RZ] ;  /* 0x00000000fffff984 */ /* 0x000fe20000000800 */
[----:B------:R-:W-:Y:S01]  /*115e0*/  @!PT LDS RZ, [RZ] ;  /* 0x00000000fffff984 */ /* 0x000fe20000000800 */
[----:B------:R-:W-:Y:S01]  /*115f0*/  @!PT LDS RZ, [RZ] ;  /* 0x00000000fffff984 */ /* 0x000fe20000000800 */
[----:B------:R0:W-:Y:S04]  /*11600*/  @!P2 LDGSTS.E.BYPASS.LTC128B.128 [R9+0x20400], desc[UR48][R6.64], !P0 ;  /* 0x204000000609afae */ /* 0x0001e8000c101d70 */
[----:B------:R0:W-:Y:S01]  /*11610*/  @!P2 LDGSTS.E.BYPASS.LTC128B.128 [R9+0x24400], desc[UR48][R6.64+0x80], !P1 ;  /* 0x244000800609afae */ /* 0x0001e2000c901d70 */
[----:B------:R-:W-:Y:S01]  /*11620*/  ISETP.GE.AND P2, PT, R5, R4, PT ;  /* 0x000000040500720c */ /* 0x000fe20003f46270 */
[----:B------:R-:W-:Y:S02]  /*11630*/  IMAD.MOV.U32 R13, RZ, RZ, R2 ;  /* 0x000000ffff0d7224 */ /* 0x000fe400078e0002 */
[----:B------:R-:W-:Y:S02]  /*11640*/  IMAD.MOV.U32 R12, RZ, RZ, 0x2 ;  /* 0x00000002ff0c7424 */ /* 0x000fe400078e00ff */
[----:B------:R-:W-:-:S08]  /*11650*/  IMAD.MOV.U32 R5, RZ, RZ, R14 ;  /* 0x000000ffff057224 */ /* 0x000fd000078e000e */
[----:B0-----:R-:W-:Y:S05]  /*11660*/  WARPSYNC.COLLECTIVE R15, `(.L_x_301) ;  /* 0x000000000f087348 */ /* 0x001fea0003c00000 */
[----:B------:R1:W2:Y:S02]  /*11670*/  SHFL.IDX P6, R14, R13, R12, R11 ;  /* 0x0000000c0d0e7389 */ /* 0x0002a400000c000b */
[----:B012---:R-:W-:Y:S01]  /*11680*/  ENDCOLLECTIVE ;  /* 0x000000000000791b */ /* 0x007fe20003800000 */
.L_x_301:
[----:B------:R-:W-:-:S05]  /*11690*/  @!P2 IADD3 R5, P3, R10, R5, RZ ;  /* 0x000000050a05a210 */ /* 0x000fca0007f7e0ff */
[----:B------:R-:W-:-:S04]  /*116a0*/  @!P2 IMAD.X R6, RZ, RZ, R8, P3 ;  /* 0x000000ffff06a224 */ /* 0x000fc800018e0608 */
[----:B------:R-:W-:Y:S02]  /*116b0*/  @!P2 IMAD.MOV.U32 R7, RZ, RZ, R6 ;  /* 0x000000ffff07a224 */ /* 0x000fe400078e0006 */
        /* <DEDUP_REMOVED lines=13> */
.L_x_302:
[----:B------:R-:W-:Y:S02]  /*11790*/  IMAD.MOV.U32 R13, RZ, RZ, R2 ;  /* 0x000000ffff0d7224 */ /* 0x000fe400078e0002 */
[----:B------:R-:W-:Y:S02]  /*117a0*/  IMAD.MOV.U32 R12, RZ, RZ, 0x3 ;  /* 0x00000003ff0c7424 */ /* 0x000fe400078e00ff */
[----:B------:R-:W-:-:S07]  /*117b0*/  IMAD.MOV.U32 R6, RZ, RZ, R14 ;  /* 0x000000ffff067224 */ /* 0x000fce00078e000e */
[----:B------:R-:W-:Y:S05]  /*117c0*/  WARPSYNC.COLLECTIVE R15, `(.L_x_303) ;  /* 0x000000000f087348 */ /* 0x000fea0003c00000 */
[----:B------:R0:W1:Y:S02]  /*117d0*/  SHFL.IDX P6, R14, R13, R12, R11 ;  /* 0x0000000c0d0e7389 */ /* 0x00006400000c000b */
[----:B01----:R-:W-:Y:S01]  /*117e0*/  ENDCOLLECTIVE ;  /* 0x000000000000791b */ /* 0x003fe20003800000 */
.L_x_303:
        /* <DEDUP_REMOVED lines=15> */
.L_x_304:
[----:B------:R-:W-:Y:S02]  /*118e0*/  IMAD.MOV.U32 R13, RZ, RZ, R2 ;  /* 0x000000ffff0d7224 */ /* 0x000fe400078e0002 */
[----:B------:R-:W-:Y:S02]  /*118f0*/  IMAD.MOV.U32 R12, RZ, RZ, 0x4 ;  /* 0x00000004ff0c7424 */ /* 0x000fe400078e00ff */
[----:B------:R-:W-:-:S07]  /*11900*/  IMAD.MOV.U32 R6, RZ, RZ, R14 ;  /* 0x000000ffff067224 */ /* 0x000fce00078e000e */
[----:B------:R-:W-:Y:S05]  /*11910*/  WARPSYNC.COLLECTIVE R15, `(.L_x_305) ;  /* 0x000000000f087348 */ /* 0x000fea0003c00000 */
[----:B------:R0:W1:Y:S02]  /*11920*/  SHFL.IDX P6, R14, R13, R12, R11 ;  /* 0x0000000c0d0e7389 */ /* 0x00006400000c000b */
[----:B01----:R-:W-:Y:S01]  /*11930*/  ENDCOLLECTIVE ;  /* 0x000000000000791b */ /* 0x003fe20003800000 */
.L_x_305:
        /* <DEDUP_REMOVED lines=15> */
.L_x_306:
[----:B------:R-:W-:Y:S02]  /*11a30*/  IMAD.MOV.U32 R13, RZ, RZ, R2 ;  /* 0x000000ffff0d7224 */ /* 0x000fe400078e0002 */
[----:B------:R-:W-:Y:S02]  /*11a40*/  IMAD.MOV.U32 R12, RZ, RZ, 0x5 ;  /* 0x00000005ff0c7424 */ /* 0x000fe400078e00ff */
[----:B------:R-:W-:-:S07]  /*11a50*/  IMAD.MOV.U32 R6, RZ, RZ, R14 ;  /* 0x000000ffff067224 */ /* 0x000fce00078e000e */
[----:B------:R-:W-:Y:S05]  /*11a60*/  WARPSYNC.COLLECTIVE R15, `(.L_x_307) ;  /* 0x000000000f087348 */ /* 0x000fea0003c00000 */
[----:B------:R0:W1:Y:S02]  /*11a70*/  SHFL.IDX P6, R14, R13, R12, R11 ;  /* 0x0000000c0d0e7389 */ /* 0x00006400000c000b */
[----:B01----:R-:W-:Y:S01]  /*11a80*/  ENDCOLLECTIVE ;  /* 0x000000000000791b */ /* 0x003fe20003800000 */
.L_x_307:
        /* <DEDUP_REMOVED lines=15> */
.L_x_308:
[----:B------:R-:W-:Y:S02]  /*11b80*/  IMAD.MOV.U32 R13, RZ, RZ, R2 ;  /* 0x000000ffff0d7224 */ /* 0x000fe400078e0002 */
[----:B------:R-:W-:Y:S02]  /*11b90*/  IMAD.MOV.U32 R12, RZ, RZ, 0x6 ;  /* 0x00000006ff0c7424 */ /* 0x000fe400078e00ff */
[----:B------:R-:W-:-:S07]  /*11ba0*/  IMAD.MOV.U32 R6, RZ, RZ, R14 ;  /* 0x000000ffff067224 */ /* 0x000fce00078e000e */
[----:B------:R-:W-:Y:S05]  /*11bb0*/  WARPSYNC.COLLECTIVE R15, `(.L_x_309) ;  /* 0x000000000f087348 */ /* 0x000fea0003c00000 */
[----:B------:R0:W1:Y:S02]  /*11bc0*/  SHFL.IDX P6, R14, R13, R12, R11 ;  /* 0x0000000c0d0e7389 */ /* 0x00006400000c000b */
[----:B01----:R-:W-:Y:S01]  /*11bd0*/  ENDCOLLECTIVE ;  /* 0x000000000000791b */ /* 0x003fe20003800000 */
.L_x_309:
        /* <DEDUP_REMOVED lines=13> */
.L_x_310:
[----:B------:R-:W-:-:S05]  /*11cb0*/  VIADD R7, R3, 0x60 ;  /* 0x0000006003077836 */ /* 0x000fca0000000000 */
[----:B------:R-:W-:Y:S01]  /*11cc0*/  ISETP.GE.AND P2, PT, R7, R4, PT ;  /* 0x000000040700720c */ /* 0x000fe20003f46270 */
[----:B------:R-:W-:Y:S02]  /*11cd0*/  IMAD.MOV.U32 R13, RZ, RZ, R2 ;  /* 0x000000ffff0d7224 */ /* 0x000fe400078e0002 */
[----:B------:R-:W-:Y:S02]  /*11ce0*/  IMAD.MOV.U32 R12, RZ, RZ, 0x7 ;  /* 0x00000007ff0c7424 */ /* 0x000fe400078e00ff */
[----:B------:R-:W-:-:S08]  /*11cf0*/  IMAD.MOV.U32 R6, RZ, RZ, R14 ;  /* 0x000000ffff067224 */ /* 0x000fd000078e000e */
[----:B------:R-:W-:Y:S05]  /*11d00*/  WARPSYNC.COLLECTIVE R15, `(.L_x_311) ;  /* 0x000000000f087348 */ /* 0x000fea0003c00000 */
[----:B------:R0:W1:Y:S02]  /*11d10*/  SHFL.IDX P6, R14, R13, R12, R11 ;  /* 0x0000000c0d0e7389 */ /* 0x00006400000c000b */
[----:B01----:R-:W-:Y:S01]  /*11d20*/  ENDCOLLECTIVE ;  /* 0x000000000000791b */ /* 0x003fe20003800000 */
.L_x_311:
        /* <DEDUP_REMOVED lines=13> */
.L_x_312:
[----:B------:R-:W-:Y:S01]  /*11e00*/  IMAD.MOV.U32 R0, RZ, RZ, R14 ;  /* 0x000000ffff007224 */ /* 0x000fe200078e000e */
[----:B------:R-:W-:Y:S06]  /*11e10*/  BRA `(.L_x_313) ;  /* 0xffffffc000dc7947 */ /* 0x000fec000383ffff */
.L_x_231:
[----:B0-----:R0:W1:Y:S02]  /*11e20*/  SYNCS.PHASECHK.TRANS64.TRYWAIT P0, [R19+URZ+0x38820], R0 ;  /* 0x03882000130075a7 */ /* 0x001064000800017f */
[----:B-1----:R-:W-:Y:S05]  /*11e30*/  @!P0 NANOSLEEP.SYNCS 0x989680 ;  /* 0x009896800000895d */ /* 0x002fea0003900000 */
[----:B------:R-:W1:Y:S02]  /*11e40*/  @!P0 SYNCS.PHASECHK.TRANS64 P0, [R19+URZ+0x38820], R0 ;  /* 0x03882000130085a7 */ /* 0x000e64000800007f */
[----:B-1----:R-:W-:Y:S05]  /*11e50*/  @!P0 BRA `(.L_x_231) ;  /* 0xfffffffc00f08947 */ /* 0x002fea000383ffff */
[----:B------:R-:W-:Y:S05]  /*11e60*/  BRA `(.L_x_314) ;  /* 0xffffffc400487947 */ /* 0x000fea000383ffff */
.L_x_237:
[----:B---3--:R3:W4:Y:S02]  /*11e70*/  SYNCS.PHASECHK.TRANS64.TRYWAIT P0, [R4+URZ+0x38880], R3 ;  /* 0x03888003040075a7 */ /* 0x008724000800017f */
[----:B----4-:R-:W-:Y:S05]  /*11e80*/  @!P0 NANOSLEEP.SYNCS 0x989680 ;  /* 0x009896800000895d */ /* 0x010fea0003900000 */
[----:B------:R-:W4:Y:S02]  /*11e90*/  @!P0 SYNCS.PHASECHK.TRANS64 P0, [R4+URZ+0x38880], R3 ;  /* 0x03888003040085a7 */ /* 0x000f24000800007f */
[----:B----4-:R-:W-:Y:S05]  /*11ea0*/  @!P0 BRA `(.L_x_237) ;  /* 0xfffffffc00f08947 */ /* 0x010fea000383ffff */
[----:B------:R-:W-:Y:S05]  /*11eb0*/  BRA `(.L_x_315) ;  /* 0xffffffc800047947 */ /* 0x000fea000383ffff */
.L_x_243:
[----:B-1----:R1:W2:Y:S02]  /*11ec0*/  SYNCS.PHASECHK.TRANS64.TRYWAIT P0, [R4+URZ+0x38840], R3 ;  /* 0x03884003040075a7 */ /* 0x0022a4000800017f */
[----:B--2---:R-:W-:Y:S05]  /*11ed0*/  @!P0 NANOSLEEP.SYNCS 0x989680 ;  /* 0x009896800000895d */ /* 0x004fea0003900000 */
[----:B------:R-:W2:Y:S02]  /*11ee0*/  @!P0 SYNCS.PHASECHK.TRANS64 P0, [R4+URZ+0x38840], R3 ;  /* 0x03884003040085a7 */ /* 0x000ea4000800007f */
[----:B--2---:R-:W-:Y:S05]  /*11ef0*/  @!P0 BRA `(.L_x_243) ;  /* 0xfffffffc00f08947 */ /* 0x004fea000383ffff */
[----:B------:R-:W-:Y:S05]  /*11f00*/  BRA `(.L_x_316) ;  /* 0xffffffc800c07947 */ /* 0x000fea000383ffff */
.L_x_250:
[----:B---3--:R3:W4:Y:S02]  /*11f10*/  SYNCS.PHASECHK.TRANS64.TRYWAIT P0, [R20+URZ+0x38870], R2 ;  /* 0x03887002140075a7 */ /* 0x008724000800017f */
[----:B----4-:R-:W-:Y:S05]  /*11f20*/  @!P0 NANOSLEEP.SYNCS 0x989680 ;  /* 0x009896800000895d */ /* 0x010fea0003900000 */
[----:B------:R-:W4:Y:S02]  /*11f30*/  @!P0 SYNCS.PHASECHK.TRANS64 P0, [R20+URZ+0x38870], R2 ;  /* 0x03887002140085a7 */ /* 0x000f24000800007f */
[----:B----4-:R-:W-:Y:S05]  /*11f40*/  @!P0 BRA `(.L_x_250) ;  /* 0xfffffffc00f08947 */ /* 0x010fea000383ffff */
[----:B------:R-:W-:Y:S05]  /*11f50*/  BRA `(.L_x_317) ;  /* 0xffffffcc00987947 */ /* 0x000fea000383ffff */
.L_x_252:
[----:B----4-:R4:W0:Y:S02]  /*11f60*/  SYNCS.PHASECHK.TRANS64.TRYWAIT P0, [R20+URZ+0x38860], R0 ;  /* 0x03886000140075a7 */ /* 0x010824000800017f */
[----:B0-----:R-:W-:Y:S05]  /*11f70*/  @!P0 NANOSLEEP.SYNCS 0x989680 ;  /* 0x009896800000895d */ /* 0x001fea0003900000 */
[----:B------:R-:W0:Y:S02]  /*11f80*/  @!P0 SYNCS.PHASECHK.TRANS64 P0, [R20+URZ+0x38860], R0 ;  /* 0x03886000140085a7 */ /* 0x000e24000800007f */
[----:B0-----:R-:W-:Y:S05]  /*11f90*/  @!P0 BRA `(.L_x_252) ;  /* 0xfffffffc00f08947 */ /* 0x001fea000383ffff */
[----:B------:R-:W-:Y:S05]  /*11fa0*/  BRA `(.L_x_318) ;  /* 0xffffffcc00a07947 */ /* 0x000fea000383ffff */
.L_x_259:
[----:B0-----:R0:W1:Y:S02]  /*11fb0*/  SYNCS.PHASECHK.TRANS64.TRYWAIT P1, [R17+URZ+0x38870], R0 ;  /* 0x03887000110075a7 */ /* 0x001064000802017f */
[----:B-1----:R-:W-:Y:S05]  /*11fc0*/  @!P1 NANOSLEEP.SYNCS 0x989680 ;  /* 0x009896800000995d */ /* 0x002fea0003900000 */
[----:B------:R-:W1:Y:S02]  /*11fd0*/  @!P1 SYNCS.PHASECHK.TRANS64 P1, [R17+URZ+0x38870], R0 ;  /* 0x03887000110095a7 */ /* 0x000e64000802007f */
[----:B-1----:R-:W-:Y:S05]  /*11fe0*/  @!P1 BRA `(.L_x_259) ;  /* 0xfffffffc00f09947 */ /* 0x002fea000383ffff */
[----:B------:R-:W-:Y:S05]  /*11ff0*/  BRA `(.L_x_319) ;  /* 0xffffffd800387947 */ /* 0x000fea000383ffff */
.L_x_261:
[----:B0-----:R0:W1:Y:S02]  /*12000*/  SYNCS.PHASECHK.TRANS64.TRYWAIT P1, [R17+URZ+0x38860], R0 ;  /* 0x03886000110075a7 */ /* 0x001064000802017f */
[----:B-1----:R-:W-:Y:S05]  /*12010*/  @!P1 NANOSLEEP.SYNCS 0x989680 ;  /* 0x009896800000995d */ /* 0x002fea0003900000 */
[----:B------:R-:W1:Y:S02]  /*12020*/  @!P1 SYNCS.PHASECHK.TRANS64 P1, [R17+URZ+0x38860], R0 ;  /* 0x03886000110095a7 */ /* 0x000e64000802007f */
[----:B-1----:R-:W-:Y:S05]  /*12030*/  @!P1 BRA `(.L_x_261) ;  /* 0xfffffffc00f09947 */ /* 0x002fea000383ffff */
[----:B------:R-:W-:Y:S05]  /*12040*/  BRA `(.L_x_320) ;  /* 0xffffffd800407947 */ /* 0x000fea000383ffff */
.L_x_274:
[----:B0-----:R0:W1:Y:S02]  /*12050*/  SYNCS.PHASECHK.TRANS64.TRYWAIT P0, [R0+URZ+0x38820], R3 ;  /* 0x03882003000075a7 */ /* 0x001064000800017f */
[----:B-1----:R-:W-:Y:S05]  /*12060*/  @!P0 NANOSLEEP.SYNCS 0x989680 ;  /* 0x009896800000895d */ /* 0x002fea0003900000 */
[----:B------:R-:W1:Y:S02]  /*12070*/  @!P0 SYNCS.PHASECHK.TRANS64 P0, [R0+URZ+0x38820], R3 ;  /* 0x03882003000085a7 */ /* 0x000e64000800007f */
[----:B-1----:R-:W-:Y:S05]  /*12080*/  @!P0 BRA `(.L_x_274) ;  /* 0xfffffffc00f08947 */ /* 0x002fea000383ffff */
[----:B------:R-:W-:Y:S05]  /*12090*/  BRA `(.L_x_321) ;  /* 0xffffffec00187947 */ /* 0x000fea000383ffff */
.L_x_275:
[----:B------:R-:W1:Y:S01]  /*120a0*/  S2R R2, SR_TID.X ;  /* 0x0000000000027919 */ /* 0x000e620000002100 */
[----:B------:R-:W-:Y:S01]  /*120b0*/  BSSY B0, `(.L_x_322) ;  /* 0x000000a000007945 */ /* 0x000fe20003800000 */
[----:B------:R-:W-:Y:S02]  /*120c0*/  IMAD.MOV.U32 R12, RZ, RZ, RZ ;  /* 0x000000ffff0c7224 */ /* 0x000fe400078e00ff */
[----:B------:R-:W-:Y:S02]  /*120d0*/  IMAD.MOV.U32 R11, RZ, RZ, 0x1f ;  /* 0x0000001fff0b7424 */ /* 0x000fe400078e00ff */
[----:B------:R-:W-:Y:S01]  /*120e0*/  IMAD.MOV.U32 R15, RZ, RZ, -0x1 ;  /* 0xffffffffff0f7424 */ /* 0x000fe200078e00ff */
[----:B-1----:R-:W-:-:S04]  /*120f0*/  SHF.R.U32.HI R2, RZ, 0x5, R2 ;  /* 0x00000005ff027819 */ /* 0x002fc80000011602 */
[----:B------:R-:W-:-:S05]  /*12100*/  LOP3.LUT R2, R2, 0x3, RZ, 0xc0, !PT ;  /* 0x0000000302027812 */ /* 0x000fca00078ec0ff */
[----:B------:R-:W-:-:S07]  /*12110*/  IMAD.MOV.U32 R13, RZ, RZ, R2 ;  /* 0x000000ffff0d7224 */ /* 0x000fce00078e0002 */
[----:B0-----:R-:W-:Y:S05]  /*12120*/  WARPSYNC.COLLECTIVE R15, `(.L_x_323) ;  /* 0x000000000f087348 */ /* 0x001fea0003c00000 */
[----:B------:R1:W2:Y:S02]  /*12130*/  SHFL.IDX P6, R14, R13, R12, R11 ;  /* 0x0000000c0d0e7389 */ /* 0x0002a400000c000b */
[----:B012---:R-:W-:Y:S01]  /*12140*/  ENDCOLLECTIVE ;  /* 0x000000000000791b */ /* 0x007fe20003800000 */
.L_x_323:
[----:B------:R-:W-:Y:S05]  /*12150*/  BSYNC B0 ;  /* 0x0000000000007941 */ /* 0x000fea0003800000 */
.L_x_322:
[----:B------:R-:W-:Y:S05]  /*12160*/  BRA `(.L_x_324) ;  /* 0xffffffec00007947 */ /* 0x000fea000383ffff */
.L_x_278:
[----:B------:R-:W-:Y:S01]  /*12170*/  BSSY B1, `(.L_x_325) ;  /* 0x0000006000017945 */ /* 0x000fe20003800000 */
[----:B------:R-:W-:-:S07]  /*12180*/  IMAD.MOV.U32 R15, RZ, RZ, -0x1 ;  /* 0xffffffffff0f7424 */ /* 0x000fce00078e00ff */
[----:B01----:R-:W-:Y:S05]  /*12190*/  WARPSYNC.COLLECTIVE R15, `(.L_x_326) ;  /* 0x000000000f0c7348 */ /* 0x003fea0003c00000 */
[----:B------:R-:W-:Y:S02]  /*121a0*/  ELECT P6, UR62, PT ;  /* 0x00000000003e782f */ /* 0x000fe400038c0000 */
[----:B------:R-:W-:Y:S01]  /*121b0*/  MOV R14, UR62 ;  /* 0x0000003e000e7c02 */ /* 0x000fe20008000f00 */
[----:B01----:R-:W-:Y:S10]  /*121c0*/  ENDCOLLECTIVE ;  /* 0x000000000000791b */ /* 0x003ff40003800000 */
.L_x_326:
[----:B------:R-:W-:Y:S05]  /*121d0*/  BSYNC B1 ;  /* 0x0000000000017941 */ /* 0x000fea0003800000 */
.L_x_325:
[----:B------:R-:W-:Y:S05]  /*121e0*/  BRA `(.L_x_327) ;  /* 0xffffffe800f87947 */ /* 0x000fea000383ffff */
.L_x_280:
[----:B0-----:R0:W1:Y:S02]  /*121f0*/  SYNCS.PHASECHK.TRANS64.TRYWAIT P1, [R6+URZ], R5 ;  /* 0x00000005060075a7 */ /* 0x001064000802017f */
[----:B-1----:R-:W-:Y:S05]  /*12200*/  @!P1 NANOSLEEP.SYNCS 0x989680 ;  /* 0x009896800000995d */ /* 0x002fea0003900000 */
[----:B------:R-:W1:Y:S02]  /*12210*/  @!P1 SYNCS.PHASECHK.TRANS64 P1, [R6+URZ], R5 ;  /* 0x00000005060095a7 */ /* 0x000e64000802007f */
[----:B-1----:R-:W-:Y:S05]  /*12220*/  @!P1 BRA `(.L_x_280) ;  /* 0xfffffffc00f09947 */ /* 0x002fea000383ffff */
[----:B------:R-:W-:Y:S05]  /*12230*/  BRA `(.L_x_328) ;  /* 0xffffffec00347947 */ /* 0x000fea000383ffff */
.L_x_281:
[----:B-1----:R1:W2:Y:S02]  /*12240*/  SYNCS.PHASECHK.TRANS64.TRYWAIT P1, [R7+URZ], R2 ;  /* 0x00000002070075a7 */ /* 0x0022a4000802017f */
[----:B--2---:R-:W-:Y:S05]  /*12250*/  @!P1 NANOSLEEP.SYNCS 0x989680 ;  /* 0x009896800000995d */ /* 0x004fea0003900000 */
[----:B------:R-:W2:Y:S02]  /*12260*/  @!P1 SYNCS.PHASECHK.TRANS64 P1, [R7+URZ], R2 ;  /* 0x00000002070095a7 */ /* 0x000ea4000802007f */
[----:B--2---:R-:W-:Y:S05]  /*12270*/  @!P1 BRA `(.L_x_281) ;  /* 0xfffffffc00f09947 */ /* 0x004fea000383ffff */
[----:B------:R-:W-:Y:S05]  /*12280*/  BRA `(.L_x_329) ;  /* 0xffffffec00287947 */ /* 0x000fea000383ffff */
.L_x_283:
[----:B--2---:R2:W3:Y:S02]  /*12290*/  SYNCS.PHASECHK.TRANS64.TRYWAIT P1, [R4+URZ+0x38860], R5 ;  /* 0x03886005040075a7 */ /* 0x0044e4000802017f */
[----:B---3--:R-:W-:Y:S05]  /*122a0*/  @!P1 NANOSLEEP.SYNCS 0x989680 ;  /* 0x009896800000995d */ /* 0x008fea0003900000 */
[----:B------:R-:W3:Y:S02]  /*122b0*/  @!P1 SYNCS.PHASECHK.TRANS64 P1, [R4+URZ+0x38860], R5 ;  /* 0x03886005040095a7 */ /* 0x000ee4000802007f */
[----:B---3--:R-:W-:Y:S05]  /*122c0*/  @!P1 BRA `(.L_x_283) ;  /* 0xfffffffc00f09947 */ /* 0x008fea000383ffff */
[----:B------:R-:W-:Y:S05]  /*122d0*/  BRA `(.L_x_330) ;  /* 0xffffffec002c7947 */ /* 0x000fea000383ffff */
.L_x_285:
[----:B---3--:R3:W4:Y:S02]  /*122e0*/  SYNCS.PHASECHK.TRANS64.TRYWAIT P1, [R3+URZ+0x38860], R2 ;  /* 0x03886002030075a7 */ /* 0x008724000802017f */
[----:B----4-:R-:W-:Y:S05]  /*122f0*/  @!P1 NANOSLEEP.SYNCS 0x989680 ;  /* 0x009896800000995d */ /* 0x010fea0003900000 */
[----:B------:R-:W4:Y:S02]  /*12300*/  @!P1 SYNCS.PHASECHK.TRANS64 P1, [R3+URZ+0x38860], R2 ;  /* 0x03886002030095a7 */ /* 0x000f24000802007f */
[----:B----4-:R-:W-:Y:S05]  /*12310*/  @!P1 BRA `(.L_x_285) ;  /* 0xfffffffc00f09947 */ /* 0x010fea000383ffff */
[----:B------:R-:W-:Y:S05]  /*12320*/  BRA `(.L_x_331) ;  /* 0xffffffec002c7947 */ /* 0x000fea000383ffff */
.L_x_287:
[----:B----4-:R4:W0:Y:S02]  /*12330*/  SYNCS.PHASECHK.TRANS64.TRYWAIT P0, [R4+URZ+0x38880], R5 ;  /* 0x03888005040075a7 */ /* 0x010824000800017f */
[----:B0-----:R-:W-:Y:S05]  /*12340*/  @!P0 NANOSLEEP.SYNCS 0x989680 ;  /* 0x009896800000895d */ /* 0x001fea0003900000 */
[----:B------:R-:W0:Y:S02]  /*12350*/  @!P0 SYNCS.PHASECHK.TRANS64 P0, [R4+URZ+0x38880], R5 ;  /* 0x03888005040085a7 */ /* 0x000e24000800007f */
[----:B0-----:R-:W-:Y:S05]  /*12360*/  @!P0 BRA `(.L_x_287) ;  /* 0xfffffffc00f08947 */ /* 0x001fea000383ffff */
[----:B------:R-:W-:Y:S05]  /*12370*/  BRA `(.L_x_288) ;  /* 0xffffffec00287947 */ /* 0x000fea000383ffff */
.L_x_332:
        /* <DEDUP_REMOVED lines=16> */
.L_x_2897:


//--------------------- .text._ZN7cutlass13device_kernelIN5flash11enable_sm90INS1_16FlashAttnFwdSm90INS1_25CollectiveMainloopFwdSm90ILi2EN4cute5tupleIJNS5_1CILi1EEES8_S8_EEENS6_IJNS7_ILi128EEESA_NS7_ILi256EEEEEELi256ENS_12float_e4m3_tEfNS_4arch4Sm90ELb0ELb0ELb0ELb1ELb0ELb1ELb0ELb1ELb1ELb1ELb0ELb0EEENS1_21CollectiveEpilogueFwdINS6_IJSA_SB_SA_EEES9_NS_10bfloat16_tESF_Li256ELb1ELb1ELb0ELb1EEENS1_36VarlenDynamicPersistentTileSchedulerILi128ELi128ELi256ELi128ELb0ELb1ELb1ELb0ELb1ELb1EEEEEEEEEvNT_6ParamsE --------------------------
	.section	.text._ZN7cutlass13device_kernelIN5flash11enable_sm90INS1_16FlashAttnFwdSm90INS1_25CollectiveMainloopFwdSm90ILi2EN4cute5tupleIJNS5_1CILi1EEES8_S8_EEENS6_IJNS7_ILi128EEESA_NS7_ILi256EEEEEELi256ENS_12float_e4m3_tEfNS_4arch4Sm90ELb0ELb0ELb0ELb1ELb0ELb1ELb0ELb1ELb1ELb1ELb0ELb0EEENS1_21CollectiveEpilogueFwdINS6_IJSA_SB_SA_EEES9_NS_10bfloat16_tESF_Li256ELb1ELb1ELb0ELb1EEENS1_36VarlenDynamicPersistentTileSchedulerILi128ELi128ELi256ELi128ELb0ELb1ELb1ELb0ELb1ELb1EEEEEEEEEvNT_6ParamsE,"ax",@progbits
	.align	128
.text._ZN7cutlass13device_kernelIN5flash11enable_sm90INS1_16FlashAttnFwdSm90INS1_25CollectiveMainloopFwdSm90ILi2EN4cute5tupleIJNS5_1CILi1EEES8_S8_EEENS6_IJNS7_ILi128EEESA_NS7_ILi256EEEEEELi256ENS_12float_e4m3_tEfNS_4arch4Sm90ELb0ELb0ELb0ELb1ELb0ELb1ELb0ELb1ELb1ELb1ELb0ELb0EEENS1_21CollectiveEpilogueFwdINS6_IJSA_SB_SA_EEES9_NS_10bfloat16_tESF_Li256ELb1ELb1ELb0ELb1EEENS1_36VarlenDynamicPersistentTileSchedulerILi128ELi128ELi256ELi128ELb0ELb1ELb1ELb0ELb1ELb1EEEEEEEEEvNT_6ParamsE:
        .type           _ZN7cutlass13device_kernelIN5flash11enable_sm90INS1_16FlashAttnFwdSm90INS1_25CollectiveMainloopFwdSm90ILi2EN4cute5tupleIJNS5_1CILi1EEES8_S8_EEENS6_IJNS7_ILi128EEESA_NS7_ILi256EEEEEELi256ENS_12float_e4m3_tEfNS_4arch4Sm90ELb0ELb0ELb0ELb1ELb0ELb1ELb0ELb1ELb1ELb1ELb0ELb0EEENS1_21CollectiveEpilogueFwdINS6_IJSA_SB_SA_EEES9_NS_10bfloat16_tESF_Li256ELb1ELb1ELb0ELb1EEENS1_36VarlenDynamicPersistentTileSchedulerILi128ELi128ELi256ELi128ELb0ELb1ELb1ELb0ELb1ELb1EEEEEEEEEvNT_6ParamsE,@function
        .size           _ZN7cutlass13device_kernelIN5flash11enable_sm90INS1_16FlashAttnFwdSm90INS1_25CollectiveMainloopFwdSm90ILi2EN4cute5tupleIJNS5_1CILi1EEES8_S8_EEENS6_IJNS7_ILi128EEESA_NS7_ILi256EEEEEELi256ENS_12float_e4m3_tEfNS_4arch4Sm90ELb0ELb0ELb0ELb1ELb0ELb1ELb0ELb1ELb1ELb1ELb0ELb0EEENS1_21CollectiveEpilogueFwdINS6_IJSA_SB_SA_EEES9_NS_10bfloat16_tESF_Li256ELb1ELb1ELb0ELb1EEENS1_36VarlenDynamicPersistentTileSchedulerILi128ELi128ELi256ELi128ELb0ELb1ELb1ELb0ELb1ELb1EEEEEEEEEvNT_6ParamsE,(.L_x_2898 - _ZN7cutlass13device_kernelIN5flash11enable_sm90INS1_16FlashAttnFwdSm90INS1_25CollectiveMainloopFwdSm90ILi2EN4cute5tupleIJNS5_1CILi1EEES8_S8_EEENS6_IJNS7_ILi128EEESA_NS7_ILi256EEEEEELi256ENS_12float_e4m3_tEfNS_4arch4Sm90ELb0ELb0ELb0ELb1ELb0ELb1ELb0ELb1ELb1ELb1ELb0ELb0EEENS1_21CollectiveEpilogueFwdINS6_IJSA_SB_SA_EEES9_NS_10bfloat16_tESF_Li256ELb1ELb1ELb0ELb1EEENS1_36VarlenDynamicPersistentTileSchedulerILi128ELi128ELi256ELi128ELb0ELb1ELb1ELb0ELb1ELb1EEEEEEEEEvNT_6ParamsE)
        .other          _ZN7cutlass13device_kernelIN5flash11enable_sm90INS1_16FlashAttnFwdSm90INS1_25CollectiveMainloopFwdSm90ILi2EN4cute5tupleIJNS5_1CILi1EEES8_S8_EEENS6_IJNS7_ILi128EEESA_NS7_ILi256EEEEEELi256ENS_12float_e4m3_tEfNS_4arch4Sm90ELb0ELb0ELb0ELb1ELb0ELb1ELb0ELb1ELb1ELb1ELb0ELb0EEENS1_21CollectiveEpilogueFwdINS6_IJSA_SB_SA_EEES9_NS_10bfloat16_tESF_Li256ELb1ELb1ELb0ELb1EEENS1_36VarlenDynamicPersistentTileSchedulerILi128ELi128ELi256ELi128ELb0ELb1ELb1ELb0ELb1ELb1EEEEEEEEEvNT_6ParamsE,@"STO_CUDA_ENTRY STV_DEFAULT"
_ZN7cutlass13device_kernelIN5flash11enable_sm90INS1_16FlashAttnFwdSm90INS1_25CollectiveMainloopFwdSm90ILi2EN4cute5tupleIJNS5_1CILi1EEES8_S8_EEENS6_IJNS7_ILi128EEESA_NS7_ILi256EEEEEELi256ENS_12float_e4m3_tEfNS_4arch4Sm90ELb0ELb0ELb0ELb1ELb0ELb1ELb0ELb1ELb1ELb1ELb0ELb0EEENS1_21CollectiveEpilogueFwdINS6_IJSA_SB_SA_EEES9_NS_10bfloat16_tESF_Li256ELb1ELb1ELb0ELb1EEENS1_36VarlenDynamicPersistentTileSchedulerILi128ELi128ELi256ELi128ELb0ELb1ELb1ELb0ELb1ELb1EEEEEEEEEvNT_6ParamsE:
        /* <DEDUP_REMOVED lines=13> */
[----:B------:R-:W-:Y:S02]  /*00d0*/  UIADD3 UR10, UP2, UR4, 0x570, URZ ;  /* 0x00000570040a7890 */ /* 0x000fe4000ff5e03f */
[----:B------:R-:W-:Y:S02]  /*00e0*/  UIADD3 UR4, UP3, UR4, 0x670, URZ ;  /* 0x0000067004047890 */ /* 0x000fe4000ff7e03f */
[----:B------:R-:W-:-:S02]  /*00f0*/  UIADD3.X UR7, URZ, UR5, URZ, UP0, !UPT ;  /* 0x000000053f077290 */ /* 0x000fc400087fe43f */
[----:B------:R-:W-:Y:S02]  /*0100*/  UIADD3.X UR9, URZ, UR5, URZ, UP1, !UPT ;  /* 0x000000053f097290 */ /* 0x000fe40008ffe43f */
[----:B------:R-:W-:Y:S02]  /*0110*/  UIADD3.X UR11, URZ, UR5, URZ, UP2, !UPT ;  /* 0x000000053f0b7290 */ /* 0x000fe400097fe43f */
[----:B------:R-:W-:-:S03]  /*0120*/  UIADD3.X UR5, URZ, UR5, URZ, UP3, !UPT ;  /* 0x000000053f057290 */ /* 0x000fc60009ffe43f */
[----:B------:R0:W-:Y:S02]  /*0130*/  UTMACCTL.PF [UR6] ;  /* 0x00000000060079b9 */ /* 0x0001e40008040000 */
[----:B------:R0:W-:Y:S02]  /*0140*/  UTMACCTL.PF [UR8] ;  /* 0x00000000080079b9 */ /* 0x0001e40008040000 */
[----:B------:R0:W-:Y:S02]  /*0150*/  UTMACCTL.PF [UR10] ;  /* 0x000000000a0079b9 */ /* 0x0001e40008040000 */
[----:B------:R0:W-:Y:S02]  /*0160*/  UTMACCTL.PF [UR4] ;  /* 0x00000000040079b9 */ /* 0x0001e40008040000 */
[----:B0-----:R-:W-:Y:S01]  /*0170*/  NOP ;  /* 0x0000000000007918 */ /* 0x001fe20000000000 */
.L_x_334:
[----:B------:R-:W-:Y:S05]  /*0180*/  BSYNC B0 ;  /* 0x0000000000007941 */ /* 0x000fea0003800000 */
.L_x_333:
        /* <DEDUP_REMOVED lines=41> */
.L_x_335:
        /* <DEDUP_REMOVED lines=22> */
.L_x_336:
        /* <DEDUP_REMOVED lines=18> */
.L_x_337:
        /* <DEDUP_REMOVED lines=22> */
.L_x_338:
        /* <DEDUP_REMOVED lines=22> */
.L_x_339:
[----:B------:R-:W-:Y:S01]  /*0960*/  PLOP3.LUT P0, PT, PT, PT, UP0, 0x80, 0x0 ;  /* 0x000000000000781c */ /* 0x000fe20003f0f008 */
[----:B------:R-:W-:Y:S01]  /*0970*/  UMOV UR40, 0x1 ;  /* 0x0000000100287882 */ /* 0x000fe20000000000 */
[----:B------:R-:W-:Y:S01]  /*0980*/  NOP ;  /* 0x0000000000007918 */ /* 0x000fe20000000000 */
[----:B------:R-:W-:Y:S01]  /*0990*/  USEL UR40, UR40, 0x2, !UP0 ;  /* 0x0000000228287887 */ /* 0x000fe2000c000000 */
[----:B------:R-:W-:Y:S01]  /*09a0*/  BSSY B8, `(.L_x_340) ;  /* 0x0002405000087945 */ /* 0x000fe20003800000 */
[----:B------:R-:W-:Y:S01]  /*09b0*/  ULDC.64 UR42, c[0x0][0x208] ;  /* 0x00008200002a7ab9 */ /* 0x000fe20000000a00 */
[----:B012-4-:R-:W-:Y:S07]  /*09c0*/  BAR.SYNC.DEFER_BLOCKING 0x0 ;  /* 0x0000000000007b1d */ /* 0x017fee0000010000 */
[----:B------:R-:W-:Y:S05]  /*09d0*/  @!P0 BRA `(.L_x_341) ;  /* 0x000001d000148947 */ /* 0x000fea0003800000 */
.L_x_342:
        /* <DEDUP_REMOVED lines=8> */
[----:B-1----:R-:W-:-:S06]  /*0a60*/  ULEA UR4, UR44, UR4, 0x18 ;  /* 0x000000042c047291 */ /* 0x002fcc000f8ec03f */
[----:B------:R-:W-:Y:S01]  /*0a70*/  IMAD.U32 R22, RZ, RZ, UR4 ;  /* 0x00000004ff167e24 */ /* 0x000fe2000f8e00ff */
[----:B0-----:R-:W-:Y:S01]  /*0a80*/  SHF.R.U32.HI R0, RZ, 0x7, R0 ;  /* 0x00000007ff007819 */ /* 0x001fe20000011600 */
[----:B------:R-:W-:-:S03]  /*0a90*/  ULDC UR4, c[0x0][0xc3c] ;  /* 0x00030f0000047ab9 */ /* 0x000fc60000000800 */
[----:B------:R-:W-:-:S13]  /*0aa0*/  ISETP.NE.AND P0, PT, R0, 0x1, PT ;  /* 0x000000010000780c */ /* 0x000fda0003f05270 */
[----:B------:R-:W-:Y:S08]  /*0ab0*/  @!P0 BAR.ARV 0x9, 0x100 ;  /* 0x0244000000008b1d */ /* 0x000ff00000002000 */
[----:B------:R-:W-:Y:S06]  /*0ac0*/  BAR.SYNC.DEFER_BLOCKING 0x5, 0x180 ;  /* 0x0146000000007b1d */ /* 0x000fec0000010000 */
[----:B------:R-:W0:Y:S02]  /*0ad0*/  LDS.128 R8, [R22+0x388d0] ;  /* 0x0388d00016087984 */ /* 0x000e240000000c00 */
[----:B------:R-:W-:Y:S06]  /*0ae0*/  BAR.ARV 0x4, 0x180 ;  /* 0x0106000000007b1d */ /* 0x000fec0000002000 */
[----:B0-----:R-:W-:-:S13]  /*0af0*/  ISETP.GE.AND P0, PT, R11, UR4, PT ;  /* 0x000000040b007c0c */ /* 0x001fda000bf06270 */
[----:B------:R-:W-:Y:S05]  /*0b00*/  @P0 BRA `(.L_x_343) ;  /* 0x0000023c00b80947 */ /* 0x000fea0003800000 */
[----:B------:R-:W0:Y:S01]  /*0b10*/  S2R R0, SR_TID.X ;  /* 0x0000000000007919 */ /* 0x000e220000002100 */
[----:B------:R-:W-:Y:S01]  /*0b20*/  R2UR UR46, R22 ;  /* 0x00000000162e72ca */ /* 0x000fe200000e0000 */
[----:B------:R-:W-:Y:S01]  /*0b30*/  IMAD.MOV.U32 R232, RZ, RZ, RZ ;  /* 0x000000ffffe87224 */ /* 0x000fe200078e00ff */
[----:B------:R-:W-:Y:S01]  /*0b40*/  CS2R R234, SRZ ;  /* 0x0000000000ea7805 */ /* 0x000fe2000001ff00 */
[----:B------:R-:W-:Y:S01]  /*0b50*/  STL [R1+0x4], R9 ;  /* 0x0000040901007387 */ /* 0x000fe20000100800 */
[----:B------:R-:W-:Y:S01]  /*0b60*/  IMAD.MOV.U32 R152, RZ, RZ, RZ ;  /* 0x000000ffff987224 */ /* 0x000fe200078e00ff */
[----:B------:R-:W-:Y:S02]  /*0b70*/  ULOP3.LUT UR47, UR40, 0x1, URZ, 0xfc, !UPT ;  /* 0x00000001282f7892 */ /* 0x000fe4000f8efc3f */
[----:B------:R-:W-:Y:S01]  /*0b80*/  STL [R1+0x8], R10 ;  /* 0x0000080a01007387 */ /* 0x000fe20000100800 */
[----:B------:R-:W-:-:S05]  /*0b90*/  UMOV UR45, URZ ;  /* 0x0000003f002d7c82 */ /* 0x000fca0008000000 */
[----:B------:R-:W-:Y:S01]  /*0ba0*/  UIADD3 UR46, UR46, 0x20400, URZ ;  /* 0x000204002e2e7890 */ /* 0x000fe2000fffe03f */
[----:B0-----:R-:W-:-:S05]  /*0bb0*/  VIADD R6, R0, 0xffffff80 ;  /* 0xffffff8000067836 */ /* 0x001fca0000000000 */
[----:B------:R-:W-:-:S04]  /*0bc0*/  SHF.R.S32.HI R0, RZ, 0x1f, R6 ;  /* 0x0000001fff007819 */ /* 0x000fc80000011406 */
[CC--:B------:R-:W-:Y:S02]  /*0bd0*/  LEA.HI R2, R0.reuse, R6.reuse, RZ, 0x4 ;  /* 0x0000000600027211 */ /* 0x0c0fe400078f20ff */
[----:B------:R-:W-:Y:S02]  /*0be0*/  LEA.HI R3, R0, R6, RZ, 0x5 ;  /* 0x0000000600037211 */ /* 0x000fe400078f28ff */
[----:B------:R-:W-:Y:S02]  /*0bf0*/  SHF.R.S32.HI R5, RZ, 0x4, R2 ;  /* 0x00000004ff057819 */ /* 0x000fe40000011402 */
[----:B------:R-:W-:Y:S02]  /*0c00*/  SHF.L.U32 R4, R3, 0x5, RZ ;  /* 0x0000000503047819 */ /* 0x000fe400000006ff */
[C---:B------:R-:W-:Y:S02]  /*0c10*/  LOP3.LUT R3, R2.reuse, 0x3fffff0, RZ, 0xc0, !PT ;  /* 0x03fffff002037812 */ /* 0x040fe400078ec0ff */
[----:B------:R-:W-:-:S02]  /*0c20*/  LEA.HI R2, R2, R5, RZ, 0x1 ;  /* 0x0000000502027211 */ /* 0x000fc400078f08ff */
[----:B------:R-:W-:Y:S01]  /*0c30*/  LOP3.LUT R4, R4, 0xfffffc00, RZ, 0xc0, !PT ;  /* 0xfffffc0004047812 */ /* 0x000fe200078ec0ff */
[----:B------:R-:W-:Y:S01]  /*0c40*/  IMAD.IADD R3, R6, 0x1, -R3 ;  /* 0x0000000106037824 */ /* 0x000fe200078e0a03 */
[----:B------:R-:W-:-:S03]  /*0c50*/  LOP3.LUT R2, R2, 0x1ffffffe, RZ, 0xc0, !PT ;  /* 0x1ffffffe02027812 */ /* 0x000fc600078ec0ff */
[----:B------:R-:W-:Y:S02]  /*0c60*/  IMAD R3, R3, 0x40, R4 ;  /* 0x0000004003037824 */ /* 0x000fe400078e0204 */
[----:B------:R-:W-:-:S05]  /*0c70*/  IMAD.IADD R2, R5, 0x1, -R2 ;  /* 0x0000000105027824 */ /* 0x000fca00078e0a02 */
[----:B------:R-:W-:Y:S02]  /*0c80*/  LEA R2, R2, R3, 0x3 ;  /* 0x0000000302027211 */ /* 0x000fe400078e18ff */
[----:B------:R-:W-:-:S03]  /*0c90*/  LEA.HI R3, R0, R6, RZ, 0x6 ;  /* 0x0000000600037211 */ /* 0x000fc600078f30ff */
[----:B------:R0:W-:Y:S02]  /*0ca0*/  STL [R1+0x68], R2 ;  /* 0x0000680201007387 */ /* 0x0001e40000100800 */
[----:B------:R-:W-:Y:S02]  /*0cb0*/  IMAD.SHL.U32 R3, R3, 0x10, RZ ;  /* 0x0000001003037824 */ /* 0x000fe400078e00ff */
[----:B------:R1:W-:Y:S03]  /*0cc0*/  STL [R1+0xc], R11 ;  /* 0x00000c0b01007387 */ /* 0x0003e60000100800 */
[----:B------:R-:W-:Y:S02]  /*0cd0*/  LOP3.LUT R12, R3, 0xfffffc00, RZ, 0xc0, !PT ;  /* 0xfffffc00030c7812 */ /* 0x000fe400078ec0ff */
[CC--:B0-----:R-:W-:Y:S02]  /*0ce0*/  LEA.HI R2, R0.reuse, R6.reuse, RZ, 0x7 ;  /* 0x0000000600027211 */ /* 0x0c1fe400078f38ff */
[----:B------:R-:W-:-:S02]  /*0cf0*/  LEA.HI R0, R0, R6, RZ, 0x3 ;  /* 0x0000000600007211 */ /* 0x000fc400078f18ff */
[----:B------:R-:W-:Y:S02]  /*0d00*/  LOP3.LUT R4, R2, 0xffffff80, RZ, 0xc0, !PT ;  /* 0xffffff8002047812 */ /* 0x000fe400078ec0ff */
[----:B------:R-:W-:Y:S02]  /*0d10*/  SHF.R.S32.HI R23, RZ, 0x3, R0 ;  /* 0x00000003ff177819 */ /* 0x000fe40000011400 */
[----:B------:R-:W-:Y:S02]  /*0d20*/  LOP3.LUT R2, R0, 0xfffffff8, RZ, 0xc0, !PT ;  /* 0xfffffff800027812 */ /* 0x000fe400078ec0ff */
[C---:B------:R-:W-:Y:S01]  /*0d30*/  IADD3 R0, R6.reuse, -R4, RZ ;  /* 0x8000000406007210 */ /* 0x040fe20007ffe0ff */
[C---:B------:R-:W-:Y:S01]  /*0d40*/  VIADD R7, R23.reuse, 0x40 ;  /* 0x0000004017077836 */ /* 0x040fe20000000000 */
[----:B------:R-:W-:Y:S01]  /*0d50*/  SHF.R.S32.HI R3, RZ, 0x1f, R23 ;  /* 0x0000001fff037819 */ /* 0x000fe20000011417 */
[----:B------:R-:W-:Y:S01]  /*0d60*/  IMAD.IADD R2, R6, 0x1, -R2 ;  /* 0x0000000106027824 */ /* 0x000fe200078e0a02 */
[C---:B------:R-:W-:Y:S01]  /*0d70*/  IADD3 R6, R23.reuse, 0x60, RZ ;  /* 0x0000006017067810 */ /* 0x040fe20007ffe0ff */
[C---:B------:R-:W-:Y:S01]  /*0d80*/  VIADD R9, R23.reuse, 0x20 ;  /* 0x0000002017097836 */ /* 0x040fe20000000000 */
[----:B------:R-:W-:Y:S01]  /*0d90*/  SHF.R.S32.HI R4, RZ, 0x1f, R7 ;  /* 0x0000001fff047819 */ /* 0x000fe20000011407 */
[C---:B------:R-:W-:Y:S01]  /*0da0*/  IMAD.SHL.U32 R16, R2.reuse, 0x10, RZ ;  /* 0x0000001002107824 */ /* 0x040fe200078e00ff */
[----:B------:R-:W-:Y:S01]  /*0db0*/  SHF.R.S32.HI R5, RZ, 0x1f, R6 ;  /* 0x0000001fff057819 */ /* 0x000fe20000011406 */
[----:B------:R-:W-:Y:S01]  /*0dc0*/  IMAD.SHL.U32 R18, R2, 0x8, RZ ;  /* 0x0000000802127824 */ /* 0x000fe200078e00ff */
[----:B------:R-:W-:Y:S01]  /*0dd0*/  SHF.R.S32.HI R2, RZ, 0x1f, R9 ;  /* 0x0000001fff027819 */ /* 0x000fe20000011409 */
[----:B------:R-:W-:Y:S01]  /*0de0*/  IMAD.SHL.U32 R0, R23, 0x80, RZ ;  /* 0x0000008017007824 */ /* 0x000fe200078e00ff */
[----:B------:R-:W-:Y:S01]  /*0df0*/  LEA.HI R4, R4, R7, RZ, 0x3 ;  /* 0x0000000704047211 */ /* 0x000fe200078f18ff */
[----:B------:R-:W-:Y:S01]  /*0e00*/  IMAD.SHL.U32 R3, R7, 0x80, RZ ;  /* 0x0000008007037824 */ /* 0x000fe200078e00ff */
[----:B------:R-:W-:Y:S01]  /*0e10*/  LEA.HI R2, R2, R9, RZ, 0x3 ;  /* 0x0000000902027211 */ /* 0x000fe200078f18ff */
[----:B------:R-:W-:Y:S01]  /*0e20*/  IMAD.SHL.U32 R237, R6, 0x80, RZ ;  /* 0x0000008006ed7824 */ /* 0x000fe200078e00ff */
[----:B------:R-:W-:Y:S01]  /*0e30*/  LEA.HI R5, R5, R6, RZ, 0x3 ;  /* 0x0000000605057211 */ /* 0x000fe200078f18ff */
[----:B------:R-:W-:Y:S01]  /*0e40*/  IMAD.SHL.U32 R4, R4, 0x80, RZ ;  /* 0x0000008004047824 */ /* 0x000fe200078e00ff */
[----:B------:R-:W-:Y:S01]  /*0e50*/  LOP3.LUT R8, R0, 0x380, RZ, 0xc0, !PT ;  /* 0x0000038000087812 */ /* 0x000fe200078ec0ff */
[----:B------:R-:W-:Y:S01]  /*0e60*/  VIADD R233, R18, 0x40 ;  /* 0x0000004012e97836 */ /* 0x000fe20000000000 */
[----:B------:R-:W-:Y:S01]  /*0e70*/  SHF.L.U32 R0, R9, 0x7, RZ ;  /* 0x0000000709007819 */ /* 0x000fe200000006ff */
[----:B------:R-:W-:Y:S01]  /*0e80*/  IMAD.SHL.U32 R5, R5, 0x80, RZ ;  /* 0x0000008005057824 */ /* 0x000fe200078e00ff */
[----:B------:R-:W-:-:S02]  /*0e90*/  SHF.L.U32 R2, R2, 0x7, RZ ;  /* 0x0000000702027819 */ /* 0x000fc400000006ff */
[----:B------:R-:W-:Y:S02]  /*0ea0*/  LOP3.LUT R7, R0, 0x380, RZ, 0xc0, !PT ;  /* 0x0000038000077812 */ /* 0x000fe400078ec0ff */
[----:B------:R-:W-:Y:S02]  /*0eb0*/  LOP3.LUT R0, R8, 0x70, R16, 0xf8, !PT ;  /* 0x0000007008007812 */ /* 0x000fe400078ef810 */
[----:B------:R-:W-:Y:S02]  /*0ec0*/  SHF.R.U32.HI R13, RZ, 0x3, R8 ;  /* 0x00000003ff0d7819 */ /* 0x000fe40000011608 */
[----:B------:R-:W-:Y:S02]  /*0ed0*/  LOP3.LUT R6, R3, 0x380, RZ, 0xc0, !PT ;  /* 0x0000038003067812 */ /* 0x000fe400078ec0ff */
[----:B------:R-:W-:Y:S02]  /*0ee0*/  LOP3.LUT R2, R2, 0xfffffc00, RZ, 0xc0, !PT ;  /* 0xfffffc0002027812 */ /* 0x000fe400078ec0ff */
[----:B------:R-:W-:-:S02]  /*0ef0*/  LOP3.LUT R4, R4, 0xfffffc00, RZ, 0xc0, !PT ;  /* 0xfffffc0004047812 */ /* 0x000fc400078ec0ff */
[----:B------:R-:W-:Y:S01]  /*0f00*/  LOP3.LUT R237, R237, 0x380, RZ, 0xc0, !PT ;  /* 0x00000380eded7812 */ /* 0x000fe200078ec0ff */
[----:B------:R-:W-:Y:S01]  /*0f10*/  STL [R1+0x28], R2 ;  /* 0x0000280201007387 */ /* 0x000fe20000100800 */
[----:B------:R-:W-:Y:S02]  /*0f20*/  LOP3.LUT R8, R5, 0xfffffc00, RZ, 0xc0, !PT ;  /* 0xfffffc0005087812 */ /* 0x000fe400078ec0ff */
[----:B------:R-:W-:Y:S01]  /*0f30*/  LOP3.LUT R0, R12, R0, R13, 0xf6, !PT ;  /* 0x000000000c007212 */ /* 0x000fe200078ef60d */
[----:B------:R-:W-:Y:S01]  /*0f40*/  STL [R1+0x24], R4 ;  /* 0x0000240401007387 */ /* 0x000fe20000100800 */
[----:B------:R-:W-:Y:S02]  /*0f50*/  SHF.R.U32.HI R10, RZ, 0x3, R6 ;  /* 0x00000003ff0a7819 */ /* 0x000fe40000011606 */
[----:B-1----:R-:W-:Y:S01]  /*0f60*/  SHF.R.U32.HI R11, RZ, 0x3, R7 ;  /* 0x00000003ff0b7819 */ /* 0x002fe20000011607 */
[----:B------:R-:W-:Y:S01]  /*0f70*/  STL [R1+0x20], R8 ;  /* 0x0000200801007387 */ /* 0x000fe20000100800 */
[----:B------:R-:W-:-:S02]  /*0f80*/  LOP3.LUT R3, R7, 0x70, R16, 0xf8, !PT ;  /* 0x0000007007037812 */ /* 0x000fc400078ef810 */
[--C-:B------:R-:W-:Y:S01]  /*0f90*/  LOP3.LUT R6, R6, 0x70, R16.reuse, 0xf8, !PT ;  /* 0x0000007006067812 */ /* 0x100fe200078ef810 */
[----:B------:R0:W-:Y:S01]  /*0fa0*/  STL [R1+0x34], R0 ;  /* 0x0000340001007387 */ /* 0x0001e20000100800 */
[----:B------:R-:W-:Y:S02]  /*0fb0*/  SHF.R.U32.HI R9, RZ, 0x3, R237 ;  /* 0x00000003ff097819 */ /* 0x000fe400000116ed */
[----:B------:R-:W-:Y:S02]  /*0fc0*/  LOP3.LUT R7, R237, 0x70, R16, 0xf8, !PT ;  /* 0x00000070ed077812 */ /* 0x000fe400078ef810 */
[----:B------:R-:W-:Y:S02]  /*0fd0*/  LOP3.LUT R3, R2, R3, R11, 0xf6, !PT ;  /* 0x0000000302037212 */ /* 0x000fe400078ef60b */
[----:B------:R-:W-:Y:S02]  /*0fe0*/  LOP3.LUT R5, R4, R6, R10, 0xf6, !PT ;  /* 0x0000000604057212 */ /* 0x000fe400078ef60a */
[----:B------:R-:W-:Y:S01]  /*0ff0*/  LOP3.LUT R7, R8, R7, R9, 0xf6, !PT ;  /* 0x0000000708077212 */ /* 0x000fe200078ef609 */
[C---:B0-----:R-:W-:Y:S01]  /*1000*/  IMAD.IADD R0, R22.reuse, 0x1, R0 ;  /* 0x0000000116007824 */ /* 0x041fe200078e0200 */
[C---:B------:R-:W-:Y:S01]  /*1010*/  IADD3 R3, R22.reuse, R3, RZ ;  /* 0x0000000316037210 */ /* 0x040fe20007ffe0ff */
[----:B------:R-:W-:Y:S01]  /*1020*/  IMAD.IADD R2, R22, 0x1, R5 ;  /* 0x0000000116027824 */ /* 0x000fe200078e0205 */
[----:B------:R-:W-:-:S02]  /*1030*/  SHF.R.S32.HI R17, RZ, 0x1f, R16 ;  /* 0x0000001fff117819 */ /* 0x000fc40000011410 */
[----:B------:R0:W-:Y:S04]  /*1040*/  STL [R1+0x30], R0 ;  /* 0x0000300001007387 */ /* 0x0001e80000100800 */
[----:B------:R1:W-:Y:S04]  /*1050*/  STL [R1+0x64], R3 ;  /* 0x0000640301007387 */ /* 0x0003e80000100800 */
[----:B------:R1:W-:Y:S01]  /*1060*/  STL [R1+0x60], R2 ;  /* 0x0000600201007387 */ /* 0x0003e20000100800 */
[----:B0-----:R-:W-:-:S05]  /*1070*/  IMAD.IADD R0, R22, 0x1, R7 ;  /* 0x0000000116007824 */ /* 0x001fca00078e0207 */
[----:B------:R1:W-:Y:S02]  /*1080*/  STL [R1+0x5c], R0 ;  /* 0x00005c0001007387 */ /* 0x0003e40000100800 */
.L_x_524:
[----:B-12---:R-:W2:Y:S01]  /*1090*/  LDL.LU R0, [R1+0xc] ;  /* 0x00000c0001007983 */ /* 0x006ea20000300800 */
[----:B----4-:R-:W2:Y:S01]  /*10a0*/  LDC.64 R2, c[0x0][0xc88] ;  /* 0x00032200ff027b82 */ /* 0x010ea20000000a00 */
[----:B------:R-:W-:Y:S05]  /*10b0*/  YIELD ;  /* 0x0000000000007946 */ /* 0x000fea0003800000 */
[----:B------:R-:W-:Y:S01]  /*10c0*/  ULDC.64 UR4, c[0x0][0xa28] ;  /* 0x00028a0000047ab9 */ /* 0x000fe20000000a00 */
[----:B------:R-:W-:Y:S01]  /*10d0*/  ULDC.64 UR8, c[0x0][0xa18] ;  /* 0x0002860000087ab9 */ /* 0x000fe20000000a00 */
[----:B------:R-:W-:Y:S01]  /*10e0*/  ISETP.NE.U32.AND P1, PT, RZ, UR4, PT ;  /* 0x00000004ff007c0c */ /* 0x000fe2000bf25070 */
[----:B------:R-:W-:Y:S01]  /*10f0*/  ULDC.64 UR6, c[0x0][0xa08] ;  /* 0x0002820000067ab9 */ /* 0x000fe20000000a00 */
[----:B--2---:R-:W-:-:S05]  /*1100*/  IMAD.WIDE R2, R0, 0x4, R2 ;  /* 0x0000000400027825 */ /* 0x004fca00078e0202 */
[----:B------:R0:W2:Y:S01]  /*1110*/  LDG.E R0, desc[UR42][R2.64] ;  /* 0x0000002a02007981 */ /* 0x0000a2000c1e1900 */
[----:B------:R-:W-:Y:S01]  /*1120*/  ISETP.NE.AND.EX P1, PT, RZ, UR5, PT, P1 ;  /* 0x00000005ff007c0c */ /* 0x000fe2000bf25310 */
[----:B-----5:R-:W-:Y:S01]  /*1130*/  IMAD.MOV.U32 R29, RZ, RZ, RZ ;  /* 0x000000ffff1d7224 */ /* 0x020fe200078e00ff */
[----:B------:R-:W-:-:S04]  /*1140*/  ISETP.NE.U32.AND P0, PT, RZ, UR6, PT ;  /* 0x00000006ff007c0c */ /* 0x000fc8000bf05070 */
[----:B------:R-:W-:Y:S02]  /*1150*/  ISETP.NE.AND.EX P0, PT, RZ, UR7, PT, P0 ;  /* 0x00000007ff007c0c */ /* 0x000fe4000bf05300 */
[----:B0-----:R-:W-:Y:S02]  /*1160*/  MOV R3, RZ ;  /* 0x000000ff00037202 */ /* 0x001fe40000000f00 */
[----:B--2---:R-:W-:Y:S01]  /*1170*/  SHF.R.S32.HI R6, RZ, 0x1f, R0 ;  /* 0x0000001fff067819 */ /* 0x004fe20000011400 */
[C---:B------:R-:W-:Y:S02]  /*1180*/  IMAD.SHL.U32 R28, R0.reuse, 0x4, RZ ;  /* 0x00000004001c7824 */ /* 0x040fe400078e00ff */
[C---:B------:R-:W-:Y:S01]  /*1190*/  @P1 LEA R4, P2, R0.reuse, UR4, 0x2 ;  /* 0x0000000400041c11 */ /* 0x040fe2000f8410ff */
[----:B------:R-:W-:Y:S01]  /*11a0*/  STL [R1+0x1c], R0 ;  /* 0x00001c0001007387 */ /* 0x000fe20000100800 */
[C-C-:B------:R-:W-:Y:S02]  /*11b0*/  SHF.L.U64.HI R30, R0.reuse, 0x2, R6.reuse ;  /* 0x00000002001e7819 */ /* 0x140fe40000010206 */
[----:B------:R-:W-:Y:S01]  /*11c0*/  @P1 LEA.HI.X R5, R0, UR5, R6, 0x2, P2 ;  /* 0x0000000500051c11 */ /* 0x000fe200090f1406 */
[----:B------:R0:W-:Y:S01]  /*11d0*/  STL [R1+0x3c], R6 ;  /* 0x00003c0601007387 */ /* 0x0001e20000100800 */
[----:B------:R-:W-:Y:S01]  /*11e0*/  ISETP.NE.U32.AND P2, PT, RZ, UR8, PT ;  /* 0x00000008ff007c0c */ /* 0x000fe2000bf45070 */
[----:B------:R-:W-:Y:S01]  /*11f0*/  ULDC UR4, c[0x0][0x288] ;  /* 0x0000a20000047ab9 */ /* 0x000fe20000000800 */
[----:B------:R-:W-:Y:S01]  /*1200*/  IADD3 R8, P3, R28, UR6, RZ ;  /* 0x000000061c087c10 */ /* 0x000fe2000ff7e0ff */
[----:B------:R1:W5:Y:S01]  /*1210*/  @P1 LDG.E R3, desc[UR42][R4.64] ;  /* 0x0000002a04031981 */ /* 0x000362000c1e1900 */
[----:B------:R-:W-:Y:S01]  /*1220*/  ISETP.NE.AND.EX P2, PT, RZ, UR9, PT, P2 ;  /* 0x00000009ff007c0c */ /* 0x000fe2000bf45320 */
[----:B------:R-:W-:Y:S01]  /*1230*/  IMAD.U32 R119, RZ, RZ, UR4 ;  /* 0x00000004ff777e24 */ /* 0x000fe2000f8e00ff */
[----:B------:R-:W-:Y:S01]  /*1240*/  IADD3.X R9, R30, UR7, RZ, P3, !PT ;  /* 0x000000071e097c10 */ /* 0x000fe20009ffe4ff */
[----:B------:R-:W-:-:S04]  /*1250*/  ULDC.64 UR4, c[0x0][0x418] ;  /* 0x0001060000047ab9 */ /* 0x000fc80000000a00 */
[----:B------:R1:W5:Y:S06]  /*1260*/  @P0 LDG.E R29, desc[UR42][R8.64] ;  /* 0x0000002a081d0981 */ /* 0x00036c000c1e1900 */
[----:B0-----:R-:W-:-:S04]  /*1270*/  @P2 IADD3 R6, P1, R28, UR8, RZ ;  /* 0x000000081c062c10 */ /* 0x001fc8000ff3e0ff */
[----:B------:R-:W-:-:S05]  /*1280*/  @P2 IADD3.X R7, R30, UR9, RZ, P1, !PT ;  /* 0x000000091e072c10 */ /* 0x000fca0008ffe4ff */
[----:B------:R1:W5:Y:S01]  /*1290*/  @P2 LDG.E R119, desc[UR42][R6.64] ;  /* 0x0000002a06772981 */ /* 0x000362000c1e1900 */
[----:B------:R-:W-:-:S03]  /*12a0*/  UISETP.NE.U32.AND UP0, UPT, UR4, URZ, UPT ;  /* 0x0000003f0400728c */ /* 0x000fc6000bf05070 */
[----:B------:R-:W-:Y:S01]  /*12b0*/  ULDC UR4, c[0x0][0x424] ;  /* 0x0001090000047ab9 */ /* 0x000fe20000000800 */
[----:B------:R-:W-:-:S03]  /*12c0*/  UISETP.NE.AND.EX UP0, UPT, UR5, URZ, UPT, UP0 ;  /* 0x0000003f0500728c */ /* 0x000fc6000bf05300 */
[----:B------:R-:W-:Y:S01]  /*12d0*/  ULDC UR5, c[0x0][0x2f0] ;  /* 0x0000bc0000057ab9 */ /* 0x000fe20000000800 */
[----:B------:R-:W-:-:S04]  /*12e0*/  USEL UR4, UR4, 0x1, UP0 ;  /* 0x0000000104047887 */ /* 0x000fc80008000000 */
[----:B------:R-:W-:-:S03]  /*12f0*/  UIMAD UR4, UR4, UR5, URZ ;  /* 0x00000005040472a4 */ /* 0x000fc6000f8e023f */
[----:B------:R-:W-:Y:S02]  /*1300*/  ULDC UR5, c[0x0][0x348] ;  /* 0x0000d20000057ab9 */ /* 0x000fe40000000800 */
[----:B------:R-:W-:Y:S02]  /*1310*/  IMAD.U32 R2, RZ, RZ, UR5 ;  /* 0x00000005ff027e24 */ /* 0x000fe4000f8e00ff */
[----:B------:R-:W-:Y:S01]  /*1320*/  IMAD.U32 R26, RZ, RZ, UR4 ;  /* 0x00000004ff1a7e24 */ /* 0x000fe2000f8e00ff */
[----:B------:R-:W-:Y:S01]  /*1330*/  MOV R27, R0 ;  /* 0x00000000001b7202 */ /* 0x000fe20000000f00 */
[----:B-1----:R-:W-:Y:S06]  /*1340*/  @P2 BRA `(.L_x_344) ;  /* 0x0000000000242947 */ /* 0x002fec0003800000 */
[----:B------:R-:W-:Y:S02]  /*1350*/  ULDC.64 UR4, c[0x0][0xa00] ;  /* 0x0002800000047ab9 */ /* 0x000fe40000000a00 */
[----:B------:R-:W-:-:S04]  /*1360*/  ISETP.NE.U32.AND P1, PT, RZ, UR4, PT ;  /* 0x00000004ff007c0c */ /* 0x000fc8000bf25070 */
[----:B------:R-:W-:-:S13]  /*1370*/  ISETP.NE.AND.EX P1, PT, RZ, UR5, PT, P1 ;  /* 0x00000005ff007c0c */ /* 0x000fda000bf25310 */
[----:B------:R-:W-:Y:S05]  /*1380*/  @!P1 BRA `(.L_x_344) ;  /* 0x0000000000149947 */ /* 0x000fea0003800000 */
[----:B------:R-:W0:Y:S02]  /*1390*/  LDC.64 R4, c[0x0][0xa00] ;  /* 0x00028000ff047b82 */ /* 0x000e240000000a00 */
[----:B0-----:R-:W-:-:S05]  /*13a0*/  IMAD.WIDE R4, R27, 0x4, R4 ;  /* 0x000000041b047825 */ /* 0x001fca00078e0204 */
[----:B-----5:R-:W2:Y:S04]  /*13b0*/  LDG.E R119, desc[UR42][R4.64] ;  /* 0x0000002a04777981 */ /* 0x020ea8000c1e1900 */
[----:B------:R-:W2:Y:S02]  /*13c0*/  LDG.E R0, desc[UR42][R4.64+0x4] ;  /* 0x0000042a04007981 */ /* 0x000ea4000c1e1900 */
[----:B--2---:R-:W-:-:S07]  /*13d0*/  IMAD.IADD R119, R0, 0x1, -R119 ;  /* 0x0000000100777824 */ /* 0x004fce00078e0a77 */
.L_x_344:
[----:B------:R-:W2:Y:S01]  /*13e0*/  LDL R31, [R1+0x8] ;  /* 0x00000800011f7983 */ /* 0x000ea20000100800 */
[----:B------:R-:W-:Y:S02]  /*13f0*/  ULDC.64 UR4, c[0x0][0xa20] ;  /* 0x0002880000047ab9 */ /* 0x000fe40000000a00 */
[----:B------:R-:W-:Y:S01]  /*1400*/  ISETP.NE.U32.AND P1, PT, RZ, UR4, PT ;  /* 0x00000004ff007c0c */ /* 0x000fe2000bf25070 */
[----:B------:R-:W3:Y:S03]  /*1410*/  LDL R0, [R1+0x4] ;  /* 0x0000040001007983 */ /* 0x000ee60000100800 */
[----:B------:R-:W-:Y:S01]  /*1420*/  ISETP.NE.AND.EX P1, PT, RZ, UR5, PT, P1 ;  /* 0x00000005ff007c0c */ /* 0x000fe2000bf25310 */
[----:B--2---:R0:W-:Y:S04]  /*1430*/  STL [R1+0x38], R31 ;  /* 0x0000381f01007387 */ /* 0x0041e80000100800 */
[----:B---3--:R0:W-:Y:S08]  /*1440*/  STL [R1+0x50], R0 ;  /* 0x0000500001007387 */ /* 0x0081f00000100800 */
[----:B------:R-:W-:Y:S05]  /*1450*/  @!P1 BRA `(.L_x_345) ;  /* 0x0000000000109947 */ /* 0x000fea0003800000 */
[----:B------:R-:W-:-:S04]  /*1460*/  IADD3 R4, P0, R28, UR4, RZ ;  /* 0x000000041c047c10 */ /* 0x000fc8000ff1e0ff */
[----:B------:R-:W-:-:S05]  /*1470*/  IADD3.X R5, R30, UR5, RZ, P0, !PT ;  /* 0x000000051e057c10 */ /* 0x000fca00087fe4ff */
[----:B------:R1:W5:Y:S01]  /*1480*/  LDG.E R26, desc[UR42][R4.64] ;  /* 0x0000002a041a7981 */ /* 0x000362000c1e1900 */
[----:B------:R-:W-:Y:S05]  /*1490*/  BRA `(.L_x_346) ;  /* 0x0000000000107947 */ /* 0x000fea0003800000 */
.L_x_345:
[----:B------:R-:W-:Y:S05]  /*14a0*/  @!P0 BRA `(.L_x_346) ;  /* 0x00000000000c8947 */ /* 0x000fea0003800000 */
[----:B------:R-:W2:Y:S04]  /*14b0*/  LDG.E R5, desc[UR42][R8.64] ;  /* 0x0000002a08057981 */ /* 0x000ea8000c1e1900 */
[----:B------:R-:W2:Y:S02]  /*14c0*/  LDG.E R26, desc[UR42][R8.64+0x4] ;  /* 0x0000042a081a7981 */ /* 0x000ea4000c1e1900 */
[----:B--2---:R-:W-:-:S07]  /*14d0*/  IMAD.IADD R26, R26, 0x1, -R5 ;  /* 0x000000011a1a7824 */ /* 0x004fce00078e0a05 */
.L_x_346:
[----:B------:R-:W-:Y:S02]  /*14e0*/  ULDC.64 UR4, c[0x0][0xa10] ;  /* 0x0002840000047ab9 */ /* 0x000fe40000000a00 */
[----:B------:R-:W-:-:S04]  /*14f0*/  ISETP.NE.U32.AND P0, PT, RZ, UR4, PT ;  /* 0x00000004ff007c0c */ /* 0x000fc8000bf05070 */
[----:B------:R-:W-:Y:S01]  /*1500*/  ISETP.NE.AND.EX P0, PT, RZ, UR5, PT, P0 ;  /* 0x00000005ff007c0c */ /* 0x000fe2000bf05300 */
[----:B-----5:R-:W-:Y:S01]  /*1510*/  IMAD.IADD R11, R26, 0x1, -R3 ;  /* 0x000000011a0b7824 */ /* 0x020fe200078e0a03 */
[----:B------:R-:W-:-:S11]  /*1520*/  ULDC.64 UR4, c[0x0][0xa30] ;  /* 0x00028c0000047ab9 */ /* 0x000fd60000000a00 */
[----:B-1----:R-:W1:Y:S02]  /*1530*/  @P0 LDC.64 R4, c[0x0][0xa10] ;  /* 0x00028400ff040b82 */ /* 0x002e640000000a00 */
[----:B-1----:R-:W-:-:S05]  /*1540*/  @P0 IMAD.WIDE R4, R27, 0x4, R4 ;  /* 0x000000041b040825 */ /* 0x002fca00078e0204 */
[----:B0-----:R-:W2:Y:S04]  /*1550*/  @P0 LDG.E R0, desc[UR42][R4.64] ;  /* 0x0000002a04000981 */ /* 0x001ea8000c1e1900 */
[----:B------:R-:W2:Y:S01]  /*1560*/  @P0 LDG.E R9, desc[UR42][R4.64+0x4] ;  /* 0x0000042a04090981 */ /* 0x000ea2000c1e1900 */
[----:B------:R-:W-:Y:S01]  /*1570*/  IMAD.MOV R24, RZ, RZ, -R11 ;  /* 0x000000ffff187224 */ /* 0x000fe200078e0a0b */
[----:B------:R-:W-:Y:S02]  /*1580*/  ISETP.NE.U32.AND P1, PT, RZ, UR4, PT ;  /* 0x00000004ff007c0c */ /* 0x000fe4000bf25070 */
[----:B------:R-:W-:Y:S02]  /*1590*/  MOV R113, R26 ;  /* 0x0000001a00717202 */ /* 0x000fe40000000f00 */
[----:B------:R-:W-:-:S02]  /*15a0*/  VIMNMX R24, RZ, R24, !PT ;  /* 0x00000018ff187248 */ /* 0x000fc40007fe0100 */
[----:B------:R-:W-:-:S13]  /*15b0*/  ISETP.NE.AND.EX P1, PT, RZ, UR5, PT, P1 ;  /* 0x00000005ff007c0c */ /* 0x000fda000bf25310 */
[----:B------:R-:W-:-:S04]  /*15c0*/  @P1 IADD3 R6, P2, R28, UR4, RZ ;  /* 0x000000041c061c10 */ /* 0x000fc8000ff5e0ff */
[----:B------:R-:W-:-:S05]  /*15d0*/  @P1 IADD3.X R7, R30, UR5, RZ, P2, !PT ;  /* 0x000000051e071c10 */ /* 0x000fca00097fe4ff */
[----:B------:R0:W5:Y:S01]  /*15e0*/  @P1 LDG.E R113, desc[UR42][R6.64] ;  /* 0x0000002a06711981 */ /* 0x000162000c1e1900 */
[----:B--2---:R-:W-:-:S04]  /*15f0*/  @P0 IMAD.IADD R2, R9, 0x1, -R0 ;  /* 0x0000000109020824 */ /* 0x004fc800078e0a00 */
[----:B------:R-:W-:-:S05]  /*1600*/  IMAD.IADD R125, R11, 0x1, R2 ;  /* 0x000000010b7d7824 */ /* 0x000fca00078e0202 */
[----:B------:R-:W-:-:S04]  /*1610*/  IADD3 R0, R125, 0x7f, RZ ;  /* 0x0000007f7d007810 */ /* 0x000fc80007ffe0ff */
[----:B------:R-:W-:-:S04]  /*1620*/  SHF.R.S32.HI R3, RZ, 0x1f, R0 ;  /* 0x0000001fff037819 */ /* 0x000fc80000011400 */
[----:B------:R-:W-:-:S04]  /*1630*/  LEA.HI R3, R3, R0, RZ, 0x7 ;  /* 0x0000000003037211 */ /* 0x000fc800078f38ff */
[----:B------:R-:W-:Y:S02]  /*1640*/  LOP3.LUT R5, R3, 0xffffff80, RZ, 0xc0, !PT ;  /* 0xffffff8003057812 */ /* 0x000fe400078ec0ff */
[----:B------:R-:W-:Y:S02]  /*1650*/  SHF.R.S32.HI R153, RZ, 0x7, R3 ;  /* 0x00000007ff997819 */ /* 0x000fe40000011403 */
[----:B------:R-:W-:-:S04]  /*1660*/  VIADDMNMX R5, R5, -R11, R2, PT ;  /* 0x8000000b05057246 */ /* 0x000fc80003800102 */
[----:B------:R-:W-:Y:S02]  /*1670*/  ISETP.GT.AND P0, PT, R5, R24, PT ;  /* 0x000000180500720c */ /* 0x000fe40003f04270 */
[----:B------:R-:W-:-:S05]  /*1680*/  SHF.R.U32.HI R24, RZ, 0x7, R24 ;  /* 0x00000007ff187819 */ /* 0x000fca0000011618 */
[----:B------:R-:W-:-:S06]  /*1690*/  IMAD.MOV.U32 R25, RZ, RZ, R24 ;  /* 0x000000ffff197224 */ /* 0x000fcc00078e0018 */
[----:B------:R-:W-:-:S05]  /*16a0*/  @P0 VIADD R0, R5, 0x7f ;  /* 0x0000007f05000836 */ /* 0x000fca0000000000 */
[----:B------:R-:W-:-:S04]  /*16b0*/  @P0 SHF.R.S32.HI R5, RZ, 0x1f, R0 ;  /* 0x0000001fff050819 */ /* 0x000fc80000011400 */
[----:B------:R-:W-:-:S04]  /*16c0*/  @P0 LEA.HI R5, R5, R0, RZ, 0x7 ;  /* 0x0000000005050211 */ /* 0x000fc800078f38ff */
[----:B------:R-:W-:Y:S02]  /*16d0*/  @P0 SHF.R.S32.HI R25, RZ, 0x7, R5 ;  /* 0x00000007ff190819 */ /* 0x000fe40000011405 */
[----:B------:R-:W-:Y:S02]  /*16e0*/  PLOP3.LUT P0, PT, PT, PT, PT, 0x80, 0x0 ;  /* 0x000000000000781c */ /* 0x000fe40003f0f070 */
[----:B------:R-:W-:-:S13]  /*16f0*/  ISETP.GT.AND P1, PT, R25, R24, PT ;  /* 0x000000181900720c */ /* 0x000fda0003f24270 */
[----:B0-----:R-:W-:Y:S05]  /*1700*/  @!P1 BRA `(.L_x_347) ;  /* 0x000000a800189947 */ /* 0x001fea0003800000 */
[----:B------:R-:W-:Y:S01]  /*1710*/  IADD3 R0, R22, 0x28400, RZ ;  /* 0x0002840016007810 */ /* 0x000fe20007ffe0ff */
[----:B------:R-:W-:Y:S03]  /*1720*/  BSSY B6, `(.L_x_348) ;  /* 0x0000013000067945 */ /* 0x000fe60003800000 */
[----:B------:R-:W-:-:S13]  /*1730*/  LOP3.LUT P0, RZ, R0, 0x3ff, RZ, 0xc0, !PT ;  /* 0x000003ff00ff7812 */ /* 0x000fda000780c0ff */
[----:B------:R-:W-:Y:S05]  /*1740*/  @!P0 BRA `(.L_x_349) ;  /* 0x0000000000408947 */ /* 0x000fea0003800000 */
[----:B------:R-:W-:Y:S01]  /*1750*/  MOV R0, 0x0 ;  /* 0x0000000000007802 */ /* 0x000fe20000000f00 */
[----:B------:R-:W-:Y:S01]  /*1760*/  ULDC.64 UR4, c[0x4][0xc0] ;  /* 0x0100300000047ab9 */ /* 0x000fe20000000a00 */
[----:B------:R-:W-:Y:S01]  /*1770*/  ULDC.64 UR6, c[0x4][0x20] ;  /* 0x0100080000067ab9 */ /* 0x000fe20000000a00 */
[----:B------:R-:W-:Y:S01]  /*1780*/  IMAD.U32 R4, RZ, RZ, UR4 ;  /* 0x00000004ff047e24 */ /* 0x000fe2000f8e00ff */
[----:B------:R0:W1:Y:S01]  /*1790*/  LDC.64 R14, c[0x4][R0] ;  /* 0x01000000000e7b82 */ /* 0x0000620000000a00 */
[----:B------:R-:W-:Y:S01]  /*17a0*/  IMAD.U32 R5, RZ, RZ, UR5 ;  /* 0x00000005ff057e24 */ /* 0x000fe2000f8e00ff */
[----:B------:R-:W-:Y:S01]  /*17b0*/  ULDC.64 UR4, c[0x4][0xc8] ;  /* 0x0100320000047ab9 */ /* 0x000fe20000000a00 */
[----:B------:R-:W-:Y:S01]  /*17c0*/  IMAD.U32 R10, RZ, RZ, UR6 ;  /* 0x00000006ff0a7e24 */ /* 0x000fe2000f8e00ff */
[----:B------:R-:W-:Y:S01]  /*17d0*/  MOV R7, UR5 ;  /* 0x0000000500077c02 */ /* 0x000fe20008000f00 */
[----:B------:R-:W-:Y:S01]  /*17e0*/  IMAD.U32 R6, RZ, RZ, UR4 ;  /* 0x00000004ff067e24 */ /* 0x000fe2000f8e00ff */
[----:B------:R-:W-:Y:S01]  /*17f0*/  MOV R12, 0x1 ;  /* 0x00000001000c7802 */ /* 0x000fe20000000f00 */
[----:B------:R-:W-:-:S02]  /*1800*/  IMAD.U32 R11, RZ, RZ, UR7 ;  /* 0x00000007ff0b7e24 */ /* 0x000fc4000f8e00ff */
[----:B------:R-:W-:Y:S02]  /*1810*/  IMAD.MOV.U32 R8, RZ, RZ, 0x70 ;  /* 0x00000070ff087424 */ /* 0x000fe400078e00ff */
[----:B0-----:R-:W-:-:S07]  /*1820*/  IMAD.MOV.U32 R13, RZ, RZ, RZ ;  /* 0x000000ffff0d7224 */ /* 0x001fce00078e00ff */
[----:B------:R-:W-:-:S07]  /*1830*/  LEPC R20, `(.L_x_349) ;  /* 0x000000001014794e */ /* 0x000fce0000000000 */
[----:B-1---5:R-:W-:Y:S05]  /*1840*/  CALL.ABS.NOINC R14 ;  /* 0x000000000e007343 */ /* 0x022fea0003c00000 */
.L_x_349:
[----:B------:R-:W-:Y:S05]  /*1850*/  BSYNC B6 ;  /* 0x0000000000067941 */ /* 0x000fea0003800000 */
.L_x_348:
[----:B------:R-:W-:Y:S01]  /*1860*/  VIADD R0, R22, 0x10400 ;  /* 0x0001040016007836 */ /* 0x000fe20000000000 */
[----:B------:R-:W-:Y:S04]  /*1870*/  BSSY B6, `(.L_x_350) ;  /* 0x0000013000067945 */ /* 0x000fe80003800000 */
[----:B------:R-:W-:-:S13]  /*1880*/  LOP3.LUT P0, RZ, R0, 0x3ff, RZ, 0xc0, !PT ;  /* 0x000003ff00ff7812 */ /* 0x000fda000780c0ff */
[----:B------:R-:W-:Y:S05]  /*1890*/  @!P0 BRA `(.L_x_351) ;  /* 0x0000000000408947 */ /* 0x000fea0003800000 */
[----:B------:R-:W-:Y:S01]  /*18a0*/  MOV R0, 0x0 ;  /* 0x0000000000007802 */ /* 0x000fe20000000f00 */
[----:B------:R-:W-:Y:S01]  /*18b0*/  ULDC.64 UR4, c[0x4][0xc0] ;  /* 0x0100300000047ab9 */ /* 0x000fe20000000a00 */
[----:B------:R-:W-:Y:S01]  /*18c0*/  ULDC.64 UR6, c[0x4][0x20] ;  /* 0x0100080000067ab9 */ /* 0x000fe20000000a00 */
[----:B------:R-:W-:Y:S01]  /*18d0*/  IMAD.U32 R4, RZ, RZ, UR4 ;  /* 0x00000004ff047e24 */ /* 0x000fe2000f8e00ff */
[----:B------:R0:W1:Y:S01]  /*18e0*/  LDC.64 R14, c[0x4][R0] ;  /* 0x01000000000e7b82 */ /* 0x0000620000000a00 */
[----:B------:R-:W-:Y:S01]  /*18f0*/  MOV R5, UR5 ;  /* 0x0000000500057c02 */ /* 0x000fe20008000f00 */
[----:B------:R-:W-:Y:S01]  /*1900*/  ULDC.64 UR4, c[0x4][0xc8] ;  /* 0x0100320000047ab9 */ /* 0x000fe20000000a00 */
[----:B------:R-:W-:Y:S01]  /*1910*/  IMAD.U32 R10, RZ, RZ, UR6 ;  /* 0x00000006ff0a7e24 */ /* 0x000fe2000f8e00ff */
[----:B------:R-:W-:Y:S01]  /*1920*/  MOV R11, UR7 ;  /* 0x00000007000b7c02 */ /* 0x000fe20008000f00 */
[----:B------:R-:W-:Y:S02]  /*1930*/  IMAD.U32 R6, RZ, RZ, UR4 ;  /* 0x00000004ff067e24 */ /* 0x000fe4000f8e00ff */
[----:B------:R-:W-:-:S02]  /*1940*/  IMAD.U32 R7, RZ, RZ, UR5 ;  /* 0x00000005ff077e24 */ /* 0x000fc4000f8e00ff */
[----:B------:R-:W-:Y:S02]  /*1950*/  IMAD.MOV.U32 R8, RZ, RZ, 0x70 ;  /* 0x00000070ff087424 */ /* 0x000fe400078e00ff */
[----:B------:R-:W-:Y:S02]  /*1960*/  IMAD.MOV.U32 R12, RZ, RZ, 0x1 ;  /* 0x00000001ff0c7424 */ /* 0x000fe400078e00ff */
[----:B0-----:R-:W-:-:S07]  /*1970*/  IMAD.MOV.U32 R13, RZ, RZ, RZ ;  /* 0x000000ffff0d7224 */ /* 0x001fce00078e00ff */
[----:B------:R-:W-:-:S07]  /*1980*/  LEPC R20, `(.L_x_351) ;  /* 0x000000001014794e */ /* 0x000fce0000000000 */
[----:B-1---5:R-:W-:Y:S05]  /*1990*/  CALL.ABS.NOINC R14 ;  /* 0x000000000e007343 */ /* 0x022fea0003c00000 */
.L_x_351:
[----:B------:R-:W-:Y:S05]  /*19a0*/  BSYNC B6 ;  /* 0x0000000000067941 */ /* 0x000fea0003800000 */
.L_x_350:
[----:B------:R-:W-:Y:S01]  /*19b0*/  ULDC.64 UR4, c[0x0][0x9f8] ;  /* 0x00027e0000047ab9 */ /* 0x000fe20000000a00 */
[----:B------:R-:W-:Y:S01]  /*19c0*/  IADD3 R88, R29, R26, RZ ;  /* 0x0000001a1d587210 */ /* 0x000fe20007ffe0ff */
[----:B------:R-:W2:Y:S01]  /*19d0*/  LDL R21, [R1+0x24] ;  /* 0x0000240001157983 */ /* 0x000ea20000100800 */
[----:B------:R-:W-:Y:S01]  /*19e0*/  ISETP.NE.U32.AND P0, PT, RZ, UR4, PT ;  /* 0x00000004ff007c0c */ /* 0x000fe2000bf05070 */
[----:B------:R-:W0:Y:S01]  /*19f0*/  LDC.64 R104, c[0x0][0x300] ;  /* 0x0000c000ff687b82 */ /* 0x000e220000000a00 */
[----:B------:R-:W-:Y:S01]  /*1a00*/  SHF.R.S32.HI R8, RZ, 0x1f, R31 ;  /* 0x0000001fff087819 */ /* 0x000fe2000001141f */
[----:B------:R-:W3:Y:S01]  /*1a10*/  LDL R26, [R1+0x28] ;  /* 0x00002800011a7983 */ /* 0x000ee20000100800 */
[----:B------:R-:W-:Y:S01]  /*1a20*/  ISETP.NE.AND.EX P0, PT, RZ, UR5, PT, P0 ;  /* 0x00000005ff007c0c */ /* 0x000fe2000bf05300 */
[----:B------:R-:W-:Y:S02]  /*1a30*/  ULDC.64 UR6, c[0x0][0xa08] ;  /* 0x0002820000067ab9 */ /* 0x000fe40000000a00 */
[----:B------:R-:W4:Y:S02]  /*1a40*/  LDL R15, [R1+0x20] ;  /* 0x00002000010f7983 */ /* 0x000f240000100800 */
[----:B------:R-:W1:Y:S08]  /*1a50*/  LDC R39, c[0x0][0x3f4] ;  /* 0x0000fd00ff277b82 */ /* 0x000e700000000800 */
[----:B------:R-:W-:Y:S01]  /*1a60*/  @P0 IADD3 R4, P1, R28, UR4, RZ ;  /* 0x000000041c040c10 */ /* 0x000fe2000ff3e0ff */
[----:B------:R-:W1:Y:S01]  /*1a70*/  S2R R20, SR_TID.X ;  /* 0x0000000000147919 */ /* 0x000e620000002100 */
[----:B------:R-:W1:Y:S02]  /*1a80*/  LDC.64 R32, c[0x0][0x3f8] ;  /* 0x0000fe00ff207b82 */ /* 0x000e640000000a00 */
[----:B------:R-:W-:Y:S01]  /*1a90*/  @P0 IADD3.X R5, R30, UR5, RZ, P1, !PT ;  /* 0x000000051e050c10 */ /* 0x000fe20008ffe4ff */
[----:B------:R-:W-:-:S04]  /*1aa0*/  ULDC.64 UR4, c[0x0][0x308] ;  /* 0x0000c20000047ab9 */ /* 0x000fc80000000a00 */
[----:B------:R0:W2:Y:S01]  /*1ab0*/  @P0 LDG.E R27, desc[UR42][R4.64] ;  /* 0x0000002a041b0981 */ /* 0x0000a2000c1e1900 */
[----:B------:R-:W-:Y:S01]  /*1ac0*/  SHF.R.S32.HI R43, RZ, 0x1f, R88 ;  /* 0x0000001fff2b7819 */ /* 0x000fe20000011458 */
[----:B0-----:R-:W-:Y:S01]  /*1ad0*/  IMAD.WIDE.U32 R6, R88, R104, RZ ;  /* 0x0000006858067225 */ /* 0x001fe200078e00ff */
[----:B------:R-:W-:-:S03]  /*1ae0*/  ISETP.NE.U32.AND P0, PT, RZ, UR6, PT ;  /* 0x00000006ff007c0c */ /* 0x000fc6000bf05070 */
[----:B------:R-:W-:Y:S01]  /*1af0*/  IMAD R0, R43, R104, RZ ;  /* 0x000000682b007224 */ /* 0x000fe200078e02ff */
[----:B------:R-:W-:-:S03]  /*1b00*/  ISETP.NE.AND.EX P0, PT, RZ, UR7, PT, P0 ;  /* 0x00000007ff007c0c */ /* 0x000fc6000bf05300 */
[----:B------:R-:W-:Y:S02]  /*1b10*/  IMAD R3, R88, R105, R0 ;  /* 0x0000006958037224 */ /* 0x000fe400078e0200 */
[----:B------:R-:W-:Y:S02]  /*1b20*/  IMAD R0, R8, UR4, RZ ;  /* 0x0000000408007c24 */ /* 0x000fe4000f8e02ff */
[----:B------:R-:W-:Y:S02]  /*1b30*/  IMAD.IADD R7, R7, 0x1, R3 ;  /* 0x0000000107077824 */ /* 0x000fe400078e0203 */
[C---:B------:R-:W-:Y:S02]  /*1b40*/  IMAD R3, R31.reuse, UR5, R0 ;  /* 0x000000051f037c24 */ /* 0x040fe4000f8e0200 */
[----:B------:R-:W-:Y:S01]  /*1b50*/  IMAD.WIDE.U32 R4, R31, UR4, R6 ;  /* 0x000000041f047c25 */ /* 0x000fe2000f8e0006 */
[----:B------:R-:W-:-:S03]  /*1b60*/  ULDC.64 UR4, c[0x0][0x310] ;  /* 0x0000c40000047ab9 */ /* 0x000fc60000000a00 */
[----:B------:R-:W-:Y:S01]  /*1b70*/  IMAD.IADD R5, R5, 0x1, R3 ;  /* 0x0000000105057824 */ /* 0x000fe200078e0203 */
[----:B-1----:R-:W-:-:S04]  /*1b80*/  SHF.R.U32.HI R36, RZ, 0x7, R20 ;  /* 0x00000007ff247819 */ /* 0x002fc80000011614 */
[----:B------:R-:W-:Y:S02]  /*1b90*/  ISETP.NE.AND P6, PT, R36, 0x1, PT ;  /* 0x000000012400780c */ /* 0x000fe40003fc5270 */
[----:B------:R-:W-:Y:S01]  /*1ba0*/  ISETP.GE.AND P2, PT, R16, R39, PT ;  /* 0x000000271000720c */ /* 0x000fe20003f46270 */
[----:B------:R-:W-:Y:S01]  /*1bb0*/  VIADD R28, R23, 0x20 ;  /* 0x00000020171c7836 */ /* 0x000fe20000000000 */
[----:B------:R-:W-:Y:S02]  /*1bc0*/  SHF.R.S32.HI R34, RZ, 0x1f, R23 ;  /* 0x0000001fff227819 */ /* 0x000fe40000011417 */
[----:B------:R-:W-:Y:S01]  /*1bd0*/  SHF.R.S32.HI R19, RZ, 0x1f, R18 ;  /* 0x0000001fff137819 */ /* 0x000fe20000011412 */
[----:B------:R-:W-:-:S05]  /*1be0*/  IMAD.SHL.U32 R28, R28, 0x80, RZ ;  /* 0x000000801c1c7824 */ /* 0x000fca00078e00ff */
[----:B------:R-:W-:Y:S01]  /*1bf0*/  LOP3.LUT R28, R28, 0x380, RZ, 0xc0, !PT ;  /* 0x000003801c1c7812 */ /* 0x000fe200078ec0ff */
[----:B------:R-:W-:-:S04]  /*1c00*/  IMAD.WIDE.U32 R10, R23, R32, R16 ;  /* 0x00000020170a7225 */ /* 0x000fc800078e0010 */
[----:B------:R-:W-:-:S05]  /*1c10*/  IMAD.SHL.U32 R29, R23, 0x80, RZ ;  /* 0x00000080171d7824 */ /* 0x000fca00078e00ff */
[----:B------:R-:W-:Y:S01]  /*1c20*/  LOP3.LUT R29, R29, 0x380, RZ, 0xc0, !PT ;  /* 0x000003801d1d7812 */ /* 0x000fe200078ec0ff */
[----:B------:R-:W-:-:S04]  /*1c30*/  VIADD R30, R23, 0x20 ;  /* 0x00000020171e7836 */ /* 0x000fc80000000000 */
[----:B------:R-:W-:-:S05]  /*1c40*/  IMAD.SHL.U32 R30, R30, 0x80, RZ ;  /* 0x000000801e1e7824 */ /* 0x000fca00078e00ff */
[----:B------:R-:W-:-:S04]  /*1c50*/  LOP3.LUT R30, R30, 0x380, RZ, 0xc0, !PT ;  /* 0x000003801e1e7812 */ /* 0x000fc800078ec0ff */
[----:B------:R-:W-:Y:S01]  /*1c60*/  SHF.R.U32.HI R30, RZ, 0x3, R30 ;  /* 0x00000003ff1e7819 */ /* 0x000fe2000001161e */
[C---:B------:R-:W-:Y:S01]  /*1c70*/  IMAD.SHL.U32 R90, R104.reuse, 0x20, RZ ;  /* 0x00000020685a7824 */ /* 0x040fe200078e00ff */
[----:B------:R-:W-:Y:S01]  /*1c80*/  SHF.L.U64.HI R91, R104, 0x5, R105 ;  /* 0x00000005685b7819 */ /* 0x000fe20000010269 */
[----:B------:R-:W-:-:S04]  /*1c90*/  IMAD.WIDE.U32 R46, R23, R104, R16 ;  /* 0x00000068172e7225 */ /* 0x000fc800078e0010 */
[----:B------:R-:W-:-:S04]  /*1ca0*/  IMAD.WIDE.U32 R130, R23, R104, R90 ;  /* 0x0000006817827225 */ /* 0x000fc800078e005a */
[----:B------:R-:W-:Y:S02]  /*1cb0*/  VIADD R38, R23, 0x20 ;  /* 0x0000002017267836 */ /* 0x000fe40000000000 */
[----:B------:R-:W-:-:S03]  /*1cc0*/  IMAD.SHL.U32 R112, R39, 0x2, RZ ;  /* 0x0000000227707824 */ /* 0x000fc600078e00ff */
[----:B------:R-:W-:Y:S01]  /*1cd0*/  SHF.R.S32.HI R118, RZ, 0x1f, R38 ;  /* 0x0000001fff767819 */ /* 0x000fe20000011426 */
[----:B------:R-:W-:Y:S02]  /*1ce0*/  VIADD R38, R23, 0x60 ;  /* 0x0000006017267836 */ /* 0x000fe40000000000 */
[----:B------:R-:W-:-:S03]  /*1cf0*/  VIADD R128, R36, 0x8 ;  /* 0x0000000824807836 */ /* 0x000fc60000000000 */
[----:B------:R-:W-:Y:S01]  /*1d00*/  SHF.R.S32.HI R116, RZ, 0x1f, R38 ;  /* 0x0000001fff747819 */ /* 0x000fe20000011426 */
[----:B------:R-:W-:Y:S01]  /*1d10*/  IMAD.SHL.U32 R129, R104, 0x80, RZ ;  /* 0x0000008068817824 */ /* 0x000fe200078e00ff */
[----:B--2---:R-:W-:Y:S02]  /*1d20*/  SHF.R.S32.HI R0, RZ, 0x1f, R27 ;  /* 0x0000001fff007819 */ /* 0x004fe4000001141b */
[----:B------:R-:W-:Y:S02]  /*1d30*/  SEL R101, R27, RZ, !P0 ;  /* 0x000000ff1b657207 */ /* 0x000fe40004000000 */
[----:B------:R-:W-:-:S03]  /*1d40*/  SEL R9, R0, RZ, !P0 ;  /* 0x000000ff00097207 */ /* 0x000fc60004000000 */
[----:B------:R-:W-:Y:S02]  /*1d50*/  IMAD.WIDE.U32 R102, R101, UR4, R4 ;  /* 0x0000000465667c25 */ /* 0x000fe4000f8e0004 */
[----:B------:R-:W0:Y:S02]  /*1d60*/  LDC.64 R4, c[0x0][0x408] ;  /* 0x00010200ff047b82 */ /* 0x000e240000000a00 */
[----:B------:R-:W-:-:S04]  /*1d70*/  IMAD R0, R9, UR4, RZ ;  /* 0x0000000409007c24 */ /* 0x000fc8000f8e02ff */
[----:B------:R-:W-:Y:S01]  /*1d80*/  IMAD R41, R101, UR5, R0 ;  /* 0x0000000565297c24 */ /* 0x000fe2000f8e0200 */
[----:B------:R-:W-:Y:S05]  /*1d90*/  @!P6 WARPSYNC.ALL ;  /* 0x000000000000e948 */ /* 0x000fea0003800000 */
[----:B------:R-:W-:Y:S02]  /*1da0*/  ULDC.64 UR4, c[0x0][0x330] ;  /* 0x0000cc0000047ab9 */ /* 0x000fe40000000a00 */
[----:B------:R-:W-:Y:S02]  /*1db0*/  IMAD R0, R8, UR4, RZ ;  /* 0x0000000408007c24 */ /* 0x000fe4000f8e02ff */
[----:B------:R-:W-:-:S04]  /*1dc0*/  IMAD.WIDE.U32 R6, R31, UR4, R16 ;  /* 0x000000041f067c25 */ /* 0x000fc8000f8e0010 */
[----:B------:R-:W-:Y:S01]  /*1dd0*/  IMAD R3, R31, UR5, R0 ;  /* 0x000000051f037c24 */ /* 0x000fe2000f8e0200 */
[----:B------:R-:W-:-:S03]  /*1de0*/  ULDC.64 UR4, c[0x0][0x338] ;  /* 0x0000ce0000047ab9 */ /* 0x000fc60000000a00 */
[----:B------:R-:W-:Y:S02]  /*1df0*/  IMAD.IADD R7, R7, 0x1, R3 ;  /* 0x0000000107077824 */ /* 0x000fe400078e0203 */
[----:B------:R-:W-:-:S04]  /*1e00*/  IMAD R3, R9, UR4, RZ ;  /* 0x0000000409037c24 */ /* 0x000fc8000f8e02ff */
[----:B------:R-:W-:Y:S01]  /*1e10*/  IMAD R109, R101, UR5, R3 ;  /* 0x00000005656d7c24 */ /* 0x000fe2000f8e0203 */
[----:B------:R-:W-:Y:S01]  /*1e20*/  SEL R3, R39, RZ, P2 ;  /* 0x000000ff27037207 */ /* 0x000fe20001000000 */
[----:B0-----:R-:W-:-:S04]  /*1e30*/  IMAD R12, R34, R4, RZ ;  /* 0x00000004220c7224 */ /* 0x001fc800078e02ff */
[----:B------:R-:W-:Y:S02]  /*1e40*/  IMAD.IADD R3, R16, 0x1, R3 ;  /* 0x0000000110037824 */ /* 0x000fe400078e0203 */
[----:B------:R-:W-:-:S03]  /*1e50*/  IMAD.WIDE.U32 R8, R23, R4, R18 ;  /* 0x0000000417087225 */ /* 0x000fc600078e0012 */
[----:B------:R-:W-:Y:S01]  /*1e60*/  SHF.R.S32.HI R14, RZ, 0x1f, R3 ;  /* 0x0000001fff0e7819 */ /* 0x000fe20000011403 */
[----:B------:R-:W-:-:S03]  /*1e70*/  IMAD R93, R23, R5, R12 ;  /* 0x00000005175d7224 */ /* 0x000fc600078e020c */
[----:B------:R-:W-:Y:S01]  /*1e80*/  LEA.HI R48, R14, R3, RZ, 0x4 ;  /* 0x000000030e307211 */ /* 0x000fe200078f20ff */
[----:B------:R-:W-:-:S03]  /*1e90*/  IMAD.IADD R95, R9, 0x1, R93 ;  /* 0x00000001095f7824 */ /* 0x000fc600078e025d */
[----:B------:R-:W-:Y:S02]  /*1ea0*/  LOP3.LUT R9, R28, 0x70, R48, 0xf8, !PT ;  /* 0x000000701c097812 */ /* 0x000fe400078ef830 */
[----:B------:R-:W0:Y:S01]  /*1eb0*/  S2R R28, SR_TID.X ;  /* 0x00000000001c7919 */ /* 0x000e220000002100 */
[----:B------:R-:W-:Y:S02]  /*1ec0*/  IMAD R0, R34, R32, RZ ;  /* 0x0000002022007224 */ /* 0x000fe400078e02ff */
[----:B------:R-:W-:Y:S02]  /*1ed0*/  VIADD R27, R23, 0x40 ;  /* 0x00000040171b7836 */ /* 0x000fe40000000000 */
[----:B------:R-:W-:-:S04]  /*1ee0*/  IMAD.WIDE.U32 R100, R101, UR4, R6 ;  /* 0x0000000465647c25 */ /* 0x000fc8000f8e0006 */
[----:B------:R-:W-:Y:S02]  /*1ef0*/  IMAD.MOV.U32 R94, RZ, RZ, R8 ;  /* 0x000000ffff5e7224 */ /* 0x000fe400078e0008 */
[----:B------:R-:W-:Y:S01]  /*1f00*/  IMAD R13, R23, R33, R0 ;  /* 0x00000021170d7224 */ /* 0x000fe200078e0200 */
[----:B------:R-:W-:Y:S01]  /*1f10*/  SHF.L.U32 R27, R27, 0x7, RZ ;  /* 0x000000071b1b7819 */ /* 0x000fe200000006ff */
[----:B------:R-:W-:Y:S01]  /*1f20*/  IMAD.WIDE.U32 R6, R23, R32, R18 ;  /* 0x0000002017067225 */ /* 0x000fe200078e0012 */
[----:B-----5:R-:W-:Y:S01]  /*1f30*/  SHF.R.S32.HI R31, RZ, 0x1f, R113 ;  /* 0x0000001fff1f7819 */ /* 0x020fe20000011471 */
[----:B------:R-:W-:Y:S02]  /*1f40*/  ULDC UR4, c[0x0][0x2f4] ;  /* 0x0000bd0000047ab9 */ /* 0x000fe40000000800 */
[----:B------:R-:W-:Y:S01]  /*1f50*/  IMAD.IADD R11, R13, 0x1, R11 ;  /* 0x000000010d0b7824 */ /* 0x000fe200078e020b */
[----:B------:R-:W-:Y:S01]  /*1f60*/  IADD3 R7, R7, R13, RZ ;  /* 0x0000000d07077210 */ /* 0x000fe20007ffe0ff */
[----:B------:R-:W-:Y:S01]  /*1f70*/  IMAD.WIDE.U32 R12, R23, R4, R16 ;  /* 0x00000004170c7225 */ /* 0x000fe200078e0010 */
[----:B------:R-:W-:-:S02]  /*1f80*/  LOP3.LUT R27, R27, 0x380, RZ, 0xc0, !PT ;  /* 0x000003801b1b7812 */ /* 0x000fc400078ec0ff */
[----:B------:R-:W-:Y:S01]  /*1f90*/  LEA.HI R8, R14, R3, RZ, 0x7 ;  /* 0x000000030e087211 */ /* 0x000fe200078f38ff */
[----:B------:R-:W-:Y:S01]  /*1fa0*/  IMAD.MOV.U32 R92, RZ, RZ, R12 ;  /* 0x000000ffff5c7224 */ /* 0x000fe200078e000c */
[--C-:B------:R-:W-:Y:S02]  /*1fb0*/  LOP3.LUT R3, R29, 0x70, R48.reuse, 0xf8, !PT ;  /* 0x000000701d037812 */ /* 0x100fe400078ef830 */
[----:B------:R-:W-:Y:S01]  /*1fc0*/  LOP3.LUT R12, R27, 0x70, R48, 0xf8, !PT ;  /* 0x000000701b0c7812 */ /* 0x000fe200078ef830 */
[C---:B------:R-:W-:Y:S01]  /*1fd0*/  IMAD.SHL.U32 R27, R23.reuse, 0x80, RZ ;  /* 0x00000080171b7824 */ /* 0x040fe200078e00ff */
[----:B------:R-:W-:Y:S01]  /*1fe0*/  IADD3 R29, R23, 0x40, RZ ;  /* 0x00000040171d7810 */ /* 0x000fe20007ffe0ff */
[----:B0-----:R-:W-:-:S03]  /*1ff0*/  VIADD R35, R28, 0xffffff80 ;  /* 0xffffff801c237836 */ /* 0x001fc60000000000 */
[----:B------:R-:W-:Y:S01]  /*2000*/  LOP3.LUT R27, R27, 0x380, RZ, 0xc0, !PT ;  /* 0x000003801b1b7812 */ /* 0x000fe200078ec0ff */
[----:B------:R-:W-:Y:S01]  /*2010*/  IMAD.SHL.U32 R29, R29, 0x80, RZ ;  /* 0x000000801d1d7824 */ /* 0x000fe200078e00ff */
[----:B------:R-:W-:Y:S02]  /*2020*/  SHF.R.S32.HI R28, RZ, 0x1f, R35 ;  /* 0x0000001fff1c7819 */ /* 0x000fe40000011423 */
[----:B------:R-:W-:Y:S02]  /*2030*/  SHF.R.U32.HI R27, RZ, 0x3, R27 ;  /* 0x00000003ff1b7819 */ /* 0x000fe4000001161b */
[----:B------:R-:W-:Y:S02]  /*2040*/  LEA.HI R28, R28, R35, RZ, 0x6 ;  /* 0x000000231c1c7211 */ /* 0x000fe400078f30ff */
[----:B------:R-:W-:Y:S02]  /*2050*/  LOP3.LUT R29, R29, 0x380, RZ, 0xc0, !PT ;  /* 0x000003801d1d7812 */ /* 0x000fe400078ec0ff */
[----:B------:R-:W-:Y:S01]  /*2060*/  SHF.L.U32 R8, R8, 0x7, RZ ;  /* 0x0000000708087819 */ /* 0x000fe200000006ff */
[----:B------:R-:W-:Y:S01]  /*2070*/  IMAD.SHL.U32 R28, R28, 0x10, RZ ;  /* 0x000000101c1c7824 */ /* 0x000fe200078e00ff */
[----:B------:R-:W-:-:S02]  /*2080*/  LOP3.LUT R3, R3, R27, RZ, 0x3c, !PT ;  /* 0x0000001b03037212 */ /* 0x000fc400078e3cff */
[----:B------:R-:W-:Y:S02]  /*2090*/  LOP3.LUT R14, R237, 0x70, R48, 0xf8, !PT ;  /* 0x00000070ed0e7812 */ /* 0x000fe400078ef830 */
[----:B------:R-:W-:Y:S02]  /*20a0*/  SHF.R.U32.HI R29, RZ, 0x3, R29 ;  /* 0x00000003ff1d7819 */ /* 0x000fe4000001161d */
[----:B------:R-:W-:Y:S02]  /*20b0*/  SHF.R.U32.HI R27, RZ, 0x3, R237 ;  /* 0x00000003ff1b7819 */ /* 0x000fe400000116ed */
[----:B------:R-:W-:Y:S02]  /*20c0*/  IADD3 R93, R93, R13, RZ ;  /* 0x0000000d5d5d7210 */ /* 0x000fe40007ffe0ff */
[----:B------:R-:W-:Y:S02]  /*20d0*/  LOP3.LUT R8, R8, 0xffffc000, RZ, 0xc0, !PT ;  /* 0xffffc00008087812 */ /* 0x000fe400078ec0ff */
[----:B------:R-:W-:-:S02]  /*20e0*/  LOP3.LUT R28, R28, 0xfffffc00, RZ, 0xc0, !PT ;  /* 0xfffffc001c1c7812 */ /* 0x000fc400078ec0ff */
[----:B------:R-:W-:Y:S02]  /*20f0*/  LOP3.LUT R9, R9, R30, RZ, 0x3c, !PT ;  /* 0x0000001e09097212 */ /* 0x000fe400078e3cff */
[----:B------:R-:W-:Y:S02]  /*2100*/  LOP3.LUT R13, R12, R29, RZ, 0x3c, !PT ;  /* 0x0000001d0c0d7212 */ /* 0x000fe400078e3cff */
[----:B------:R-:W-:Y:S02]  /*2110*/  LOP3.LUT R27, R14, R27, RZ, 0x3c, !PT ;  /* 0x0000001b0e1b7212 */ /* 0x000fe400078e3cff */
[-C--:B------:R-:W-:Y:S02]  /*2120*/  IADD3 R30, R3, R8.reuse, R28 ;  /* 0x00000008031e7210 */ /* 0x080fe40007ffe01c */
[-C--:B---3--:R-:W-:Y:S02]  /*2130*/  IADD3 R29, R9, R8.reuse, R26 ;  /* 0x00000008091d7210 */ /* 0x088fe40007ffe01a */
[----:B------:R-:W-:-:S02]  /*2140*/  IADD3 R28, R13, R8, R21 ;  /* 0x000000080d1c7210 */ /* 0x000fc40007ffe015 */
[----:B----4-:R-:W-:Y:S01]  /*2150*/  IADD3 R27, R27, R8, R15 ;  /* 0x000000081b1b7210 */ /* 0x010fe20007ffe00f */
[----:B------:R-:W-:Y:S01]  /*2160*/  IMAD R8, R31, R4, RZ ;  /* 0x000000041f087224 */ /* 0x000fe200078e02ff */
[----:B------:R-:W-:Y:S01]  /*2170*/  SHF.L.U64.HI R12, R4, 0x5, R5 ;  /* 0x00000005040c7819 */ /* 0x000fe20000010205 */
[----:B------:R-:W-:Y:S01]  /*2180*/  IMAD.WIDE.U32 R98, R113, R32, R6 ;  /* 0x0000002071627225 */ /* 0x000fe200078e0006 */
[----:B------:R-:W-:-:S03]  /*2190*/  IADD3 R35, R23, 0x40, RZ ;  /* 0x0000004017237810 */ /* 0x000fc60007ffe0ff */
[C---:B------:R-:W-:Y:S01]  /*21a0*/  IMAD.WIDE.U32 R96, R113.reuse, R32, R10 ;  /* 0x0000002071607225 */ /* 0x040fe200078e000a */
[C-C-:B------:R-:W-:Y:S02]  /*21b0*/  SHF.L.U64.HI R11, R4.reuse, 0x6, R5.reuse ;  /* 0x00000006040b7819 */ /* 0x140fe40000010205 */
[C---:B------:R-:W-:Y:S01]  /*21c0*/  SHF.L.U64.HI R10, R4.reuse, 0x7, R5 ;  /* 0x00000007040a7819 */ /* 0x040fe20000010205 */
[C---:B------:R-:W-:Y:S01]  /*21d0*/  IMAD R45, R113.reuse, R5, R8 ;  /* 0x00000005712d7224 */ /* 0x040fe200078e0208 */
[C---:B------:R-:W-:Y:S01]  /*21e0*/  SHF.L.U32 R8, R4.reuse, 0x6, RZ ;  /* 0x0000000604087819 */ /* 0x040fe200000006ff */
[----:B------:R-:W-:Y:S02]  /*21f0*/  IMAD.SHL.U32 R9, R4, 0x20, RZ ;  /* 0x0000002004097824 */ /* 0x000fe400078e00ff */
[----:B------:R-:W-:-:S04]  /*2200*/  IMAD.WIDE.U32 R94, R113, R4, R94 ;  /* 0x00000004715e7225 */ /* 0x000fc800078e005e */
[----:B------:R-:W-:-:S04]  /*2210*/  IMAD.WIDE.U32 R92, R113, R4, R92 ;  /* 0x00000004715c7225 */ /* 0x000fc800078e005c */
[----:B------:R-:W-:Y:S02]  /*2220*/  IMAD.SHL.U32 R7, R4, 0x80, RZ ;  /* 0x0000008004077824 */ /* 0x000fe400078e00ff */
[----:B------:R-:W-:Y:S01]  /*2230*/  IMAD R4, R34, R104, RZ ;  /* 0x0000006822047224 */ /* 0x000fe200078e02ff */
[----:B------:R-:W-:-:S03]  /*2240*/  SHF.R.S32.HI R117, RZ, 0x1f, R35 ;  /* 0x0000001fff757819 */ /* 0x000fc60000011423 */
[C---:B------:R-:W-:Y:S01]  /*2250*/  IMAD R35, R23.reuse, R105, R4 ;  /* 0x0000006917237224 */ /* 0x040fe200078e0204 */
[----:B------:R-:W-:Y:S01]  /*2260*/  IADD3 R88, P0, R23, R88, RZ ;  /* 0x0000005817587210 */ /* 0x000fe20007f1e0ff */
[----:B------:R-:W-:Y:S01]  /*2270*/  IMAD R20, R31, R32, RZ ;  /* 0x000000201f147224 */ /* 0x000fe200078e02ff */
[----:B------:R-:W-:Y:S02]  /*2280*/  IADD3 R4, P1, R90, R130, RZ ;  /* 0x000000825a047210 */ /* 0x000fe40007f3e0ff */
[----:B------:R-:W-:Y:S01]  /*2290*/  IADD3 R5, R35, R131, RZ ;  /* 0x0000008323057210 */ /* 0x000fe20007ffe0ff */
[----:B------:R-:W-:Y:S01]  /*22a0*/  IMAD R37, R113, R33, R20 ;  /* 0x0000002171257224 */ /* 0x000fe200078e0214 */
[----:B------:R-:W-:Y:S01]  /*22b0*/  IADD3.X R89, R34, R43, RZ, P0, !PT ;  /* 0x0000002b22597210 */ /* 0x000fe200007fe4ff */
[----:B------:R-:W-:Y:S01]  /*22c0*/  IMAD.SHL.U32 R14, R32, 0x40, RZ ;  /* 0x00000040200e7824 */ /* 0x000fe200078e00ff */
[----:B------:R-:W-:Y:S01]  /*22d0*/  IADD3 R39, P0, R102, R46, RZ ;  /* 0x0000002e66277210 */ /* 0x000fe20007f1e0ff */
[C---:B------:R-:W-:Y:S01]  /*22e0*/  IMAD.SHL.U32 R13, R32.reuse, 0x80, RZ ;  /* 0x00000080200d7824 */ /* 0x040fe200078e00ff */
[C---:B------:R-:W-:Y:S01]  /*22f0*/  SHF.L.U64.HI R26, R32.reuse, 0x5, R33 ;  /* 0x00000005201a7819 */ /* 0x040fe20000010221 */
[----:B------:R-:W-:Y:S01]  /*2300*/  IMAD.IADD R34, R47, 0x1, R35 ;  /* 0x000000012f227824 */ /* 0x000fe200078e0223 */
[C---:B------:R-:W-:Y:S01]  /*2310*/  SHF.L.U64.HI R21, R32.reuse, 0x6, R33 ;  /* 0x0000000620157819 */ /* 0x040fe20000010221 */
[----:B------:R-:W-:Y:S01]  /*2320*/  IMAD.IADD R41, R103, 0x1, R41 ;  /* 0x0000000167297824 */ /* 0x000fe200078e0229 */
[----:B------:R-:W-:-:S02]  /*2330*/  SHF.L.U64.HI R20, R32, 0x7, R33 ;  /* 0x0000000720147819 */ /* 0x000fc40000010221 */
[----:B------:R-:W-:Y:S01]  /*2340*/  SHF.L.U32 R15, R32, 0x5, RZ ;  /* 0x00000005200f7819 */ /* 0x000fe200000006ff */
[----:B------:R-:W-:Y:S01]  /*2350*/  IMAD.X R32, R5, 0x1, R91, P1 ;  /* 0x0000000105207824 */ /* 0x000fe200008e065b */
[----:B------:R-:W-:Y:S01]  /*2360*/  P2R R0, PR, RZ, 0x4 ;  /* 0x00000004ff007803 */ /* 0x000fe20000000000 */
[----:B------:R-:W-:Y:S01]  /*2370*/  VIADD R6, R16, 0x80 ;  /* 0x0000008010067836 */ /* 0x000fe20000000000 */
[----:B------:R-:W-:Y:S01]  /*2380*/  IADD3 R31, P1, R4, R90, RZ ;  /* 0x0000005a041f7210 */ /* 0x000fe20007f3e0ff */
[----:B------:R-:W-:Y:S01]  /*2390*/  IMAD.X R44, R34, 0x1, R41, P0 ;  /* 0x00000001222c7824 */ /* 0x000fe200000e0629 */
[----:B------:R-:W-:Y:S02]  /*23a0*/  IADD3 R42, P3, R102, 0x80, RZ ;  /* 0x00000080662a7810 */ /* 0x000fe40007f7e0ff */
[----:B------:R-:W-:Y:S02]  /*23b0*/  IADD3 R43, P2, R39, 0x80, RZ ;  /* 0x00000080272b7810 */ /* 0x000fe40007f5e0ff */
[----:B------:R-:W-:Y:S01]  /*23c0*/  LOP3.LUT R40, R48, 0xfffffff0, RZ, 0xc0, !PT ;  /* 0xfffffff030287812 */ /* 0x000fe200078ec0ff */
[----:B------:R-:W-:Y:S01]  /*23d0*/  IMAD.X R35, R32, 0x1, R91, P1 ;  /* 0x0000000120237824 */ /* 0x000fe200008e065b */
[C---:B------:R-:W-:Y:S01]  /*23e0*/  SHF.L.U64.HI R3, R104.reuse, 0x7, R105 ;  /* 0x0000000768037819 */ /* 0x040fe20000010269 */
[----:B------:R-:W-:Y:S01]  /*23f0*/  IMAD.IADD R36, R99, 0x1, R37 ;  /* 0x0000000163247824 */ /* 0x000fe200078e0225 */
[----:B------:R-:W-:Y:S01]  /*2400*/  SHF.L.U64.HI R33, R104, 0x6, R105 ;  /* 0x0000000668217819 */ /* 0x000fe20000010269 */
[----:B------:R-:W-:Y:S01]  /*2410*/  IMAD.IADD R38, R95, 0x1, R45 ;  /* 0x000000015f267824 */ /* 0x000fe200078e022d */
[----:B------:R-:W-:Y:S01]  /*2420*/  IADD3 R37, R37, R97, RZ ;  /* 0x0000006125257210 */ /* 0x000fe20007ffe0ff */
[----:B------:R-:W-:Y:S01]  /*2430*/  IMAD.X R107, RZ, RZ, R41, P3 ;  /* 0x000000ffff6b7224 */ /* 0x000fe200018e0629 */
[----:B------:R-:W-:Y:S01]  /*2440*/  @!P6 BAR.SYNC.DEFER_BLOCKING 0x9, 0x100 ;  /* 0x024400000000eb1d */ /* 0x000fe20000010000 */
[----:B------:R-:W-:Y:S01]  /*2450*/  ISETP.GE.AND P0, PT, R16, UR4, PT ;  /* 0x0000000410007c0c */ /* 0x000fe2000bf06270 */
[----:B------:R-:W-:Y:S01]  /*2460*/  IMAD.X R108, RZ, RZ, R44, P2 ;  /* 0x000000ffff6c7224 */ /* 0x000fe200010e062c */
[----:B------:R-:W-:Y:S01]  /*2470*/  ISETP.GE.AND P1, PT, R6, UR4, PT ;  /* 0x0000000406007c0c */ /* 0x000fe2000bf26270 */
[----:B------:R-:W-:Y:S01]  /*2480*/  IMAD.IADD R109, R101, 0x1, R109 ;  /* 0x00000001656d7824 */ /* 0x000fe200078e026d */
[----:B------:R-:W-:-:S02]  /*2490*/  IADD3 R45, R45, R93, RZ ;  /* 0x0000005d2d2d7210 */ /* 0x000fc40007ffe0ff */
[----:B------:R-:W-:Y:S02]  /*24a0*/  SHF.R.S32.HI R105, RZ, 0x4, R48 ;  /* 0x00000004ff697819 */ /* 0x000fe40000011430 */
[----:B------:R-:W-:-:S07]  /*24b0*/  SHF.R.S32.HI R106, RZ, 0x1f, R40 ;  /* 0x0000001fff6a7819 */ /* 0x000fce0000011428 */
.L_x_435:
[----:B------:R-:W2:Y:S01]  /*24c0*/  LDL R48, [R1+0x34] ;  /* 0x0000340001307983 */ /* 0x000ea20000100800 */
[----:B------:R-:W0:Y:S01]  /*24d0*/  LDC R122, c[0x0][0x3f4] ;  /* 0x0000fd00ff7a7b82 */ /* 0x000e220000000800 */
[----:B------:R-:W-:Y:S01]  /*24e0*/  IADD3 R25, R25, -0x1, RZ ;  /* 0xffffffff19197810 */ /* 0x000fe20007ffe0ff */
[----:B------:R-:W-:Y:S05]  /*24f0*/  YIELD ;  /* 0x0000000000007946 */ /* 0x000fea0003800000 */
[----:B------:R-:W-:Y:S01]  /*2500*/  ISETP.GT.AND P3, PT, R25, R24, PT ;  /* 0x000000181900720c */ /* 0x000fe20003f64270 */
[----:B------:R-:W-:Y:S03]  /*2510*/  BSSY B0, `(.L_x_352) ;  /* 0x0000928000007945 */ /* 0x000fe60003800000 */
[----:B------:R-:W-:-:S02]  /*2520*/  P2R R111, PR, RZ, 0x8 ;  /* 0x00000008ff6f7803 */ /* 0x000fc40000000000 */
[----:B0-----:R-:W-:Y:S01]  /*2530*/  ISETP.GE.AND P2, PT, R122, 0x1, PT ;  /* 0x000000017a00780c */ /* 0x001fe20003f46270 */
[----:B--2---:R-:W-:-:S04]  /*2540*/  IMAD R49, R232, 0x8000, R48 ;  /* 0x00008000e8317824 */ /* 0x004fc800078e0230 */
[----:B------:R-:W-:-:S08]  /*2550*/  IMAD.IADD R114, R22, 0x1, R49 ;  /* 0x0000000116727824 */ /* 0x000fd000078e0231 */
[----:B------:R-:W-:Y:S05]  /*2560*/  @!P2 BRA `(.L_x_353) ;  /* 0x0000008c0038a947 */ /* 0x000fea0003800000 */
[----:B------:R-:W-:Y:S01]  /*2570*/  ULDC.U8 UR4, c[0x0][0x410] ;  /* 0x0001040000047ab9 */ /* 0x000fe20000000000 */
[----:B------:R-:W-:Y:S01]  /*2580*/  SHF.R.S32.HI R48, RZ, 0x1f, R25 ;  /* 0x0000001fff307819 */ /* 0x000fe20000011419 */
[-C--:B------:R-:W-:Y:S01]  /*2590*/  IMAD R49, R3, R25.reuse, RZ ;  /* 0x0000001903317224 */ /* 0x080fe200078e02ff */
[----:B------:R-:W-:Y:S01]  /*25a0*/  ISETP.NE.AND P2, PT, RZ, UR4, PT ;  /* 0x00000004ff007c0c */ /* 0x000fe2000bf45270 */
[-C--:B------:R-:W-:Y:S02]  /*25b0*/  IMAD R50, R20, R25.reuse, RZ ;  /* 0x0000001914327224 */ /* 0x080fe400078e02ff */
[----:B------:R-:W-:Y:S02]  /*25c0*/  IMAD R51, R10, R25, RZ ;  /* 0x000000190a337224 */ /* 0x000fe400078e02ff */
[C---:B------:R-:W-:Y:S02]  /*25d0*/  IMAD R123, R48.reuse, R129, R49 ;  /* 0x00000081307b7224 */ /* 0x040fe400078e0231 */
[----:B------:R-:W-:-:S02]  /*25e0*/  IMAD R53, R48, R13, R50 ;  /* 0x0000000d30357224 */ /* 0x000fc400078e0232 */
[----:B------:R-:W-:Y:S02]  /*25f0*/  IMAD R127, R48, R7, R51 ;  /* 0x00000007307f7224 */ /* 0x000fe400078e0233 */
[----:B------:R-:W-:Y:S02]  /*2600*/  IMAD R115, R25, -0x80, R2 ;  /* 0xffffff8019737824 */ /* 0x000fe400078e0202 */
[----:B------:R-:W-:-:S03]  /*2610*/  IMAD.WIDE.U32 R48, R13, R25, RZ ;  /* 0x000000190d307225 */ /* 0x000fc600078e00ff */
[----:B------:R-:W-:Y:S01]  /*2620*/  VIMNMX R115, R115, 0x80, PT ;  /* 0x0000008073737848 */ /* 0x000fe20003fe0100 */
[----:B------:R-:W-:Y:S01]  /*2630*/  IMAD.WIDE.U32 R120, R129, R25, RZ ;  /* 0x0000001981787225 */ /* 0x000fe200078e00ff */
[----:B------:R-:W-:-:S03]  /*2640*/  IADD3 R133, R49, R53, RZ ;  /* 0x0000003531857210 */ /* 0x000fc60007ffe0ff */
[----:B------:R-:W-:-:S04]  /*2650*/  IMAD.WIDE.U32 R50, R7, R25, RZ ;  /* 0x0000001907327225 */ /* 0x000fc800078e00ff */
[----:B------:R-:W-:Y:S02]  /*2660*/  IMAD.IADD R123, R121, 0x1, R123 ;  /* 0x00000001797b7824 */ /* 0x000fe400078e027b */
[----:B------:R-:W-:Y:S01]  /*2670*/  IMAD.IADD R127, R51, 0x1, R127 ;  /* 0x00000001337f7824 */ /* 0x000fe200078e027f */
[----:B------:R-:W-:Y:S06]  /*2680*/  @!P2 BRA `(.L_x_354) ;  /* 0x0000004000e8a947 */ /* 0x000fec0003800000 */
[----:B------:R-:W-:Y:S01]  /*2690*/  ISETP.GE.AND P2, PT, R23, R115, PT ;  /* 0x000000731700720c */ /* 0x000fe20003f46270 */
[----:B------:R-:W-:Y:S01]  /*26a0*/  BSSY B1, `(.L_x_355) ;  /* 0x0000017000017945 */ /* 0x000fe20003800000 */
[----:B------:R-:W-:Y:S02]  /*26b0*/  CS2R R68, SRZ ;  /* 0x0000000000447805 */ /* 0x000fe4000001ff00 */
[----:B------:R-:W-:Y:S02]  /*26c0*/  CS2R R76, SRZ ;  /* 0x00000000004c7805 */ /* 0x000fe4000001ff00 */
[----:B------:R-:W-:Y:S02]  /*26d0*/  CS2R R80, SRZ ;  /* 0x0000000000507805 */ /* 0x000fe4000001ff00 */
[----:B------:R-:W-:Y:S02]  /*26e0*/  CS2R R78, SRZ ;  /* 0x00000000004e7805 */ /* 0x000fe4000001ff00 */
[----:B------:R-:W-:-:S03]  /*26f0*/  CS2R R82, SRZ ;  /* 0x0000000000527805 */ /* 0x000fc6000001ff00 */
[----:B------:R-:W-:Y:S05]  /*2700*/  @P2 BRA `(.L_x_356) ;  /* 0x0000000000402947 */ /* 0x000fea0003800000 */
[----:B------:R-:W-:Y:S01]  /*2710*/  ULDC.64 UR4, c[0x0][0x3e8] ;  /* 0x0000fa0000047ab9 */ /* 0x000fe20000000a00 */
[----:B------:R-:W-:Y:S02]  /*2720*/  CS2R R80, SRZ ;  /* 0x0000000000507805 */ /* 0x000fe4000001ff00 */
[----:B------:R-:W-:Y:S02]  /*2730*/  IADD3 R52, P3, P4, R98, UR4, R48 ;  /* 0x0000000462347c10 */ /* 0x000fe4000fc7e030 */
[----:B------:R-:W-:Y:S02]  /*2740*/  CS2R R82, SRZ ;  /* 0x0000000000527805 */ /* 0x000fe4000001ff00 */
[----:B------:R-:W-:Y:S01]  /*2750*/  IADD3.X R53, R36, UR5, R133, P3, P4 ;  /* 0x0000000524357c10 */ /* 0x000fe20009fe8485 */
[----:B------:R-:W-:Y:S02]  /*2760*/  ULDC.64 UR4, c[0x0][0x400] ;  /* 0x0001000000047ab9 */ /* 0x000fe40000000a00 */
[----:B------:R-:W-:-:S04]  /*2770*/  IADD3 R54, P3, P4, R94, UR4, R50 ;  /* 0x000000045e367c10 */ /* 0x000fc8000fc7e032 */
[----:B------:R-:W-:Y:S02]  /*2780*/  IADD3.X R55, R38, UR5, R127, P3, P4 ;  /* 0x0000000526377c10 */ /* 0x000fe40009fe847f */
[----:B------:R-:W-:Y:S02]  /*2790*/  ISETP.GE.AND P3, PT, R18, R122, PT ;  /* 0x0000007a1200720c */ /* 0x000fe40003f66270 */
[----:B------:R-:W-:Y:S02]  /*27a0*/  CS2R R76, SRZ ;  /* 0x00000000004c7805 */ /* 0x000fe4000001ff00 */
[----:B------:R-:W-:-:S09]  /*27b0*/  CS2R R78, SRZ ;  /* 0x00000000004e7805 */ /* 0x000fd2000001ff00 */
[----:B------:R0:W5:Y:S04]  /*27c0*/  @!P3 LDG.E.64 R80, desc[UR42][R52.64] ;  /* 0x0000002a3450b981 */ /* 0x000168000c1e1b00 */
[----:B------:R0:W5:Y:S01]  /*27d0*/  @!P3 LDG.E.64 R82, desc[UR42][R54.64] ;  /* 0x0000002a3652b981 */ /* 0x000162000c1e1b00 */
[----:B------:R-:W-:-:S13]  /*27e0*/  ISETP.GE.AND P3, PT, R233, R122, PT ;  /* 0x0000007ae900720c */ /* 0x000fda0003f66270 */
[----:B------:R0:W5:Y:S04]  /*27f0*/  @!P3 LDG.E.64 R76, desc[UR42][R52.64+0x40] ;  /* 0x0000402a344cb981 */ /* 0x000168000c1e1b00 */
[----:B------:R0:W5:Y:S02]  /*2800*/  @!P3 LDG.E.64 R78, desc[UR42][R54.64+0x40] ;  /* 0x0000402a364eb981 */ /* 0x000164000c1e1b00 */
.L_x_356:
[----:B------:R-:W-:Y:S05]  /*2810*/  BSYNC B1 ;  /* 0x0000000000017941 */ /* 0x000fea0003800000 */
.L_x_355:
[----:B0-----:R-:W-:Y:S01]  /*2820*/  VIADD R52, R23, 0x20 ;  /* 0x0000002017347836 */ /* 0x001fe20000000000 */
[----:B------:R-:W-:Y:S01]  /*2830*/  BSSY B1, `(.L_x_357) ;  /* 0x0000024000017945 */ /* 0x000fe20003800000 */
[----:B------:R-:W-:Y:S02]  /*2840*/  CS2R R72, SRZ ;  /* 0x0000000000487805 */ /* 0x000fe4000001ff00 */
[----:B------:R-:W-:Y:S02]  /*2850*/  CS2R R70, SRZ ;  /* 0x0000000000467805 */ /* 0x000fe4000001ff00 */
[----:B------:R-:W-:Y:S02]  /*2860*/  CS2R R60, SRZ ;  /* 0x00000000003c7805 */ /* 0x000fe4000001ff00 */
[----:B------:R-:W-:Y:S02]  /*2870*/  ISETP.GE.AND P3, PT, R52, R115, PT ;  /* 0x000000733400720c */ /* 0x000fe40003f66270 */
[----:B------:R-:W-:-:S02]  /*2880*/  CS2R R52, SRZ ;  /* 0x0000000000347805 */ /* 0x000fc4000001ff00 */
[----:B------:R-:W-:Y:S02]  /*2890*/  CS2R R64, SRZ ;  /* 0x0000000000407805 */ /* 0x000fe4000001ff00 */
[----:B------:R-:W-:Y:S02]  /*28a0*/  CS2R R62, SRZ ;  /* 0x00000000003e7805 */ /* 0x000fe4000001ff00 */
[----:B------:R-:W-:Y:S02]  /*28b0*/  CS2R R66, SRZ ;  /* 0x0000000000427805 */ /* 0x000fe4000001ff00 */
[----:B------:R-:W-:Y:S02]  /*28c0*/  CS2R R56, SRZ ;  /* 0x0000000000387805 */ /* 0x000fe4000001ff00 */
[----:B------:R-:W-:Y:S02]  /*28d0*/  CS2R R54, SRZ ;  /* 0x0000000000367805 */ /* 0x000fe4000001ff00 */
[----:B------:R-:W-:Y:S01]  /*28e0*/  CS2R R58, SRZ ;  /* 0x00000000003a7805 */ /* 0x000fe2000001ff00 */
[----:B-----5:R-:W-:Y:S01]  /*28f0*/  IMAD.MOV.U32 R132, RZ, RZ, R76 ;  /* 0x000000ffff847224 */ /* 0x020fe200078e004c */
[----:B------:R-:W-:-:S02]  /*2900*/  MOV R142, R80 ;  /* 0x00000050008e7202 */ /* 0x000fc40000000f00 */
[----:B------:R-:W-:Y:S01]  /*2910*/  CS2R R74, SRZ ;  /* 0x00000000004a7805 */ /* 0x000fe2000001ff00 */
[----:B------:R-:W-:Y:S06]  /*2920*/  @P3 BRA `(.L_x_358) ;  /* 0x0000000000503947 */ /* 0x000fec0003800000 */
[----:B------:R-:W-:Y:S01]  /*2930*/  IADD3 R84, P4, P5, R98, R48, R15 ;  /* 0x0000003062547210 */ /* 0x000fe20007d9e00f */
[----:B------:R-:W-:Y:S01]  /*2940*/  ULDC.64 UR4, c[0x0][0x3e8] ;  /* 0x0000fa0000047ab9 */ /* 0x000fe20000000a00 */
[----:B------:R-:W-:Y:S02]  /*2950*/  CS2R R72, SRZ ;  /* 0x0000000000487805 */ /* 0x000fe4000001ff00 */
[----:B------:R-:W-:Y:S02]  /*2960*/  CS2R R74, SRZ ;  /* 0x00000000004a7805 */ /* 0x000fe4000001ff00 */
[----:B------:R-:W-:Y:S02]  /*2970*/  IADD3.X R69, R36, R133, R26, P4, P5 ;  /* 0x0000008524457210 */ /* 0x000fe400027ea41a */
[----:B------:R-:W-:-:S04]  /*2980*/  IADD3 R86, P4, P5, R94, R50, R9 ;  /* 0x000000325e567210 */ /* 0x000fc80007d9e009 */
[----:B------:R-:W-:Y:S02]  /*2990*/  IADD3.X R68, R38, R127, R12, P4, P5 ;  /* 0x0000007f26447210 */ /* 0x000fe400027ea40c */
[----:B------:R-:W-:-:S04]  /*29a0*/  IADD3 R84, P4, R84, UR4, RZ ;  /* 0x0000000454547c10 */ /* 0x000fc8000ff9e0ff */
[----:B------:R-:W-:Y:S01]  /*29b0*/  IADD3.X R85, R69, UR5, RZ, P4, !PT ;  /* 0x0000000545557c10 */ /* 0x000fe2000a7fe4ff */
[----:B------:R-:W-:Y:S02]  /*29c0*/  ULDC.64 UR4, c[0x0][0x400] ;  /* 0x0001000000047ab9 */ /* 0x000fe40000000a00 */
[----:B------:R-:W-:-:S04]  /*29d0*/  IADD3 R86, P4, R86, UR4, RZ ;  /* 0x0000000456567c10 */ /* 0x000fc8000ff9e0ff */
[----:B------:R-:W-:Y:S02]  /*29e0*/  IADD3.X R87, R68, UR5, RZ, P4, !PT ;  /* 0x0000000544577c10 */ /* 0x000fe4000a7fe4ff */
        /* <DEDUP_REMOVED lines=8> */
.L_x_358:
[----:B------:R-:W-:Y:S05]  /*2a70*/  BSYNC B1 ;  /* 0x0000000000017941 */ /* 0x000fea0003800000 */
.L_x_357:
[----:B0-----:R-:W-:Y:S01]  /*2a80*/  VIADD R84, R23, 0x40 ;  /* 0x0000004017547836 */ /* 0x001fe20000000000 */
[----:B------:R-:W-:Y:S04]  /*2a90*/  BSSY B1, `(.L_x_359) ;  /* 0x0000018000017945 */ /* 0x000fe80003800000 */
[----:B------:R-:W-:-:S04]  /*2aa0*/  ISETP.GE.AND P4, PT, R84, R115, PT ;  /* 0x000000735400720c */ /* 0x000fc80003f86270 */
[----:B------:R-:W-:-:S09]  /*2ab0*/  P2R R143, PR, RZ, 0x10 ;  /* 0x00000010ff8f7803 */ /* 0x000fd20000000000 */
[----:B------:R-:W-:Y:S05]  /*2ac0*/  @P4 BRA `(.L_x_360) ;  /* 0x0000000000504947 */ /* 0x000fea0003800000 */
        /* <DEDUP_REMOVED lines=20> */
.L_x_360:
[----:B------:R-:W-:Y:S05]  /*2c10*/  BSYNC B1 ;  /* 0x0000000000017941 */ /* 0x000fea0003800000 */
.L_x_359:
[----:B0-----:R-:W-:Y:S01]  /*2c20*/  VIADD R84, R23, 0x60 ;  /* 0x0000006017547836 */ /* 0x001fe20000000000 */
[----:B------:R-:W-:Y:S04]  /*2c30*/  BSSY B1, `(.L_x_361) ;  /* 0x000001d000017945 */ /* 0x000fe80003800000 */
[----:B------:R-:W-:-:S13]  /*2c40*/  ISETP.GE.AND P4, PT, R84, R115, PT ;  /* 0x000000735400720c */ /* 0x000fda0003f86270 */
[----:B------:R-:W-:Y:S05]  /*2c50*/  @P4 BRA `(.L_x_362) ;  /* 0x0000000000684947 */ /* 0x000fea0003800000 */
[----:B------:R-:W0:Y:S01]  /*2c60*/  LDC.64 R52, c[0x0][0x3f8] ;  /* 0x0000fe00ff347b82 */ /* 0x000e220000000a00 */
[----:B------:R-:W-:Y:S01]  /*2c70*/  IMAD.MOV.U32 R49, RZ, RZ, R133 ;  /* 0x000000ffff317224 */ /* 0x000fe200078e0085 */
[----:B------:R-:W-:Y:S01]  /*2c80*/  ULDC.64 UR4, c[0x0][0x3e8] ;  /* 0x0000fa0000047ab9 */ /* 0x000fe20000000a00 */
[----:B------:R-:W-:Y:S01]  /*2c90*/  IMAD.MOV.U32 R51, RZ, RZ, R127 ;  /* 0x000000ffff337224 */ /* 0x000fe200078e007f */
[----:B------:R-:W-:Y:S02]  /*2ca0*/  CS2R R56, SRZ ;  /* 0x0000000000387805 */ /* 0x000fe4000001ff00 */
[----:B------:R-:W-:Y:S01]  /*2cb0*/  CS2R R58, SRZ ;  /* 0x00000000003a7805 */ /* 0x000fe2000001ff00 */
[----:B0-----:R-:W-:-:S04]  /*2cc0*/  IMAD.WIDE.U32 R48, R52, 0x60, R48 ;  /* 0x0000006034307825 */ /* 0x001fc800078e0030 */
[----:B------:R-:W-:Y:S01]  /*2cd0*/  IMAD R53, R53, 0x60, RZ ;  /* 0x0000006035357824 */ /* 0x000fe200078e02ff */
[----:B------:R-:W-:-:S04]  /*2ce0*/  IADD3 R48, P5, P6, R98, UR4, R48 ;  /* 0x0000000462307c10 */ /* 0x000fc8000febe030 */
[----:B------:R-:W-:Y:S02]  /*2cf0*/  IADD3 R49, R49, R53, RZ ;  /* 0x0000003531317210 */ /* 0x000fe40007ffe0ff */
[----:B------:R-:W0:Y:S02]  /*2d00*/  LDC.64 R52, c[0x0][0x408] ;  /* 0x00010200ff347b82 */ /* 0x000e240000000a00 */
[----:B------:R-:W-:Y:S01]  /*2d10*/  IADD3.X R49, R36, UR5, R49, P5, P6 ;  /* 0x0000000524317c10 */ /* 0x000fe2000afec431 */
[----:B------:R-:W-:Y:S01]  /*2d20*/  ULDC.64 UR4, c[0x0][0x400] ;  /* 0x0001000000047ab9 */ /* 0x000fe20000000a00 */
[----:B0-----:R-:W-:-:S04]  /*2d30*/  IMAD.WIDE.U32 R50, R52, 0x60, R50 ;  /* 0x0000006034327825 */ /* 0x001fc800078e0032 */
[----:B------:R-:W-:Y:S01]  /*2d40*/  IMAD R53, R53, 0x60, RZ ;  /* 0x0000006035357824 */ /* 0x000fe200078e02ff */
[----:B------:R-:W-:-:S03]  /*2d50*/  IADD3 R50, P5, P6, R94, UR4, R50 ;  /* 0x000000045e327c10 */ /* 0x000fc6000febe032 */
[----:B------:R-:W-:-:S05]  /*2d60*/  IMAD.IADD R51, R51, 0x1, R53 ;  /* 0x0000000133337824 */ /* 0x000fca00078e0235 */
        /* <DEDUP_REMOVED lines=9> */
.L_x_362:
[----:B------:R-:W-:Y:S05]  /*2e00*/  BSYNC B1 ;  /* 0x0000000000017941 */ /* 0x000fea0003800000 */
.L_x_361:
[----:B------:R-:W-:Y:S01]  /*2e10*/  UISETP.NE.AND UP0, UPT, UR47, 0x3, UPT ;  /* 0x000000032f00788c */ /* 0x000fe2000bf05270 */
[----:B------:R-:W-:Y:S01]  /*2e20*/  IMAD.MOV.U32 R141, RZ, RZ, R78 ;  /* 0x000000ffff8d7224 */ /* 0x000fe200078e004e */
[----:B------:R-:W-:Y:S01]  /*2e30*/  MOV R154, R82 ;  /* 0x00000052009a7202 */ /* 0x000fe20000000f00 */
[----:B-----5:R-:W-:Y:S01]  /*2e40*/  IMAD.MOV.U32 R135, RZ, RZ, R68 ;  /* 0x000000ffff877224 */ /* 0x020fe200078e0044 */
[----:B------:R-:W-:Y:S01]  /*2e50*/  MOV R138, R74 ;  /* 0x0000004a008a7202 */ /* 0x000fe20000000f00 */
[----:B------:R-:W-:Y:S01]  /*2e60*/  IMAD.MOV.U32 R137, RZ, RZ, R72 ;  /* 0x000000ffff897224 */ /* 0x000fe200078e0048 */
[----:B------:R-:W-:Y:S01]  /*2e70*/  PLOP3.LUT P5, PT, PT, PT, UP0, 0x80, 0x0 ;  /* 0x000000000000781c */ /* 0x000fe20003faf008 */
[----:B------:R-:W-:Y:S01]  /*2e80*/  IMAD.MOV.U32 R136, RZ, RZ, R70 ;  /* 0x000000ffff887224 */ /* 0x000fe200078e0046 */
[----:B------:R-:W-:Y:S01]  /*2e90*/  MOV R134, R66 ;  /* 0x0000004200867202 */ /* 0x000fe20000000f00 */
[----:B------:R-:W-:Y:S01]  /*2ea0*/  IMAD.MOV.U32 R126, RZ, RZ, R60 ;  /* 0x000000ffff7e7224 */ /* 0x000fe200078e003c */
[----:B------:R-:W-:Y:S01]  /*2eb0*/  MOV R87, R58 ;  /* 0x0000003a00577202 */ /* 0x000fe20000000f00 */
[----:B------:R-:W-:-:S02]  /*2ec0*/  IMAD.MOV.U32 R133, RZ, RZ, R64 ;  /* 0x000000ffff857224 */ /* 0x000fc400078e0040 */
[----:B------:R-:W-:Y:S02]  /*2ed0*/  IMAD.MOV.U32 R127, RZ, RZ, R62 ;  /* 0x000000ffff7f7224 */ /* 0x000fe400078e003e */
[----:B------:R-:W-:Y:S02]  /*2ee0*/  IMAD.MOV.U32 R84, RZ, RZ, R52 ;  /* 0x000000ffff547224 */ /* 0x000fe400078e0034 */
[----:B------:R-:W-:Y:S02]  /*2ef0*/  IMAD.MOV.U32 R86, RZ, RZ, R56 ;  /* 0x000000ffff567224 */ /* 0x000fe400078e0038 */
[----:B------:R-:W-:Y:S01]  /*2f00*/  IMAD.MOV.U32 R85, RZ, RZ, R54 ;  /* 0x000000ffff557224 */ /* 0x000fe200078e0036 */
[----:B------:R-:W-:Y:S06]  /*2f10*/  @!P5 BRA `(.L_x_363) ;  /* 0x000000000004d947 */ /* 0x000fec0003800000 */
[----:B------:R-:W-:Y:S01]  /*2f20*/  BPT.TRAP 0x1 ;  /* 0x000000040000795c */ /* 0x000fe20000300000 */
.L_x_363:
[----:B------:R-:W-:Y:S01]  /*2f30*/  IMAD R110, R232, 0x8, R22 ;  /* 0x00000008e86e7824 */ /* 0x000fe200078e0216 */
[----:B------:R-:W-:Y:S01]  /*2f40*/  SHF.L.U32 R124, R234, 0x1f, RZ ;  /* 0x0000001fea7c7819 */ /* 0x000fe200000006ff */
[----:B------:R-:W-:Y:S03]  /*2f50*/  BSSY B1, `(.L_x_364) ;  /* 0x0000003000017945 */ /* 0x000fe60003800000 */
[----:B------:R-:W1:Y:S02]  /*2f60*/  SYNCS.PHASECHK.TRANS64.TRYWAIT P6, [R110+URZ+0x38890], R124 ;  /* 0x0388907c6e0075a7 */ /* 0x000e6400080c017f */
[----:B-1----:R-:W-:Y:S05]  /*2f70*/  @!P6 BRA `(.L_x_365) ;  /* 0x0000021800a4e947 */ /* 0x002fea0003800000 */
.L_x_659:
[----:B------:R-:W-:Y:S05]  /*2f80*/  BSYNC B1 ;  /* 0x0000000000017941 */ /* 0x000fea0003800000 */
.L_x_364:
[----:B------:R-:W-:Y:S04]  /*2f90*/  BSSY B1, `(.L_x_366) ;  /* 0x00000e8000017945 */ /* 0x000fe80003800000 */
[----:B------:R-:W-:Y:S05]  /*2fa0*/  @P2 BRA `(.L_x_367) ;  /* 0x0000000c00982947 */ /* 0x000fea0003800000 */
[----:B------:R-:W-:Y:S01]  /*2fb0*/  IADD3 R139, P2, R46, R120, RZ ;  /* 0x000000782e8b7210 */ /* 0x000fe20007f5e0ff */
[----:B------:R-:W-:Y:S04]  /*2fc0*/  BSSY B2, `(.L_x_368) ;  /* 0x0000073000027945 */ /* 0x000fe80003800000 */
[----:B------:R-:W-:Y:S01]  /*2fd0*/  IMAD.X R140, R123, 0x1, R34, P2 ;  /* 0x000000017b8c7824 */ /* 0x000fe200010e0622 */
[----:B------:R-:W-:Y:S07]  /*2fe0*/  @P0 BRA `(.L_x_369) ;  /* 0x0000000400c00947 */ /* 0x000fee0003800000 */
[----:B0-----:R0:W2:Y:S01]  /*2ff0*/  LDS.128 R48, [R114+0x28400] ;  /* 0x0284000072307984 */ /* 0x0010a20000000c00 */
[----:B------:R-:W-:Y:S01]  /*3000*/  ISETP.GE.AND P2, PT, R18, R122, PT ;  /* 0x0000007a1200720c */ /* 0x000fe20003f46270 */
[----:B------:R-:W-:-:S12]  /*3010*/  BSSY B3, `(.L_x_370) ;  /* 0x0000069000037945 */ /* 0x000fd80003800000 */
[----:B0-----:R-:W-:Y:S05]  /*3020*/  @P2 BRA `(.L_x_371) ;  /* 0x00000004009c2947 */ /* 0x001fea0003800000 */
[----:B------:R-:W-:Y:S02]  /*3030*/  SHF.R.U32.HI R145, RZ, 0x8, R81 ;  /* 0x00000008ff917819 */ /* 0x000fe40000011651 */
[----:B------:R-:W-:Y:S02]  /*3040*/  SHF.R.U32.HI R80, RZ, 0x8, R83 ;  /* 0x00000008ff507819 */ /* 0x000fe40000011653 */
[----:B------:R-:W-:Y:S02]  /*3050*/  SHF.R.U32.HI R147, RZ, 0x10, R81 ;  /* 0x00000010ff937819 */ /* 0x000fe40000011651 */
[----:B------:R-:W-:Y:S01]  /*3060*/  LOP3.LUT R82, R81, 0xff0000ff, RZ, 0xc0, !PT ;  /* 0xff0000ff51527812 */ /* 0x000fe200078ec0ff */
[----:B------:R-:W-:Y:S01]  /*3070*/  IMAD.SHL.U32 R81, R145, 0x100, RZ ;  /* 0x0000010091517824 */ /* 0x000fe200078e00ff */
[----:B------:R-:W-:Y:S02]  /*3080*/  SHF.R.U32.HI R146, RZ, 0x10, R83 ;  /* 0x00000010ff927819 */ /* 0x000fe40000011653 */
[----:B------:R-:W-:-:S02]  /*3090*/  LOP3.LUT R144, R83, 0xff0000ff, RZ, 0xc0, !PT ;  /* 0xff0000ff53907812 */ /* 0x000fc400078ec0ff */
[----:B------:R-:W-:Y:S01]  /*30a0*/  SHF.L.U32 R83, R80, 0x8, RZ ;  /* 0x0000000850537819 */ /* 0x000fe200000006ff */
[----:B--2---:R-:W-:Y:S01]  /*30b0*/  IMAD.MOV.U32 R80, RZ, RZ, R48 ;  /* 0x000000ffff507224 */ /* 0x004fe200078e0030 */
[----:B------:R-:W-:Y:S01]  /*30c0*/  LOP3.LUT R82, R82, 0xff00, R81, 0xf8, !PT ;  /* 0x0000ff0052527812 */ /* 0x000fe200078ef851 */
[----:B------:R-:W-:Y:S01]  /*30d0*/  IMAD.U32 R81, R147, 0x10000, RZ ;  /* 0x0001000093517824 */ /* 0x000fe200078e00ff */
[----:B------:R-:W-:Y:S01]  /*30e0*/  LOP3.LUT R145, R144, 0xff00, R83, 0xf8, !PT ;  /* 0x0000ff0090917812 */ /* 0x000fe200078ef853 */
[----:B------:R-:W-:Y:S01]  /*30f0*/  IMAD.U32 R144, R146, 0x10000, RZ ;  /* 0x0001000092907824 */ /* 0x000fe200078e00ff */
[----:B------:R-:W-:Y:S02]  /*3100*/  F2FP.F16.E4M3.UNPACK_B R83, R154.H1 ;  /* 0x0000009aff53723e */ /* 0x000fe400030006ff */
[-C--:B------:R-:W-:Y:S02]  /*3110*/  F2FP.F16.E4M3.UNPACK_B R48, R49.reuse ;  /* 0x00000031ff30723e */ /* 0x080fe400020006ff */
[----:B------:R-:W-:Y:S01]  /*3120*/  LOP3.LUT R149, R145, 0xff0000, R144, 0xf8, !PT ;  /* 0x00ff000091957812 */ /* 0x000fe200078ef890 */
[--C-:B------:R-:W-:Y:S01]  /*3130*/  HADD2.F32 R147, -RZ, R83.reuse.H0_H0 ;  /* 0x20000053ff937230 */ /* 0x100fe20000004100 */
[----:B------:R-:W-:Y:S01]  /*3140*/  LOP3.LUT R146, R82, 0xff0000, R81, 0xf8, !PT ;  /* 0x00ff000052927812 */ /* 0x000fe200078ef851 */
[--C-:B------:R-:W-:Y:S01]  /*3150*/  HADD2.F32 R81, -RZ, R48.reuse.H1_H1 ;  /* 0x30000030ff517230 */ /* 0x100fe20000004100 */
[----:B------:R-:W-:Y:S01]  /*3160*/  F2FP.F16.E4M3.UNPACK_B R144, R142.H1 ;  /* 0x0000008eff90723e */ /* 0x000fe200030006ff */
[----:B------:R-:W-:Y:S01]  /*3170*/  HADD2.F32 R48, -RZ, R48.H0_H0 ;  /* 0x20000030ff307230 */ /* 0x000fe20000004100 */
[----:B------:R-:W-:Y:S01]  /*3180*/  F2FP.F16.E4M3.UNPACK_B R49, R49.H1 ;  /* 0x00000031ff31723e */ /* 0x000fe200030006ff */
[----:B------:R-:W-:-:S02]  /*3190*/  HADD2.F32 R148, -RZ, R83.H1_H1 ;  /* 0x30000053ff947230 */ /* 0x000fc40000004100 */
[-C--:B------:R-:W-:Y:S01]  /*31a0*/  FMUL.FTZ R151, R81, R147.reuse ;  /* 0x0000009351977220 */ /* 0x080fe20000410000 */
[--C-:B------:R-:W-:Y:S02]  /*31b0*/  HADD2.F32 R145, -RZ, R144.reuse.H0_H0 ;  /* 0x20000090ff917230 */ /* 0x100fe40000004100 */
[C---:B------:R-:W-:Y:S01]  /*31c0*/  FMUL.FTZ R150, R48.reuse, R147 ;  /* 0x0000009330967220 */ /* 0x040fe20000410000 */
[--C-:B------:R-:W-:Y:S01]  /*31d0*/  HADD2.F32 R83, -RZ, R49.reuse.H1_H1 ;  /* 0x30000031ff537230 */ /* 0x100fe20000004100 */
[----:B------:R-:W-:Y:S01]  /*31e0*/  F2FP.F16.E4M3.UNPACK_B R147, R154 ;  /* 0x0000009aff93723e */ /* 0x000fe200020006ff */
[----:B------:R-:W-:Y:S02]  /*31f0*/  HADD2.F32 R82, -RZ, R49.H0_H0 ;  /* 0x20000031ff527230 */ /* 0x000fe40000004100 */
[-C--:B------:R-:W-:Y:S01]  /*3200*/  FFMA.FTZ R48, R48, R145.reuse, -R151 ;  /* 0x0000009130307223 */ /* 0x080fe20000010897 */
[----:B------:R-:W-:Y:S02]  /*3210*/  HADD2.F32 R144, -RZ, R144.H1_H1 ;  /* 0x30000090ff907230 */ /* 0x000fe40000004100 */
[-C--:B------:R-:W-:Y:S01]  /*3220*/  FMUL.FTZ R151, R83, R148.reuse ;  /* 0x0000009453977220 */ /* 0x080fe20000410000 */
[----:B------:R-:W-:Y:S01]  /*3230*/  FFMA.FTZ R49, R81, R145, R150 ;  /* 0x0000009151317223 */ /* 0x000fe20000010096 */
[C---:B------:R-:W-:Y:S01]  /*3240*/  FMUL.FTZ R148, R82.reuse, R148 ;  /* 0x0000009452947220 */ /* 0x040fe20000410000 */
[----:B------:R-:W-:Y:S01]  /*3250*/  F2FP.F16.E4M3.UNPACK_B R81, R80.H1 ;  /* 0x00000050ff51723e */ /* 0x000fe200030006ff */
[----:B------:R-:W-:Y:S01]  /*3260*/  FFMA.FTZ R154, R82, R144, -R151 ;  /* 0x00000090529a7223 */ /* 0x000fe20000010897 */
[----:B------:R-:W-:Y:S01]  /*3270*/  F2FP.F16.E4M3.UNPACK_B R80, R80 ;  /* 0x00000050ff50723e */ /* 0x000fe200020006ff */
[----:B------:R-:W-:Y:S01]  /*3280*/  FFMA.FTZ R155, R83, R144, R148 ;  /* 0x00000090539b7223 */ /* 0x000fe20000010094 */
[----:B------:R-:W-:Y:S01]  /*3290*/  F2FP.F16.E4M3.UNPACK_B R142, R142 ;  /* 0x0000008eff8e723e */ /* 0x000fe200020006ff */
[----:B------:R-:W-:-:S02]  /*32a0*/  HADD2.F32 R82, -RZ, R81.H0_H0 ;  /* 0x20000051ff527230 */ /* 0x000fc40000004100 */
[----:B------:R-:W-:Y:S01]  /*32b0*/  HADD2.F32 R83, -RZ, R81.H1_H1 ;  /* 0x30000051ff537230 */ /* 0x000fe20000004100 */
[----:B------:R-:W-:Y:S01]  /*32c0*/  F2FP.SATFINITE.E4M3.F32.PACK_AB_MERGE_C R158, R155, R154, RZ ;  /* 0x0000009a9b9e723e */ /* 0x000fe200048070ff */
[--C-:B------:R-:W-:Y:S02]  /*32d0*/  HADD2.F32 R145, -RZ, R147.reuse.H1_H1 ;  /* 0x30000093ff917230 */ /* 0x100fe40000004100 */
[--C-:B------:R-:W-:Y:S01]  /*32e0*/  HADD2.F32 R81, -RZ, R80.reuse.H0_H0 ;  /* 0x20000050ff517230 */ /* 0x100fe20000004100 */
[----:B------:R-:W-:Y:S01]  /*32f0*/  F2FP.SATFINITE.E4M3.F32.PACK_AB_MERGE_C R49, R49, R48, R158 ;  /* 0x000000303131723e */ /* 0x000fe2000480709e */
[----:B------:R-:W-:Y:S02]  /*3300*/  HADD2.F32 R147, -RZ, R147.H0_H0 ;  /* 0x20000093ff937230 */ /* 0x000fe40000004100 */
[-C--:B------:R-:W-:Y:S01]  /*3310*/  FMUL.FTZ R150, R82, R145.reuse ;  /* 0x0000009152967220 */ /* 0x080fe20000410000 */
[----:B------:R-:W-:Y:S02]  /*3320*/  HADD2.F32 R80, -RZ, R80.H1_H1 ;  /* 0x30000050ff507230 */ /* 0x000fe40000004100 */
[----:B------:R-:W-:Y:S01]  /*3330*/  FMUL.FTZ R151, R83, R145 ;  /* 0x0000009153977220 */ /* 0x000fe20000410000 */
[--C-:B------:R-:W-:Y:S01]  /*3340*/  HADD2.F32 R144, -RZ, R142.reuse.H1_H1 ;  /* 0x3000008eff907230 */ /* 0x100fe20000004100 */
[----:B------:R-:W-:Y:S01]  /*3350*/  F2FP.F16.E4M3.UNPACK_B R145, R149.H1 ;  /* 0x00000095ff91723e */ /* 0x000fe200030006ff */
[----:B------:R-:W-:-:S02]  /*3360*/  HADD2.F32 R142, -RZ, R142.H0_H0 ;  /* 0x2000008eff8e7230 */ /* 0x000fc40000004100 */
[-C--:B------:R-:W-:Y:S01]  /*3370*/  FMUL.FTZ R148, R80, R147.reuse ;  /* 0x0000009350947220 */ /* 0x080fe20000410000 */
[----:B------:R-:W-:Y:S01]  /*3380*/  FMUL.FTZ R147, R81, R147 ;  /* 0x0000009351937220 */ /* 0x000fe20000410000 */
[-C--:B------:R-:W-:Y:S01]  /*3390*/  FFMA.FTZ R83, R83, R144.reuse, R150 ;  /* 0x0000009053537223 */ /* 0x080fe20000010096 */
[----:B------:R-:W-:Y:S01]  /*33a0*/  FFMA.FTZ R82, R82, R144, -R151 ;  /* 0x0000009052527223 */ /* 0x000fe20000010897 */
[-C--:B------:R-:W-:Y:S01]  /*33b0*/  FFMA.FTZ R150, R81, R142.reuse, -R148 ;  /* 0x0000008e51967223 */ /* 0x080fe20000010894 */
[----:B------:R-:W-:Y:S01]  /*33c0*/  F2FP.F16.E4M3.UNPACK_B R81, R51.H1 ;  /* 0x00000033ff51723e */ /* 0x000fe200030006ff */
[----:B------:R-:W-:Y:S01]  /*33d0*/  FFMA.FTZ R151, R80, R142, R147 ;  /* 0x0000008e50977223 */ /* 0x000fe20000010093 */
[----:B------:R-:W-:Y:S01]  /*33e0*/  F2FP.F16.E4M3.UNPACK_B R142, R146.H1 ;  /* 0x00000092ff8e723e */ /* 0x000fe200030006ff */
[----:B------:R-:W-:Y:S01]  /*33f0*/  HADD2.F32 R148, -RZ, R145.H1_H1 ;  /* 0x30000091ff947230 */ /* 0x000fe20000004100 */
[----:B------:R-:W-:Y:S01]  /*3400*/  F2FP.SATFINITE.E4M3.F32.PACK_AB_MERGE_C R157, R83, R82, RZ ;  /* 0x00000052539d723e */ /* 0x000fe200048070ff */
[--C-:B------:R-:W-:Y:S01]  /*3410*/  HADD2.F32 R83, -RZ, R81.reuse.H1_H1 ;  /* 0x30000051ff537230 */ /* 0x100fe20000004100 */
[----:B------:R-:W-:Y:S01]  /*3420*/  F2FP.F16.E4M3.UNPACK_B R80, R50.H1 ;  /* 0x00000032ff50723e */ /* 0x000fe200030006ff */
[----:B------:R-:W-:Y:S01]  /*3430*/  HADD2.F32 R82, -RZ, R81.H0_H0 ;  /* 0x20000051ff527230 */ /* 0x000fe20000004100 */
[----:B------:R-:W-:Y:S01]  /*3440*/  F2FP.F16.E4M3.UNPACK_B R149, R149 ;  /* 0x00000095ff95723e */ /* 0x000fe200020006ff */
[----:B------:R-:W-:Y:S01]  /*3450*/  HADD2.F32 R144, -RZ, R142.H1_H1 ;  /* 0x3000008eff907230 */ /* 0x000fe20000004100 */
[----:B------:R-:W-:Y:S01]  /*3460*/  F2FP.F16.E4M3.UNPACK_B R146, R146 ;  /* 0x00000092ff92723e */ /* 0x000fe200020006ff */
[----:B------:R-:W-:-:S02]  /*3470*/  HADD2.F32 R81, -RZ, R80.H1_H1 ;  /* 0x30000050ff517230 */ /* 0x000fc40000004100 */
[-C--:B------:R-:W-:Y:S01]  /*3480*/  FMUL.FTZ R155, R83, R148.reuse ;  /* 0x00000094539b7220 */ /* 0x080fe20000410000 */
[--C-:B------:R-:W-:Y:S02]  /*3490*/  HADD2.F32 R147, -RZ, R149.reuse.H1_H1 ;  /* 0x30000095ff937230 */ /* 0x100fe40000004100 */
[C---:B------:R-:W-:Y:S01]  /*34a0*/  FMUL.FTZ R156, R82.reuse, R148 ;  /* 0x00000094529c7220 */ /* 0x040fe20000410000 */
[----:B------:R-:W-:Y:S02]  /*34b0*/  HADD2.F32 R80, -RZ, R80.H0_H0 ;  /* 0x20000050ff507230 */ /* 0x000fe40000004100 */
[----:B------:R-:W-:Y:S01]  /*34c0*/  FFMA.FTZ R154, R82, R144, -R155 ;  /* 0x00000090529a7223 */ /* 0x000fe2000001089b */
[----:B------:R-:W-:Y:S02]  /*34d0*/  HADD2.F32 R82, -RZ, R146.H1_H1 ;  /* 0x30000092ff527230 */ /* 0x000fe40000004100 */
[----:B------:R-:W-:Y:S01]  /*34e0*/  FMUL.FTZ R155, R81, R147 ;  /* 0x00000093519b7220 */ /* 0x000fe20000410000 */
[----:B------:R-:W-:Y:S01]  /*34f0*/  F2FP.F16.E4M3.UNPACK_B R51, R51 ;  /* 0x00000033ff33723e */ /* 0x000fe200020006ff */
[C---:B------:R-:W-:Y:S01]  /*3500*/  FMUL.FTZ R148, R80.reuse, R147 ;  /* 0x0000009350947220 */ /* 0x040fe20000410000 */
[----:B------:R-:W-:Y:S01]  /*3510*/  F2FP.F16.E4M3.UNPACK_B R50, R50 ;  /* 0x00000032ff32723e */ /* 0x000fe200020006ff */
[----:B------:R-:W-:Y:S01]  /*3520*/  FFMA.FTZ R155, R80, R82, -R155 ;  /* 0x00000052509b7223 */ /* 0x000fe2000001089b */
[----:B------:R-:W-:-:S02]  /*3530*/  HADD2.F32 R149, -RZ, R149.H0_H0 ;  /* 0x20000095ff957230 */ /* 0x000fc40000004100 */
[----:B------:R-:W-:Y:S01]  /*3540*/  FFMA.FTZ R148, R81, R82, R148 ;  /* 0x0000005251947223 */ /* 0x000fe20000010094 */
[--C-:B------:R-:W-:Y:S02]  /*3550*/  HADD2.F32 R80, -RZ, R51.reuse.H0_H0 ;  /* 0x20000033ff507230 */ /* 0x100fe40000004100 */
[----:B------:R-:W-:Y:S01]  /*3560*/  FFMA.FTZ R147, R83, R144, R156 ;  /* 0x0000009053937223 */ /* 0x000fe2000001009c */
[----:B------:R-:W-:Y:S01]  /*3570*/  HADD2.F32 R81, -RZ, R51.H1_H1 ;  /* 0x30000033ff517230 */ /* 0x000fe20000004100 */
[----:B------:R-:W-:Y:S01]  /*3580*/  F2FP.SATFINITE.E4M3.F32.PACK_AB_MERGE_C R48, R151, R150, R157 ;  /* 0x000000969730723e */ /* 0x000fe2000480709d */
[--C-:B------:R-:W-:Y:S01]  /*3590*/  HADD2.F32 R51, -RZ, R50.reuse.H0_H0 ;  /* 0x20000032ff337230 */ /* 0x100fe20000004100 */
[----:B------:R-:W-:Y:S01]  /*35a0*/  F2FP.SATFINITE.E4M3.F32.PACK_AB_MERGE_C R148, R148, R155, RZ ;  /* 0x0000009b9494723e */ /* 0x000fe200048070ff */
[----:B------:R-:W-:Y:S01]  /*35b0*/  HADD2.F32 R50, -RZ, R50.H1_H1 ;  /* 0x30000032ff327230 */ /* 0x000fe20000004100 */
[----:B------:R-:W-:Y:S01]  /*35c0*/  F2FP.SATFINITE.E4M3.F32.PACK_AB_MERGE_C R147, R147, R154, RZ ;  /* 0x0000009a9393723e */ /* 0x000fe200048070ff */
[----:B------:R-:W-:-:S02]  /*35d0*/  HADD2.F32 R145, -RZ, R145.H0_H0 ;  /* 0x20000091ff917230 */ /* 0x000fc40000004100 */
[----:B------:R-:W-:Y:S02]  /*35e0*/  HADD2.F32 R142, -RZ, R142.H0_H0 ;  /* 0x2000008eff8e7230 */ /* 0x000fe40000004100 */
[----:B------:R-:W-:Y:S01]  /*35f0*/  FMUL.FTZ R82, R50, R149 ;  /* 0x0000009532527220 */ /* 0x000fe20000410000 */
[----:B------:R-:W-:Y:S02]  /*3600*/  HADD2.F32 R146, -RZ, R146.H0_H0 ;  /* 0x20000092ff927230 */ /* 0x000fe40000004100 */
[-C--:B------:R-:W-:Y:S01]  /*3610*/  FMUL.FTZ R83, R81, R145.reuse ;  /* 0x0000009151537220 */ /* 0x080fe20000410000 */
[C---:B------:R-:W-:Y:S01]  /*3620*/  FMUL.FTZ R144, R80.reuse, R145 ;  /* 0x0000009150907220 */ /* 0x040fe20000410000 */
[----:B------:R-:W-:Y:S02]  /*3630*/  FMUL.FTZ R149, R51, R149 ;  /* 0x0000009533957220 */ /* 0x000fe40000410000 */
[-C--:B------:R-:W-:Y:S01]  /*3640*/  FFMA.FTZ R83, R80, R142.reuse, -R83 ;  /* 0x0000008e50537223 */ /* 0x080fe20000010853 */
[----:B------:R-:W-:Y:S01]  /*3650*/  FFMA.FTZ R144, R81, R142, R144 ;  /* 0x0000008e51907223 */ /* 0x000fe20000010090 */
[-C--:B------:R-:W-:Y:S01]  /*3660*/  FFMA.FTZ R82, R51, R146.reuse, -R82 ;  /* 0x0000009233527223 */ /* 0x080fe20000010852 */
[----:B------:R-:W-:-:S03]  /*3670*/  FFMA.FTZ R149, R50, R146, R149 ;  /* 0x0000009232957223 */ /* 0x000fc60000010095 */
[----:B------:R-:W-:Y:S02]  /*3680*/  F2FP.SATFINITE.E4M3.F32.PACK_AB_MERGE_C R51, R144, R83, R147 ;  /* 0x000000539033723e */ /* 0x000fe40004807093 */
[----:B------:R-:W-:-:S07]  /*3690*/  F2FP.SATFINITE.E4M3.F32.PACK_AB_MERGE_C R50, R149, R82, R148 ;  /* 0x000000529532723e */ /* 0x000fce0004807094 */
.L_x_371:
[----:B------:R-:W-:Y:S05]  /*36a0*/  BSYNC B3 ;  /* 0x0000000000037941 */ /* 0x000fea0003800000 */
.L_x_370:
[----:B------:R-:W-:Y:S02]  /*36b0*/  ULDC.64 UR4, c[0x0][0x2e8] ;  /* 0x0000ba0000047ab9 */ /* 0x000fe40000000a00 */
[----:B------:R-:W-:-:S04]  /*36c0*/  IADD3 R80, P2, P6, R139, UR4, R102 ;  /* 0x000000048b507c10 */ /* 0x000fc8000fe5e066 */
[----:B------:R-:W-:-:S05]  /*36d0*/  IADD3.X R81, R140, UR5, R41, P2, P6 ;  /* 0x000000058c517c10 */ /* 0x000fca00097ec429 */
[----:B--2---:R2:W-:Y:S04]  /*36e0*/  STG.E.128 desc[UR42][R80.64], R48 ;  /* 0x0000003050007986 */ /* 0x0045e8000c101d2a */
.L_x_369:
[----:B------:R-:W-:Y:S05]  /*36f0*/  BSYNC B2 ;  /* 0x0000000000027941 */ /* 0x000fea0003800000 */
.L_x_368:
[----:B------:R-:W-:Y:S05]  /*3700*/  @P1 BRA `(.L_x_367) ;  /* 0x0000000400c01947 */ /* 0x000fea0003800000 */
[----:B0-2---:R0:W2:Y:S01]  /*3710*/  LDS.128 R48, [R114+0x2c400] ;  /* 0x02c4000072307984 */ /* 0x0050a20000000c00 */
[----:B------:R-:W-:Y:S01]  /*3720*/  ISETP.GE.AND P2, PT, R233, R122, PT ;  /* 0x0000007ae900720c */ /* 0x000fe20003f46270 */
[----:B------:R-:W-:-:S12]  /*3730*/  BSSY B2, `(.L_x_372) ;  /* 0x0000069000027945 */ /* 0x000fd80003800000 */
[----:B0-----:R-:W-:Y:S05]  /*3740*/  @P2 BRA `(.L_x_373) ;  /* 0x00000004009c2947 */ /* 0x001fea0003800000 */
[----:B------:R-:W-:Y:S02]  /*3750*/  SHF.R.U32.HI R83, RZ, 0x8, R77 ;  /* 0x00000008ff537819 */ /* 0x000fe4000001164d */
[----:B------:R-:W-:Y:S02]  /*3760*/  SHF.R.U32.HI R76, RZ, 0x8, R79 ;  /* 0x00000008ff4c7819 */ /* 0x000fe4000001164f */
[----:B------:R-:W-:Y:S02]  /*3770*/  LOP3.LUT R78, R77, 0xff0000ff, RZ, 0xc0, !PT ;  /* 0xff0000ff4d4e7812 */ /* 0x000fe400078ec0ff */
[----:B------:R-:W-:Y:S02]  /*3780*/  SHF.R.U32.HI R82, RZ, 0x10, R77 ;  /* 0x00000010ff527819 */ /* 0x000fe4000001164d */
[----:B------:R-:W-:Y:S02]  /*3790*/  LOP3.LUT R80, R79, 0xff0000ff, RZ, 0xc0, !PT ;  /* 0xff0000ff4f507812 */ /* 0x000fe400078ec0ff */
[----:B------:R-:W-:Y:S01]  /*37a0*/  SHF.R.U32.HI R81, RZ, 0x10, R79 ;  /* 0x00000010ff517819 */ /* 0x000fe2000001164f */
[----:B------:R-:W-:Y:S01]  /*37b0*/  IMAD.SHL.U32 R79, R76, 0x100, RZ ;  /* 0x000001004c4f7824 */ /* 0x000fe200078e00ff */
[----:B------:R-:W-:Y:S01]  /*37c0*/  SHF.L.U32 R77, R83, 0x8, RZ ;  /* 0x00000008534d7819 */ /* 0x000fe200000006ff */
[----:B--2---:R-:W-:Y:S01]  /*37d0*/  IMAD.MOV.U32 R76, RZ, RZ, R48 ;  /* 0x000000ffff4c7224 */ /* 0x004fe200078e0030 */
[----:B------:R-:W-:-:S02]  /*37e0*/  SHF.L.U32 R81, R81, 0x10, RZ ;  /* 0x0000001051517819 */ /* 0x000fc400000006ff */
[----:B------:R-:W-:Y:S01]  /*37f0*/  LOP3.LUT R77, R78, 0xff00, R77, 0xf8, !PT ;  /* 0x0000ff004e4d7812 */ /* 0x000fe200078ef84d */
[----:B------:R-:W-:Y:S01]  /*3800*/  IMAD.U32 R78, R82, 0x10000, RZ ;  /* 0x00010000524e7824 */ /* 0x000fe200078e00ff */
[----:B------:R-:W-:Y:S02]  /*3810*/  LOP3.LUT R80, R80, 0xff00, R79, 0xf8, !PT ;  /* 0x0000ff0050507812 */ /* 0x000fe400078ef84f */
[----:B------:R-:W-:Y:S02]  /*3820*/  F2FP.F16.E4M3.UNPACK_B R48, R49 ;  /* 0x00000031ff30723e */ /* 0x000fe400020006ff */
[----:B------:R-:W-:Y:S02]  /*3830*/  F2FP.F16.E4M3.UNPACK_B R79, R141.H1 ;  /* 0x0000008dff4f723e */ /* 0x000fe400030006ff */
[----:B------:R-:W-:Y:S01]  /*3840*/  LOP3.LUT R82, R77, 0xff0000, R78, 0xf8, !PT ;  /* 0x00ff00004d527812 */ /* 0x000fe200078ef84e */
[--C-:B------:R-:W-:Y:S01]  /*3850*/  HADD2.F32 R77, -RZ, R48.reuse.H1_H1 ;  /* 0x30000030ff4d7230 */ /* 0x100fe20000004100 */
[----:B------:R-:W-:Y:S01]  /*3860*/  LOP3.LUT R144, R80, 0xff0000, R81, 0xf8, !PT ;  /* 0x00ff000050907812 */ /* 0x000fe200078ef851 */
[--C-:B------:R-:W-:Y:S01]  /*3870*/  HADD2.F32 R83, -RZ, R79.reuse.H0_H0 ;  /* 0x2000004fff537230 */ /* 0x100fe20000004100 */
[----:B------:R-:W-:Y:S01]  /*3880*/  F2FP.F16.E4M3.UNPACK_B R80, R132.H1 ;  /* 0x00000084ff50723e */ /* 0x000fe200030006ff */
[----:B------:R-:W-:Y:S01]  /*3890*/  HADD2.F32 R48, -RZ, R48.H0_H0 ;  /* 0x20000030ff307230 */ /* 0x000fe20000004100 */
[----:B------:R-:W-:Y:S01]  /*38a0*/  F2FP.F16.E4M3.UNPACK_B R49, R49.H1 ;  /* 0x00000031ff31723e */ /* 0x000fe200030006ff */
[----:B------:R-:W-:-:S02]  /*38b0*/  HADD2.F32 R142, -RZ, R79.H1_H1 ;  /* 0x3000004fff8e7230 */ /* 0x000fc40000004100 */
[CC--:B------:R-:W-:Y:S01]  /*38c0*/  FMUL.FTZ R145, R77.reuse, R83.reuse ;  /* 0x000000534d917220 */ /* 0x0c0fe20000410000 */
[--C-:B------:R-:W-:Y:S02]  /*38d0*/  HADD2.F32 R81, -RZ, R80.reuse.H0_H0 ;  /* 0x20000050ff517230 */ /* 0x100fe40000004100 */
[----:B------:R-:W-:Y:S01]  /*38e0*/  FMUL.FTZ R146, R48, R83 ;  /* 0x0000005330927220 */ /* 0x000fe20000410000 */
[--C-:B------:R-:W-:Y:S01]  /*38f0*/  HADD2.F32 R79, -RZ, R49.reuse.H1_H1 ;  /* 0x30000031ff4f7230 */ /* 0x100fe20000004100 */
[----:B------:R-:W-:Y:S01]  /*3900*/  F2FP.F16.E4M3.UNPACK_B R141, R141 ;  /* 0x0000008dff8d723e */ /* 0x000fe200020006ff */
[----:B------:R-:W-:Y:S02]  /*3910*/  HADD2.F32 R78, -RZ, R49.H0_H0 ;  /* 0x20000031ff4e7230 */ /* 0x000fe40000004100 */
[-C--:B------:R-:W-:Y:S01]  /*3920*/  FFMA.FTZ R49, R77, R81.reuse, R146 ;  /* 0x000000514d317223 */ /* 0x080fe20000010092 */
[----:B------:R-:W-:Y:S02]  /*3930*/  HADD2.F32 R80, -RZ, R80.H1_H1 ;  /* 0x30000050ff507230 */ /* 0x000fe40000004100 */
[C---:B------:R-:W-:Y:S01]  /*3940*/  FMUL.FTZ R83, R79.reuse, R142 ;  /* 0x0000008e4f537220 */ /* 0x040fe20000410000 */
[----:B------:R-:W-:Y:S01]  /*3950*/  F2FP.F16.E4M3.UNPACK_B R77, R76.H1 ;  /* 0x0000004cff4d723e */ /* 0x000fe200030006ff */
[----:B------:R-:W-:Y:S01]  /*3960*/  FMUL.FTZ R142, R78, R142 ;  /* 0x0000008e4e8e7220 */ /* 0x000fe20000410000 */
[----:B------:R-:W-:Y:S01]  /*3970*/  FFMA.FTZ R48, R48, R81, -R145 ;  /* 0x0000005130307223 */ /* 0x000fe20000010891 */
[----:B------:R-:W-:Y:S01]  /*3980*/  FFMA.FTZ R147, R78, R80, -R83 ;  /* 0x000000504e937223 */ /* 0x000fe20000010853 */
[----:B------:R-:W-:Y:S01]  /*3990*/  F2FP.F16.E4M3.UNPACK_B R76, R76 ;  /* 0x0000004cff4c723e */ /* 0x000fe200020006ff */
[----:B------:R-:W-:Y:S01]  /*39a0*/  FFMA.FTZ R148, R79, R80, R142 ;  /* 0x000000504f947223 */ /* 0x000fe2000001008e */
[----:B------:R-:W-:Y:S01]  /*39b0*/  F2FP.F16.E4M3.UNPACK_B R132, R132 ;  /* 0x00000084ff84723e */ /* 0x000fe200020006ff */
[----:B------:R-:W-:-:S02]  /*39c0*/  HADD2.F32 R81, -RZ, R141.H1_H1 ;  /* 0x3000008dff517230 */ /* 0x000fc40000004100 */
[--C-:B------:R-:W-:Y:S01]  /*39d0*/  HADD2.F32 R78, -RZ, R77.reuse.H0_H0 ;  /* 0x2000004dff4e7230 */ /* 0x100fe20000004100 */
[----:B------:R-:W-:Y:S01]  /*39e0*/  F2FP.SATFINITE.E4M3.F32.PACK_AB_MERGE_C R150, R148, R147, RZ ;  /* 0x000000939496723e */ /* 0x000fe200048070ff */
[----:B------:R-:W-:Y:S02]  /*39f0*/  HADD2.F32 R79, -RZ, R77.H1_H1 ;  /* 0x3000004dff4f7230 */ /* 0x000fe40000004100 */
[----:B------:R-:W-:Y:S02]  /*3a00*/  HADD2.F32 R77, -RZ, R76.H0_H0 ;  /* 0x2000004cff4d7230 */ /* 0x000fe40000004100 */
[-C--:B------:R-:W-:Y:S01]  /*3a10*/  FMUL.FTZ R146, R78, R81.reuse ;  /* 0x000000514e927220 */ /* 0x080fe20000410000 */
[----:B------:R-:W-:Y:S02]  /*3a20*/  HADD2.F32 R80, -RZ, R132.H1_H1 ;  /* 0x30000084ff507230 */ /* 0x000fe40000004100 */
[----:B------:R-:W-:Y:S01]  /*3a30*/  FMUL.FTZ R83, R79, R81 ;  /* 0x000000514f537220 */ /* 0x000fe20000410000 */
[----:B------:R-:W-:Y:S01]  /*3a40*/  HADD2.F32 R141, -RZ, R141.H0_H0 ;  /* 0x2000008dff8d7230 */ /* 0x000fe20000004100 */
[----:B------:R-:W-:Y:S01]  /*3a50*/  F2FP.SATFINITE.E4M3.F32.PACK_AB_MERGE_C R49, R49, R48, R150 ;  /* 0x000000303131723e */ /* 0x000fe20004807096 */
[----:B------:R-:W-:-:S02]  /*3a60*/  HADD2.F32 R76, -RZ, R76.H1_H1 ;  /* 0x3000004cff4c7230 */ /* 0x000fc40000004100 */
[-C--:B------:R-:W-:Y:S01]  /*3a70*/  FFMA.FTZ R83, R78, R80.reuse, -R83 ;  /* 0x000000504e537223 */ /* 0x080fe20000010853 */
[----:B------:R-:W-:Y:S02]  /*3a80*/  HADD2.F32 R132, -RZ, R132.H0_H0 ;  /* 0x20000084ff847230 */ /* 0x000fe40000004100 */
[----:B------:R-:W-:Y:S01]  /*3a90*/  FFMA.FTZ R146, R79, R80, R146 ;  /* 0x000000504f927223 */ /* 0x000fe20000010092 */
[-C--:B------:R-:W-:Y:S01]  /*3aa0*/  F2FP.F16.E4M3.UNPACK_B R80, R82.reuse.H1 ;  /* 0x00000052ff50723e */ /* 0x080fe200030006ff */
[-C--:B------:R-:W-:Y:S01]  /*3ab0*/  FMUL.FTZ R142, R76, R141.reuse ;  /* 0x0000008d4c8e7220 */ /* 0x080fe20000410000 */
[C---:B------:R-:W-:Y:S01]  /*3ac0*/  FMUL.FTZ R141, R77.reuse, R141 ;  /* 0x0000008d4d8d7220 */ /* 0x040fe20000410000 */
[----:B------:R-:W-:Y:S02]  /*3ad0*/  F2FP.F16.E4M3.UNPACK_B R82, R82 ;  /* 0x00000052ff52723e */ /* 0x000fe400020006ff */
[-C--:B------:R-:W-:Y:S01]  /*3ae0*/  FFMA.FTZ R142, R77, R132.reuse, -R142 ;  /* 0x000000844d8e7223 */ /* 0x080fe2000001088e */
[----:B------:R-:W-:Y:S01]  /*3af0*/  F2FP.SATFINITE.E4M3.F32.PACK_AB_MERGE_C R149, R146, R83, RZ ;  /* 0x000000539295723e */ /* 0x000fe200048070ff */
[----:B------:R-:W-:Y:S01]  /*3b00*/  FFMA.FTZ R145, R76, R132, R141 ;  /* 0x000000844c917223 */ /* 0x000fe2000001008d */
[-C--:B------:R-:W-:Y:S01]  /*3b10*/  F2FP.F16.E4M3.UNPACK_B R77, R51.reuse.H1 ;  /* 0x00000033ff4d723e */ /* 0x080fe200030006ff */
[--C-:B------:R-:W-:Y:S01]  /*3b20*/  HADD2.F32 R81, -RZ, R80.reuse.H1_H1 ;  /* 0x30000050ff517230 */ /* 0x100fe20000004100 */
[----:B------:R-:W-:Y:S01]  /*3b30*/  F2FP.F16.E4M3.UNPACK_B R83, R144.H1 ;  /* 0x00000090ff53723e */ /* 0x000fe200030006ff */
[----:B------:R-:W-:Y:S01]  /*3b40*/  HADD2.F32 R80, -RZ, R80.H0_H0 ;  /* 0x20000050ff507230 */ /* 0x000fe20000004100 */
[----:B------:R-:W-:Y:S01]  /*3b50*/  F2FP.F16.E4M3.UNPACK_B R76, R50.H1 ;  /* 0x00000032ff4c723e */ /* 0x000fe200030006ff */
[----:B------:R-:W-:Y:S01]  /*3b60*/  HADD2.F32 R79, -RZ, R77.H1_H1 ;  /* 0x3000004dff4f7230 */ /* 0x000fe20000004100 */
[----:B------:R-:W-:Y:S01]  /*3b70*/  F2FP.F16.E4M3.UNPACK_B R144, R144 ;  /* 0x00000090ff90723e */ /* 0x000fe200020006ff */
[----:B------:R-:W-:Y:S01]  /*3b80*/  HADD2.F32 R141, -RZ, R83.H1_H1 ;  /* 0x30000053ff8d7230 */ /* 0x000fe20000004100 */
[----:B------:R-:W-:Y:S01]  /*3b90*/  F2FP.F16.E4M3.UNPACK_B R51, R51 ;  /* 0x00000033ff33723e */ /* 0x000fe200020006ff */
[----:B------:R-:W-:Y:S01]  /*3ba0*/  HADD2.F32 R78, -RZ, R77.H0_H0 ;  /* 0x2000004dff4e7230 */ /* 0x000fe20000004100 */
[----:B------:R-:W-:Y:S01]  /*3bb0*/  F2FP.F16.E4M3.UNPACK_B R50, R50 ;  /* 0x00000032ff32723e */ /* 0x000fe200020006ff */
[----:B------:R-:W-:-:S02]  /*3bc0*/  HADD2.F32 R77, -RZ, R76.H1_H1 ;  /* 0x3000004cff4d7230 */ /* 0x000fc40000004100 */
[-C--:B------:R-:W-:Y:S01]  /*3bd0*/  FMUL.FTZ R147, R79, R141.reuse ;  /* 0x0000008d4f937220 */ /* 0x080fe20000410000 */
[----:B------:R-:W-:Y:S02]  /*3be0*/  HADD2.F32 R132, -RZ, R144.H1_H1 ;  /* 0x30000090ff847230 */ /* 0x000fe40000004100 */
[C---:B------:R-:W-:Y:S01]  /*3bf0*/  FMUL.FTZ R146, R78.reuse, R141 ;  /* 0x0000008d4e927220 */ /* 0x040fe20000410000 */
[----:B------:R-:W-:Y:S02]  /*3c00*/  HADD2.F32 R76, -RZ, R76.H0_H0 ;  /* 0x2000004cff4c7230 */ /* 0x000fe40000004100 */
[----:B------:R-:W-:Y:S01]  /*3c10*/  FFMA.FTZ R147, R78, R81, -R147 ;  /* 0x000000514e937223 */ /* 0x000fe20000010893 */
[----:B------:R-:W-:Y:S02]  /*3c20*/  HADD2.F32 R78, -RZ, R82.H1_H1 ;  /* 0x30000052ff4e7230 */ /* 0x000fe40000004100 */
[----:B------:R-:W-:Y:S01]  /*3c30*/  FMUL.FTZ R141, R77, R132 ;  /* 0x000000844d8d7220 */ /* 0x000fe20000410000 */
[----:B------:R-:W-:-:S02]  /*3c40*/  HADD2.F32 R83, -RZ, R83.H0_H0 ;  /* 0x20000053ff537230 */ /* 0x000fc40000004100 */
[C---:B------:R-:W-:Y:S01]  /*3c50*/  FMUL.FTZ R132, R76.reuse, R132 ;  /* 0x000000844c847220 */ /* 0x040fe20000410000 */
[----:B------:R-:W-:Y:S02]  /*3c60*/  HADD2.F32 R144, -RZ, R144.H0_H0 ;  /* 0x20000090ff907230 */ /* 0x000fe40000004100 */
[-C--:B------:R-:W-:Y:S01]  /*3c70*/  FFMA.FTZ R141, R76, R78.reuse, -R141 ;  /* 0x0000004e4c8d7223 */ /* 0x080fe2000001088d */
[--C-:B------:R-:W-:Y:S02]  /*3c80*/  HADD2.F32 R76, -RZ, R51.reuse.H0_H0 ;  /* 0x20000033ff4c7230 */ /* 0x100fe40000004100 */
[----:B------:R-:W-:Y:S01]  /*3c90*/  FFMA.FTZ R132, R77, R78, R132 ;  /* 0x0000004e4d847223 */ /* 0x000fe20000010084 */
[----:B------:R-:W-:Y:S02]  /*3ca0*/  HADD2.F32 R77, -RZ, R51.H1_H1 ;  /* 0x30000033ff4d7230 */ /* 0x000fe40000004100 */
[----:B------:R-:W-:Y:S01]  /*3cb0*/  FFMA.FTZ R148, R79, R81, R146 ;  /* 0x000000514f947223 */ /* 0x000fe20000010092 */
[----:B------:R-:W-:-:S02]  /*3cc0*/  HADD2.F32 R51, -RZ, R50.H0_H0 ;  /* 0x20000032ff337230 */ /* 0x000fc40000004100 */
[-C--:B------:R-:W-:Y:S01]  /*3cd0*/  FMUL.FTZ R146, R76, R83.reuse ;  /* 0x000000534c927220 */ /* 0x080fe20000410000 */
[----:B------:R-:W-:Y:S02]  /*3ce0*/  HADD2.F32 R50, -RZ, R50.H1_H1 ;  /* 0x30000032ff327230 */ /* 0x000fe40000004100 */
[----:B------:R-:W-:Y:S01]  /*3cf0*/  FMUL.FTZ R81, R77, R83 ;  /* 0x000000534d517220 */ /* 0x000fe20000410000 */
[----:B------:R-:W-:Y:S02]  /*3d00*/  HADD2.F32 R82, -RZ, R82.H0_H0 ;  /* 0x20000052ff527230 */ /* 0x000fe40000004100 */
[----:B------:R-:W-:Y:S01]  /*3d10*/  FMUL.FTZ R79, R51, R144 ;  /* 0x00000090334f7220 */ /* 0x000fe20000410000 */
[----:B------:R-:W-:Y:S01]  /*3d20*/  FFMA.FTZ R146, R77, R80, R146 ;  /* 0x000000504d927223 */ /* 0x000fe20000010092 */
[----:B------:R-:W-:Y:S01]  /*3d30*/  FMUL.FTZ R78, R50, R144 ;  /* 0x00000090324e7220 */ /* 0x000fe20000410000 */
[----:B------:R-:W-:Y:S01]  /*3d40*/  FFMA.FTZ R81, R76, R80, -R81 ;  /* 0x000000504c517223 */ /* 0x000fe20000010851 */
[-C--:B------:R-:W-:Y:S01]  /*3d50*/  FFMA.FTZ R79, R50, R82.reuse, R79 ;  /* 0x00000052324f7223 */ /* 0x080fe2000001004f */
[----:B------:R-:W-:Y:S01]  /*3d60*/  F2FP.SATFINITE.E4M3.F32.PACK_AB_MERGE_C R132, R132, R141, RZ ;  /* 0x0000008d8484723e */ /* 0x000fe200048070ff */
[----:B------:R-:W-:Y:S01]  /*3d70*/  FFMA.FTZ R78, R51, R82, -R78 ;  /* 0x00000052334e7223 */ /* 0x000fe2000001084e */
[----:B------:R-:W-:-:S02]  /*3d80*/  F2FP.SATFINITE.E4M3.F32.PACK_AB_MERGE_C R147, R148, R147, RZ ;  /* 0x000000939493723e */ /* 0x000fc400048070ff */
[----:B------:R-:W-:Y:S02]  /*3d90*/  F2FP.SATFINITE.E4M3.F32.PACK_AB_MERGE_C R48, R145, R142, R149 ;  /* 0x0000008e9130723e */ /* 0x000fe40004807095 */
[----:B------:R-:W-:Y:S02]  /*3da0*/  F2FP.SATFINITE.E4M3.F32.PACK_AB_MERGE_C R50, R79, R78, R132 ;  /* 0x0000004e4f32723e */ /* 0x000fe40004807084 */
[----:B------:R-:W-:-:S07]  /*3db0*/  F2FP.SATFINITE.E4M3.F32.PACK_AB_MERGE_C R51, R146, R81, R147 ;  /* 0x000000519233723e */ /* 0x000fce0004807093 */
.L_x_373:
[----:B------:R-:W-:Y:S05]  /*3dc0*/  BSYNC B2 ;  /* 0x0000000000027941 */ /* 0x000fea0003800000 */
.L_x_372:
[----:B------:R-:W-:Y:S02]  /*3dd0*/  ULDC.64 UR4, c[0x0][0x2e8] ;  /* 0x0000ba0000047ab9 */ /* 0x000fe40000000a00 */
[----:B------:R-:W-:-:S04]  /*3de0*/  IADD3 R76, P2, P6, R42, UR4, R139 ;  /* 0x000000042a4c7c10 */ /* 0x000fc8000fe5e08b */
[----:B------:R-:W-:-:S05]  /*3df0*/  IADD3.X R77, R107, UR5, R140, P2, P6 ;  /* 0x000000056b4d7c10 */ /* 0x000fca00097ec48c */
[----:B--2---:R3:W-:Y:S04]  /*3e00*/  STG.E.128 desc[UR42][R76.64], R48 ;  /* 0x000000304c007986 */ /* 0x0047e8000c101d2a */
.L_x_367:
[----:B------:R-:W-:Y:S05]  /*3e10*/  BSYNC B1 ;  /* 0x0000000000017941 */ /* 0x000fea0003800000 */
.L_x_366:
[----:B------:R-:W-:Y:S04]  /*3e20*/  BSSY B1, `(.L_x_374) ;  /* 0x00000e8000017945 */ /* 0x000fe80003800000 */
[----:B------:R-:W-:Y:S05]  /*3e30*/  @P3 BRA `(.L_x_375) ;  /* 0x0000000c00983947 */ /* 0x000fea0003800000 */
[----:B---3--:R-:W-:Y:S01]  /*3e40*/  IADD3 R77, P2, P3, R130, R120, R16 ;  /* 0x00000078824d7210 */ /* 0x008fe20007b5e010 */
[----:B------:R-:W-:Y:S03]  /*3e50*/  BSSY B2, `(.L_x_376) ;  /* 0x0000073000027945 */ /* 0x000fe60003800000 */
[----:B------:R-:W-:Y:S01]  /*3e60*/  IADD3.X R76, R5, R123, R17, P2, P3 ;  /* 0x0000007b054c7210 */ /* 0x000fe200017e6411 */
[----:B------:R-:W-:Y:S08]  /*3e70*/  @P0 BRA `(.L_x_377) ;  /* 0x0000000400c00947 */ /* 0x000ff00003800000 */
[----:B0-2---:R0:W2:Y:S01]  /*3e80*/  LDS.128 R48, [R114+0x29400] ;  /* 0x0294000072307984 */ /* 0x0050a20000000c00 */
[----:B------:R-:W-:Y:S01]  /*3e90*/  ISETP.GE.AND P2, PT, R18, R122, PT ;  /* 0x0000007a1200720c */ /* 0x000fe20003f46270 */
[----:B------:R-:W-:-:S12]  /*3ea0*/  BSSY B3, `(.L_x_378) ;  /* 0x0000069000037945 */ /* 0x000fd80003800000 */
[----:B0-----:R-:W-:Y:S05]  /*3eb0*/  @P2 BRA `(.L_x_379) ;  /* 0x00000004009c2947 */ /* 0x001fea0003800000 */
[----:B------:R-:W-:Y:S02]  /*3ec0*/  SHF.R.U32.HI R81, RZ, 0x8, R73 ;  /* 0x00000008ff517819 */ /* 0x000fe40000011649 */
[----:B------:R-:W-:Y:S02]  /*3ed0*/  SHF.R.U32.HI R72, RZ, 0x8, R75 ;  /* 0x00000008ff487819 */ /* 0x000fe4000001164b */
[----:B------:R-:W-:Y:S02]  /*3ee0*/  LOP3.LUT R74, R73, 0xff0000ff, RZ, 0xc0, !PT ;  /* 0xff0000ff494a7812 */ /* 0x000fe400078ec0ff */
[----:B------:R-:W-:Y:S01]  /*3ef0*/  SHF.R.U32.HI R80, RZ, 0x10, R73 ;  /* 0x00000010ff507819 */ /* 0x000fe20000011649 */
[----:B------:R-:W-:Y:S01]  /*3f00*/  IMAD.SHL.U32 R73, R81, 0x100, RZ ;  /* 0x0000010051497824 */ /* 0x000fe200078e00ff */
[----:B------:R-:W-:Y:S02]  /*3f10*/  LOP3.LUT R78, R75, 0xff0000ff, RZ, 0xc0, !PT ;  /* 0xff0000ff4b4e7812 */ /* 0x000fe400078ec0ff */
[----:B------:R-:W-:Y:S01]  /*3f20*/  SHF.R.U32.HI R79, RZ, 0x10, R75 ;  /* 0x00000010ff4f7819 */ /* 0x000fe2000001164b */
[----:B------:R-:W-:Y:S01]  /*3f30*/  IMAD.SHL.U32 R75, R72, 0x100, RZ ;  /* 0x00000100484b7824 */ /* 0x000fe200078e00ff */
[----:B------:R-:W-:Y:S01]  /*3f40*/  LOP3.LUT R73, R74, 0xff00, R73, 0xf8, !PT ;  /* 0x0000ff004a497812 */ /* 0x000fe200078ef849 */
[----:B--2---:R-:W-:Y:S01]  /*3f50*/  IMAD.MOV.U32 R72, RZ, RZ, R48 ;  /* 0x000000ffff487224 */ /* 0x004fe200078e0030 */
[----:B------:R-:W-:Y:S01]  /*3f60*/  SHF.L.U32 R74, R80, 0x10, RZ ;  /* 0x00000010504a7819 */ /* 0x000fe200000006ff */
[----:B------:R-:W-:Y:S01]  /*3f70*/  IMAD.U32 R79, R79, 0x10000, RZ ;  /* 0x000100004f4f7824 */ /* 0x000fe200078e00ff */
[----:B------:R-:W-:-:S02]  /*3f80*/  LOP3.LUT R78, R78, 0xff00, R75, 0xf8, !PT ;  /* 0x0000ff004e4e7812 */ /* 0x000fc400078ef84b */
        /* <DEDUP_REMOVED lines=40> */
[CC--:B------:R-:W-:Y:S01]  /*4210*/  FMUL.FTZ R79, R73.reuse, R138.reuse ;  /* 0x0000008a494f7220 */ /* 0x0c0fe20000410000 */
[----:B------:R-:W-:Y:S01]  /*4220*/  FMUL.FTZ R82, R72, R138 ;  /* 0x0000008a48527220 */ /* 0x000fe20000410000 */
[----:B------:R-:W-:Y:S02]  /*4230*/  F2FP.F16.E4M3.UNPACK_B R78, R80.H1 ;  /* 0x00000050ff4e723e */ /* 0x000fe400030006ff */
[----:B------:R-:W-:Y:S01]  /*4240*/  F2FP.SATFINITE.E4M3.F32.PACK_AB_MERGE_C R141, R132, R81, RZ ;  /* 0x00000051848d723e */ /* 0x000fe200048070ff */
[----:B------:R-:W-:Y:S01]  /*4250*/  FFMA.FTZ R138, R73, R137, -R82 ;  /* 0x00000089498a7223 */ /* 0x000fe20000010852 */
[----:B------:R-:W-:Y:S01]  /*4260*/  F2FP.F16.E4M3.UNPACK_B R73, R51.H1 ;  /* 0x00000033ff49723e */ /* 0x000fe200030006ff */
[----:B------:R-:W-:Y:S01]  /*4270*/  FFMA.FTZ R137, R72, R137, R79 ;  /* 0x0000008948897223 */ /* 0x000fe2000001004f */
[-C--:B------:R-:W-:Y:S01]  /*4280*/  F2FP.F16.E4M3.UNPACK_B R81, R83.reuse.H1 ;  /* 0x00000053ff51723e */ /* 0x080fe200030006ff */
[----:B------:R-:W-:Y:S01]  /*4290*/  HADD2.F32 R79, -RZ, R78.H1_H1 ;  /* 0x3000004eff4f7230 */ /* 0x000fe20000004100 */
        /* <DEDUP_REMOVED lines=16> */
[----:B------:R-:W-:Y:S01]  /*43a0*/  FMUL.FTZ R82, R72, R82 ;  /* 0x0000005248527220 */ /* 0x000fe20000410000 */
[----:B------:R-:W-:-:S02]  /*43b0*/  HADD2.F32 R83, -RZ, R83.H0_H0 ;  /* 0x20000053ff537230 */ /* 0x000fc40000004100 */
[-C--:B------:R-:W-:Y:S01]  /*43c0*/  FFMA.FTZ R139, R72, R74.reuse, -R139 ;  /* 0x0000004a488b7223 */ /* 0x080fe2000001088b */
[--C-:B------:R-:W-:Y:S02]  /*43d0*/  HADD2.F32 R72, -RZ, R51.reuse.H0_H0 ;  /* 0x20000033ff487230 */ /* 0x100fe40000004100 */
[----:B------:R-:W-:Y:S01]  /*43e0*/  FFMA.FTZ R82, R73, R74, R82 ;  /* 0x0000004a49527223 */ /* 0x000fe20000010052 */
[----:B------:R-:W-:Y:S02]  /*43f0*/  HADD2.F32 R73, -RZ, R51.H1_H1 ;  /* 0x30000033ff497230 */ /* 0x000fe40000004100 */
[----:B------:R-:W-:Y:S01]  /*4400*/  FFMA.FTZ R79, R75, R79, R132 ;  /* 0x0000004f4b4f7223 */ /* 0x000fe20000010084 */
[--C-:B------:R-:W-:Y:S01]  /*4410*/  HADD2.F32 R51, -RZ, R50.reuse.H0_H0 ;  /* 0x20000032ff337230 */ /* 0x100fe20000004100 */
[----:B------:R-:W-:Y:S01]  /*4420*/  F2FP.SATFINITE.E4M3.F32.PACK_AB_MERGE_C R48, R137, R138, R141 ;  /* 0x0000008a8930723e */ /* 0x000fe2000480708d */
[----:B------:R-:W-:Y:S01]  /*4430*/  HADD2.F32 R50, -RZ, R50.H1_H1 ;  /* 0x30000032ff327230 */ /* 0x000fe20000004100 */
[----:B------:R-:W-:Y:S01]  /*4440*/  F2FP.SATFINITE.E4M3.F32.PACK_AB_MERGE_C R82, R82, R139, RZ ;  /* 0x0000008b5252723e */ /* 0x000fe200048070ff */
[----:B------:R-:W-:Y:S01]  /*4450*/  HADD2.F32 R81, -RZ, R81.H0_H0 ;  /* 0x20000051ff517230 */ /* 0x000fe20000004100 */
[----:B------:R-:W-:Y:S01]  /*4460*/  F2FP.SATFINITE.E4M3.F32.PACK_AB_MERGE_C R79, R79, R140, RZ ;  /* 0x0000008c4f4f723e */ /* 0x000fe200048070ff */
[----:B------:R-:W-:-:S02]  /*4470*/  HADD2.F32 R78, -RZ, R78.H0_H0 ;  /* 0x2000004eff4e7230 */ /* 0x000fc40000004100 */
        /* <DEDUP_REMOVED lines=11> */
.L_x_379:
[----:B------:R-:W-:Y:S05]  /*4530*/  BSYNC B3 ;  /* 0x0000000000037941 */ /* 0x000fea0003800000 */
.L_x_378:
[----:B------:R-:W-:Y:S02]  /*4540*/  ULDC.64 UR4, c[0x0][0x2e8] ;  /* 0x0000ba0000047ab9 */ /* 0x000fe40000000a00 */
[----:B------:R-:W-:-:S04]  /*4550*/  IADD3 R72, P2, P3, R77, UR4, R102 ;  /* 0x000000044d487c10 */ /* 0x000fc8000fb5e066 */
[----:B------:R-:W-:-:S05]  /*4560*/  IADD3.X R73, R76, UR5, R41, P2, P3 ;  /* 0x000000054c497c10 */ /* 0x000fca00097e6429 */
[----:B--2---:R3:W-:Y:S04]  /*4570*/  STG.E.128 desc[UR42][R72.64], R48 ;  /* 0x0000003048007986 */ /* 0x0047e8000c101d2a */
.L_x_377:
[----:B------:R-:W-:Y:S05]  /*4580*/  BSYNC B2 ;  /* 0x0000000000027941 */ /* 0x000fea0003800000 */
.L_x_376:
[----:B------:R-:W-:Y:S05]  /*4590*/  @P1 BRA `(.L_x_375) ;  /* 0x0000000400c01947 */ /* 0x000fea0003800000 */
[----:B0-23--:R0:W2:Y:S01]  /*45a0*/  LDS.128 R48, [R114+0x2d400] ;  /* 0x02d4000072307984 */ /* 0x00d0a20000000c00 */
        /* <DEDUP_REMOVED lines=9> */
[----:B------:R-:W-:Y:S01]  /*4640*/  LOP3.LUT R70, R69, 0xff0000ff, RZ, 0xc0, !PT ;  /* 0xff0000ff45467812 */ /* 0x000fe200078ec0ff */
[----:B------:R-:W-:Y:S01]  /*4650*/  IMAD.SHL.U32 R69, R74, 0x100, RZ ;  /* 0x000001004a457824 */ /* 0x000fe200078e00ff */
[----:B------:R-:W-:Y:S01]  /*4660*/  LOP3.LUT R74, R72, 0xff00, R71, 0xf8, !PT ;  /* 0x0000ff00484a7812 */ /* 0x000fe200078ef847 */
[----:B------:R-:W-:Y:S01]  /*4670*/  IMAD.U32 R71, R73, 0x10000, RZ ;  /* 0x0001000049477824 */ /* 0x000fe200078e00ff */
[----:B--2---:R-:W-:-:S02]  /*4680*/  MOV R68, R48 ;  /* 0x0000003000447202 */ /* 0x004fc40000000f00 */
[----:B------:R-:W-:Y:S01]  /*4690*/  LOP3.LUT R70, R70, 0xff00, R69, 0xf8, !PT ;  /* 0x0000ff0046467812 */ /* 0x000fe200078ef845 */
[----:B------:R-:W-:Y:S01]  /*46a0*/  IMAD.U32 R69, R75, 0x10000, RZ ;  /* 0x000100004b457824 */ /* 0x000fe200078e00ff */
[-C--:B------:R-:W-:Y:S02]  /*46b0*/  F2FP.F16.E4M3.UNPACK_B R48, R49.reuse ;  /* 0x00000031ff30723e */ /* 0x080fe400020006ff */
[-C--:B------:R-:W-:Y:S02]  /*46c0*/  F2FP.F16.E4M3.UNPACK_B R72, R136.reuse.H1 ;  /* 0x00000088ff48723e */ /* 0x080fe400030006ff */
[----:B------:R-:W-:Y:S02]  /*46d0*/  F2FP.F16.E4M3.UNPACK_B R49, R49.H1 ;  /* 0x00000031ff31723e */ /* 0x000fe400030006ff */
[----:B------:R-:W-:Y:S01]  /*46e0*/  LOP3.LUT R78, R74, 0xff0000, R71, 0xf8, !PT ;  /* 0x00ff00004a4e7812 */ /* 0x000fe200078ef847 */
[--C-:B------:R-:W-:Y:S01]  /*46f0*/  HADD2.F32 R75, -RZ, R72.reuse.H1_H1 ;  /* 0x30000048ff4b7230 */ /* 0x100fe20000004100 */
[-C--:B------:R-:W-:Y:S01]  /*4700*/  F2FP.F16.E4M3.UNPACK_B R71, R135.reuse.H1 ;  /* 0x00000087ff47723e */ /* 0x080fe200030006ff */
[----:B------:R-:W-:Y:S01]  /*4710*/  HADD2.F32 R74, -RZ, R72.H0_H0 ;  /* 0x20000048ff4a7230 */ /* 0x000fe20000004100 */
[----:B------:R-:W-:Y:S01]  /*4720*/  LOP3.LUT R73, R70, 0xff0000, R69, 0xf8, !PT ;  /* 0x00ff000046497812 */ /* 0x000fe200078ef845 */
[----:B------:R-:W-:Y:S01]  /*4730*/  HADD2.F32 R70, -RZ, R49.H1_H1 ;  /* 0x30000031ff467230 */ /* 0x000fe20000004100 */
[----:B------:R-:W-:Y:S01]  /*4740*/  F2FP.F16.E4M3.UNPACK_B R136, R136 ;  /* 0x00000088ff88723e */ /* 0x000fe200020006ff */
[----:B------:R-:W-:Y:S01]  /*4750*/  HADD2.F32 R72, -RZ, R71.H0_H0 ;  /* 0x20000047ff487230 */ /* 0x000fe20000004100 */
[----:B------:R-:W-:Y:S01]  /*4760*/  F2FP.F16.E4M3.UNPACK_B R135, R135 ;  /* 0x00000087ff87723e */ /* 0x000fe200020006ff */
[----:B------:R-:W-:-:S02]  /*4770*/  HADD2.F32 R69, -RZ, R48.H1_H1 ;  /* 0x30000030ff457230 */ /* 0x000fc40000004100 */
[-C--:B------:R-:W-:Y:S01]  /*4780*/  FMUL.FTZ R80, R70, R75.reuse ;  /* 0x0000004b46507220 */ /* 0x080fe20000410000 */
[----:B------:R-:W-:Y:S02]  /*4790*/  HADD2.F32 R49, -RZ, R49.H0_H0 ;  /* 0x20000031ff317230 */ /* 0x000fe40000004100 */
[----:B------:R-:W-:Y:S02]  /*47a0*/  HADD2.F32 R71, -RZ, R71.H1_H1 ;  /* 0x30000047ff477230 */ /* 0x000fe40000004100 */
[----:B------:R-:W-:Y:S01]  /*47b0*/  FMUL.FTZ R79, R69, R74 ;  /* 0x0000004a454f7220 */ /* 0x000fe20000410000 */
[----:B------:R-:W-:Y:S02]  /*47c0*/  HADD2.F32 R48, -RZ, R48.H0_H0 ;  /* 0x20000030ff307230 */ /* 0x000fe40000004100 */
[C---:B------:R-:W-:Y:S01]  /*47d0*/  FMUL.FTZ R75, R49.reuse, R75 ;  /* 0x0000004b314b7220 */ /* 0x040fe20000410000 */
[-C--:B------:R-:W-:Y:S01]  /*47e0*/  FFMA.FTZ R82, R49, R71.reuse, -R80 ;  /* 0x0000004731527223 */ /* 0x080fe20000010850 */
[----:B------:R-:W-:Y:S01]  /*47f0*/  F2FP.F16.E4M3.UNPACK_B R49, R68.H1 ;  /* 0x00000044ff31723e */ /* 0x000fe200030006ff */
[C---:B------:R-:W-:Y:S01]  /*4800*/  FMUL.FTZ R74, R48.reuse, R74 ;  /* 0x0000004a304a7220 */ /* 0x040fe20000410000 */
[----:B------:R-:W-:Y:S01]  /*4810*/  F2FP.F16.E4M3.UNPACK_B R68, R68 ;  /* 0x00000044ff44723e */ /* 0x000fe200020006ff */
[-C--:B------:R-:W-:Y:S01]  /*4820*/  FFMA.FTZ R48, R48, R72.reuse, -R79 ;  /* 0x0000004830307223 */ /* 0x080fe2000001084f */
[----:B------:R-:W-:Y:S01]  /*4830*/  FFMA.FTZ R83, R70, R71, R75 ;  /* 0x0000004746537223 */ /* 0x000fe2000001004b */
[----:B------:R-:W-:Y:S01]  /*4840*/  FFMA.FTZ R81, R69, R72, R74 ;  /* 0x0000004845517223 */ /* 0x000fe2000001004a */
[----:B------:R-:W-:-:S02]  /*4850*/  HADD2.F32 R72, -RZ, R136.H1_H1 ;  /* 0x30000088ff487230 */ /* 0x000fc40000004100 */
[--C-:B------:R-:W-:Y:S02]  /*4860*/  HADD2.F32 R69, -RZ, R49.reuse.H0_H0 ;  /* 0x20000031ff457230 */ /* 0x100fe40000004100 */
[----:B------:R-:W-:Y:S02]  /*4870*/  HADD2.F32 R70, -RZ, R49.H1_H1 ;  /* 0x30000031ff467230 */ /* 0x000fe40000004100 */
[----:B------:R-:W-:Y:S02]  /*4880*/  HADD2.F32 R49, -RZ, R68.H0_H0 ;  /* 0x20000044ff317230 */ /* 0x000fe40000004100 */
[-C--:B------:R-:W-:Y:S01]  /*4890*/  FMUL.FTZ R79, R69, R72.reuse ;  /* 0x00000048454f7220 */ /* 0x080fe20000410000 */
[----:B------:R-:W-:Y:S02]  /*48a0*/  HADD2.F32 R136, -RZ, R136.H0_H0 ;  /* 0x20000088ff887230 */ /* 0x000fe40000004100 */
[----:B------:R-:W-:Y:S01]  /*48b0*/  FMUL.FTZ R74, R70, R72 ;  /* 0x00000048464a7220 */ /* 0x000fe20000410000 */
[----:B------:R-:W-:-:S02]  /*48c0*/  HADD2.F32 R68, -RZ, R68.H1_H1 ;  /* 0x30000044ff447230 */ /* 0x000fc40000004100 */
[--C-:B------:R-:W-:Y:S02]  /*48d0*/  HADD2.F32 R71, -RZ, R135.reuse.H1_H1 ;  /* 0x30000087ff477230 */ /* 0x100fe40000004100 */
[-C--:B------:R-:W-:Y:S01]  /*48e0*/  FMUL.FTZ R75, R49, R136.reuse ;  /* 0x00000088314b7220 */ /* 0x080fe20000410000 */
[----:B------:R-:W-:Y:S02]  /*48f0*/  HADD2.F32 R135, -RZ, R135.H0_H0 ;  /* 0x20000087ff877230 */ /* 0x000fe40000004100 */
[----:B------:R-:W-:Y:S01]  /*4900*/  FMUL.FTZ R72, R68, R136 ;  /* 0x0000008844487220 */ /* 0x000fe20000410000 */
[----:B------:R-:W-:Y:S01]  /*4910*/  F2FP.SATFINITE.E4M3.F32.PACK_AB_MERGE_C R136, R83, R82, RZ ;  /* 0x000000525388723e */ /* 0x000fe200048070ff */
[-C--:B------:R-:W-:Y:S01]  /*4920*/  FFMA.FTZ R74, R69, R71.reuse, -R74 ;  /* 0x00000047454a7223 */ /* 0x080fe2000001084a */
[----:B------:R-:W-:Y:S01]  /*4930*/  FFMA.FTZ R79, R70, R71, R79 ;  /* 0x00000047464f7223 */ /* 0x000fe2000001004f */
[-C--:B------:R-:W-:Y:S01]  /*4940*/  FFMA.FTZ R80, R49, R135.reuse, -R72 ;  /* 0x0000008731507223 */ /* 0x080fe20000010848 */
[----:B------:R-:W-:Y:S01]  /*4950*/  FFMA.FTZ R135, R68, R135, R75 ;  /* 0x0000008744877223 */ /* 0x000fe2000001004b */
[----:B------:R-:W-:-:S02]  /*4960*/  F2FP.F16.E4M3.UNPACK_B R68, R51.H1 ;  /* 0x00000033ff44723e */ /* 0x000fc400030006ff */
[----:B------:R-:W-:Y:S02]  /*4970*/  F2FP.SATFINITE.E4M3.F32.PACK_AB_MERGE_C R132, R79, R74, RZ ;  /* 0x0000004a4f84723e */ /* 0x000fe400048070ff */
[----:B------:R-:W-:Y:S01]  /*4980*/  F2FP.F16.E4M3.UNPACK_B R74, R78.H1 ;  /* 0x0000004eff4a723e */ /* 0x000fe200030006ff */
[--C-:B------:R-:W-:Y:S01]  /*4990*/  HADD2.F32 R70, -RZ, R68.reuse.H1_H1 ;  /* 0x30000044ff467230 */ /* 0x100fe20000004100 */
[-C--:B------:R-:W-:Y:S01]  /*49a0*/  F2FP.F16.E4M3.UNPACK_B R71, R73.reuse.H1 ;  /* 0x00000049ff47723e */ /* 0x080fe200030006ff */
[----:B------:R-:W-:Y:S01]  /*49b0*/  HADD2.F32 R69, -RZ, R68.H0_H0 ;  /* 0x20000044ff457230 */ /* 0x000fe20000004100 */
[----:B------:R-:W-:Y:S01]  /*49c0*/  F2FP.F16.E4M3.UNPACK_B R49, R50.H1 ;  /* 0x00000032ff31723e */ /* 0x000fe200030006ff */
[----:B------:R-:W-:Y:S01]  /*49d0*/  HADD2.F32 R79, -RZ, R74.H1_H1 ;  /* 0x3000004aff4f7230 */ /* 0x000fe20000004100 */
[----:B------:R-:W-:Y:S01]  /*49e0*/  F2FP.F16.E4M3.UNPACK_B R78, R78 ;  /* 0x0000004eff4e723e */ /* 0x000fe200020006ff */
[----:B------:R-:W-:Y:S01]  /*49f0*/  HADD2.F32 R72, -RZ, R71.H1_H1 ;  /* 0x30000047ff487230 */ /* 0x000fe20000004100 */
        /* <DEDUP_REMOVED lines=17> */
[----:B------:R-:W-:Y:S02]  /*4b10*/  HADD2.F32 R51, -RZ, R51.H1_H1 ;  /* 0x30000033ff337230 */ /* 0x000fe40000004100 */
[--C-:B------:R-:W-:Y:S01]  /*4b20*/  HADD2.F32 R49, -RZ, R50.reuse.H0_H0 ;  /* 0x20000032ff317230 */ /* 0x100fe20000004100 */
[----:B------:R-:W-:Y:S01]  /*4b30*/  F2FP.SATFINITE.E4M3.F32.PACK_AB_MERGE_C R75, R75, R82, RZ ;  /* 0x000000524b4b723e */ /* 0x000fe200048070ff */
[----:B------:R-:W-:Y:S02]  /*4b40*/  HADD2.F32 R50, -RZ, R50.H1_H1 ;  /* 0x30000032ff327230 */ /* 0x000fe40000004100 */
[----:B------:R-:W-:Y:S01]  /*4b50*/  FMUL.FTZ R79, R51, R74 ;  /* 0x0000004a334f7220 */ /* 0x000fe20000410000 */
[----:B------:R-:W-:-:S02]  /*4b60*/  HADD2.F32 R78, -RZ, R78.H0_H0 ;  /* 0x2000004eff4e7230 */ /* 0x000fc40000004100 */
[----:B------:R-:W-:Y:S01]  /*4b70*/  FMUL.FTZ R74, R68, R74 ;  /* 0x0000004a444a7220 */ /* 0x000fe20000410000 */
[----:B------:R-:W-:Y:S01]  /*4b80*/  HADD2.F32 R71, -RZ, R71.H0_H0 ;  /* 0x20000047ff477230 */ /* 0x000fe20000004100 */
[----:B------:R-:W-:Y:S01]  /*4b90*/  F2FP.SATFINITE.E4M3.F32.PACK_AB_MERGE_C R72, R72, R83, RZ ;  /* 0x000000534848723e */ /* 0x000fe200048070ff */
[----:B------:R-:W-:Y:S02]  /*4ba0*/  HADD2.F32 R73, -RZ, R73.H0_H0 ;  /* 0x20000049ff497230 */ /* 0x000fe40000004100 */
[-C--:B------:R-:W-:Y:S01]  /*4bb0*/  FMUL.FTZ R70, R50, R78.reuse ;  /* 0x0000004e32467220 */ /* 0x080fe20000410000 */
[----:B------:R-:W-:Y:S01]  /*4bc0*/  FMUL.FTZ R69, R49, R78 ;  /* 0x0000004e31457220 */ /* 0x000fe20000410000 */
[-C--:B------:R-:W-:Y:S01]  /*4bd0*/  FFMA.FTZ R79, R68, R71.reuse, -R79 ;  /* 0x00000047444f7223 */ /* 0x080fe2000001084f */
[----:B------:R-:W-:Y:S01]  /*4be0*/  FFMA.FTZ R74, R51, R71, R74 ;  /* 0x00000047334a7223 */ /* 0x000fe2000001004a */
[-C--:B------:R-:W-:Y:S01]  /*4bf0*/  FFMA.FTZ R70, R49, R73.reuse, -R70 ;  /* 0x0000004931467223 */ /* 0x080fe20000010846 */
[----:B------:R-:W-:Y:S01]  /*4c00*/  FFMA.FTZ R69, R50, R73, R69 ;  /* 0x0000004932457223 */ /* 0x000fe20000010045 */
[----:B------:R-:W-:-:S02]  /*4c10*/  F2FP.SATFINITE.E4M3.F32.PACK_AB_MERGE_C R49, R81, R48, R136 ;  /* 0x000000305131723e */ /* 0x000fc40004807088 */
[----:B------:R-:W-:Y:S02]  /*4c20*/  F2FP.SATFINITE.E4M3.F32.PACK_AB_MERGE_C R48, R135, R80, R132 ;  /* 0x000000508730723e */ /* 0x000fe40004807084 */
[----:B------:R-:W-:Y:S02]  /*4c30*/  F2FP.SATFINITE.E4M3.F32.PACK_AB_MERGE_C R50, R69, R70, R75 ;  /* 0x000000464532723e */ /* 0x000fe4000480704b */
[----:B------:R-:W-:-:S07]  /*4c40*/  F2FP.SATFINITE.E4M3.F32.PACK_AB_MERGE_C R51, R74, R79, R72 ;  /* 0x0000004f4a33723e */ /* 0x000fce0004807048 */
.L_x_381:
[----:B------:R-:W-:Y:S05]  /*4c50*/  BSYNC B2 ;  /* 0x0000000000027941 */ /* 0x000fea0003800000 */
.L_x_380:
[----:B------:R-:W-:Y:S02]  /*4c60*/  ULDC.64 UR4, c[0x0][0x2e8] ;  /* 0x0000ba0000047ab9 */ /* 0x000fe40000000a00 */
[----:B------:R-:W-:-:S04]  /*4c70*/  IADD3 R68, P2, P3, R42, UR4, R77 ;  /* 0x000000042a447c10 */ /* 0x000fc8000fb5e04d */
[----:B------:R-:W-:-:S05]  /*4c80*/  IADD3.X R69, R107, UR5, R76, P2, P3 ;  /* 0x000000056b457c10 */ /* 0x000fca00097e644c */
[----:B--2---:R4:W-:Y:S04]  /*4c90*/  STG.E.128 desc[UR42][R68.64], R48 ;  /* 0x0000003044007986 */ /* 0x0049e8000c101d2a */
.L_x_375:
[----:B------:R-:W-:Y:S05]  /*4ca0*/  BSYNC B1 ;  /* 0x0000000000017941 */ /* 0x000fea0003800000 */
.L_x_374:
[----:B------:R-:W-:Y:S01]  /*4cb0*/  ISETP.NE.AND P2, PT, R143, RZ, PT ;  /* 0x000000ff8f00720c */ /* 0x000fe20003f45270 */
[----:B------:R-:W-:-:S12]  /*4cc0*/  BSSY B1, `(.L_x_382) ;  /* 0x00000ec000017945 */ /* 0x000fd80003800000 */
[----:B------:R-:W-:Y:S05]  /*4cd0*/  @P2 BRA `(.L_x_383) ;  /* 0x0000000c00a82947 */ /* 0x000fea0003800000 */
[----:B----4-:R-:W-:Y:S01]  /*4ce0*/  IADD3 R69, P2, P3, R4, R120, R16 ;  /* 0x0000007804457210 */ /* 0x010fe20007b5e010 */
[----:B------:R-:W-:Y:S03]  /*4cf0*/  BSSY B2, `(.L_x_384) ;  /* 0x0000075000027945 */ /* 0x000fe60003800000 */
[----:B------:R-:W-:Y:S01]  /*4d00*/  IADD3.X R68, R32, R123, R17, P2, P3 ;  /* 0x0000007b20447210 */ /* 0x000fe200017e6411 */
[----:B------:R-:W-:Y:S08]  /*4d10*/  @P0 BRA `(.L_x_385) ;  /* 0x0000000400c80947 */ /* 0x000ff00003800000 */
[----:B0-23--:R0:W2:Y:S01]  /*4d20*/  LDS.128 R48, [R114+0x2a400] ;  /* 0x02a4000072307984 */ /* 0x00d0a20000000c00 */
[----:B------:R-:W-:Y:S01]  /*4d30*/  ISETP.GE.AND P2, PT, R18, R122, PT ;  /* 0x0000007a1200720c */ /* 0x000fe20003f46270 */
[----:B------:R-:W-:-:S12]  /*4d40*/  BSSY B3, `(.L_x_386) ;  /* 0x000006b000037945 */ /* 0x000fd80003800000 */
[----:B0-----:R-:W-:Y:S05]  /*4d50*/  @P2 BRA `(.L_x_387) ;  /* 0x0000000400a42947 */ /* 0x001fea0003800000 */
[----:B------:R-:W-:Y:S01]  /*4d60*/  SHF.R.U32.HI R64, RZ, 0x8, R67 ;  /* 0x00000008ff407819 */ /* 0x000fe20000011643 */
[----:B--2---:R-:W-:Y:S01]  /*4d70*/  IMAD.MOV.U32 R66, RZ, RZ, R51 ;  /* 0x000000ffff427224 */ /* 0x004fe200078e0033 */
[--C-:B------:R-:W-:Y:S02]  /*4d80*/  SHF.R.U32.HI R72, RZ, 0x8, R65.reuse ;  /* 0x00000008ff487819 */ /* 0x100fe40000011641 */
[----:B------:R-:W-:Y:S01]  /*4d90*/  SHF.R.U32.HI R74, RZ, 0x10, R65 ;  /* 0x00000010ff4a7819 */ /* 0x000fe20000011641 */
[----:B------:R-:W-:Y:S01]  /*4da0*/  IMAD.SHL.U32 R51, R64, 0x100, RZ ;  /* 0x0000010040337824 */ /* 0x000fe200078e00ff */
[----:B------:R-:W-:Y:S02]  /*4db0*/  LOP3.LUT R71, R65, 0xff0000ff, RZ, 0xc0, !PT ;  /* 0xff0000ff41477812 */ /* 0x000fe400078ec0ff */
[----:B------:R-:W-:Y:S01]  /*4dc0*/  MOV R65, R50 ;  /* 0x0000003200417202 */ /* 0x000fe20000000f00 */
[----:B------:R-:W-:Y:S01]  /*4dd0*/  IMAD.SHL.U32 R50, R72, 0x100, RZ ;  /* 0x0000010048327824 */ /* 0x000fe200078e00ff */
[----:B------:R-:W-:-:S02]  /*4de0*/  LOP3.LUT R70, R67, 0xff0000ff, RZ, 0xc0, !PT ;  /* 0xff0000ff43467812 */ /* 0x000fc400078ec0ff */
[----:B------:R-:W-:Y:S02]  /*4df0*/  SHF.R.U32.HI R73, RZ, 0x10, R67 ;  /* 0x00000010ff497819 */ /* 0x000fe40000011643 */
[----:B------:R-:W-:Y:S01]  /*4e00*/  LOP3.LUT R72, R70, 0xff00, R51, 0xf8, !PT ;  /* 0x0000ff0046487812 */ /* 0x000fe200078ef833 */
[----:B------:R-:W-:Y:S01]  /*4e10*/  IMAD.U32 R51, R74, 0x10000, RZ ;  /* 0x000100004a337824 */ /* 0x000fe200078e00ff */
[----:B------:R-:W-:Y:S02]  /*4e20*/  LOP3.LUT R64, R71, 0xff00, R50, 0xf8, !PT ;  /* 0x0000ff0047407812 */ /* 0x000fe400078ef832 */
[----:B------:R-:W-:Y:S02]  /*4e30*/  SHF.L.U32 R67, R73, 0x10, RZ ;  /* 0x0000001049437819 */ /* 0x000fe400000006ff */
[----:B------:R-:W-:Y:S02]  /*4e40*/  F2FP.F16.E4M3.UNPACK_B R70, R134.H1 ;  /* 0x00000086ff46723e */ /* 0x000fe400030006ff */
[----:B------:R-:W-:-:S02]  /*4e50*/  F2FP.F16.E4M3.UNPACK_B R50, R49 ;  /* 0x00000031ff32723e */ /* 0x000fc400020006ff */
[----:B------:R-:W-:Y:S01]  /*4e60*/  LOP3.LUT R74, R72, 0xff0000, R67, 0xf8, !PT ;  /* 0x00ff0000484a7812 */ /* 0x000fe200078ef843 */
[----:B------:R-:W-:Y:S01]  /*4e70*/  HADD2.F32 R72, -RZ, R70.H0_H0 ;  /* 0x20000046ff487230 */ /* 0x000fe20000004100 */
[----:B------:R-:W-:Y:S01]  /*4e80*/  LOP3.LUT R71, R64, 0xff0000, R51, 0xf8, !PT ;  /* 0x00ff000040477812 */ /* 0x000fe200078ef833 */
[----:B------:R-:W-:Y:S01]  /*4e90*/  HADD2.F32 R51, -RZ, R50.H1_H1 ;  /* 0x30000032ff337230 */ /* 0x000fe20000004100 */
[----:B------:R-:W-:Y:S01]  /*4ea0*/  F2FP.F16.E4M3.UNPACK_B R67, R133.H1 ;  /* 0x00000085ff43723e */ /* 0x000fe200030006ff */
[----:B------:R-:W-:Y:S01]  /*4eb0*/  HADD2.F32 R73, -RZ, R70.H1_H1 ;  /* 0x30000046ff497230 */ /* 0x000fe20000004100 */
[----:B------:R-:W-:Y:S01]  /*4ec0*/  F2FP.F16.E4M3.UNPACK_B R49, R49.H1 ;  /* 0x00000031ff31723e */ /* 0x000fe200030006ff */
[----:B------:R-:W-:Y:S02]  /*4ed0*/  HADD2.F32 R50, -RZ, R50.H0_H0 ;  /* 0x20000032ff327230 */ /* 0x000fe40000004100 */
[----:B------:R-:W-:Y:S01]  /*4ee0*/  FMUL.FTZ R75, R51, R72 ;  /* 0x00000048334b7220 */ /* 0x000fe20000410000 */
[----:B------:R-:W-:Y:S01]  /*4ef0*/  HADD2.F32 R70, -RZ, R67.H0_H0 ;  /* 0x20000043ff467230 */ /* 0x000fe20000004100 */
[----:B------:R-:W-:Y:S01]  /*4f00*/  F2FP.F16.E4M3.UNPACK_B R134, R134 ;  /* 0x00000086ff86723e */ /* 0x000fe200020006ff */
[----:B------:R-:W-:-:S02]  /*4f10*/  HADD2.F32 R64, -RZ, R49.H1_H1 ;  /* 0x30000031ff407230 */ /* 0x000fc40000004100 */
[C---:B------:R-:W-:Y:S01]  /*4f20*/  FMUL.FTZ R72, R50.reuse, R72 ;  /* 0x0000004832487220 */ /* 0x040fe20000410000 */
[----:B------:R-:W-:Y:S02]  /*4f30*/  HADD2.F32 R49, -RZ, R49.H0_H0 ;  /* 0x20000031ff317230 */ /* 0x000fe40000004100 */
[-C--:B------:R-:W-:Y:S01]  /*4f40*/  FFMA.FTZ R77, R50, R70.reuse, -R75 ;  /* 0x00000046324d7223 */ /* 0x080fe2000001084b */
[----:B------:R-:W-:Y:S02]  /*4f50*/  HADD2.F32 R67, -RZ, R67.H1_H1 ;  /* 0x30000043ff437230 */ /* 0x000fe40000004100 */
[CC--:B------:R-:W-:Y:S01]  /*4f60*/  FMUL.FTZ R50, R64.reuse, R73.reuse ;  /* 0x0000004940327220 */ /* 0x0c0fe20000410000 */
[----:B------:R-:W-:Y:S01]  /*4f70*/  FFMA.FTZ R78, R51, R70, R72 ;  /* 0x00000046334e7223 */ /* 0x000fe20000010048 */
[C---:B------:R-:W-:Y:S01]  /*4f80*/  FMUL.FTZ R73, R49.reuse, R73 ;  /* 0x0000004931497220 */ /* 0x040fe20000410000 */
[----:B------:R-:W-:Y:S01]  /*4f90*/  F2FP.F16.E4M3.UNPACK_B R133, R133 ;  /* 0x00000085ff85723e */ /* 0x000fe200020006ff */
[-C--:B------:R-:W-:Y:S01]  /*4fa0*/  FFMA.FTZ R79, R49, R67.reuse, -R50 ;  /* 0x00000043314f7223 */ /* 0x080fe20000010832 */
[-C--:B------:R-:W-:Y:S01]  /*4fb0*/  F2FP.F16.E4M3.UNPACK_B R49, R48.reuse.H1 ;  /* 0x00000030ff31723e */ /* 0x080fe200030006ff */
        /* <DEDUP_REMOVED lines=15> */
[-C--:B------:R-:W-:Y:S01]  /*50b0*/  FFMA.FTZ R73, R50, R64.reuse, -R73 ;  /* 0x0000004032497223 */ /* 0x080fe20000010849 */
[----:B------:R-:W-:Y:S02]  /*50c0*/  FFMA.FTZ R72, R51, R64, R72 ;  /* 0x0000004033487223 */ /* 0x000fe40000010048 */
[-C--:B------:R-:W-:Y:S01]  /*50d0*/  FFMA.FTZ R75, R49, R133.reuse, -R70 ;  /* 0x00000085314b7223 */ /* 0x080fe20000010846 */
[----:B------:R-:W-:Y:S01]  /*50e0*/  F2FP.F16.E4M3.UNPACK_B R49, R66.H1 ;  /* 0x00000042ff31723e */ /* 0x000fe200030006ff */
[----:B------:R-:W-:Y:S01]  /*50f0*/  FFMA.FTZ R76, R48, R133, R67 ;  /* 0x00000085304c7223 */ /* 0x000fe20000010043 */
[----:B------:R-:W-:-:S02]  /*5100*/  F2FP.F16.E4M3.UNPACK_B R70, R74.H1 ;  /* 0x0000004aff46723e */ /* 0x000fc400030006ff */
[----:B------:R-:W-:Y:S01]  /*5110*/  F2FP.SATFINITE.E4M3.F32.PACK_AB_MERGE_C R81, R72, R73, RZ ;  /* 0x000000494851723e */ /* 0x000fe200048070ff */
[--C-:B------:R-:W-:Y:S01]  /*5120*/  HADD2.F32 R51, -RZ, R49.reuse.H1_H1 ;  /* 0x30000031ff337230 */ /* 0x100fe20000004100 */
[----:B------:R-:W-:Y:S01]  /*5130*/  F2FP.F16.E4M3.UNPACK_B R64, R71.H1 ;  /* 0x00000047ff40723e */ /* 0x000fe200030006ff */
[----:B------:R-:W-:Y:S01]  /*5140*/  HADD2.F32 R73, -RZ, R70.H1_H1 ;  /* 0x30000046ff497230 */ /* 0x000fe20000004100 */
[----:B------:R-:W-:Y:S01]  /*5150*/  F2FP.F16.E4M3.UNPACK_B R48, R65.H1 ;  /* 0x00000041ff30723e */ /* 0x000fe200030006ff */
[----:B------:R-:W-:Y:S01]  /*5160*/  HADD2.F32 R50, -RZ, R49.H0_H0 ;  /* 0x20000031ff327230 */ /* 0x000fe20000004100 */
[----:B------:R-:W-:Y:S01]  /*5170*/  F2FP.F16.E4M3.UNPACK_B R74, R74 ;  /* 0x0000004aff4a723e */ /* 0x000fe200020006ff */
[----:B------:R-:W-:Y:S01]  /*5180*/  HADD2.F32 R67, -RZ, R64.H1_H1 ;  /* 0x30000040ff437230 */ /* 0x000fe20000004100 */
[----:B------:R-:W-:Y:S01]  /*5190*/  F2FP.F16.E4M3.UNPACK_B R71, R71 ;  /* 0x00000047ff47723e */ /* 0x000fe200020006ff */
[----:B------:R-:W-:Y:S01]  /*51a0*/  FMUL.FTZ R79, R51, R73 ;  /* 0x00000049334f7220 */ /* 0x000fe20000410000 */
[----:B------:R-:W-:-:S02]  /*51b0*/  HADD2.F32 R49, -RZ, R48.H1_H1 ;  /* 0x30000030ff317230 */ /* 0x000fc40000004100 */
[C---:B------:R-:W-:Y:S01]  /*51c0*/  FMUL.FTZ R80, R50.reuse, R73 ;  /* 0x0000004932507220 */ /* 0x040fe20000410000 */
[----:B------:R-:W-:Y:S02]  /*51d0*/  HADD2.F32 R72, -RZ, R74.H1_H1 ;  /* 0x3000004aff487230 */ /* 0x000fe40000004100 */
[----:B------:R-:W-:Y:S01]  /*51e0*/  FFMA.FTZ R79, R50, R67, -R79 ;  /* 0x00000043324f7223 */ /* 0x000fe2000001084f */
[----:B------:R-:W-:Y:S01]  /*51f0*/  HADD2.F32 R48, -RZ, R48.H0_H0 ;  /* 0x20000030ff307230 */ /* 0x000fe20000004100 */
[----:B------:R-:W-:Y:S01]  /*5200*/  F2FP.F16.E4M3.UNPACK_B R65, R65 ;  /* 0x00000041ff41723e */ /* 0x000fe200020006ff */
        /* <DEDUP_REMOVED lines=10> */
[--C-:B------:R-:W-:Y:S02]  /*52b0*/  HADD2.F32 R49, -RZ, R66.reuse.H0_H0 ;  /* 0x20000042ff317230 */ /* 0x100fe40000004100 */
        /* <DEDUP_REMOVED lines=13> */
[----:B------:R-:W-:-:S02]  /*5390*/  F2FP.SATFINITE.E4M3.F32.PACK_AB_MERGE_C R79, R80, R79, RZ ;  /* 0x0000004f504f723e */ /* 0x000fc400048070ff */
[----:B------:R-:W-:Y:S02]  /*53a0*/  F2FP.SATFINITE.E4M3.F32.PACK_AB_MERGE_C R72, R74, R51, R72 ;  /* 0x000000334a48723e */ /* 0x000fe40004807048 */
[----:B------:R-:W-:Y:S02]  /*53b0*/  F2FP.SATFINITE.E4M3.F32.PACK_AB_MERGE_C R51, R67, R50, R79 ;  /* 0x000000324333723e */ /* 0x000fe4000480704f */
[----:B------:R-:W-:Y:S01]  /*53c0*/  F2FP.SATFINITE.E4M3.F32.PACK_AB_MERGE_C R49, R78, R77, R82 ;  /* 0x0000004d4e31723e */ /* 0x000fe20004807052 */
[----:B------:R-:W-:Y:S01]  /*53d0*/  IMAD.MOV.U32 R50, RZ, RZ, R72 ;  /* 0x000000ffff327224 */ /* 0x000fe200078e0048 */
[----:B------:R-:W-:-:S07]  /*53e0*/  F2FP.SATFINITE.E4M3.F32.PACK_AB_MERGE_C R48, R76, R75, R81 ;  /* 0x0000004b4c30723e */ /* 0x000fce0004807051 */
.L_x_387:
[----:B------:R-:W-:Y:S05]  /*53f0*/  BSYNC B3 ;  /* 0x0000000000037941 */ /* 0x000fea0003800000 */
.L_x_386:
[----:B------:R-:W-:Y:S02]  /*5400*/  ULDC.64 UR4, c[0x0][0x2e8] ;  /* 0x0000ba0000047ab9 */ /* 0x000fe40000000a00 */
[----:B------:R-:W-:-:S04]  /*5410*/  IADD3 R64, P2, P3, R69, UR4, R102 ;  /* 0x0000000445407c10 */ /* 0x000fc8000fb5e066 */
[----:B------:R-:W-:-:S05]  /*5420*/  IADD3.X R65, R68, UR5, R41, P2, P3 ;  /* 0x0000000544417c10 */ /* 0x000fca00097e6429 */
[----:B--2---:R4:W-:Y:S04]  /*5430*/  STG.E.128 desc[UR42][R64.64], R48 ;  /* 0x0000003040007986 */ /* 0x0049e8000c101d2a */
.L_x_385:
[----:B------:R-:W-:Y:S05]  /*5440*/  BSYNC B2 ;  /* 0x0000000000027941 */ /* 0x000fea0003800000 */
.L_x_384:
[----:B------:R-:W-:Y:S05]  /*5450*/  @P1 BRA `(.L_x_383) ;  /* 0x0000000400c81947 */ /* 0x000fea0003800000 */
[----:B0-234-:R0:W2:Y:S01]  /*5460*/  LDS.128 R48, [R114+0x2e400] ;  /* 0x02e4000072307984 */ /* 0x01d0a20000000c00 */
[----:B------:R-:W-:Y:S01]  /*5470*/  ISETP.GE.AND P2, PT, R233, R122, PT ;  /* 0x0000007ae900720c */ /* 0x000fe20003f46270 */
[----:B------:R-:W-:-:S12]  /*5480*/  BSSY B2, `(.L_x_388) ;  /* 0x000006b000027945 */ /* 0x000fd80003800000 */
[----:B0-----:R-:W-:Y:S05]  /*5490*/  @P2 BRA `(.L_x_389) ;  /* 0x0000000400a42947 */ /* 0x001fea0003800000 */
[----:B------:R-:W-:Y:S01]  /*54a0*/  SHF.R.U32.HI R65, RZ, 0x8, R63 ;  /* 0x00000008ff417819 */ /* 0x000fe2000001163f */
[----:B--2---:R-:W-:Y:S01]  /*54b0*/  IMAD.MOV.U32 R62, RZ, RZ, R51 ;  /* 0x000000ffff3e7224 */ /* 0x004fe200078e0033 */
[----:B------:R-:W-:Y:S02]  /*54c0*/  SHF.R.U32.HI R70, RZ, 0x8, R61 ;  /* 0x00000008ff467819 */ /* 0x000fe4000001163d */
[----:B------:R-:W-:Y:S02]  /*54d0*/  LOP3.LUT R64, R63, 0xff0000ff, RZ, 0xc0, !PT ;  /* 0xff0000ff3f407812 */ /* 0x000fe400078ec0ff */
[----:B------:R-:W-:Y:S01]  /*54e0*/  SHF.R.U32.HI R66, RZ, 0x10, R63 ;  /* 0x00000010ff427819 */ /* 0x000fe2000001163f */
[----:B------:R-:W-:Y:S01]  /*54f0*/  IMAD.SHL.U32 R63, R65, 0x100, RZ ;  /* 0x00000100413f7824 */ /* 0x000fe200078e00ff */
[----:B------:R-:W-:Y:S02]  /*5500*/  LOP3.LUT R60, R61, 0xff0000ff, RZ, 0xc0, !PT ;  /* 0xff0000ff3d3c7812 */ /* 0x000fe400078ec0ff */
[----:B------:R-:W-:Y:S01]  /*5510*/  SHF.R.U32.HI R67, RZ, 0x10, R61 ;  /* 0x00000010ff437819 */ /* 0x000fe2000001163d */
[----:B------:R-:W-:Y:S01]  /*5520*/  IMAD.U32 R66, R66, 0x10000, RZ ;  /* 0x0001000042427824 */ /* 0x000fe200078e00ff */
[----:B------:R-:W-:Y:S01]  /*5530*/  SHF.L.U32 R51, R70, 0x8, RZ ;  /* 0x0000000846337819 */ /* 0x000fe200000006ff */
[----:B------:R-:W-:Y:S01]  /*5540*/  IMAD.MOV.U32 R61, RZ, RZ, R50 ;  /* 0x000000ffff3d7224 */ /* 0x000fe200078e0032 */
[----:B------:R-:W-:-:S02]  /*5550*/  LOP3.LUT R63, R64, 0xff00, R63, 0xf8, !PT ;  /* 0x0000ff00403f7812 */ /* 0x000fc400078ef83f */
[----:B------:R-:W-:Y:S01]  /*5560*/  LOP3.LUT R51, R60, 0xff00, R51, 0xf8, !PT ;  /* 0x0000ff003c337812 */ /* 0x000fe200078ef833 */
[----:B------:R-:W-:Y:S01]  /*5570*/  IMAD.U32 R60, R67, 0x10000, RZ ;  /* 0x00010000433c7824 */ /* 0x000fe200078e00ff */
[----:B------:R-:W-:Y:S02]  /*5580*/  F2FP.F16.E4M3.UNPACK_B R64, R127.H1 ;  /* 0x0000007fff40723e */ /* 0x000fe400030006ff */
[-C--:B------:R-:W-:Y:S02]  /*5590*/  F2FP.F16.E4M3.UNPACK_B R50, R49.reuse ;  /* 0x00000031ff32723e */ /* 0x080fe400020006ff */
[----:B------:R-:W-:Y:S01]  /*55a0*/  LOP3.LUT R70, R63, 0xff0000, R66, 0xf8, !PT ;  /* 0x00ff00003f467812 */ /* 0x000fe200078ef842 */
[----:B------:R-:W-:Y:S01]  /*55b0*/  HADD2.F32 R66, -RZ, R64.H0_H0 ;  /* 0x20000040ff427230 */ /* 0x000fe20000004100 */
[----:B------:R-:W-:Y:S01]  /*55c0*/  LOP3.LUT R65, R51, 0xff0000, R60, 0xf8, !PT ;  /* 0x00ff000033417812 */ /* 0x000fe200078ef83c */
[----:B------:R-:W-:Y:S01]  /*55d0*/  HADD2.F32 R51, -RZ, R50.H1_H1 ;  /* 0x30000032ff337230 */ /* 0x000fe20000004100 */
[----:B------:R-:W-:Y:S01]  /*55e0*/  F2FP.F16.E4M3.UNPACK_B R63, R126.H1 ;  /* 0x0000007eff3f723e */ /* 0x000fe200030006ff */
[----:B------:R-:W-:Y:S01]  /*55f0*/  HADD2.F32 R67, -RZ, R64.H1_H1 ;  /* 0x30000040ff437230 */ /* 0x000fe20000004100 */
[----:B------:R-:W-:Y:S01]  /*5600*/  F2FP.F16.E4M3.UNPACK_B R49, R49.H1 ;  /* 0x00000031ff31723e */ /* 0x000fe200030006ff */
[----:B------:R-:W-:-:S02]  /*5610*/  HADD2.F32 R50, -RZ, R50.H0_H0 ;  /* 0x20000032ff327230 */ /* 0x000fc40000004100 */
[CC--:B------:R-:W-:Y:S01]  /*5620*/  FMUL.FTZ R71, R51.reuse, R66.reuse ;  /* 0x0000004233477220 */ /* 0x0c0fe20000410000 */
[----:B------:R-:W-:Y:S01]  /*5630*/  HADD2.F32 R64, -RZ, R63.H0_H0 ;  /* 0x2000003fff407230 */ /* 0x000fe20000004100 */
[----:B------:R-:W-:Y:S01]  /*5640*/  F2FP.F16.E4M3.UNPACK_B R127, R127 ;  /* 0x0000007fff7f723e */ /* 0x000fe200020006ff */
[--C-:B------:R-:W-:Y:S02]  /*5650*/  HADD2.F32 R60, -RZ, R49.reuse.H1_H1 ;  /* 0x30000031ff3c7230 */ /* 0x100fe40000004100 */
        /* <DEDUP_REMOVED lines=16> */
[--C-:B------:R-:W-:Y:S02]  /*5760*/  HADD2.F32 R49, -RZ, R48.reuse.H0_H0 ;  /* 0x20000030ff317230 */ /* 0x100fe40000004100 */
[-C--:B------:R-:W-:Y:S01]  /*5770*/  FMUL.FTZ R66, R50, R63.reuse ;  /* 0x0000003f32427220 */ /* 0x080fe20000410000 */
[----:B------:R-:W-:Y:S02]  /*5780*/  HADD2.F32 R127, -RZ, R127.H0_H0 ;  /* 0x2000007fff7f7230 */ /* 0x000fe40000004100 */
[----:B------:R-:W-:Y:S01]  /*5790*/  FMUL.FTZ R67, R51, R63 ;  /* 0x0000003f33437220 */ /* 0x000fe20000410000 */
[----:B------:R-:W-:-:S02]  /*57a0*/  HADD2.F32 R48, -RZ, R48.H1_H1 ;  /* 0x30000030ff307230 */ /* 0x000fc40000004100 */
[--C-:B------:R-:W-:Y:S02]  /*57b0*/  HADD2.F32 R60, -RZ, R126.reuse.H1_H1 ;  /* 0x3000007eff3c7230 */ /* 0x100fe40000004100 */
[----:B------:R-:W-:Y:S02]  /*57c0*/  HADD2.F32 R126, -RZ, R126.H0_H0 ;  /* 0x2000007eff7e7230 */ /* 0x000fe40000004100 */
[-C--:B------:R-:W-:Y:S01]  /*57d0*/  FMUL.FTZ R64, R48, R127.reuse ;  /* 0x0000007f30407220 */ /* 0x080fe20000410000 */
[----:B------:R-:W-:Y:S01]  /*57e0*/  FMUL.FTZ R127, R49, R127 ;  /* 0x0000007f317f7220 */ /* 0x000fe20000410000 */
[-C--:B------:R-:W-:Y:S01]  /*57f0*/  FFMA.FTZ R67, R50, R60.reuse, -R67 ;  /* 0x0000003c32437223 */ /* 0x080fe20000010843 */
[----:B------:R-:W-:Y:S01]  /*5800*/  FFMA.FTZ R66, R51, R60, R66 ;  /* 0x0000003c33427223 */ /* 0x000fe20000010042 */
[----:B------:R-:W-:Y:S01]  /*5810*/  FFMA.FTZ R71, R49, R126, -R64 ;  /* 0x0000007e31477223 */ /* 0x000fe20000010840 */
        /* <DEDUP_REMOVED lines=46> */
[----:B------:R-:W-:Y:S02]  /*5b00*/  F2FP.SATFINITE.E4M3.F32.PACK_AB_MERGE_C R49, R73, R72, R77 ;  /* 0x000000484931723e */ /* 0x000fe4000480704d */
[----:B------:R-:W-:Y:S02]  /*5b10*/  F2FP.SATFINITE.E4M3.F32.PACK_AB_MERGE_C R48, R126, R71, R76 ;  /* 0x000000477e30723e */ /* 0x000fe4000480704c */
[----:B------:R-:W-:-:S07]  /*5b20*/  MOV R50, R66 ;  /* 0x0000004200327202 */ /* 0x000fce0000000f00 */
.L_x_389:
[----:B------:R-:W-:Y:S05]  /*5b30*/  BSYNC B2 ;  /* 0x0000000000027941 */ /* 0x000fea0003800000 */
.L_x_388:
[----:B------:R-:W-:Y:S02]  /*5b40*/  ULDC.64 UR4, c[0x0][0x2e8] ;  /* 0x0000ba0000047ab9 */ /* 0x000fe40000000a00 */
[----:B------:R-:W-:-:S04]  /*5b50*/  IADD3 R60, P2, P3, R42, UR4, R69 ;  /* 0x000000042a3c7c10 */ /* 0x000fc8000fb5e045 */
[----:B------:R-:W-:-:S05]  /*5b60*/  IADD3.X R61, R107, UR5, R68, P2, P3 ;  /* 0x000000056b3d7c10 */ /* 0x000fca00097e6444 */
[----:B--2---:R0:W-:Y:S04]  /*5b70*/  STG.E.128 desc[UR42][R60.64], R48 ;  /* 0x000000303c007986 */ /* 0x0041e8000c101d2a */
.L_x_383:
[----:B------:R-:W-:Y:S05]  /*5b80*/  BSYNC B1 ;  /* 0x0000000000017941 */ /* 0x000fea0003800000 */
.L_x_382:
[----:B------:R-:W-:Y:S05]  /*5b90*/  @P4 BRA `(.L_x_390) ;  /* 0x0000005800fc4947 */ /* 0x000fea0003800000 */
[----:B------:R-:W-:Y:S01]  /*5ba0*/  IADD3 R121, P2, P3, R31, R120, R16 ;  /* 0x000000781f797210 */ /* 0x000fe20007b5e010 */
[----:B------:R-:W-:Y:S03]  /*5bb0*/  BSSY B1, `(.L_x_391) ;  /* 0x0000074000017945 */ /* 0x000fe60003800000 */
[----:B0-----:R-:W-:Y:S01]  /*5bc0*/  IADD3.X R60, R35, R123, R17, P2, P3 ;  /* 0x0000007b233c7210 */ /* 0x001fe200017e6411 */
[----:B------:R-:W-:Y:S08]  /*5bd0*/  @P0 BRA `(.L_x_392) ;  /* 0x0000000400c40947 */ /* 0x000ff00003800000 */
[----:B--234-:R0:W2:Y:S01]  /*5be0*/  LDS.128 R48, [R114+0x2b400] ;  /* 0x02b4000072307984 */ /* 0x01c0a20000000c00 */
[----:B------:R-:W-:Y:S01]  /*5bf0*/  ISETP.GE.AND P2, PT, R18, R122, PT ;  /* 0x0000007a1200720c */ /* 0x000fe20003f46270 */
[----:B------:R-:W-:-:S12]  /*5c00*/  BSSY B2, `(.L_x_393) ;  /* 0x000006a000027945 */ /* 0x000fd80003800000 */
[----:B0-----:R-:W-:Y:S05]  /*5c10*/  @P2 BRA `(.L_x_394) ;  /* 0x0000000400a02947 */ /* 0x001fea0003800000 */
[----:B------:R-:W-:Y:S01]  /*5c20*/  SHF.R.U32.HI R65, RZ, 0x8, R57 ;  /* 0x00000008ff417819 */ /* 0x000fe20000011639 */
[----:B--2---:R-:W-:Y:S01]  /*5c30*/  IMAD.MOV.U32 R58, RZ, RZ, R51 ;  /* 0x000000ffff3a7224 */ /* 0x004fe200078e0033 */
[----:B------:R-:W-:Y:S02]  /*5c40*/  SHF.R.U32.HI R62, RZ, 0x8, R59 ;  /* 0x00000008ff3e7819 */ /* 0x000fe4000001163b */
[----:B------:R-:W-:Y:S01]  /*5c50*/  LOP3.LUT R56, R57, 0xff0000ff, RZ, 0xc0, !PT ;  /* 0xff0000ff39387812 */ /* 0x000fe200078ec0ff */
[----:B------:R-:W-:Y:S01]  /*5c60*/  IMAD.SHL.U32 R51, R65, 0x100, RZ ;  /* 0x0000010041337824 */ /* 0x000fe200078e00ff */
[----:B------:R-:W-:Y:S01]  /*5c70*/  SHF.R.U32.HI R63, RZ, 0x10, R57 ;  /* 0x00000010ff3f7819 */ /* 0x000fe20000011639 */
[----:B------:R-:W-:Y:S01]  /*5c80*/  IMAD.MOV.U32 R57, RZ, RZ, R50 ;  /* 0x000000ffff397224 */ /* 0x000fe200078e0032 */
[----:B------:R-:W-:Y:S02]  /*5c90*/  SHF.R.U32.HI R64, RZ, 0x10, R59 ;  /* 0x00000010ff407819 */ /* 0x000fe4000001163b */
[----:B------:R-:W-:-:S02]  /*5ca0*/  LOP3.LUT R61, R59, 0xff0000ff, RZ, 0xc0, !PT ;  /* 0xff0000ff3b3d7812 */ /* 0x000fc400078ec0ff */
[----:B------:R-:W-:Y:S01]  /*5cb0*/  SHF.L.U32 R50, R62, 0x8, RZ ;  /* 0x000000083e327819 */ /* 0x000fe200000006ff */
[----:B------:R-:W-:Y:S01]  /*5cc0*/  IMAD.U32 R64, R64, 0x10000, RZ ;  /* 0x0001000040407824 */ /* 0x000fe200078e00ff */
[----:B------:R-:W-:Y:S01]  /*5cd0*/  LOP3.LUT R51, R56, 0xff00, R51, 0xf8, !PT ;  /* 0x0000ff0038337812 */ /* 0x000fe200078ef833 */
[----:B------:R-:W-:Y:S01]  /*5ce0*/  IMAD.U32 R56, R63, 0x10000, RZ ;  /* 0x000100003f387824 */ /* 0x000fe200078e00ff */
[----:B------:R-:W-:Y:S02]  /*5cf0*/  LOP3.LUT R59, R61, 0xff00, R50, 0xf8, !PT ;  /* 0x0000ff003d3b7812 */ /* 0x000fe400078ef832 */
[----:B------:R-:W-:Y:S02]  /*5d00*/  F2FP.F16.E4M3.UNPACK_B R61, R87.H1 ;  /* 0x00000057ff3d723e */ /* 0x000fe400030006ff */
[-C--:B------:R-:W-:Y:S02]  /*5d10*/  F2FP.F16.E4M3.UNPACK_B R50, R49.reuse ;  /* 0x00000031ff32723e */ /* 0x080fe400020006ff */
[----:B------:R-:W-:Y:S01]  /*5d20*/  LOP3.LUT R65, R59, 0xff0000, R64, 0xf8, !PT ;  /* 0x00ff00003b417812 */ /* 0x000fe200078ef840 */
[--C-:B------:R-:W-:Y:S01]  /*5d30*/  HADD2.F32 R63, -RZ, R61.reuse.H0_H0 ;  /* 0x2000003dff3f7230 */ /* 0x100fe20000004100 */
[----:B------:R-:W-:Y:S01]  /*5d40*/  LOP3.LUT R62, R51, 0xff0000, R56, 0xf8, !PT ;  /* 0x00ff0000333e7812 */ /* 0x000fe200078ef838 */
[--C-:B------:R-:W-:Y:S01]  /*5d50*/  HADD2.F32 R51, -RZ, R50.reuse.H1_H1 ;  /* 0x30000032ff337230 */ /* 0x100fe20000004100 */
[----:B------:R-:W-:Y:S01]  /*5d60*/  F2FP.F16.E4M3.UNPACK_B R59, R86.H1 ;  /* 0x00000056ff3b723e */ /* 0x000fe200030006ff */
[----:B------:R-:W-:Y:S01]  /*5d70*/  HADD2.F32 R64, -RZ, R61.H1_H1 ;  /* 0x3000003dff407230 */ /* 0x000fe20000004100 */
[----:B------:R-:W-:Y:S01]  /*5d80*/  F2FP.F16.E4M3.UNPACK_B R49, R49.H1 ;  /* 0x00000031ff31723e */ /* 0x000fe200030006ff */
[----:B------:R-:W-:-:S02]  /*5d90*/  HADD2.F32 R50, -RZ, R50.H0_H0 ;  /* 0x20000032ff327230 */ /* 0x000fc40000004100 */
[C---:B------:R-:W-:Y:S01]  /*5da0*/  FMUL.FTZ R67, R51.reuse, R63 ;  /* 0x0000003f33437220 */ /* 0x040fe20000410000 */
        /* <DEDUP_REMOVED lines=14> */
[----:B------:R-:W-:Y:S01]  /*5e90*/  HADD2.F32 R59, -RZ, R87.H1_H1 ;  /* 0x30000057ff3b7230 */ /* 0x000fe20000004100 */
[----:B------:R-:W-:Y:S01]  /*5ea0*/  F2FP.F16.E4M3.UNPACK_B R48, R48 ;  /* 0x00000030ff30723e */ /* 0x000fe200020006ff */
[----:B------:R-:W-:-:S02]  /*5eb0*/  HADD2.F32 R56, -RZ, R86.H1_H1 ;  /* 0x30000056ff387230 */ /* 0x000fc40000004100 */
[--C-:B------:R-:W-:Y:S01]  /*5ec0*/  HADD2.F32 R51, -RZ, R49.reuse.H1_H1 ;  /* 0x30000031ff337230 */ /* 0x100fe20000004100 */
[----:B------:R-:W-:Y:S01]  /*5ed0*/  F2FP.SATFINITE.E4M3.F32.PACK_AB_MERGE_C R74, R70, R63, RZ ;  /* 0x0000003f464a723e */ /* 0x000fe200048070ff */
[----:B------:R-:W-:Y:S02]  /*5ee0*/  HADD2.F32 R50, -RZ, R49.H0_H0 ;  /* 0x20000031ff327230 */ /* 0x000fe40000004100 */
[--C-:B------:R-:W-:Y:S02]  /*5ef0*/  HADD2.F32 R49, -RZ, R48.reuse.H0_H0 ;  /* 0x20000030ff317230 */ /* 0x100fe40000004100 */
[-C--:B------:R-:W-:Y:S01]  /*5f00*/  FMUL.FTZ R61, R51, R59.reuse ;  /* 0x0000003b333d7220 */ /* 0x080fe20000410000 */
[----:B------:R-:W-:Y:S02]  /*5f10*/  HADD2.F32 R87, -RZ, R87.H0_H0 ;  /* 0x20000057ff577230 */ /* 0x000fe40000004100 */
[----:B------:R-:W-:Y:S01]  /*5f20*/  FMUL.FTZ R66, R50, R59 ;  /* 0x0000003b32427220 */ /* 0x000fe20000410000 */
[----:B------:R-:W-:-:S02]  /*5f30*/  HADD2.F32 R48, -RZ, R48.H1_H1 ;  /* 0x30000030ff307230 */ /* 0x000fc40000004100 */
[-C--:B------:R-:W-:Y:S01]  /*5f40*/  FFMA.FTZ R61, R50, R56.reuse, -R61 ;  /* 0x00000038323d7223 */ /* 0x080fe2000001083d */
[----:B------:R-:W-:Y:S02]  /*5f50*/  HADD2.F32 R86, -RZ, R86.H0_H0 ;  /* 0x20000056ff567230 */ /* 0x000fe40000004100 */
[----:B------:R-:W-:Y:S01]  /*5f60*/  FFMA.FTZ R56, R51, R56, R66 ;  /* 0x0000003833387223 */ /* 0x000fe20000010042 */
[-C--:B------:R-:W-:Y:S01]  /*5f70*/  FMUL.FTZ R64, R48, R87.reuse ;  /* 0x0000005730407220 */ /* 0x080fe20000410000 */
[----:B------:R-:W-:-:S03]  /*5f80*/  FMUL.FTZ R87, R49, R87 ;  /* 0x0000005731577220 */ /* 0x000fc60000410000 */
[----:B------:R-:W-:Y:S01]  /*5f90*/  F2FP.SATFINITE.E4M3.F32.PACK_AB_MERGE_C R73, R56, R61, RZ ;  /* 0x0000003d3849723e */ /* 0x000fe200048070ff */
[----:B------:R-:W-:Y:S01]  /*5fa0*/  FFMA.FTZ R66, R49, R86, -R64 ;  /* 0x0000005631427223 */ /* 0x000fe20000010840 */
[----:B------:R-:W-:Y:S01]  /*5fb0*/  F2FP.F16.E4M3.UNPACK_B R49, R58.H1 ;  /* 0x0000003aff31723e */ /* 0x000fe200030006ff */
[----:B------:R-:W-:Y:S01]  /*5fc0*/  FFMA.FTZ R87, R48, R86, R87 ;  /* 0x0000005630577223 */ /* 0x000fe20000010057 */
[----:B------:R-:W-:Y:S02]  /*5fd0*/  F2FP.F16.E4M3.UNPACK_B R61, R65.H1 ;  /* 0x00000041ff3d723e */ /* 0x000fe400030006ff */
[-C--:B------:R-:W-:Y:S01]  /*5fe0*/  F2FP.F16.E4M3.UNPACK_B R56, R62.reuse.H1 ;  /* 0x0000003eff38723e */ /* 0x080fe200030006ff */
[----:B------:R-:W-:Y:S01]  /*5ff0*/  HADD2.F32 R51, -RZ, R49.H1_H1 ;  /* 0x30000031ff337230 */ /* 0x000fe20000004100 */
[----:B------:R-:W-:Y:S01]  /*6000*/  F2FP.F16.E4M3.UNPACK_B R48, R57.H1 ;  /* 0x00000039ff30723e */ /* 0x000fe200030006ff */
        /* <DEDUP_REMOVED lines=18> */
[----:B------:R-:W-:Y:S02]  /*6130*/  HADD2.F32 R65, -RZ, R65.H0_H0 ;  /* 0x20000041ff417230 */ /* 0x000fe40000004100 */
[----:B------:R-:W-:Y:S01]  /*6140*/  FFMA.FTZ R64, R49, R50, R64 ;  /* 0x0000003231407223 */ /* 0x000fe20000010040 */
[--C-:B------:R-:W-:Y:S02]  /*6150*/  HADD2.F32 R49, -RZ, R58.reuse.H0_H0 ;  /* 0x2000003aff317230 */ /* 0x100fe40000004100 */
[----:B------:R-:W-:Y:S01]  /*6160*/  FFMA.FTZ R72, R51, R59, R70 ;  /* 0x0000003b33487223 */ /* 0x000fe20000010046 */
[--C-:B------:R-:W-:Y:S02]  /*6170*/  HADD2.F32 R48, -RZ, R57.reuse.H0_H0 ;  /* 0x20000039ff307230 */ /* 0x100fe40000004100 */
[----:B------:R-:W-:Y:S01]  /*6180*/  HADD2.F32 R58, -RZ, R58.H1_H1 ;  /* 0x3000003aff3a7230 */ /* 0x000fe20000004100 */
[----:B------:R-:W-:Y:S01]  /*6190*/  F2FP.SATFINITE.E4M3.F32.PACK_AB_MERGE_C R64, R64, R69, RZ ;  /* 0x000000454040723e */ /* 0x000fe200048070ff */
[----:B------:R-:W-:-:S02]  /*61a0*/  HADD2.F32 R57, -RZ, R57.H1_H1 ;  /* 0x30000039ff397230 */ /* 0x000fc40000004100 */
[----:B------:R-:W-:Y:S01]  /*61b0*/  FMUL.FTZ R50, R48, R65 ;  /* 0x0000004130327220 */ /* 0x000fe20000410000 */
[----:B------:R-:W-:Y:S02]  /*61c0*/  HADD2.F32 R62, -RZ, R62.H0_H0 ;  /* 0x2000003eff3e7230 */ /* 0x000fe40000004100 */
[----:B------:R-:W-:Y:S01]  /*61d0*/  FMUL.FTZ R70, R58, R61 ;  /* 0x0000003d3a467220 */ /* 0x000fe20000410000 */
[----:B------:R-:W-:Y:S02]  /*61e0*/  HADD2.F32 R56, -RZ, R56.H0_H0 ;  /* 0x20000038ff387230 */ /* 0x000fe40000004100 */
[----:B------:R-:W-:Y:S01]  /*61f0*/  FMUL.FTZ R51, R57, R65 ;  /* 0x0000004139337220 */ /* 0x000fe20000410000 */
[----:B------:R-:W-:Y:S01]  /*6200*/  FMUL.FTZ R61, R49, R61 ;  /* 0x0000003d313d7220 */ /* 0x000fe20000410000 */
[-C--:B------:R-:W-:Y:S01]  /*6210*/  FFMA.FTZ R50, R57, R62.reuse, R50 ;  /* 0x0000003e39327223 */ /* 0x080fe20000010032 */
[----:B------:R-:W-:Y:S01]  /*6220*/  F2FP.SATFINITE.E4M3.F32.PACK_AB_MERGE_C R71, R72, R71, RZ ;  /* 0x000000474847723e */ /* 0x000fe200048070ff */
[----:B------:R-:W-:Y:S01]  /*6230*/  FFMA.FTZ R51, R48, R62, -R51 ;  /* 0x0000003e30337223 */ /* 0x000fe20000010833 */
[-C--:B------:R-:W-:Y:S01]  /*6240*/  FFMA.FTZ R70, R49, R56.reuse, -R70 ;  /* 0x0000003831467223 */ /* 0x080fe20000010846 */
[----:B------:R-:W-:Y:S01]  /*6250*/  FFMA.FTZ R61, R58, R56, R61 ;  /* 0x000000383a3d7223 */ /* 0x000fe2000001003d */
[----:B------:R-:W-:-:S02]  /*6260*/  F2FP.SATFINITE.E4M3.F32.PACK_AB_MERGE_C R49, R68, R67, R74 ;  /* 0x000000434431723e */ /* 0x000fc4000480704a */
[----:B------:R-:W-:Y:S02]  /*6270*/  F2FP.SATFINITE.E4M3.F32.PACK_AB_MERGE_C R50, R50, R51, R64 ;  /* 0x000000333232723e */ /* 0x000fe40004807040 */
[----:B------:R-:W-:Y:S02]  /*6280*/  F2FP.SATFINITE.E4M3.F32.PACK_AB_MERGE_C R48, R87, R66, R73 ;  /* 0x000000425730723e */ /* 0x000fe40004807049 */
[----:B------:R-:W-:-:S07]  /*6290*/  F2FP.SATFINITE.E4M3.F32.PACK_AB_MERGE_C R51, R61, R70, R71 ;  /* 0x000000463d33723e */ /* 0x000fce0004807047 */
.L_x_394:
[----:B------:R-:W-:Y:S05]  /*62a0*/  BSYNC B2 ;  /* 0x0000000000027941 */ /* 0x000fea0003800000 */
.L_x_393:
[----:B------:R-:W-:Y:S02]  /*62b0*/  ULDC.64 UR4, c[0x0][0x2e8] ;  /* 0x0000ba0000047ab9 */ /* 0x000fe40000000a00 */
[----:B------:R-:W-:-:S04]  /*62c0*/  IADD3 R56, P2, P3, R121, UR4, R102 ;  /* 0x0000000479387c10 */ /* 0x000fc8000fb5e066 */
[----:B------:R-:W-:-:S05]  /*62d0*/  IADD3.X R57, R60, UR5, R41, P2, P3 ;  /* 0x000000053c397c10 */ /* 0x000fca00097e6429 */
[----:B--2---:R0:W-:Y:S04]  /*62e0*/  STG.E.128 desc[UR42][R56.64], R48 ;  /* 0x0000003038007986 */ /* 0x0041e8000c101d2a */
.L_x_392:
[----:B------:R-:W-:Y:S05]  /*62f0*/  BSYNC B1 ;  /* 0x0000000000017941 */ /* 0x000fea0003800000 */
.L_x_391:
[----:B------:R-:W-:Y:S05]  /*6300*/  @P1 BRA `(.L_x_390) ;  /* 0x0000005400201947 */ /* 0x000fea0003800000 */
[----:B0-234-:R0:W2:Y:S01]  /*6310*/  LDS.128 R48, [R114+0x2f400] ;  /* 0x02f4000072307984 */ /* 0x01d0a20000000c00 */
        /* <DEDUP_REMOVED lines=86> */
[--C-:B------:R-:W-:Y:S02]  /*6880*/  HADD2.F32 R49, -RZ, R54.reuse.H0_H0 ;  /* 0x20000036ff317230 */ /* 0x100fe40000004100 */
[----:B------:R-:W-:Y:S01]  /*6890*/  FFMA.FTZ R68, R51, R55, R66 ;  /* 0x0000003733447223 */ /* 0x000fe20000010042 */
[----:B------:R-:W-:Y:S02]  /*68a0*/  HADD2.F32 R53, -RZ, R53.H1_H1 ;  /* 0x30000035ff357230 */ /* 0x000fe40000004100 */
[----:B------:R-:W-:Y:S01]  /*68b0*/  FMUL.FTZ R50, R48, R61 ;  /* 0x0000003d30327220 */ /* 0x000fe20000410000 */
[----:B------:R-:W-:Y:S01]  /*68c0*/  HADD2.F32 R54, -RZ, R54.H1_H1 ;  /* 0x30000036ff367230 */ /* 0x000fe20000004100 */
[----:B------:R-:W-:Y:S01]  /*68d0*/  F2FP.SATFINITE.E4M3.F32.PACK_AB_MERGE_C R58, R58, R59, RZ ;  /* 0x0000003b3a3a723e */ /* 0x000fe200048070ff */
        /* <DEDUP_REMOVED lines=15> */
.L_x_396:
[----:B------:R-:W-:Y:S05]  /*69d0*/  BSYNC B1 ;  /* 0x0000000000017941 */ /* 0x000fea0003800000 */
.L_x_395:
[----:B------:R-:W-:Y:S02]  /*69e0*/  ULDC.64 UR4, c[0x0][0x2e8] ;  /* 0x0000ba0000047ab9 */ /* 0x000fe40000000a00 */
[----:B------:R-:W-:-:S04]  /*69f0*/  IADD3 R52, P2, P3, R42, UR4, R121 ;  /* 0x000000042a347c10 */ /* 0x000fc8000fb5e079 */
[----:B------:R-:W-:-:S05]  /*6a00*/  IADD3.X R53, R107, UR5, R60, P2, P3 ;  /* 0x000000056b357c10 */ /* 0x000fca00097e643c */
[----:B--2---:R0:W-:Y:S01]  /*6a10*/  STG.E.128 desc[UR42][R52.64], R48 ;  /* 0x0000003034007986 */ /* 0x0041e2000c101d2a */
[----:B------:R-:W-:Y:S05]  /*6a20*/  BRA `(.L_x_390) ;  /* 0x0000004c00587947 */ /* 0x000fea0003800000 */
.L_x_354:
[C---:B------:R-:W-:Y:S01]  /*6a30*/  ISETP.GE.AND P5, PT, R23.reuse, R115, PT ;  /* 0x000000731700720c */ /* 0x040fe20003fa6270 */
[C---:B------:R-:W-:Y:S01]  /*6a40*/  VIADD R52, R23.reuse, 0x60 ;  /* 0x0000006017347836 */ /* 0x040fe20000000000 */
[----:B------:R-:W-:Y:S01]  /*6a50*/  P2R R61, PR, RZ, 0x1 ;  /* 0x00000001ff3d7803 */ /* 0x000fe20000000000 */
[C---:B------:R-:W-:Y:S01]  /*6a60*/  VIADD R60, R23.reuse, 0x20 ;  /* 0x00000020173c7836 */ /* 0x040fe20000000000 */
[----:B------:R-:W-:Y:S01]  /*6a70*/  ISETP.GE.OR P5, PT, R16, R122, P5 ;  /* 0x0000007a1000720c */ /* 0x000fe20002fa6670 */
[----:B------:R-:W-:-:S12]  /*6a80*/  VIADD R62, R23, 0x40 ;  /* 0x00000040173e7836 */ /* 0x000fd80000000000 */
[----:B------:R-:W0:Y:S08]  /*6a90*/  @!P5 LDC.64 R56, c[0x0][0x3e8] ;  /* 0x0000fa00ff38db82 */ /* 0x000e300000000a00 */
[----:B------:R-:W1:Y:S01]  /*6aa0*/  @!P5 LDC.64 R58, c[0x0][0x400] ;  /* 0x00010000ff3adb82 */ /* 0x000e620000000a00 */
[----:B0-----:R-:W-:-:S04]  /*6ab0*/  @!P5 IADD3 R56, P2, P3, R96, R56, R48 ;  /* 0x000000386038d210 */ /* 0x001fc80007b5e030 */
[----:B------:R-:W-:Y:S02]  /*6ac0*/  @!P5 IADD3.X R57, R37, R57, R133, P2, P3 ;  /* 0x000000392539d210 */ /* 0x000fe400017e6485 */
[----:B------:R-:W-:-:S04]  /*6ad0*/  ISETP.GE.AND P2, PT, R52, R115, PT ;  /* 0x000000733400720c */ /* 0x000fc80003f46270 */
[----:B------:R-:W-:-:S13]  /*6ae0*/  ISETP.GE.OR P2, PT, R16, R122, P2 ;  /* 0x0000007a1000720c */ /* 0x000fda0001746670 */
[----:B------:R-:W0:Y:S01]  /*6af0*/  @!P2 LDC.64 R52, c[0x0][0x3f8] ;  /* 0x0000fe00ff34ab82 */ /* 0x000e220000000a00 */
[----:B------:R-:W-:Y:S01]  /*6b00*/  @!P2 IMAD.MOV.U32 R49, RZ, RZ, R133 ;  /* 0x000000ffff31a224 */ /* 0x000fe200078e0085 */
[----:B------:R-:W-:-:S06]  /*6b10*/  @!P2 MOV R51, R127 ;  /* 0x0000007f0033a202 */ /* 0x000fcc0000000f00 */
[----:B------:R-:W2:Y:S08]  /*6b20*/  @!P2 LDC.64 R80, c[0x0][0x3e8] ;  /* 0x0000fa00ff50ab82 */ /* 0x000eb00000000a00 */
[----:B------:R-:W3:Y:S01]  /*6b30*/  @!P2 LDC.64 R82, c[0x0][0x400] ;  /* 0x00010000ff52ab82 */ /* 0x000ee20000000a00 */
[----:B0-----:R-:W-:-:S04]  /*6b40*/  @!P2 IMAD.WIDE.U32 R54, R52, 0x60, R48 ;  /* 0x000000603436a825 */ /* 0x001fc800078e0030 */
[----:B------:R-:W-:-:S04]  /*6b50*/  @!P2 IMAD R53, R53, 0x60, RZ ;  /* 0x000000603535a824 */ /* 0x000fc800078e02ff */
[----:B------:R-:W-:Y:S01]  /*6b60*/  @!P2 IMAD.IADD R52, R55, 0x1, R53 ;  /* 0x000000013734a824 */ /* 0x000fe200078e0235 */
[----:B--2---:R-:W-:-:S04]  /*6b70*/  @!P2 IADD3 R80, P3, P4, R96, R80, R54 ;  /* 0x000000506050a210 */ /* 0x004fc80007c7e036 */
[----:B------:R-:W-:Y:S02]  /*6b80*/  @!P2 IADD3.X R81, R37, R81, R52, P3, P4 ;  /* 0x000000512551a210 */ /* 0x000fe40001fe8434 */
[----:B------:R-:W0:Y:S02]  /*6b90*/  @!P2 LDC.64 R52, c[0x0][0x408] ;  /* 0x00010200ff34ab82 */ /* 0x000e240000000a00 */
[----:B0-----:R-:W-:-:S04]  /*6ba0*/  @!P2 IMAD.WIDE.U32 R54, R52, 0x60, R50 ;  /* 0x000000603436a825 */ /* 0x001fc800078e0032 */
[----:B------:R-:W-:Y:S01]  /*6bb0*/  @!P2 IMAD R53, R53, 0x60, RZ ;  /* 0x000000603535a824 */ /* 0x000fe200078e02ff */
[----:B---3--:R-:W-:-:S03]  /*6bc0*/  @!P2 IADD3 R82, P3, P4, R92, R82, R54 ;  /* 0x000000525c52a210 */ /* 0x008fc60007c7e036 */
[----:B------:R-:W-:-:S05]  /*6bd0*/  @!P2 IMAD.IADD R52, R55, 0x1, R53 ;  /* 0x000000013734a824 */ /* 0x000fca00078e0235 */
[----:B------:R-:W-:Y:S02]  /*6be0*/  @!P2 IADD3.X R83, R45, R83, R52, P3, P4 ;  /* 0x000000532d53a210 */ /* 0x000fe40001fe8434 */
[----:B-1----:R-:W-:-:S04]  /*6bf0*/  @!P5 IADD3 R58, P3, P4, R92, R58, R50 ;  /* 0x0000003a5c3ad210 */ /* 0x002fc80007c7e032 */
[----:B------:R-:W-:Y:S02]  /*6c00*/  @!P5 IADD3.X R59, R45, R59, R127, P3, P4 ;  /* 0x0000003b2d3bd210 */ /* 0x000fe40001fe847f */
[----:B------:R-:W-:-:S04]  /*6c10*/  ISETP.GE.AND P4, PT, R60, R115, PT ;  /* 0x000000733c00720c */ /* 0x000fc80003f86270 */
[----:B------:R-:W-:-:S13]  /*6c20*/  ISETP.GE.OR P4, PT, R16, R122, P4 ;  /* 0x0000007a1000720c */ /* 0x000fda0002786670 */
[----:B------:R-:W-:Y:S01]  /*6c30*/  @!P4 IADD3 R55, P3, P6, R96, R48, R15 ;  /* 0x000000306037c210 */ /* 0x000fe20007e7e00f */
[----:B------:R-:W0:Y:S03]  /*6c40*/  @!P4 LDC.64 R64, c[0x0][0x3e8] ;  /* 0x0000fa00ff40cb82 */ /* 0x000e260000000a00 */
[----:B------:R-:W-:Y:S02]  /*6c50*/  @!P4 IADD3.X R60, R37, R133, R26, P3, P6 ;  /* 0x00000085253cc210 */ /* 0x000fe40001fec41a */
[----:B------:R-:W-:-:S03]  /*6c60*/  ISETP.GE.AND P3, PT, R62, R115, PT ;  /* 0x000000733e00720c */ /* 0x000fc60003f66270 */
[----:B------:R-:W1:Y:S01]  /*6c70*/  @!P4 LDC.64 R66, c[0x0][0x400] ;  /* 0x00010000ff42cb82 */ /* 0x000e620000000a00 */
[----:B------:R-:W-:-:S13]  /*6c80*/  ISETP.GE.OR P3, PT, R16, R122, P3 ;  /* 0x0000007a1000720c */ /* 0x000fda0001f66670 */
[----:B------:R-:W-:Y:S01]  /*6c90*/  @!P3 IADD3 R49, P0, P6, R96, R14, R48 ;  /* 0x0000000e6031b210 */ /* 0x000fe20007e1e030 */
[----:B------:R-:W2:Y:S03]  /*6ca0*/  @!P3 LDC.64 R68, c[0x0][0x3e8] ;  /* 0x0000fa00ff44bb82 */ /* 0x000ea60000000a00 */
[----:B------:R-:W-:Y:S02]  /*6cb0*/  @!P3 IADD3.X R52, R37, R21, R133, P0, P6 ;  /* 0x000000152534b210 */ /* 0x000fe400007ec485 */
[----:B------:R-:W-:-:S03]  /*6cc0*/  @!P4 IADD3 R53, P0, P6, R92, R50, R9 ;  /* 0x000000325c35c210 */ /* 0x000fc60007e1e009 */
[----:B------:R-:W3:Y:S01]  /*6cd0*/  @!P3 LDC.64 R84, c[0x0][0x400] ;  /* 0x00010000ff54bb82 */ /* 0x000ee20000000a00 */
[----:B------:R-:W-:Y:S02]  /*6ce0*/  @!P4 IADD3.X R54, R45, R127, R12, P0, P6 ;  /* 0x0000007f2d36c210 */ /* 0x000fe400007ec40c */
[----:B------:R-:W-:-:S04]  /*6cf0*/  @!P3 IADD3 R51, P0, P6, R92, R8, R50 ;  /* 0x000000085c33b210 */ /* 0x000fc80007e1e032 */
[----:B------:R-:W-:Y:S02]  /*6d00*/  @!P3 IADD3.X R48, R45, R11, R127, P0, P6 ;  /* 0x0000000b2d30b210 */ /* 0x000fe400007ec47f */
[----:B0-----:R-:W-:Y:S02]  /*6d10*/  @!P4 IADD3 R64, P6, R55, R64, RZ ;  /* 0x000000403740c210 */ /* 0x001fe40007fde0ff */
[----:B------:R-:W-:Y:S02]  /*6d20*/  CS2R R62, SRZ ;  /* 0x00000000003e7805 */ /* 0x000fe4000001ff00 */
[----:B------:R-:W-:Y:S02]  /*6d30*/  ISETP.NE.AND P0, PT, R61, RZ, PT ;  /* 0x000000ff3d00720c */ /* 0x000fe40003f05270 */
[----:B------:R-:W-:Y:S02]  /*6d40*/  @!P4 IADD3.X R65, R60, R65, RZ, P6, !PT ;  /* 0x000000413c41c210 */ /* 0x000fe400037fe4ff */
[----:B-1----:R-:W-:-:S05]  /*6d50*/  @!P4 IADD3 R66, P6, R53, R66, RZ ;  /* 0x000000423542c210 */ /* 0x002fca0007fde0ff */
[----:B------:R-:W-:Y:S01]  /*6d60*/  @!P4 IMAD.X R67, R54, 0x1, R67, P6 ;  /* 0x000000013643c824 */ /* 0x000fe200030e0643 */
[----:B--2---:R-:W-:Y:S02]  /*6d70*/  @!P3 IADD3 R68, P6, R49, R68, RZ ;  /* 0x000000443144b210 */ /* 0x004fe40007fde0ff */
[----:B------:R-:W-:-:S03]  /*6d80*/  CS2R R54, SRZ ;  /* 0x0000000000367805 */ /* 0x000fc6000001ff00 */
[----:B------:R-:W-:Y:S01]  /*6d90*/  @!P3 IMAD.X R69, R52, 0x1, R69, P6 ;  /* 0x000000013445b824 */ /* 0x000fe200030e0645 */
[----:B---3--:R-:W-:Y:S02]  /*6da0*/  @!P3 IADD3 R84, P6, R51, R84, RZ ;  /* 0x000000543354b210 */ /* 0x008fe40007fde0ff */
[----:B------:R-:W-:Y:S02]  /*6db0*/  CS2R R50, SRZ ;  /* 0x0000000000327805 */ /* 0x000fe4000001ff00 */
[----:B------:R-:W-:Y:S01]  /*6dc0*/  CS2R R52, SRZ ;  /* 0x0000000000347805 */ /* 0x000fe2000001ff00 */
[----:B------:R-:W-:Y:S01]  /*6dd0*/  @!P3 IMAD.X R85, R48, 0x1, R85, P6 ;  /* 0x000000013055b824 */ /* 0x000fe200030e0655 */
[----:B------:R-:W-:Y:S02]  /*6de0*/  CS2R R48, SRZ ;  /* 0x0000000000307805 */ /* 0x000fe4000001ff00 */
[----:B------:R-:W-:Y:S02]  /*6df0*/  CS2R R60, SRZ ;  /* 0x00000000003c7805 */ /* 0x000fe4000001ff00 */
[----:B------:R0:W2:Y:S04]  /*6e00*/  @!P5 LDG.E.128 R52, desc[UR42][R58.64] ;  /* 0x0000002a3a34d981 */ /* 0x0000a8000c1e1d00 */
[----:B------:R1:W3:Y:S04]  /*6e10*/  @!P5 LDG.E.128 R48, desc[UR42][R56.64] ;  /* 0x0000002a3830d981 */ /* 0x0002e8000c1e1d00 */
[----:B------:R4:W5:Y:S01]  /*6e20*/  @!P4 LDG.E.128 R60, desc[UR42][R66.64] ;  /* 0x0000002a423cc981 */ /* 0x000962000c1e1d00 */
[----:B0-----:R-:W-:-:S02]  /*6e30*/  CS2R R58, SRZ ;  /* 0x00000000003a7805 */ /* 0x001fc4000001ff00 */
[----:B-1----:R-:W-:Y:S02]  /*6e40*/  CS2R R56, SRZ ;  /* 0x0000000000387805 */ /* 0x002fe4000001ff00 */
[----:B----4-:R-:W-:-:S04]  /*6e50*/  CS2R R66, SRZ ;  /* 0x0000000000427805 */ /* 0x010fc8000001ff00 */
[----:B------:R0:W4:Y:S01]  /*6e60*/  @!P4 LDG.E.128 R56, desc[UR42][R64.64] ;  /* 0x0000002a4038c981 */ /* 0x000122000c1e1d00 */
[----:B------:R-:W-:Y:S02]  /*6e70*/  CS2R R70, SRZ ;  /* 0x0000000000467805 */ /* 0x000fe4000001ff00 */
[----:B------:R-:W-:Y:S02]  /*6e80*/  CS2R R72, SRZ ;  /* 0x0000000000487805 */ /* 0x000fe4000001ff00 */
[----:B------:R-:W-:Y:S02]  /*6e90*/  CS2R R74, SRZ ;  /* 0x00000000004a7805 */ /* 0x000fe4000001ff00 */
[----:B------:R-:W-:Y:S02]  /*6ea0*/  CS2R R76, SRZ ;  /* 0x00000000004c7805 */ /* 0x000fe4000001ff00 */
[----:B------:R-:W-:Y:S02]  /*6eb0*/  CS2R R78, SRZ ;  /* 0x00000000004e7805 */ /* 0x000fe4000001ff00 */
[----:B------:R-:W4:Y:S01]  /*6ec0*/  @!P2 LDG.E.128 R72, desc[UR42][R80.64] ;  /* 0x0000002a5048a981 */ /* 0x000f22000c1e1d00 */
[----:B0-----:R-:W-:-:S03]  /*6ed0*/  CS2R R64, SRZ ;  /* 0x0000000000407805 */ /* 0x001fc6000001ff00 */
[----:B------:R-:W4:Y:S04]  /*6ee0*/  @!P2 LDG.E.128 R76, desc[UR42][R82.64] ;  /* 0x0000002a524ca981 */ /* 0x000f28000c1e1d00 */
[----:B------:R0:W4:Y:S02]  /*6ef0*/  @!P3 LDG.E.128 R64, desc[UR42][R68.64] ;  /* 0x0000002a4440b981 */ /* 0x000124000c1e1d00 */
[----:B0-----:R-:W-:-:S06]  /*6f00*/  CS2R R68, SRZ ;  /* 0x0000000000447805 */ /* 0x001fcc000001ff00 */
[----:B------:R-:W4:Y:S01]  /*6f10*/  @!P3 LDG.E.128 R68, desc[UR42][R84.64] ;  /* 0x0000002a5444b981 */ /* 0x000f22000c1e1d00 */
[----:B------:R-:W-:-:S06]  /*6f20*/  UISETP.NE.AND UP0, UPT, UR47, 0x3, UPT ;  /* 0x000000032f00788c */ /* 0x000fcc000bf05270 */
[----:B------:R-:W-:Y:S02]  /*6f30*/  PLOP3.LUT P5, PT, PT, PT, UP0, 0x80, 0x0 ;  /* 0x000000000000781c */ /* 0x000fe40003faf008 */
[----:B------:R-:W-:Y:S01]  /*6f40*/  ISETP.GE.AND P2, PT, R16, R122, PT ;  /* 0x0000007a1000720c */ /* 0x000fe20003f46270 */
[----:B--2---:R-:W-:Y:S02]  /*6f50*/  IMAD.MOV.U32 R154, RZ, RZ, R52 ;  /* 0x000000ffff9a7224 */ /* 0x004fe400078e0034 */
[----:B------:R-:W-:Y:S01]  /*6f60*/  IMAD.MOV.U32 R150, RZ, RZ, R54 ;  /* 0x000000ffff967224 */ /* 0x000fe200078e0036 */
[----:B---3--:R-:W-:Y:S01]  /*6f70*/  MOV R151, R48 ;  /* 0x0000003000977202 */ /* 0x008fe20000000f00 */
[----:B------:R-:W-:Y:S02]  /*6f80*/  IMAD.MOV.U32 R148, RZ, RZ, R50 ;  /* 0x000000ffff947224 */ /* 0x000fe400078e0032 */
[----:B-----5:R-:W-:Y:S02]  /*6f90*/  IMAD.MOV.U32 R142, RZ, RZ, R60 ;  /* 0x000000ffff8e7224 */ /* 0x020fe400078e003c */
[----:B------:R-:W-:Y:S01]  /*6fa0*/  IMAD.MOV.U32 R143, RZ, RZ, R62 ;  /* 0x000000ffff8f7224 */ /* 0x000fe200078e003e */
[----:B----4-:R-:W-:Y:S01]  /*6fb0*/  MOV R145, R56 ;  /* 0x0000003800917202 */ /* 0x010fe20000000f00 */
[----:B------:R-:W-:Y:S01]  /*6fc0*/  IMAD.MOV.U32 R144, RZ, RZ, R58 ;  /* 0x000000ffff907224 */ /* 0x000fe200078e003a */
[----:B------:R-:W-:Y:S01]  /*6fd0*/  MOV R132, R72 ;  /* 0x0000004800847202 */ /* 0x000fe20000000f00 */
[----:B------:R-:W-:-:S02]  /*6fe0*/  IMAD.MOV.U32 R133, RZ, RZ, R74 ;  /* 0x000000ffff857224 */ /* 0x000fc400078e004a */
[----:B------:R-:W-:Y:S02]  /*6ff0*/  IMAD.MOV.U32 R134, RZ, RZ, R76 ;  /* 0x000000ffff867224 */ /* 0x000fe400078e004c */
[----:B------:R-:W-:Y:S01]  /*7000*/  IMAD.MOV.U32 R135, RZ, RZ, R78 ;  /* 0x000000ffff877224 */ /* 0x000fe200078e004e */
[----:B------:R-:W-:Y:S01]  /*7010*/  MOV R136, R64 ;  /* 0x0000004000887202 */ /* 0x000fe20000000f00 */
[----:B------:R-:W-:Y:S02]  /*7020*/  IMAD.MOV.U32 R138, RZ, RZ, R66 ;  /* 0x000000ffff8a7224 */ /* 0x000fe400078e0042 */
[----:B------:R-:W-:Y:S02]  /*7030*/  IMAD.MOV.U32 R140, RZ, RZ, R68 ;  /* 0x000000ffff8c7224 */ /* 0x000fe400078e0044 */
[----:B------:R-:W-:Y:S01]  /*7040*/  IMAD.MOV.U32 R141, RZ, RZ, R70 ;  /* 0x000000ffff8d7224 */ /* 0x000fe200078e0046 */
[----:B------:R-:W-:Y:S06]  /*7050*/  @!P5 BRA `(.L_x_397) ;  /* 0x000000000004d947 */ /* 0x000fec0003800000 */
[----:B------:R-:W-:Y:S01]  /*7060*/  BPT.TRAP 0x1 ;  /* 0x000000040000795c */ /* 0x000fe20000300000 */
.L_x_397:
[----:B------:R-:W-:Y:S01]  /*7070*/  LEA R110, R232, R22, 0x3 ;  /* 0x00000016e86e7211 */ /* 0x000fe200078e18ff */
[----:B------:R-:W0:Y:S01]  /*7080*/  LDC R137, c[0x0][0x2f4] ;  /* 0x0000bd00ff897b82 */ /* 0x000e220000000800 */
[----:B------:R-:W-:Y:S01]  /*7090*/  SHF.L.U32 R124, R234, 0x1f, RZ ;  /* 0x0000001fea7c7819 */ /* 0x000fe200000006ff */
[----:B------:R-:W-:Y:S01]  /*70a0*/  IMAD.MOV.U32 R121, RZ, RZ, R123 ;  /* 0x000000ffff797224 */ /* 0x000fe200078e007b */
[----:B------:R-:W-:Y:S02]  /*70b0*/  BSSY B1, `(.L_x_398) ;  /* 0x0000005000017945 */ /* 0x000fe40003800000 */
[----:B------:R-:W1:Y:S03]  /*70c0*/  SYNCS.PHASECHK.TRANS64.TRYWAIT P3, [R110+URZ+0x38890], R124 ;  /* 0x0388907c6e0075a7 */ /* 0x000e66000806017f */
[----:B------:R-:W2:Y:S01]  /*70d0*/  LDC.64 R122, c[0x0][0x300] ;  /* 0x0000c000ff7a7b82 */ /* 0x000ea20000000a00 */
[----:B0-----:R-:W-:Y:S01]  /*70e0*/  IMAD.IADD R139, R137, 0x1, -R112 ;  /* 0x00000001898b7824 */ /* 0x001fe200078e0a70 */
[----:B-1----:R-:W-:Y:S06]  /*70f0*/  @!P3 BRA `(.L_x_399) ;  /* 0x000001d80058b947 */ /* 0x002fec0003800000 */
.L_x_660:
[----:B------:R-:W-:Y:S05]  /*7100*/  BSYNC B1 ;  /* 0x0000000000017941 */ /* 0x000fea0003800000 */
.L_x_398:
[----:B------:R-:W-:Y:S01]  /*7110*/  ISETP.GE.OR P3, PT, R23, R115, P0 ;  /* 0x000000731700720c */ /* 0x000fe20000766670 */
[----:B------:R-:W-:-:S12]  /*7120*/  BSSY B1, `(.L_x_400) ;  /* 0x0000101000017945 */ /* 0x000fd80003800000 */
[----:B------:R-:W-:Y:S05]  /*7130*/  @P3 BRA `(.L_x_401) ;  /* 0x0000000c00fc3947 */ /* 0x000fea0003800000 */
[----:B------:R-:W1:Y:S01]  /*7140*/  S2R R83, SR_TID.X ;  /* 0x0000000000537919 */ /* 0x000e620000002100 */
[----:B------:R-:W-:Y:S01]  /*7150*/  SHF.R.S32.HI R80, RZ, 0x1f, R23 ;  /* 0x0000001fff507819 */ /* 0x000fe20000011417 */
[CC--:B--2---:R-:W-:Y:S01]  /*7160*/  IMAD.WIDE.U32 R126, R23.reuse, R122.reuse, R120 ;  /* 0x0000007a177e7225 */ /* 0x0c4fe200078e0078 */
[----:B------:R-:W-:Y:S01]  /*7170*/  ISETP.NE.AND P6, PT, R0, RZ, PT ;  /* 0x000000ff0000720c */ /* 0x000fe20003fc5270 */
[----:B------:R-:W-:Y:S01]  /*7180*/  BSSY B2, `(.L_x_402) ;  /* 0x00000ef000027945 */ /* 0x000fe20003800000 */
[C---:B------:R-:W-:Y:S01]  /*7190*/  SHF.L.U32 R82, R23.reuse, 0x7, RZ ;  /* 0x0000000717527819 */ /* 0x040fe200000006ff */
[----:B------:R-:W-:Y:S01]  /*71a0*/  IMAD R80, R80, R122, RZ ;  /* 0x0000007a50507224 */ /* 0x000fe200078e02ff */
[----:B------:R-:W-:Y:S02]  /*71b0*/  IADD3 R147, P3, P4, R102, R126, R40 ;  /* 0x0000007e66937210 */ /* 0x000fe40007c7e028 */
[----:B------:R-:W-:Y:S01]  /*71c0*/  LOP3.LUT R82, R82, 0x380, RZ, 0xc0, !PT ;  /* 0x0000038052527812 */ /* 0x000fe200078ec0ff */
[----:B------:R-:W-:Y:S01]  /*71d0*/  IMAD R81, R23, R123, R80 ;  /* 0x0000007b17517224 */ /* 0x000fe200078e0250 */
[----:B------:R-:W-:-:S03]  /*71e0*/  SEL R80, R112, R139, !P6 ;  /* 0x0000008b70507207 */ /* 0x000fc60007000000 */
[----:B------:R-:W-:Y:S01]  /*71f0*/  IMAD.IADD R146, R81, 0x1, R127 ;  /* 0x0000000151927824 */ /* 0x000fe200078e027f */
[----:B------:R-:W-:-:S04]  /*7200*/  SHF.R.S32.HI R81, RZ, 0x1f, R80 ;  /* 0x0000001fff517819 */ /* 0x000fc80000011450 */
[----:B------:R-:W-:Y:S02]  /*7210*/  LEA.HI R80, R81, R80, RZ, 0x5 ;  /* 0x0000005051507211 */ /* 0x000fe400078f28ff */
[----:B------:R-:W-:Y:S02]  /*7220*/  IADD3.X R156, R41, R146, R106, P3, P4 ;  /* 0x00000092299c7210 */ /* 0x000fe40001fe846a */
[----:B------:R-:W-:-:S04]  /*7230*/  LEA.HI.SX32 R80, R80, R105, 0x1b ;  /* 0x0000006950507211 */ /* 0x000fc800078fdaff */
[----:B------:R-:W-:Y:S01]  /*7240*/  SHF.R.S32.HI R81, RZ, 0x1f, R80 ;  /* 0x0000001fff517819 */ /* 0x000fe20000011450 */
[----:B------:R-:W-:-:S03]  /*7250*/  IMAD.SHL.U32 R149, R80, 0x10, RZ ;  /* 0x0000001050957824 */ /* 0x000fc600078e00ff */
[----:B------:R-:W-:Y:S01]  /*7260*/  LEA.HI R81, R81, R80, RZ, 0x3 ;  /* 0x0000005051517211 */ /* 0x000fe200078f18ff */
[----:B-1----:R-:W-:Y:S01]  /*7270*/  VIADD R83, R83, 0xffffff80 ;  /* 0xffffff8053537836 */ /* 0x002fe20000000000 */
[----:B------:R-:W-:-:S03]  /*7280*/  LOP3.LUT R80, R82, 0x70, R149, 0xf8, !PT ;  /* 0x0000007052507812 */ /* 0x000fc600078ef895 */
[----:B------:R-:W-:Y:S01]  /*7290*/  IMAD.SHL.U32 R81, R81, 0x800, RZ ;  /* 0x0000080051517824 */ /* 0x000fe200078e00ff */
[----:B------:R-:W-:-:S04]  /*72a0*/  SHF.R.S32.HI R82, RZ, 0x1f, R83 ;  /* 0x0000001fff527819 */ /* 0x000fc80000011453 */
[----:B------:R-:W-:Y:S01]  /*72b0*/  LEA.HI R82, R82, R83, RZ, 0x6 ;  /* 0x0000005352527211 */ /* 0x000fe200078f30ff */
[----:B------:R-:W-:Y:S01]  /*72c0*/  IMAD.SHL.U32 R83, R23, 0x80, RZ ;  /* 0x0000008017537824 */ /* 0x000fe200078e00ff */
[----:B------:R-:W-:Y:S02]  /*72d0*/  LOP3.LUT R81, R81, 0xffffc000, RZ, 0xc0, !PT ;  /* 0xffffc00051517812 */ /* 0x000fe400078ec0ff */
[----:B------:R-:W-:Y:S02]  /*72e0*/  SHF.L.U32 R82, R82, 0x4, RZ ;  /* 0x0000000452527819 */ /* 0x000fe400000006ff */
[----:B------:R-:W-:Y:S02]  /*72f0*/  LOP3.LUT R83, R83, 0x380, RZ, 0xc0, !PT ;  /* 0x0000038053537812 */ /* 0x000fe400078ec0ff */
[----:B------:R-:W-:Y:S02]  /*7300*/  LOP3.LUT R82, R82, 0xfffffc00, RZ, 0xc0, !PT ;  /* 0xfffffc0052527812 */ /* 0x000fe400078ec0ff */
[----:B------:R-:W-:-:S04]  /*7310*/  SHF.R.U32.HI R83, RZ, 0x3, R83 ;  /* 0x00000003ff537819 */ /* 0x000fc80000011653 */
[----:B------:R-:W-:-:S04]  /*7320*/  LOP3.LUT R80, R80, R83, RZ, 0x3c, !PT ;  /* 0x0000005350507212 */ /* 0x000fc800078e3cff */
[----:B------:R-:W-:Y:S01]  /*7330*/  IADD3 R83, R80, R81, R82 ;  /* 0x0000005150537210 */ /* 0x000fe20007ffe052 */
[----:B------:R-:W-:-:S04]  /*7340*/  IMAD R81, R232, 0x8000, R30 ;  /* 0x00008000e8517824 */ /* 0x000fc800078e021e */
[----:B------:R-:W-:Y:S01]  /*7350*/  IMAD R83, R232, 0x8000, R83 ;  /* 0x00008000e8537824 */ /* 0x000fe200078e0253 */
[----:B------:R-:W-:-:S03]  /*7360*/  IADD3 R81, R22, R81, RZ ;  /* 0x0000005116517210 */ /* 0x000fc60007ffe0ff */
[----:B------:R-:W-:-:S03]  /*7370*/  IMAD.IADD R84, R22, 0x1, R83 ;  /* 0x0000000116547824 */ /* 0x000fc600078e0253 */
[----:B------:R-:W1:Y:S04]  /*7380*/  LDS.128 R80, [R81+0x28400] ;  /* 0x0284000051507984 */ /* 0x000e680000000c00 */
[----:B------:R-:W2:Y:S01]  /*7390*/  LDS.128 R84, [R84+0x28400] ;  /* 0x0284000054547984 */ /* 0x000ea20000000c00 */
[----:B------:R-:W-:Y:S05]  /*73a0*/  @P2 BRA `(.L_x_403) ;  /* 0x0000000c00302947 */ /* 0x000fea0003800000 */
[--C-:B------:R-:W-:Y:S02]  /*73b0*/  SHF.R.U32.HI R163, RZ, 0x8, R49.reuse ;  /* 0x00000008ffa37819 */ /* 0x100fe40000011631 */
[----:B------:R-:W-:Y:S02]  /*73c0*/  LOP3.LUT R48, R49, 0xff0000ff, RZ, 0xc0, !PT ;  /* 0xff0000ff31307812 */ /* 0x000fe400078ec0ff */
[----:B------:R-:W-:Y:S01]  /*73d0*/  SHF.R.U32.HI R162, RZ, 0x10, R49 ;  /* 0x00000010ffa27819 */ /* 0x000fe20000011631 */
[----:B------:R-:W-:Y:S01]  /*73e0*/  IMAD.SHL.U32 R49, R163, 0x100, RZ ;  /* 0x00000100a3317824 */ /* 0x000fe200078e00ff */
[----:B------:R-:W-:Y:S02]  /*73f0*/  SHF.R.U32.HI R160, RZ, 0x8, R51 ;  /* 0x00000008ffa07819 */ /* 0x000fe40000011633 */
[----:B------:R-:W-:Y:S02]  /*7400*/  SHF.R.U32.HI R155, RZ, 0x8, R55 ;  /* 0x00000008ff9b7819 */ /* 0x000fe40000011637 */
[----:B------:R-:W-:-:S02]  /*7410*/  LOP3.LUT R50, R51, 0xff0000ff, RZ, 0xc0, !PT ;  /* 0xff0000ff33327812 */ /* 0x000fc400078ec0ff */
[----:B------:R-:W-:Y:S01]  /*7420*/  SHF.R.U32.HI R159, RZ, 0x10, R51 ;  /* 0x00000010ff9f7819 */ /* 0x000fe20000011633 */
[----:B------:R-:W-:Y:S01]  /*7430*/  IMAD.SHL.U32 R51, R160, 0x100, RZ ;  /* 0x00000100a0337824 */ /* 0x000fe200078e00ff */
[----:B------:R-:W-:Y:S01]  /*7440*/  LOP3.LUT R48, R48, 0xff00, R49, 0xf8, !PT ;  /* 0x0000ff0030307812 */ /* 0x000fe200078ef831 */
[----:B------:R-:W-:Y:S01]  /*7450*/  IMAD.U32 R49, R162, 0x10000, RZ ;  /* 0x00010000a2317824 */ /* 0x000fe200078e00ff */
[----:B------:R-:W-:Y:S02]  /*7460*/  LOP3.LUT R54, R55, 0xff0000ff, RZ, 0xc0, !PT ;  /* 0xff0000ff37367812 */ /* 0x000fe400078ec0ff */
[----:B------:R-:W-:Y:S01]  /*7470*/  SHF.R.U32.HI R161, RZ, 0x10, R55 ;  /* 0x00000010ffa17819 */ /* 0x000fe20000011637 */
[----:B------:R-:W-:Y:S01]  /*7480*/  IMAD.SHL.U32 R55, R155, 0x100, RZ ;  /* 0x000001009b377824 */ /* 0x000fe200078e00ff */
[----:B------:R-:W-:Y:S02]  /*7490*/  SHF.R.U32.HI R158, RZ, 0x8, R53 ;  /* 0x00000008ff9e7819 */ /* 0x000fe40000011635 */
[----:B------:R-:W-:Y:S01]  /*74a0*/  LOP3.LUT R51, R50, 0xff00, R51, 0xf8, !PT ;  /* 0x0000ff0032337812 */ /* 0x000fe200078ef833 */
[----:B------:R-:W-:Y:S01]  /*74b0*/  IMAD.U32 R161, R161, 0x10000, RZ ;  /* 0x00010000a1a17824 */ /* 0x000fe200078e00ff */
[----:B------:R-:W-:Y:S01]  /*74c0*/  LOP3.LUT R50, R48, 0xff0000, R49, 0xf8, !PT ;  /* 0x00ff000030327812 */ /* 0x000fe200078ef831 */
[----:B------:R-:W-:Y:S01]  /*74d0*/  IMAD.U32 R48, R159, 0x10000, RZ ;  /* 0x000100009f307824 */ /* 0x000fe200078e00ff */
[----:B------:R-:W-:-:S02]  /*74e0*/  LOP3.LUT R52, R53, 0xff0000ff, RZ, 0xc0, !PT ;  /* 0xff0000ff35347812 */ /* 0x000fc400078ec0ff */
[----:B------:R-:W-:Y:S02]  /*74f0*/  SHF.R.U32.HI R157, RZ, 0x10, R53 ;  /* 0x00000010ff9d7819 */ /* 0x000fe40000011635 */
[----:B------:R-:W-:Y:S02]  /*7500*/  LOP3.LUT R160, R54, 0xff00, R55, 0xf8, !PT ;  /* 0x0000ff0036a07812 */ /* 0x000fe400078ef837 */
[----:B------:R-:W-:Y:S02]  /*7510*/  SHF.L.U32 R53, R158, 0x8, RZ ;  /* 0x000000089e357819 */ /* 0x000fe400000006ff */
[----:B------:R-:W-:Y:S02]  /*7520*/  F2FP.F16.E4M3.UNPACK_B R159, R154.H1 ;  /* 0x0000009aff9f723e */ /* 0x000fe400030006ff */
[----:B--2---:R-:W-:Y:S02]  /*7530*/  F2FP.F16.E4M3.UNPACK_B R55, R84.H1 ;  /* 0x00000054ff37723e */ /* 0x004fe400030006ff */
[----:B-1----:R-:W-:Y:S01]  /*7540*/  F2FP.F16.E4M3.UNPACK_B R54, R80.H1 ;  /* 0x00000050ff36723e */ /* 0x002fe200030006ff */
[----:B------:R-:W-:Y:S01]  /*7550*/  HADD2.F32 R49, -RZ, R159.H0_H0 ;  /* 0x2000009fff317230 */ /* 0x000fe20000004100 */
[----:B------:R-:W-:Y:S01]  /*7560*/  LOP3.LUT R158, R52, 0xff00, R53, 0xf8, !PT ;  /* 0x0000ff00349e7812 */ /* 0x000fe200078ef835 */
[----:B------:R-:W-:Y:S01]  /*7570*/  HADD2.F32 R53, -RZ, R55.H0_H0 ;  /* 0x20000037ff357230 */ /* 0x000fe20000004100 */
[----:B------:R-:W-:Y:S01]  /*7580*/  F2FP.F16.E4M3.UNPACK_B R155, R151.H1 ;  /* 0x00000097ff9b723e */ /* 0x000fe200030006ff */
[----:B------:R-:W-:Y:S01]  /*7590*/  HADD2.F32 R52, -RZ, R54.H0_H0 ;  /* 0x20000036ff347230 */ /* 0x000fe20000004100 */
[----:B------:R-:W-:Y:S01]  /*75a0*/  LOP3.LUT R48, R51, 0xff0000, R48, 0xf8, !PT ;  /* 0x00ff000033307812 */ /* 0x000fe200078ef830 */
[----:B------:R-:W-:Y:S01]  /*75b0*/  HADD2.F32 R159, -RZ, R159.H1_H1 ;  /* 0x3000009fff9f7230 */ /* 0x000fe20000004100 */
[----:B------:R-:W-:Y:S01]  /*75c0*/  SHF.L.U32 R51, R157, 0x10, RZ ;  /* 0x000000109d337819 */ /* 0x000fe200000006ff */
[----:B------:R-:W-:-:S02]  /*75d0*/  HADD2.F32 R157, -RZ, R155.H0_H0 ;  /* 0x2000009bff9d7230 */ /* 0x000fc40000004100 */
[CC--:B------:R-:W-:Y:S01]  /*75e0*/  FMUL.FTZ R163, R53.reuse, R49.reuse ;  /* 0x0000003135a37220 */ /* 0x0c0fe20000410000 */
[----:B------:R-:W-:Y:S01]  /*75f0*/  FMUL.FTZ R162, R52, R49 ;  /* 0x0000003134a27220 */ /* 0x000fe20000410000 */
[----:B------:R-:W-:Y:S01]  /*7600*/  LOP3.LUT R51, R158, 0xff0000, R51, 0xf8, !PT ;  /* 0x00ff00009e337812 */ /* 0x000fe200078ef833 */
[----:B------:R-:W-:Y:S01]  /*7610*/  HADD2.F32 R158, -RZ, R155.H1_H1 ;  /* 0x3000009bff9e7230 */ /* 0x000fe20000004100 */
[----:B------:R-:W-:Y:S01]  /*7620*/  LOP3.LUT R49, R160, 0xff0000, R161, 0xf8, !PT ;  /* 0x00ff0000a0317812 */ /* 0x000fe200078ef8a1 */
[-C--:B------:R-:W-:Y:S01]  /*7630*/  FFMA.FTZ R52, R52, R157.reuse, -R163 ;  /* 0x0000009d34347223 */ /* 0x080fe200000108a3 */
[----:B------:R-:W-:Y:S01]  /*7640*/  FFMA.FTZ R53, R53, R157, R162 ;  /* 0x0000009d35357223 */ /* 0x000fe200000100a2 */
[----:B------:R-:W-:Y:S01]  /*7650*/  F2FP.F16.E4M3.UNPACK_B R160, R154 ;  /* 0x0000009affa0723e */ /* 0x000fe200020006ff */
[----:B------:R-:W-:Y:S01]  /*7660*/  HADD2.F32 R155, -RZ, R55.H1_H1 ;  /* 0x30000037ff9b7230 */ /* 0x000fe20000004100 */
[----:B------:R-:W-:Y:S01]  /*7670*/  F2FP.F16.E4M3.UNPACK_B R157, R151 ;  /* 0x00000097ff9d723e */ /* 0x000fe200020006ff */
[----:B------:R-:W-:Y:S01]  /*7680*/  HADD2.F32 R54, -RZ, R54.H1_H1 ;  /* 0x30000036ff367230 */ /* 0x000fe20000004100 */
[----:B------:R-:W-:Y:S01]  /*7690*/  F2FP.F16.E4M3.UNPACK_B R84, R84 ;  /* 0x00000054ff54723e */ /* 0x000fe200020006ff */
[----:B------:R-:W-:Y:S01]  /*76a0*/  HADD2.F32 R161, -RZ, R160.H0_H0 ;  /* 0x200000a0ffa17230 */ /* 0x000fe20000004100 */
[----:B------:R-:W-:Y:S01]  /*76b0*/  F2FP.F16.E4M3.UNPACK_B R151, R80 ;  /* 0x00000050ff97723e */ /* 0x000fe200020006ff */
[-C--:B------:R-:W-:Y:S01]  /*76c0*/  FMUL.FTZ R55, R155, R159.reuse ;  /* 0x0000009f9b377220 */ /* 0x080fe20000410000 */
[----:B------:R-:W-:Y:S01]  /*76d0*/  FMUL.FTZ R162, R54, R159 ;  /* 0x0000009f36a27220 */ /* 0x000fe20000410000 */
[----:B------:R-:W-:-:S02]  /*76e0*/  HADD2.F32 R154, -RZ, R84.H0_H0 ;  /* 0x20000054ff9a7230 */ /* 0x000fc40000004100 */
[----:B------:R-:W-:Y:S02]  /*76f0*/  HADD2.F32 R80, -RZ, R151.H0_H0 ;  /* 0x20000097ff507230 */ /* 0x000fe40000004100 */
[-C--:B------:R-:W-:Y:S01]  /*7700*/  FFMA.FTZ R55, R54, R158.reuse, -R55 ;  /* 0x0000009e36377223 */ /* 0x080fe20000010837 */
[----:B------:R-:W-:Y:S01]  /*7710*/  FFMA.FTZ R54, R155, R158, R162 ;  /* 0x0000009e9b367223 */ /* 0x000fe200000100a2 */
[----:B------:R-:W-:Y:S02]  /*7720*/  HADD2.F32 R159, -RZ, R157.H0_H0 ;  /* 0x2000009dff9f7230 */ /* 0x000fe40000004100 */
[-C--:B------:R-:W-:Y:S01]  /*7730*/  FMUL.FTZ R163, R154, R161.reuse ;  /* 0x000000a19aa37220 */ /* 0x080fe20000410000 */
[----:B------:R-:W-:Y:S01]  /*7740*/  FMUL.FTZ R161, R80, R161 ;  /* 0x000000a150a17220 */ /* 0x000fe20000410000 */
[----:B------:R-:W-:Y:S01]  /*7750*/  HADD2.F32 R162, -RZ, R160.H1_H1 ;  /* 0x300000a0ffa27230 */ /* 0x000fe20000004100 */
[----:B------:R-:W-:Y:S01]  /*7760*/  F2FP.F16.E4M3.UNPACK_B R158, R86.H1 ;  /* 0x00000056ff9e723e */ /* 0x000fe200030006ff */
[----:B------:R-:W-:-:S02]  /*7770*/  HADD2.F32 R155, -RZ, R84.H1_H1 ;  /* 0x30000054ff9b7230 */ /* 0x000fc40000004100 */
[-C--:B------:R-:W-:Y:S01]  /*7780*/  FFMA.FTZ R84, R154, R159.reuse, R161 ;  /* 0x0000009f9a547223 */ /* 0x080fe200000100a1 */
[----:B------:R-:W-:Y:S02]  /*7790*/  HADD2.F32 R151, -RZ, R151.H1_H1 ;  /* 0x30000097ff977230 */ /* 0x000fe40000004100 */
[----:B------:R-:W-:Y:S01]  /*77a0*/  FFMA.FTZ R80, R80, R159, -R163 ;  /* 0x0000009f50507223 */ /* 0x000fe200000108a3 */
[----:B------:R-:W-:Y:S02]  /*77b0*/  HADD2.F32 R160, -RZ, R157.H1_H1 ;  /* 0x3000009dffa07230 */ /* 0x000fe40000004100 */
[----:B------:R-:W-:Y:S01]  /*77c0*/  FMUL.FTZ R154, R155, R162 ;  /* 0x000000a29b9a7220 */ /* 0x000fe20000410000 */
[----:B------:R-:W-:Y:S01]  /*77d0*/  F2FP.F16.E4M3.UNPACK_B R157, R150.H1 ;  /* 0x00000096ff9d723e */ /* 0x000fe200030006ff */
[C---:B------:R-:W-:Y:S01]  /*77e0*/  FMUL.FTZ R164, R151.reuse, R162 ;  /* 0x000000a297a47220 */ /* 0x040fe20000410000 */
[----:B------:R-:W-:Y:S01]  /*77f0*/  F2FP.F16.E4M3.UNPACK_B R161, R148.H1 ;  /* 0x00000094ffa1723e */ /* 0x000fe200030006ff */
[----:B------:R-:W-:Y:S01]  /*7800*/  FFMA.FTZ R151, R151, R160, -R154 ;  /* 0x000000a097977223 */ /* 0x000fe2000001089a */
[----:B------:R-:W-:Y:S01]  /*7810*/  F2FP.F16.E4M3.UNPACK_B R154, R82.H1 ;  /* 0x00000052ff9a723e */ /* 0x000fe200030006ff */
[----:B------:R-:W-:-:S02]  /*7820*/  HADD2.F32 R162, -RZ, R157.H0_H0 ;  /* 0x2000009dffa27230 */ /* 0x000fc40000004100 */
[----:B------:R-:W-:Y:S01]  /*7830*/  FFMA.FTZ R155, R155, R160, R164 ;  /* 0x000000a09b9b7223 */ /* 0x000fe200000100a4 */
[----:B------:R-:W-:Y:S01]  /*7840*/  HADD2.F32 R159, -RZ, R158.H0_H0 ;  /* 0x2000009eff9f7230 */ /* 0x000fe20000004100 */
[----:B------:R-:W-:Y:S01]  /*7850*/  F2FP.F16.E4M3.UNPACK_B R82, R82 ;  /* 0x00000052ff52723e */ /* 0x000fe200020006ff */
[----:B------:R-:W-:Y:S01]  /*7860*/  HADD2.F32 R163, -RZ, R157.H1_H1 ;  /* 0x3000009dffa37230 */ /* 0x000fe20000004100 */
[----:B------:R-:W-:Y:S01]  /*7870*/  F2FP.SATFINITE.E4M3.F32.PACK_AB_MERGE_C R53, R54, R53, RZ ;  /* 0x000000353635723e */ /* 0x000fe200048070ff */
[----:B------:R-:W-:Y:S02]  /*7880*/  HADD2.F32 R157, -RZ, R154.H0_H0 ;  /* 0x2000009aff9d7230 */ /* 0x000fe40000004100 */
[----:B------:R-:W-:Y:S01]  /*7890*/  FMUL.FTZ R164, R159, R162 ;  /* 0x000000a29fa47220 */ /* 0x000fe20000410000 */
[----:B------:R-:W-:Y:S01]  /*78a0*/  HADD2.F32 R160, -RZ, R161.H0_H0 ;  /* 0x200000a1ffa07230 */ /* 0x000fe20000004100 */
[----:B------:R-:W-:Y:S01]  /*78b0*/  F2FP.SATFINITE.E4M3.F32.PACK_AB_MERGE_C R52, R55, R52, RZ ;  /* 0x000000343734723e */ /* 0x000fe200048070ff */
[----:B------:R-:W-:-:S02]  /*78c0*/  HADD2.F32 R158, -RZ, R158.H1_H1 ;  /* 0x3000009eff9e7230 */ /* 0x000fc40000004100 */
[C---:B------:R-:W-:Y:S01]  /*78d0*/  FMUL.FTZ R162, R157.reuse, R162 ;  /* 0x000000a29da27220 */ /* 0x040fe20000410000 */
[----:B------:R-:W-:Y:S02]  /*78e0*/  HADD2.F32 R154, -RZ, R154.H1_H1 ;  /* 0x3000009aff9a7230 */ /* 0x000fe40000004100 */
[----:B------:R-:W-:Y:S01]  /*78f0*/  FFMA.FTZ R164, R157, R160, -R164 ;  /* 0x000000a09da47223 */ /* 0x000fe200000108a4 */
[----:B------:R-:W-:Y:S02]  /*7900*/  HADD2.F32 R161, -RZ, R161.H1_H1 ;  /* 0x300000a1ffa17230 */ /* 0x000fe40000004100 */
[-C--:B------:R-:W-:Y:S01]  /*7910*/  FMUL.FTZ R165, R158, R163.reuse ;  /* 0x000000a39ea57220 */ /* 0x080fe20000410000 */
[----:B------:R-:W-:Y:S01]  /*7920*/  F2FP.F16.E4M3.UNPACK_B R157, R150 ;  /* 0x00000096ff9d723e */ /* 0x000fe200020006ff */
[C---:B------:R-:W-:Y:S01]  /*7930*/  FMUL.FTZ R163, R154.reuse, R163 ;  /* 0x000000a39aa37220 */ /* 0x040fe20000410000 */
[----:B------:R-:W-:Y:S01]  /*7940*/  F2FP.F16.E4M3.UNPACK_B R150, R86 ;  /* 0x00000056ff96723e */ /* 0x000fe200020006ff */
[-C--:B------:R-:W-:Y:S01]  /*7950*/  FFMA.FTZ R169, R154, R161.reuse, -R165 ;  /* 0x000000a19aa97223 */ /* 0x080fe200000108a5 */
[----:B------:R-:W-:Y:S01]  /*7960*/  F2FP.F16.E4M3.UNPACK_B R154, R148 ;  /* 0x00000094ff9a723e */ /* 0x000fe200020006ff */
[----:B------:R-:W-:Y:S01]  /*7970*/  FFMA.FTZ R171, R158, R161, R163 ;  /* 0x000000a19eab7223 */ /* 0x000fe200000100a3 */
[----:B------:R-:W-:-:S02]  /*7980*/  HADD2.F32 R161, -RZ, R157.H0_H0 ;  /* 0x2000009dffa17230 */ /* 0x000fc40000004100 */
[----:B------:R-:W-:Y:S01]  /*7990*/  FFMA.FTZ R162, R159, R160, R162 ;  /* 0x000000a09fa27223 */ /* 0x000fe200000100a2 */
[----:B------:R-:W-:Y:S01]  /*79a0*/  HADD2.F32 R148, -RZ, R150.H0_H0 ;  /* 0x20000096ff947230 */ /* 0x000fe20000004100 */
[----:B------:R-:W-:Y:S01]  /*79b0*/  F2FP.F16.E4M3.UNPACK_B R54, R85 ;  /* 0x00000055ff36723e */ /* 0x000fe200020006ff */
[----:B------:R-:W-:Y:S01]  /*79c0*/  HADD2.F32 R163, -RZ, R157.H1_H1 ;  /* 0x3000009dffa37230 */ /* 0x000fe20000004100 */
[----:B------:R-:W-:Y:S01]  /*79d0*/  F2FP.F16.E4M3.UNPACK_B R55, R51 ;  /* 0x00000033ff37723e */ /* 0x000fe200020006ff */
[----:B------:R-:W-:Y:S02]  /*79e0*/  HADD2.F32 R86, -RZ, R82.H0_H0 ;  /* 0x20000052ff567230 */ /* 0x000fe40000004100 */
[----:B------:R-:W-:Y:S01]  /*79f0*/  FMUL.FTZ R165, R148, R161 ;  /* 0x000000a194a57220 */ /* 0x000fe20000410000 */
[----:B------:R-:W-:Y:S01]  /*7a00*/  HADD2.F32 R150, -RZ, R150.H1_H1 ;  /* 0x30000096ff967230 */ /* 0x000fe20000004100 */
[----:B------:R-:W-:Y:S01]  /*7a10*/  F2FP.SATFINITE.E4M3.F32.PACK_AB_MERGE_C R84, R155, R84, R53 ;  /* 0x000000549b54723e */ /* 0x000fe20004807035 */
[----:B------:R-:W-:-:S02]  /*7a20*/  HADD2.F32 R82, -RZ, R82.H1_H1 ;  /* 0x30000052ff527230 */ /* 0x000fc40000004100 */
[----:B------:R-:W-:Y:S01]  /*7a30*/  FMUL.FTZ R161, R86, R161 ;  /* 0x000000a156a17220 */ /* 0x000fe20000410000 */
[--C-:B------:R-:W-:Y:S02]  /*7a40*/  HADD2.F32 R157, -RZ, R154.reuse.H0_H0 ;  /* 0x2000009aff9d7230 */ /* 0x100fe40000004100 */
[-C--:B------:R-:W-:Y:S01]  /*7a50*/  FMUL.FTZ R167, R150, R163.reuse ;  /* 0x000000a396a77220 */ /* 0x080fe20000410000 */
[----:B------:R-:W-:Y:S02]  /*7a60*/  HADD2.F32 R159, -RZ, R154.H1_H1 ;  /* 0x3000009aff9f7230 */ /* 0x000fe40000004100 */
[----:B------:R-:W-:Y:S01]  /*7a70*/  FMUL.FTZ R163, R82, R163 ;  /* 0x000000a352a37220 */ /* 0x000fe20000410000 */
[----:B------:R-:W-:Y:S01]  /*7a80*/  F2FP.F16.E4M3.UNPACK_B R53, R81 ;  /* 0x00000051ff35723e */ /* 0x000fe200020006ff */
[-C--:B------:R-:W-:Y:S01]  /*7a90*/  FFMA.FTZ R165, R86, R157.reuse, -R165 ;  /* 0x0000009d56a57223 */ /* 0x080fe200000108a5 */
[----:B------:R-:W-:Y:S01]  /*7aa0*/  FFMA.FTZ R86, R148, R157, R161 ;  /* 0x0000009d94567223 */ /* 0x000fe200000100a1 */
[----:B------:R-:W-:Y:S01]  /*7ab0*/  FFMA.FTZ R163, R150, R159, R163 ;  /* 0x0000009f96a37223 */ /* 0x000fe200000100a3 */
[----:B------:R-:W-:Y:S01]  /*7ac0*/  F2FP.SATFINITE.E4M3.F32.PACK_AB_MERGE_C R80, R151, R80, R52 ;  /* 0x000000509750723e */ /* 0x000fe20004807034 */
[----:B------:R-:W-:Y:S01]  /*7ad0*/  HADD2.F32 R148, -RZ, R54.H0_H0 ;  /* 0x20000036ff947230 */ /* 0x000fe20000004100 */
[----:B------:R-:W-:Y:S01]  /*7ae0*/  F2FP.F16.E4M3.UNPACK_B R150, R50 ;  /* 0x00000032ff96723e */ /* 0x000fe200020006ff */
[----:B------:R-:W-:Y:S01]  /*7af0*/  HADD2.F32 R155, -RZ, R55.H0_H0 ;  /* 0x20000037ff9b7230 */ /* 0x000fe20000004100 */
[----:B------:R-:W-:Y:S01]  /*7b00*/  F2FP.F16.E4M3.UNPACK_B R81, R81.H1 ;  /* 0x00000051ff51723e */ /* 0x000fe200030006ff */
[----:B------:R-:W-:Y:S01]  /*7b10*/  HADD2.F32 R52, -RZ, R53.H0_H0 ;  /* 0x20000035ff347230 */ /* 0x000fe20000004100 */
[----:B------:R-:W-:Y:S01]  /*7b20*/  F2FP.F16.E4M3.UNPACK_B R85, R85.H1 ;  /* 0x00000055ff55723e */ /* 0x000fe200030006ff */
[----:B------:R-:W-:-:S02]  /*7b30*/  HADD2.F32 R151, -RZ, R150.H0_H0 ;  /* 0x20000096ff977230 */ /* 0x000fc40000004100 */
[-C--:B------:R-:W-:Y:S01]  /*7b40*/  FMUL.FTZ R157, R148, R155.reuse ;  /* 0x0000009b949d7220 */ /* 0x080fe20000410000 */
[----:B------:R-:W-:Y:S02]  /*7b50*/  HADD2.F32 R54, -RZ, R54.H1_H1 ;  /* 0x30000036ff367230 */ /* 0x000fe40000004100 */
[C---:B------:R-:W-:Y:S01]  /*7b60*/  FMUL.FTZ R155, R52.reuse, R155 ;  /* 0x0000009b349b7220 */ /* 0x040fe20000410000 */
[----:B------:R-:W-:Y:S02]  /*7b70*/  HADD2.F32 R154, -RZ, R55.H1_H1 ;  /* 0x30000037ff9a7230 */ /* 0x000fe40000004100 */
[-C--:B------:R-:W-:Y:S01]  /*7b80*/  FFMA.FTZ R52, R52, R151.reuse, -R157 ;  /* 0x0000009734347223 */ /* 0x080fe2000001089d */
[----:B------:R-:W-:Y:S02]  /*7b90*/  HADD2.F32 R55, -RZ, R53.H1_H1 ;  /* 0x30000035ff377230 */ /* 0x000fe40000004100 */
[----:B------:R-:W-:Y:S01]  /*7ba0*/  FFMA.FTZ R53, R148, R151, R155 ;  /* 0x0000009794357223 */ /* 0x000fe2000001009b */
[----:B------:R-:W-:-:S02]  /*7bb0*/  HADD2.F32 R150, -RZ, R150.H1_H1 ;  /* 0x30000096ff967230 */ /* 0x000fc40000004100 */
[CC--:B------:R-:W-:Y:S01]  /*7bc0*/  FMUL.FTZ R148, R54.reuse, R154.reuse ;  /* 0x0000009a36947220 */ /* 0x0c0fe20000410000 */
[----:B------:R-:W-:Y:S01]  /*7bd0*/  F2FP.F16.E4M3.UNPACK_B R151, R51.H1 ;  /* 0x00000033ff97723e */ /* 0x000fe200030006ff */
[C---:B------:R-:W-:Y:S01]  /*7be0*/  FMUL.FTZ R155, R55.reuse, R154 ;  /* 0x0000009a379b7220 */ /* 0x040fe20000410000 */
[----:B------:R-:W-:Y:S02]  /*7bf0*/  HADD2.F32 R51, -RZ, R81.H0_H0 ;  /* 0x20000051ff337230 */ /* 0x000fe40000004100 */
[----:B------:R-:W-:Y:S01]  /*7c00*/  FFMA.FTZ R55, R55, R150, -R148 ;  /* 0x0000009637377223 */ /* 0x000fe20000010894 */
[----:B------:R-:W-:Y:S01]  /*7c10*/  HADD2.F32 R148, -RZ, R85.H0_H0 ;  /* 0x20000055ff947230 */ /* 0x000fe20000004100 */
[----:B------:R-:W-:Y:S01]  /*7c20*/  F2FP.F16.E4M3.UNPACK_B R50, R50.H1 ;  /* 0x00000032ff32723e */ /* 0x000fe200030006ff */
[----:B------:R-:W-:Y:S02]  /*7c30*/  HADD2.F32 R154, -RZ, R151.H0_H0 ;  /* 0x20000097ff9a7230 */ /* 0x000fe40000004100 */
[----:B------:R-:W-:Y:S01]  /*7c40*/  FFMA.FTZ R54, R54, R150, R155 ;  /* 0x0000009636367223 */ /* 0x000fe2000001009b */
[----:B------:R-:W-:Y:S01]  /*7c50*/  HADD2.F32 R85, -RZ, R85.H1_H1 ;  /* 0x30000055ff557230 */ /* 0x000fe20000004100 */
[----:B------:R-:W-:Y:S01]  /*7c60*/  F2FP.SATFINITE.E4M3.F32.PACK_AB_MERGE_C R162, R171, R162, RZ ;  /* 0x000000a2aba2723e */ /* 0x000fe200048070ff */
[----:B------:R-:W-:-:S02]  /*7c70*/  HADD2.F32 R158, -RZ, R151.H1_H1 ;  /* 0x30000097ff9e7230 */ /* 0x000fc40000004100 */
[CC--:B------:R-:W-:Y:S01]  /*7c80*/  FMUL.FTZ R160, R148.reuse, R154.reuse ;  /* 0x0000009a94a07220 */ /* 0x0c0fe20000410000 */
[--C-:B------:R-:W-:Y:S02]  /*7c90*/  HADD2.F32 R150, -RZ, R50.reuse.H0_H0 ;  /* 0x20000032ff967230 */ /* 0x100fe40000004100 */
[----:B------:R-:W-:Y:S01]  /*7ca0*/  FMUL.FTZ R151, R51, R154 ;  /* 0x0000009a33977220 */ /* 0x000fe20000410000 */
[----:B------:R-:W-:Y:S01]  /*7cb0*/  HADD2.F32 R81, -RZ, R81.H1_H1 ;  /* 0x30000051ff517230 */ /* 0x000fe20000004100 */
[----:B------:R-:W-:Y:S01]  /*7cc0*/  F2FP.SATFINITE.E4M3.F32.PACK_AB_MERGE_C R86, R163, R86, R162 ;  /* 0x00000056a356723e */ /* 0x000fe200048070a2 */
[----:B------:R-:W-:Y:S02]  /*7cd0*/  HADD2.F32 R154, -RZ, R50.H1_H1 ;  /* 0x30000032ff9a7230 */ /* 0x000fe40000004100 */
[----:B------:R-:W-:Y:S01]  /*7ce0*/  FMUL.FTZ R50, R85, R158 ;  /* 0x0000009e55327220 */ /* 0x000fe20000410000 */
[-C--:B------:R-:W-:Y:S01]  /*7cf0*/  FFMA.FTZ R161, R148, R150.reuse, R151 ;  /* 0x0000009694a17223 */ /* 0x080fe20000010097 */
[----:B------:R-:W-:Y:S01]  /*7d00*/  F2FP.F16.E4M3.UNPACK_B R148, R87 ;  /* 0x00000057ff94723e */ /* 0x000fe200020006ff */
[----:B------:R-:W-:Y:S01]  /*7d10*/  FFMA.FTZ R160, R51, R150, -R160 ;  /* 0x0000009633a07223 */ /* 0x000fe200000108a0 */
[C---:B------:R-:W-:Y:S01]  /*7d20*/  FFMA.FTZ R163, R81.reuse, R154, -R50 ;  /* 0x0000009a51a37223 */ /* 0x040fe20000010832 */
[----:B------:R-:W-:Y:S01]  /*7d30*/  F2FP.F16.E4M3.UNPACK_B R50, R83 ;  /* 0x00000053ff32723e */ /* 0x000fe200020006ff */
[----:B------:R-:W-:Y:S01]  /*7d40*/  FFMA.FTZ R82, R82, R159, -R167 ;  /* 0x0000009f52527223 */ /* 0x000fe200000108a7 */
[----:B------:R-:W-:Y:S01]  /*7d50*/  F2FP.F16.E4M3.UNPACK_B R87, R87.H1 ;  /* 0x00000057ff57723e */ /* 0x000fe200030006ff */
[----:B------:R-:W-:Y:S01]  /*7d60*/  FMUL.FTZ R158, R81, R158 ;  /* 0x0000009e519e7220 */ /* 0x000fe20000410000 */
[----:B------:R-:W-:Y:S01]  /*7d70*/  F2FP.F16.E4M3.UNPACK_B R157, R49.H1 ;  /* 0x00000031ff9d723e */ /* 0x000fe200030006ff */
[----:B------:R-:W-:Y:S01]  /*7d80*/  HADD2.F32 R51, -RZ, R50.H0_H0 ;  /* 0x20000032ff337230 */ /* 0x000fe20000004100 */
[----:B------:R-:W-:Y:S01]  /*7d90*/  F2FP.F16.E4M3.UNPACK_B R83, R83.H1 ;  /* 0x00000053ff53723e */ /* 0x000fe200030006ff */
[----:B------:R-:W-:Y:S01]  /*7da0*/  FFMA.FTZ R162, R85, R154, R158 ;  /* 0x0000009a55a27223 */ /* 0x000fe2000001009e */
[----:B------:R-:W-:Y:S01]  /*7db0*/  F2FP.F16.E4M3.UNPACK_B R155, R49 ;  /* 0x00000031ff9b723e */ /* 0x000fe200020006ff */
[----:B------:R-:W-:Y:S01]  /*7dc0*/  HADD2.F32 R159, -RZ, R157.H0_H0 ;  /* 0x2000009dff9f7230 */ /* 0x000fe20000004100 */
[-C--:B------:R-:W-:Y:S01]  /*7dd0*/  F2FP.F16.E4M3.UNPACK_B R49, R48.reuse ;  /* 0x00000030ff31723e */ /* 0x080fe200020006ff */
[----:B------:R-:W-:Y:S01]  /*7de0*/  HADD2.F32 R81, -RZ, R83.H0_H0 ;  /* 0x20000053ff517230 */ /* 0x000fe20000004100 */
[----:B------:R-:W-:Y:S01]  /*7df0*/  F2FP.F16.E4M3.UNPACK_B R150, R48.H1 ;  /* 0x00000030ff96723e */ /* 0x000fe200030006ff */
[----:B------:R-:W-:Y:S01]  /*7e00*/  HADD2.F32 R48, -RZ, R87.H0_H0 ;  /* 0x20000057ff307230 */ /* 0x000fe20000004100 */
[----:B------:R-:W-:Y:S01]  /*7e10*/  F2FP.SATFINITE.E4M3.F32.PACK_AB_MERGE_C R164, R169, R164, RZ ;  /* 0x000000a4a9a4723e */ /* 0x000fe200048070ff */
[----:B------:R-:W-:Y:S01]  /*7e20*/  HADD2.F32 R85, -RZ, R148.H0_H0 ;  /* 0x20000094ff557230 */ /* 0x000fe20000004100 */
[----:B------:R-:W-:Y:S01]  /*7e30*/  F2FP.SATFINITE.E4M3.F32.PACK_AB_MERGE_C R160, R163, R160, RZ ;  /* 0x000000a0a3a0723e */ /* 0x000fe200048070ff */
[----:B------:R-:W-:-:S02]  /*7e40*/  HADD2.F32 R158, -RZ, R155.H0_H0 ;  /* 0x2000009bff9e7230 */ /* 0x000fc40000004100 */
[-C--:B------:R-:W-:Y:S01]  /*7e50*/  FMUL.FTZ R166, R48, R159.reuse ;  /* 0x0000009f30a67220 */ /* 0x080fe20000410000 */
[----:B------:R-:W-:Y:S02]  /*7e60*/  HADD2.F32 R151, -RZ, R150.H0_H0 ;  /* 0x20000096ff977230 */ /* 0x000fe40000004100 */
[----:B------:R-:W-:Y:S01]  /*7e70*/  FMUL.FTZ R159, R81, R159 ;  /* 0x0000009f519f7220 */ /* 0x000fe20000410000 */
[----:B------:R-:W-:Y:S01]  /*7e80*/  F2FP.SATFINITE.E4M3.F32.PACK_AB_MERGE_C R82, R82, R165, R164 ;  /* 0x000000a55252723e */ /* 0x000fe200048070a4 */
[----:B------:R-:W-:Y:S02]  /*7e90*/  HADD2.F32 R154, -RZ, R49.H0_H0 ;  /* 0x20000031ff9a7230 */ /* 0x000fe40000004100 */
[-C--:B------:R-:W-:Y:S01]  /*7ea0*/  FMUL.FTZ R164, R85, R158.reuse ;  /* 0x0000009e55a47220 */ /* 0x080fe20000410000 */
[----:B------:R-:W-:Y:S01]  /*7eb0*/  FFMA.FTZ R159, R48, R151, R159 ;  /* 0x00000097309f7223 */ /* 0x000fe2000001009f */
[----:B------:R-:W-:Y:S01]  /*7ec0*/  FMUL.FTZ R158, R51, R158 ;  /* 0x0000009e339e7220 */ /* 0x000fe20000410000 */
[----:B------:R-:W-:-:S02]  /*7ed0*/  HADD2.F32 R87, -RZ, R87.H1_H1 ;  /* 0x30000057ff577230 */ /* 0x000fc40000004100 */
[-C--:B------:R-:W-:Y:S01]  /*7ee0*/  FFMA.FTZ R164, R51, R154.reuse, -R164 ;  /* 0x0000009a33a47223 */ /* 0x080fe200000108a4 */
[----:B------:R-:W-:Y:S02]  /*7ef0*/  HADD2.F32 R48, -RZ, R157.H1_H1 ;  /* 0x3000009dff307230 */ /* 0x000fe40000004100 */
[----:B------:R-:W-:Y:S01]  /*7f00*/  FFMA.FTZ R158, R85, R154, R158 ;  /* 0x0000009a559e7223 */ /* 0x000fe2000001009e */
[----:B------:R-:W-:Y:S02]  /*7f10*/  HADD2.F32 R83, -RZ, R83.H1_H1 ;  /* 0x30000053ff537230 */ /* 0x000fe40000004100 */
[----:B------:R-:W-:Y:S01]  /*7f20*/  FFMA.FTZ R166, R81, R151, -R166 ;  /* 0x0000009751a67223 */ /* 0x000fe200000108a6 */
[----:B------:R-:W-:Y:S02]  /*7f30*/  HADD2.F32 R148, -RZ, R148.H1_H1 ;  /* 0x30000094ff947230 */ /* 0x000fe40000004100 */
[----:B------:R-:W-:Y:S01]  /*7f40*/  FMUL.FTZ R154, R87, R48 ;  /* 0x00000030579a7220 */ /* 0x000fe20000410000 */
[----:B------:R-:W-:-:S02]  /*7f50*/  HADD2.F32 R155, -RZ, R155.H1_H1 ;  /* 0x3000009bff9b7230 */ /* 0x000fc40000004100 */
[----:B------:R-:W-:Y:S01]  /*7f60*/  FMUL.FTZ R48, R83, R48 ;  /* 0x0000003053307220 */ /* 0x000fe20000410000 */
[----:B------:R-:W-:Y:S01]  /*7f70*/  HADD2.F32 R50, -RZ, R50.H1_H1 ;  /* 0x30000032ff327230 */ /* 0x000fe20000004100 */
[----:B------:R-:W-:Y:S01]  /*7f80*/  F2FP.SATFINITE.E4M3.F32.PACK_AB_MERGE_C R161, R162, R161, RZ ;  /* 0x000000a1a2a1723e */ /* 0x000fe200048070ff */
[----:B------:R-:W-:Y:S02]  /*7f90*/  HADD2.F32 R150, -RZ, R150.H1_H1 ;  /* 0x30000096ff967230 */ /* 0x000fe40000004100 */
[-C--:B------:R-:W-:Y:S01]  /*7fa0*/  FMUL.FTZ R51, R148, R155.reuse ;  /* 0x0000009b94337220 */ /* 0x080fe20000410000 */
[----:B------:R-:W-:Y:S02]  /*7fb0*/  HADD2.F32 R49, -RZ, R49.H1_H1 ;  /* 0x30000031ff317230 */ /* 0x000fe40000004100 */
[C---:B------:R-:W-:Y:S01]  /*7fc0*/  FMUL.FTZ R155, R50.reuse, R155 ;  /* 0x0000009b329b7220 */ /* 0x040fe20000410000 */
[----:B------:R-:W-:Y:S01]  /*7fd0*/  F2FP.SATFINITE.E4M3.F32.PACK_AB_MERGE_C R81, R55, R52, R160 ;  /* 0x000000343751723e */ /* 0x000fe200048070a0 */
[-C--:B------:R-:W-:Y:S01]  /*7fe0*/  FFMA.FTZ R83, R83, R150.reuse, -R154 ;  /* 0x0000009653537223 */ /* 0x080fe2000001089a */
[----:B------:R-:W-:Y:S01]  /*7ff0*/  FFMA.FTZ R48, R87, R150, R48 ;  /* 0x0000009657307223 */ /* 0x000fe20000010030 */
[-C--:B------:R-:W-:Y:S01]  /*8000*/  FFMA.FTZ R51, R50, R49.reuse, -R51 ;  /* 0x0000003132337223 */ /* 0x080fe20000010833 */
[----:B------:R-:W-:Y:S01]  /*8010*/  FFMA.FTZ R155, R148, R49, R155 ;  /* 0x00000031949b7223 */ /* 0x000fe2000001009b */
[----:B------:R-:W-:-:S02]  /*8020*/  F2FP.SATFINITE.E4M3.F32.PACK_AB_MERGE_C R85, R54, R53, R161 ;  /* 0x000000353655723e */ /* 0x000fc400048070a1 */
[----:B------:R-:W-:Y:S02]  /*8030*/  F2FP.SATFINITE.E4M3.F32.PACK_AB_MERGE_C R83, R83, R166, RZ ;  /* 0x000000a65353723e */ /* 0x000fe400048070ff */
[----:B------:R-:W-:Y:S02]  /*8040*/  F2FP.SATFINITE.E4M3.F32.PACK_AB_MERGE_C R48, R48, R159, RZ ;  /* 0x0000009f3030723e */ /* 0x000fe400048070ff */
[----:B------:R-:W-:Y:S02]  /*8050*/  F2FP.SATFINITE.E4M3.F32.PACK_AB_MERGE_C R83, R51, R164, R83 ;  /* 0x000000a43353723e */ /* 0x000fe40004807053 */
[----:B------:R-:W-:-:S07]  /*8060*/  F2FP.SATFINITE.E4M3.F32.PACK_AB_MERGE_C R87, R155, R158, R48 ;  /* 0x0000009e9b57723e */ /* 0x000fce0004807030 */
.L_x_403:
[----:B------:R-:W-:Y:S05]  /*8070*/  BSYNC B2 ;  /* 0x0000000000027941 */ /* 0x000fea0003800000 */
.L_x_402:
[----:B------:R-:W-:Y:S01]  /*8080*/  ISETP.GE.AND P3, PT, R149, R137, PT ;  /* 0x000000899500720c */ /* 0x000fe20003f66270 */
[----:B------:R-:W-:-:S12]  /*8090*/  ULDC.64 UR4, c[0x0][0x2e8] ;  /* 0x0000ba0000047ab9 */ /* 0x000fd80000000a00 */
[--C-:B------:R-:W-:Y:S02]  /*80a0*/  @!P3 SHF.R.S32.HI R48, RZ, 0x1f, R149.reuse ;  /* 0x0000001fff30b819 */ /* 0x100fe40000011495 */
[----:B------:R-:W-:-:S04]  /*80b0*/  @!P3 IADD3 R50, P4, P6, R102, R126, R149 ;  /* 0x0000007e6632b210 */ /* 0x000fc80007e9e095 */
[----:B------:R-:W-:Y:S02]  /*80c0*/  @!P3 IADD3.X R146, R41, R146, R48, P4, P6 ;  /* 0x000000922992b210 */ /* 0x000fe400027ec430 */
[----:B------:R-:W-:-:S04]  /*80d0*/  IADD3 R48, P4, R147, UR4, RZ ;  /* 0x0000000493307c10 */ /* 0x000fc8000ff9e0ff */
[----:B------:R-:W-:Y:S02]  /*80e0*/  IADD3.X R49, R156, UR5, RZ, P4, !PT ;  /* 0x000000059c317c10 */ /* 0x000fe4000a7fe4ff */
[----:B------:R-:W-:-:S03]  /*80f0*/  @!P3 IADD3 R50, P4, R50, UR4, RZ ;  /* 0x000000043232bc10 */ /* 0x000fc6000ff9e0ff */
[----:B-1----:R1:W-:Y:S01]  /*8100*/  STG.E.128 desc[UR42][R48.64], R80 ;  /* 0x0000005030007986 */ /* 0x0023e2000c101d2a */
[----:B------:R-:W-:-:S05]  /*8110*/  @!P3 IADD3.X R51, R146, UR5, RZ, P4, !PT ;  /* 0x000000059233bc10 */ /* 0x000fca000a7fe4ff */
[----:B--2---:R1:W-:Y:S04]  /*8120*/  @!P3 STG.E.128 desc[UR42][R50.64], R84 ;  /* 0x000000543200b986 */ /* 0x0043e8000c101d2a */
.L_x_401:
[----:B------:R-:W-:Y:S05]  /*8130*/  BSYNC B1 ;  /* 0x0000000000017941 */ /* 0x000fea0003800000 */
.L_x_400:
[----:B-1----:R-:W-:Y:S01]  /*8140*/  VIADD R49, R23, 0x20 ;  /* 0x0000002017317836 */ /* 0x002fe20000000000 */
[----:B------:R-:W-:Y:S04]  /*8150*/  BSSY B1, `(.L_x_404) ;  /* 0x0000105000017945 */ /* 0x000fe80003800000 */
[----:B------:R-:W-:-:S13]  /*8160*/  ISETP.GE.OR P3, PT, R49, R115, P0 ;  /* 0x000000733100720c */ /* 0x000fda0000766670 */
[----:B------:R-:W-:Y:S05]  /*8170*/  @P3 BRA `(.L_x_405) ;  /* 0x0000001000083947 */ /* 0x000fea0003800000 */
[----:B------:R-:W3:Y:S01]  /*8180*/  LDL R50, [R1+0x28] ;  /* 0x0000280001327983 */ /* 0x000ee20000100800 */
[-C--:B--2---:R-:W-:Y:S01]  /*8190*/  IMAD R48, R118, R122.reuse, RZ ;  /* 0x0000007a76307224 */ /* 0x084fe200078e02ff */
[----:B------:R-:W-:Y:S01]  /*81a0*/  ISETP.NE.AND P6, PT, R0, RZ, PT ;  /* 0x000000ff0000720c */ /* 0x000fe20003fc5270 */
[C---:B------:R-:W-:Y:S01]  /*81b0*/  IMAD.WIDE.U32 R80, R49.reuse, R122, R120 ;  /* 0x0000007a31507225 */ /* 0x040fe200078e0078 */
[----:B------:R-:W-:Y:S03]  /*81c0*/  BSSY B2, `(.L_x_406) ;  /* 0x00000f2000027945 */ /* 0x000fe60003800000 */
[----:B------:R-:W-:Y:S01]  /*81d0*/  IMAD R49, R49, R123, R48 ;  /* 0x0000007b31317224 */ /* 0x000fe200078e0230 */
[----:B------:R-:W-:Y:S01]  /*81e0*/  SEL R48, R112, R139, !P6 ;  /* 0x0000008b70307207 */ /* 0x000fe20007000000 */
[----:B------:R-:W-:Y:S01]  /*81f0*/  VIADD R51, R23, 0x20 ;  /* 0x0000002017337836 */ /* 0x000fe20000000000 */
[----:B------:R-:W-:Y:S01]  /*8200*/  IADD3 R83, P3, P4, R102, R80, R40 ;  /* 0x0000005066537210 */ /* 0x000fe20007c7e028 */
[----:B------:R-:W-:Y:S01]  /*8210*/  IMAD.IADD R82, R81, 0x1, R49 ;  /* 0x0000000151527824 */ /* 0x000fe200078e0231 */
[----:B------:R-:W-:Y:S01]  /*8220*/  SHF.R.S32.HI R49, RZ, 0x1f, R48 ;  /* 0x0000001fff317819 */ /* 0x000fe20000011430 */
[----:B------:R-:W-:-:S02]  /*8230*/  VIADD R52, R23, 0x20 ;  /* 0x0000002017347836 */ /* 0x000fc40000000000 */
[----:B------:R-:W-:Y:S01]  /*8240*/  IMAD.SHL.U32 R51, R51, 0x80, RZ ;  /* 0x0000008033337824 */ /* 0x000fe200078e00ff */
[----:B------:R-:W-:Y:S02]  /*8250*/  LEA.HI R48, R49, R48, RZ, 0x5 ;  /* 0x0000003031307211 */ /* 0x000fe400078f28ff */
[----:B------:R-:W-:Y:S02]  /*8260*/  SHF.L.U32 R52, R52, 0x7, RZ ;  /* 0x0000000734347819 */ /* 0x000fe400000006ff */
[----:B------:R-:W-:Y:S02]  /*8270*/  LEA.HI.SX32 R48, R48, R105, 0x1b ;  /* 0x0000006930307211 */ /* 0x000fe400078fdaff */
[----:B------:R-:W-:Y:S02]  /*8280*/  LOP3.LUT R52, R52, 0x380, RZ, 0xc0, !PT ;  /* 0x0000038034347812 */ /* 0x000fe400078ec0ff */
[----:B------:R-:W-:Y:S02]  /*8290*/  SHF.R.S32.HI R49, RZ, 0x1f, R48 ;  /* 0x0000001fff317819 */ /* 0x000fe40000011430 */
[----:B------:R-:W-:-:S02]  /*82a0*/  SHF.L.U32 R85, R48, 0x4, RZ ;  /* 0x0000000430557819 */ /* 0x000fc400000006ff */
[----:B------:R-:W-:Y:S02]  /*82b0*/  LEA.HI R49, R49, R48, RZ, 0x3 ;  /* 0x0000003031317211 */ /* 0x000fe400078f18ff */
[----:B------:R-:W-:Y:S02]  /*82c0*/  LOP3.LUT R51, R51, 0x380, RZ, 0xc0, !PT ;  /* 0x0000038033337812 */ /* 0x000fe400078ec0ff */
[----:B------:R-:W-:Y:S01]  /*82d0*/  LOP3.LUT R48, R52, 0x70, R85, 0xf8, !PT ;  /* 0x0000007034307812 */ /* 0x000fe200078ef855 */
[----:B------:R-:W-:Y:S01]  /*82e0*/  IMAD.SHL.U32 R49, R49, 0x800, RZ ;  /* 0x0000080031317824 */ /* 0x000fe200078e00ff */
[----:B------:R-:W-:Y:S02]  /*82f0*/  SHF.R.U32.HI R51, RZ, 0x3, R51 ;  /* 0x00000003ff337819 */ /* 0x000fe40000011633 */
[----:B------:R-:W-:Y:S02]  /*8300*/  IADD3.X R86, R41, R82, R106, P3, P4 ;  /* 0x0000005229567210 */ /* 0x000fe40001fe846a */
[----:B------:R-:W-:-:S02]  /*8310*/  LOP3.LUT R48, R48, R51, RZ, 0x3c, !PT ;  /* 0x0000003330307212 */ /* 0x000fc400078e3cff */
[----:B------:R-:W-:-:S04]  /*8320*/  LOP3.LUT R49, R49, 0xffffc000, RZ, 0xc0, !PT ;  /* 0xffffc00031317812 */ /* 0x000fc800078ec0ff */
[----:B---3--:R-:W-:Y:S01]  /*8330*/  IADD3 R51, R48, R49, R50 ;  /* 0x0000003130337210 */ /* 0x008fe20007ffe032 */
[----:B------:R-:W-:-:S04]  /*8340*/  IMAD R49, R232, 0x8000, R29 ;  /* 0x00008000e8317824 */ /* 0x000fc800078e021d */
[----:B------:R-:W-:Y:S01]  /*8350*/  IMAD R51, R232, 0x8000, R51 ;  /* 0x00008000e8337824 */ /* 0x000fe200078e0233 */
[----:B------:R-:W-:-:S03]  /*8360*/  IADD3 R49, R22, R49, RZ ;  /* 0x0000003116317210 */ /* 0x000fc60007ffe0ff */
[----:B------:R-:W-:-:S03]  /*8370*/  IMAD.IADD R52, R22, 0x1, R51 ;  /* 0x0000000116347824 */ /* 0x000fc600078e0233 */
[----:B------:R-:W1:Y:S04]  /*8380*/  LDS.128 R48, [R49+0x28400] ;  /* 0x0284000031307984 */ /* 0x000e680000000c00 */
[----:B------:R-:W2:Y:S01]  /*8390*/  LDS.128 R52, [R52+0x28400] ;  /* 0x0284000034347984 */ /* 0x000ea20000000c00 */
[----:B------:R-:W-:Y:S05]  /*83a0*/  @P2 BRA `(.L_x_407) ;  /* 0x0000000c004c2947 */ /* 0x000fea0003800000 */
[----:B------:R-:W-:Y:S01]  /*83b0*/  SHF.R.U32.HI R149, RZ, 0x8, R57 ;  /* 0x00000008ff957819 */ /* 0x000fe20000011639 */
[----:B-1----:R-:W-:Y:S01]  /*83c0*/  IMAD.MOV.U32 R60, RZ, RZ, R48 ;  /* 0x000000ffff3c7224 */ /* 0x002fe200078e0030 */
[----:B------:R-:W-:Y:S01]  /*83d0*/  LOP3.LUT R87, R57, 0xff0000ff, RZ, 0xc0, !PT ;  /* 0xff0000ff39577812 */ /* 0x000fe200078ec0ff */
[----:B------:R-:W-:Y:S01]  /*83e0*/  IMAD.MOV.U32 R56, RZ, RZ, R49 ;  /* 0x000000ffff387224 */ /* 0x000fe200078e0031 */
[----:B------:R-:W-:Y:S01]  /*83f0*/  SHF.R.U32.HI R147, RZ, 0x8, R59 ;  /* 0x00000008ff937819 */ /* 0x000fe2000001163b */
[----:B------:R-:W-:Y:S01]  /*8400*/  IMAD.SHL.U32 R48, R149, 0x100, RZ ;  /* 0x0000010095307824 */ /* 0x000fe200078e00ff */
[----:B------:R-:W-:Y:S02]  /*8410*/  SHF.R.U32.HI R84, RZ, 0x8, R63 ;  /* 0x00000008ff547819 */ /* 0x000fe4000001163f */
[----:B------:R-:W-:Y:S02]  /*8420*/  SHF.R.U32.HI R148, RZ, 0x10, R59 ;  /* 0x00000010ff947819 */ /* 0x000fe4000001163b */
[----:B------:R-:W-:Y:S01]  /*8430*/  LOP3.LUT R87, R87, 0xff00, R48, 0xf8, !PT ;  /* 0x0000ff0057577812 */ /* 0x000fe200078ef830 */
[----:B------:R-:W-:Y:S01]  /*8440*/  IMAD.SHL.U32 R48, R147, 0x100, RZ ;  /* 0x0000010093307824 */ /* 0x000fe200078e00ff */
[----:B--2---:R-:W-:Y:S01]  /*8450*/  MOV R62, R52 ;  /* 0x00000034003e7202 */ /* 0x004fe20000000f00 */
[----:B------:R-:W-:Y:S01]  /*8460*/  IMAD.SHL.U32 R52, R84, 0x100, RZ ;  /* 0x0000010054347824 */ /* 0x000fe200078e00ff */
[----:B------:R-:W-:-:S02]  /*8470*/  LOP3.LUT R59, R59, 0xff0000ff, RZ, 0xc0, !PT ;  /* 0xff0000ff3b3b7812 */ /* 0x000fc400078ec0ff */
[--C-:B------:R-:W-:Y:S02]  /*8480*/  SHF.R.U32.HI R146, RZ, 0x10, R61.reuse ;  /* 0x00000010ff927819 */ /* 0x100fe4000001163d */
[----:B------:R-:W-:Y:S02]  /*8490*/  SHF.R.U32.HI R127, RZ, 0x8, R61 ;  /* 0x00000008ff7f7819 */ /* 0x000fe4000001163d */
[----:B------:R-:W-:Y:S02]  /*84a0*/  LOP3.LUT R58, R61, 0xff0000ff, RZ, 0xc0, !PT ;  /* 0xff0000ff3d3a7812 */ /* 0x000fe400078ec0ff */
[----:B------:R-:W-:Y:S02]  /*84b0*/  LOP3.LUT R61, R63, 0xff0000ff, RZ, 0xc0, !PT ;  /* 0xff0000ff3f3d7812 */ /* 0x000fe400078ec0ff */
[----:B------:R-:W-:Y:S01]  /*84c0*/  SHF.R.U32.HI R150, RZ, 0x10, R57 ;  /* 0x00000010ff967819 */ /* 0x000fe20000011639 */
[----:B------:R-:W-:Y:S01]  /*84d0*/  IMAD.MOV.U32 R57, RZ, RZ, R50 ;  /* 0x000000ffff397224 */ /* 0x000fe200078e0032 */
[----:B------:R-:W-:Y:S01]  /*84e0*/  LOP3.LUT R59, R59, 0xff00, R48, 0xf8, !PT ;  /* 0x0000ff003b3b7812 */ /* 0x000fe200078ef830 */
[----:B------:R-:W-:Y:S01]  /*84f0*/  IMAD.U32 R48, R148, 0x10000, RZ ;  /* 0x0001000094307824 */ /* 0x000fe200078e00ff */
[----:B------:R-:W-:Y:S01]  /*8500*/  SHF.R.U32.HI R126, RZ, 0x10, R63 ;  /* 0x00000010ff7e7819 */ /* 0x000fe2000001163f */
[----:B------:R-:W-:Y:S01]  /*8510*/  IMAD.U32 R50, R150, 0x10000, RZ ;  /* 0x0001000096327824 */ /* 0x000fe200078e00ff */
[----:B------:R-:W-:-:S02]  /*8520*/  SHF.L.U32 R49, R127, 0x8, RZ ;  /* 0x000000087f317819 */ /* 0x000fc400000006ff */
[----:B------:R-:W-:Y:S01]  /*8530*/  LOP3.LUT R149, R61, 0xff00, R52, 0xf8, !PT ;  /* 0x0000ff003d957812 */ /* 0x000fe200078ef834 */
[----:B------:R-:W-:Y:S01]  /*8540*/  IMAD.U32 R126, R126, 0x10000, RZ ;  /* 0x000100007e7e7824 */ /* 0x000fe200078e00ff */
[----:B------:R-:W-:Y:S02]  /*8550*/  F2FP.F16.E4M3.UNPACK_B R127, R142.H1 ;  /* 0x0000008eff7f723e */ /* 0x000fe400030006ff */
[----:B------:R-:W-:Y:S02]  /*8560*/  F2FP.F16.E4M3.UNPACK_B R63, R62.H1 ;  /* 0x0000003eff3f723e */ /* 0x000fe400030006ff */
[----:B------:R-:W-:Y:S02]  /*8570*/  F2FP.F16.E4M3.UNPACK_B R61, R60.H1 ;  /* 0x0000003cff3d723e */ /* 0x000fe400030006ff */
[----:B------:R-:W-:Y:S01]  /*8580*/  LOP3.LUT R147, R58, 0xff00, R49, 0xf8, !PT ;  /* 0x0000ff003a937812 */ /* 0x000fe200078ef831 */
[----:B------:R-:W-:Y:S01]  /*8590*/  HADD2.F32 R49, -RZ, R127.H0_H0 ;  /* 0x2000007fff317230 */ /* 0x000fe20000004100 */
[----:B------:R-:W-:Y:S01]  /*85a0*/  LOP3.LUT R48, R59, 0xff0000, R48, 0xf8, !PT ;  /* 0x00ff00003b307812 */ /* 0x000fe200078ef830 */
[----:B------:R-:W-:Y:S01]  /*85b0*/  HADD2.F32 R59, -RZ, R63.H0_H0 ;  /* 0x2000003fff3b7230 */ /* 0x000fe20000004100 */
[----:B------:R-:W-:Y:S01]  /*85c0*/  F2FP.F16.E4M3.UNPACK_B R84, R145.H1 ;  /* 0x00000091ff54723e */ /* 0x000fe200030006ff */
[--C-:B------:R-:W-:Y:S01]  /*85d0*/  HADD2.F32 R58, -RZ, R61.reuse.H0_H0 ;  /* 0x2000003dff3a7230 */ /* 0x100fe20000004100 */
[----:B------:R-:W-:Y:S01]  /*85e0*/  LOP3.LUT R50, R87, 0xff0000, R50, 0xf8, !PT ;  /* 0x00ff000057327812 */ /* 0x000fe200078ef832 */
[----:B------:R-:W-:Y:S01]  /*85f0*/  HADD2.F32 R61, -RZ, R61.H1_H1 ;  /* 0x3000003dff3d7230 */ /* 0x000fe20000004100 */
[----:B------:R-:W-:Y:S01]  /*8600*/  SHF.L.U32 R52, R146, 0x10, RZ ;  /* 0x0000001092347819 */ /* 0x000fe200000006ff */
[----:B------:R-:W-:-:S02]  /*8610*/  HADD2.F32 R87, -RZ, R84.H0_H0 ;  /* 0x20000054ff577230 */ /* 0x000fc40000004100 */
[-C--:B------:R-:W-:Y:S01]  /*8620*/  FMUL.FTZ R151, R59, R49.reuse ;  /* 0x000000313b977220 */ /* 0x080fe20000410000 */
[C---:B------:R-:W-:Y:S01]  /*8630*/  FMUL.FTZ R146, R58.reuse, R49 ;  /* 0x000000313a927220 */ /* 0x040fe20000410000 */
[----:B------:R-:W-:Y:S01]  /*8640*/  LOP3.LUT R49, R149, 0xff0000, R126, 0xf8, !PT ;  /* 0x00ff000095317812 */ /* 0x000fe200078ef87e */
[----:B------:R-:W-:Y:S02]  /*8650*/  HADD2.F32 R126, -RZ, R84.H1_H1 ;  /* 0x30000054ff7e7230 */ /* 0x000fe40000004100 */
[-C--:B------:R-:W-:Y:S01]  /*8660*/  FFMA.FTZ R58, R58, R87.reuse, -R151 ;  /* 0x000000573a3a7223 */ /* 0x080fe20000010897 */
[----:B------:R-:W-:Y:S01]  /*8670*/  FFMA.FTZ R59, R59, R87, R146 ;  /* 0x000000573b3b7223 */ /* 0x000fe20000010092 */
[----:B------:R-:W-:Y:S01]  /*8680*/  HADD2.F32 R84, -RZ, R127.H1_H1 ;  /* 0x3000007fff547230 */ /* 0x000fe20000004100 */
[----:B------:R-:W-:Y:S01]  /*8690*/  F2FP.F16.E4M3.UNPACK_B R142, R142 ;  /* 0x0000008eff8e723e */ /* 0x000fe200020006ff */
[----:B------:R-:W-:Y:S01]  /*86a0*/  HADD2.F32 R87, -RZ, R63.H1_H1 ;  /* 0x3000003fff577230 */ /* 0x000fe20000004100 */
[----:B------:R-:W-:-:S02]  /*86b0*/  F2FP.F16.E4M3.UNPACK_B R63, R62 ;  /* 0x0000003eff3f723e */ /* 0x000fc400020006ff */
[----:B------:R-:W-:Y:S01]  /*86c0*/  F2FP.F16.E4M3.UNPACK_B R60, R60 ;  /* 0x0000003cff3c723e */ /* 0x000fe200020006ff */
[-C--:B------:R-:W-:Y:S01]  /*86d0*/  FMUL.FTZ R148, R61, R84.reuse ;  /* 0x000000543d947220 */ /* 0x080fe20000410000 */
[----:B------:R-:W-:Y:S01]  /*86e0*/  FMUL.FTZ R146, R87, R84 ;  /* 0x0000005457927220 */ /* 0x000fe20000410000 */
[----:B------:R-:W-:Y:S01]  /*86f0*/  F2FP.F16.E4M3.UNPACK_B R145, R145 ;  /* 0x00000091ff91723e */ /* 0x000fe200020006ff */
[----:B------:R-:W-:Y:S01]  /*8700*/  HADD2.F32 R127, -RZ, R142.H0_H0 ;  /* 0x2000008eff7f7230 */ /* 0x000fe20000004100 */
[----:B------:R-:W-:Y:S01]  /*8710*/  LOP3.LUT R52, R147, 0xff0000, R52, 0xf8, !PT ;  /* 0x00ff000093347812 */ /* 0x000fe200078ef834 */
[----:B------:R-:W-:Y:S02]  /*8720*/  HADD2.F32 R84, -RZ, R63.H0_H0 ;  /* 0x2000003fff547230 */ /* 0x000fe40000004100 */
[-C--:B------:R-:W-:Y:S01]  /*8730*/  FFMA.FTZ R150, R87, R126.reuse, R148 ;  /* 0x0000007e57967223 */ /* 0x080fe20000010094 */
[----:B------:R-:W-:Y:S02]  /*8740*/  HADD2.F32 R62, -RZ, R60.H0_H0 ;  /* 0x2000003cff3e7230 */ /* 0x000fe40000004100 */
[----:B------:R-:W-:Y:S01]  /*8750*/  FFMA.FTZ R61, R61, R126, -R146 ;  /* 0x0000007e3d3d7223 */ /* 0x000fe20000010892 */
        /* <DEDUP_REMOVED lines=12> */
[----:B------:R-:W-:Y:S01]  /*8820*/  F2FP.F16.E4M3.UNPACK_B R84, R54.H1 ;  /* 0x00000036ff54723e */ /* 0x000fe200030006ff */
[----:B------:R-:W-:Y:S01]  /*8830*/  FFMA.FTZ R142, R60, R145, -R87 ;  /* 0x000000913c8e7223 */ /* 0x000fe20000010857 */
[----:B------:R-:W-:Y:S01]  /*8840*/  F2FP.F16.E4M3.UNPACK_B R60, R57.H1 ;  /* 0x00000039ff3c723e */ /* 0x000fe200030006ff */
[----:B------:R-:W-:Y:S01]  /*8850*/  FFMA.FTZ R149, R63, R145, R148 ;  /* 0x000000913f957223 */ /* 0x000fe20000010094 */
[--C-:B------:R-:W-:Y:S01]  /*8860*/  HADD2.F32 R127, -RZ, R62.reuse.H0_H0 ;  /* 0x2000003eff7f7230 */ /* 0x100fe20000004100 */
[-C--:B------:R-:W-:Y:S01]  /*8870*/  F2FP.F16.E4M3.UNPACK_B R126, R144.reuse.H1 ;  /* 0x00000090ff7e723e */ /* 0x080fe200030006ff */
[----:B------:R-:W-:Y:S01]  /*8880*/  HADD2.F32 R145, -RZ, R62.H1_H1 ;  /* 0x3000003eff917230 */ /* 0x000fe20000004100 */
[----:B------:R-:W-:Y:S01]  /*8890*/  F2FP.F16.E4M3.UNPACK_B R143, R143 ;  /* 0x0000008fff8f723e */ /* 0x000fe200020006ff */
[----:B------:R-:W-:Y:S01]  /*88a0*/  HADD2.F32 R87, -RZ, R84.H0_H0 ;  /* 0x20000054ff577230 */ /* 0x000fe20000004100 */
[----:B------:R-:W-:Y:S01]  /*88b0*/  F2FP.F16.E4M3.UNPACK_B R57, R57 ;  /* 0x00000039ff39723e */ /* 0x000fe200020006ff */
[----:B------:R-:W-:Y:S01]  /*88c0*/  HADD2.F32 R62, -RZ, R60.H0_H0 ;  /* 0x2000003cff3e7230 */ /* 0x000fe20000004100 */
[----:B------:R-:W-:Y:S01]  /*88d0*/  F2FP.F16.E4M3.UNPACK_B R144, R144 ;  /* 0x00000090ff90723e */ /* 0x000fe200020006ff */
[----:B------:R-:W-:-:S02]  /*88e0*/  HADD2.F32 R84, -RZ, R84.H1_H1 ;  /* 0x30000054ff547230 */ /* 0x000fc40000004100 */
[-C--:B------:R-:W-:Y:S01]  /*88f0*/  FMUL.FTZ R151, R87, R127.reuse ;  /* 0x0000007f57977220 */ /* 0x080fe20000410000 */
[----:B------:R-:W-:Y:S02]  /*8900*/  HADD2.F32 R60, -RZ, R60.H1_H1 ;  /* 0x3000003cff3c7230 */ /* 0x000fe40000004100 */
[----:B------:R-:W-:Y:S01]  /*8910*/  FMUL.FTZ R148, R62, R127 ;  /* 0x0000007f3e947220 */ /* 0x000fe20000410000 */
[--C-:B------:R-:W-:Y:S02]  /*8920*/  HADD2.F32 R127, -RZ, R126.reuse.H1_H1 ;  /* 0x3000007eff7f7230 */ /* 0x100fe40000004100 */
[-C--:B------:R-:W-:Y:S01]  /*8930*/  FMUL.FTZ R155, R84, R145.reuse ;  /* 0x00000091549b7220 */ /* 0x080fe20000410000 */
[----:B------:R-:W-:Y:S02]  /*8940*/  HADD2.F32 R63, -RZ, R126.H0_H0 ;  /* 0x2000007eff3f7230 */ /* 0x000fe40000004100 */
[C---:B------:R-:W-:Y:S01]  /*8950*/  FMUL.FTZ R145, R60.reuse, R145 ;  /* 0x000000913c917220 */ /* 0x040fe20000410000 */
[----:B------:R-:W-:Y:S01]  /*8960*/  F2FP.SATFINITE.E4M3.F32.PACK_AB_MERGE_C R58, R61, R58, RZ ;  /* 0x0000003a3d3a723e */ /* 0x000fe200048070ff */
[----:B------:R-:W-:Y:S01]  /*8970*/  FFMA.FTZ R154, R60, R127, -R155 ;  /* 0x0000007f3c9a7223 */ /* 0x000fe2000001089b */
[----:B------:R-:W-:Y:S01]  /*8980*/  F2FP.F16.E4M3.UNPACK_B R60, R54 ;  /* 0x00000036ff3c723e */ /* 0x000fe200020006ff */
[-C--:B------:R-:W-:Y:S01]  /*8990*/  FFMA.FTZ R151, R62, R63.reuse, -R151 ;  /* 0x0000003f3e977223 */ /* 0x080fe20000010897 */
[----:B------:R-:W-:Y:S01]  /*89a0*/  FFMA.FTZ R148, R87, R63, R148 ;  /* 0x0000003f57947223 */ /* 0x000fe20000010094 */
[----:B------:R-:W-:-:S02]  /*89b0*/  HADD2.F32 R87, -RZ, R143.H0_H0 ;  /* 0x2000008fff577230 */ /* 0x000fc40000004100 */
[----:B------:R-:W-:Y:S01]  /*89c0*/  FFMA.FTZ R145, R84, R127, R145 ;  /* 0x0000007f54917223 */ /* 0x000fe20000010091 */
[--C-:B------:R-:W-:Y:S01]  /*89d0*/  HADD2.F32 R62, -RZ, R60.reuse.H0_H0 ;  /* 0x2000003cff3e7230 */ /* 0x100fe20000004100 */
[----:B------:R-:W-:Y:S01]  /*89e0*/  F2FP.F16.E4M3.UNPACK_B R61, R56 ;  /* 0x00000038ff3d723e */ /* 0x000fe200020006ff */
[----:B------:R-:W-:Y:S01]  /*89f0*/  HADD2.F32 R54, -RZ, R57.H0_H0 ;  /* 0x20000039ff367230 */ /* 0x000fe20000004100 */
[----:B------:R-:W-:Y:S01]  /*8a00*/  F2FP.SATFINITE.E4M3.F32.PACK_AB_MERGE_C R150, R150, R59, RZ ;  /* 0x0000003b9696723e */ /* 0x000fe200048070ff */
[----:B------:R-:W-:Y:S02]  /*8a10*/  HADD2.F32 R143, -RZ, R143.H1_H1 ;  /* 0x3000008fff8f7230 */ /* 0x000fe40000004100 */
[-C--:B------:R-:W-:Y:S01]  /*8a20*/  FMUL.FTZ R127, R62, R87.reuse ;  /* 0x000000573e7f7220 */ /* 0x080fe20000410000 */
[----:B------:R-:W-:Y:S02]  /*8a30*/  HADD2.F32 R60, -RZ, R60.H1_H1 ;  /* 0x3000003cff3c7230 */ /* 0x000fe40000004100 */
[----:B------:R-:W-:Y:S01]  /*8a40*/  FMUL.FTZ R87, R54, R87 ;  /* 0x0000005736577220 */ /* 0x000fe20000410000 */
[----:B------:R-:W-:Y:S01]  /*8a50*/  HADD2.F32 R63, -RZ, R144.H0_H0 ;  /* 0x20000090ff3f7230 */ /* 0x000fe20000004100 */
[----:B------:R-:W-:Y:S01]  /*8a60*/  F2FP.SATFINITE.E4M3.F32.PACK_AB_MERGE_C R151, R154, R151, RZ ;  /* 0x000000979a97723e */ /* 0x000fe200048070ff */
[----:B------:R-:W-:-:S02]  /*8a70*/  HADD2.F32 R57, -RZ, R57.H1_H1 ;  /* 0x30000039ff397230 */ /* 0x000fc40000004100 */
[----:B------:R-:W-:Y:S01]  /*8a80*/  FMUL.FTZ R126, R60, R143 ;  /* 0x0000008f3c7e7220 */ /* 0x000fe20000410000 */
[----:B------:R-:W-:Y:S02]  /*8a90*/  HADD2.F32 R144, -RZ, R144.H1_H1 ;  /* 0x30000090ff907230 */ /* 0x000fe40000004100 */
[-C--:B------:R-:W-:Y:S01]  /*8aa0*/  FFMA.FTZ R54, R54, R63.reuse, -R127 ;  /* 0x0000003f36367223 */ /* 0x080fe2000001087f */
[----:B------:R-:W-:Y:S01]  /*8ab0*/  FFMA.FTZ R84, R62, R63, R87 ;  /* 0x0000003f3e547223 */ /* 0x000fe20000010057 */
[C---:B------:R-:W-:Y:S01]  /*8ac0*/  FMUL.FTZ R143, R57.reuse, R143 ;  /* 0x0000008f398f7220 */ /* 0x040fe20000410000 */
[----:B------:R-:W-:Y:S01]  /*8ad0*/  F2FP.F16.E4M3.UNPACK_B R62, R53 ;  /* 0x00000035ff3e723e */ /* 0x000fe200020006ff */
[----:B------:R-:W-:Y:S01]  /*8ae0*/  FFMA.FTZ R57, R57, R144, -R126 ;  /* 0x0000009039397223 */ /* 0x000fe2000001087e */
[----:B------:R-:W-:Y:S01]  /*8af0*/  F2FP.F16.E4M3.UNPACK_B R127, R52 ;  /* 0x00000034ff7f723e */ /* 0x000fe200020006ff */
[----:B------:R-:W-:Y:S01]  /*8b00*/  FFMA.FTZ R143, R60, R144, R143 ;  /* 0x000000903c8f7223 */ /* 0x000fe2000001008f */
[----:B------:R-:W-:Y:S01]  /*8b10*/  F2FP.SATFINITE.E4M3.F32.PACK_AB_MERGE_C R59, R142, R147, R58 ;  /* 0x000000938e3b723e */ /* 0x000fe2000480703a */
[--C-:B------:R-:W-:Y:S01]  /*8b20*/  HADD2.F32 R63, -RZ, R62.reuse.H0_H0 ;  /* 0x2000003eff3f7230 */ /* 0x100fe20000004100 */
[----:B------:R-:W-:Y:S01]  /*8b30*/  F2FP.F16.E4M3.UNPACK_B R87, R50 ;  /* 0x00000032ff57723e */ /* 0x000fe200020006ff */
[----:B------:R-:W-:Y:S01]  /*8b40*/  HADD2.F32 R142, -RZ, R127.H0_H0 ;  /* 0x2000007fff8e7230 */ /* 0x000fe20000004100 */
[----:B------:R-:W-:Y:S01]  /*8b50*/  F2FP.SATFINITE.E4M3.F32.PACK_AB_MERGE_C R145, R145, R148, RZ ;  /* 0x000000949191723e */ /* 0x000fe200048070ff */
[----:B------:R-:W-:Y:S01]  /*8b60*/  HADD2.F32 R60, -RZ, R61.H0_H0 ;  /* 0x2000003dff3c7230 */ /* 0x000fe20000004100 */
[----:B------:R-:W-:Y:S01]  /*8b70*/  F2FP.SATFINITE.E4M3.F32.PACK_AB_MERGE_C R57, R57, R54, R151 ;  /* 0x000000363939723e */ /* 0x000fe20004807097 */
[----:B------:R-:W-:Y:S01]  /*8b80*/  HADD2.F32 R126, -RZ, R87.H0_H0 ;  /* 0x20000057ff7e7230 */ /* 0x000fe20000004100 */
[----:B------:R-:W-:Y:S01]  /*8b90*/  F2FP.SATFINITE.E4M3.F32.PACK_AB_MERGE_C R54, R143, R84, R145 ;  /* 0x000000548f36723e */ /* 0x000fe20004807091 */
[----:B------:R-:W-:Y:S01]  /*8ba0*/  FMUL.FTZ R143, R63, R142 ;  /* 0x0000008e3f8f7220 */ /* 0x000fe20000410000 */
[----:B------:R-:W-:-:S02]  /*8bb0*/  HADD2.F32 R84, -RZ, R62.H1_H1 ;  /* 0x3000003eff547230 */ /* 0x000fc40000004100 */
[C---:B------:R-:W-:Y:S01]  /*8bc0*/  FMUL.FTZ R142, R60.reuse, R142 ;  /* 0x0000008e3c8e7220 */ /* 0x040fe20000410000 */
[----:B------:R-:W-:Y:S02]  /*8bd0*/  HADD2.F32 R127, -RZ, R127.H1_H1 ;  /* 0x3000007fff7f7230 */ /* 0x000fe40000004100 */
[-C--:B------:R-:W-:Y:S01]  /*8be0*/  FFMA.FTZ R60, R60, R126.reuse, -R143 ;  /* 0x0000007e3c3c7223 */ /* 0x080fe2000001088f */
[----:B------:R-:W-:Y:S02]  /*8bf0*/  HADD2.F32 R62, -RZ, R61.H1_H1 ;  /* 0x3000003dff3e7230 */ /* 0x000fe40000004100 */
[----:B------:R-:W-:Y:S01]  /*8c00*/  FFMA.FTZ R61, R63, R126, R142 ;  /* 0x0000007e3f3d7223 */ /* 0x000fe2000001008e */
[----:B------:R-:W-:Y:S02]  /*8c10*/  HADD2.F32 R87, -RZ, R87.H1_H1 ;  /* 0x30000057ff577230 */ /* 0x000fe40000004100 */
[----:B------:R-:W-:Y:S01]  /*8c20*/  FMUL.FTZ R143, R84, R127 ;  /* 0x0000007f548f7220 */ /* 0x000fe20000410000 */
[----:B------:R-:W-:Y:S01]  /*8c30*/  F2FP.F16.E4M3.UNPACK_B R63, R53.H1 ;  /* 0x00000035ff3f723e */ /* 0x000fe200030006ff */
[C---:B------:R-:W-:Y:S01]  /*8c40*/  FMUL.FTZ R127, R62.reuse, R127 ;  /* 0x0000007f3e7f7220 */ /* 0x040fe20000410000 */
[----:B------:R-:W-:Y:S01]  /*8c50*/  F2FP.F16.E4M3.UNPACK_B R56, R56.H1 ;  /* 0x00000038ff38723e */ /* 0x000fe200030006ff */
[-C--:B------:R-:W-:Y:S01]  /*8c60*/  FFMA.FTZ R53, R62, R87.reuse, -R143 ;  /* 0x000000573e357223 */ /* 0x080fe2000001088f */
[----:B------:R-:W-:Y:S01]  /*8c70*/  F2FP.F16.E4M3.UNPACK_B R126, R52.H1 ;  /* 0x00000034ff7e723e */ /* 0x000fe200030006ff */
[----:B------:R-:W-:Y:S01]  /*8c80*/  FFMA.FTZ R52, R84, R87, R127 ;  /* 0x0000005754347223 */ /* 0x000fe2000001007f */
[--C-:B------:R-:W-:Y:S01]  /*8c90*/  HADD2.F32 R84, -RZ, R63.reuse.H0_H0 ;  /* 0x2000003fff547230 */ /* 0x100fe20000004100 */
[----:B------:R-:W-:Y:S01]  /*8ca0*/  F2FP.F16.E4M3.UNPACK_B R50, R50.H1 ;  /* 0x00000032ff32723e */ /* 0x000fe200030006ff */
[----:B------:R-:W-:Y:S01]  /*8cb0*/  HADD2.F32 R62, -RZ, R56.H0_H0 ;  /* 0x20000038ff3e7230 */ /* 0x000fe20000004100 */
[----:B------:R-:W-:Y:S01]  /*8cc0*/  F2FP.SATFINITE.E4M3.F32.PACK_AB_MERGE_C R58, R149, R146, R150 ;  /* 0x00000092953a723e */ /* 0x000fe20004807096 */
[----:B------:R-:W-:-:S02]  /*8cd0*/  HADD2.F32 R63, -RZ, R63.H1_H1 ;  /* 0x3000003fff3f7230 */ /* 0x000fc40000004100 */
[--C-:B------:R-:W-:Y:S02]  /*8ce0*/  HADD2.F32 R142, -RZ, R126.reuse.H1_H1 ;  /* 0x3000007eff8e7230 */ /* 0x100fe40000004100 */
[----:B------:R-:W-:Y:S02]  /*8cf0*/  HADD2.F32 R127, -RZ, R126.H0_H0 ;  /* 0x2000007eff7f7230 */ /* 0x000fe40000004100 */
[----:B------:R-:W-:Y:S02]  /*8d00*/  HADD2.F32 R56, -RZ, R56.H1_H1 ;  /* 0x30000038ff387230 */ /* 0x000fe40000004100 */
[----:B------:R-:W-:Y:S01]  /*8d10*/  FMUL.FTZ R145, R63, R142 ;  /* 0x0000008e3f917220 */ /* 0x000fe20000410000 */
[--C-:B------:R-:W-:Y:S02]  /*8d20*/  HADD2.F32 R87, -RZ, R50.reuse.H0_H0 ;  /* 0x20000032ff577230 */ /* 0x100fe40000004100 */
[----:B------:R-:W-:Y:S01]  /*8d30*/  FMUL.FTZ R143, R84, R127 ;  /* 0x0000007f548f7220 */ /* 0x000fe20000410000 */
[----:B------:R-:W-:-:S02]  /*8d40*/  HADD2.F32 R126, -RZ, R50.H1_H1 ;  /* 0x30000032ff7e7230 */ /* 0x000fc40000004100 */
[----:B------:R-:W-:Y:S01]  /*8d50*/  FMUL.FTZ R142, R56, R142 ;  /* 0x0000008e388e7220 */ /* 0x000fe20000410000 */
[C---:B------:R-:W-:Y:S01]  /*8d60*/  FMUL.FTZ R127, R62.reuse, R127 ;  /* 0x0000007f3e7f7220 */ /* 0x040fe20000410000 */
[----:B------:R-:W-:Y:S01]  /*8d70*/  FFMA.FTZ R146, R62, R87, -R143 ;  /* 0x000000573e927223 */ /* 0x000fe2000001088f */
[----:B------:R-:W-:Y:S01]  /*8d80*/  F2FP.F16.E4M3.UNPACK_B R143, R49.H1 ;  /* 0x00000031ff8f723e */ /* 0x000fe200030006ff */
[-C--:B------:R-:W-:Y:S01]  /*8d90*/  FFMA.FTZ R148, R63, R126.reuse, R142 ;  /* 0x0000007e3f947223 */ /* 0x080fe2000001008e */
[----:B------:R-:W-:Y:S01]  /*8da0*/  F2FP.F16.E4M3.UNPACK_B R63, R55.H1 ;  /* 0x00000037ff3f723e */ /* 0x000fe200030006ff */
[----:B------:R-:W-:Y:S01]  /*8db0*/  FFMA.FTZ R147, R84, R87, R127 ;  /* 0x0000005754937223 */ /* 0x000fe2000001007f */
[----:B------:R-:W-:Y:S01]  /*8dc0*/  F2FP.F16.E4M3.UNPACK_B R50, R51 ;  /* 0x00000033ff32723e */ /* 0x000fe200020006ff */
[----:B------:R-:W-:Y:S01]  /*8dd0*/  FFMA.FTZ R149, R56, R126, -R145 ;  /* 0x0000007e38957223 */ /* 0x000fe20000010891 */
[----:B------:R-:W-:Y:S01]  /*8de0*/  F2FP.F16.E4M3.UNPACK_B R142, R49 ;  /* 0x00000031ff8e723e */ /* 0x000fe200020006ff */
[----:B------:R-:W-:Y:S01]  /*8df0*/  HADD2.F32 R145, -RZ, R143.H0_H0 ;  /* 0x2000008fff917230 */ /* 0x000fe20000004100 */
[----:B------:R-:W-:Y:S01]  /*8e00*/  F2FP.F16.E4M3.UNPACK_B R62, R55 ;  /* 0x00000037ff3e723e */ /* 0x000fe200020006ff */
[----:B------:R-:W-:Y:S01]  /*8e10*/  HADD2.F32 R55, -RZ, R50.H0_H0 ;  /* 0x20000032ff377230 */ /* 0x000fe20000004100 */
[----:B------:R-:W-:Y:S01]  /*8e20*/  F2FP.F16.E4M3.UNPACK_B R51, R51.H1 ;  /* 0x00000033ff33723e */ /* 0x000fe200030006ff */
[----:B------:R-:W-:Y:S01]  /*8e30*/  HADD2.F32 R144, -RZ, R142.H0_H0 ;  /* 0x2000008eff907230 */ /* 0x000fe20000004100 */
[-C--:B------:R-:W-:Y:S01]  /*8e40*/  F2FP.F16.E4M3.UNPACK_B R49, R48.reuse ;  /* 0x00000030ff31723e */ /* 0x080fe200020006ff */
[----:B------:R-:W-:Y:S01]  /*8e50*/  HADD2.F32 R84, -RZ, R62.H0_H0 ;  /* 0x2000003eff547230 */ /* 0x000fe20000004100 */
[----:B------:R-:W-:Y:S01]  /*8e60*/  F2FP.F16.E4M3.UNPACK_B R87, R48.H1 ;  /* 0x00000030ff57723e */ /* 0x000fe200030006ff */
[----:B------:R-:W-:-:S02]  /*8e70*/  HADD2.F32 R48, -RZ, R63.H0_H0 ;  /* 0x2000003fff307230 */ /* 0x000fc40000004100 */
[-C--:B------:R-:W-:Y:S01]  /*8e80*/  FMUL.FTZ R151, R55, R144.reuse ;  /* 0x0000009037977220 */ /* 0x080fe20000410000 */
[----:B------:R-:W-:Y:S02]  /*8e90*/  HADD2.F32 R56, -RZ, R51.H0_H0 ;  /* 0x20000033ff387230 */ /* 0x000fe40000004100 */
[----:B------:R-:W-:Y:S01]  /*8ea0*/  FMUL.FTZ R150, R84, R144 ;  /* 0x0000009054967220 */ /* 0x000fe20000410000 */
[----:B------:R-:W-:Y:S02]  /*8eb0*/  HADD2.F32 R127, -RZ, R87.H0_H0 ;  /* 0x20000057ff7f7230 */ /* 0x000fe40000004100 */
[-C--:B------:R-:W-:Y:S01]  /*8ec0*/  FMUL.FTZ R155, R48, R145.reuse ;  /* 0x00000091309b7220 */ /* 0x080fe20000410000 */
[----:B------:R-:W-:Y:S02]  /*8ed0*/  HADD2.F32 R126, -RZ, R49.H0_H0 ;  /* 0x20000031ff7e7230 */ /* 0x000fe40000004100 */
[----:B------:R-:W-:Y:S01]  /*8ee0*/  FMUL.FTZ R145, R56, R145 ;  /* 0x0000009138917220 */ /* 0x000fe20000410000 */
[----:B------:R-:W-:-:S02]  /*8ef0*/  HADD2.F32 R63, -RZ, R63.H1_H1 ;  /* 0x3000003fff3f7230 */ /* 0x000fc40000004100 */
[-C--:B------:R-:W-:Y:S01]  /*8f00*/  FFMA.FTZ R155, R56, R127.reuse, -R155 ;  /* 0x0000007f389b7223 */ /* 0x080fe2000001089b */
[----:B------:R-:W-:Y:S02]  /*8f10*/  HADD2.F32 R56, -RZ, R143.H1_H1 ;  /* 0x3000008fff387230 */ /* 0x000fe40000004100 */
[-C--:B------:R-:W-:Y:S01]  /*8f20*/  FFMA.FTZ R150, R55, R126.reuse, -R150 ;  /* 0x0000007e37967223 */ /* 0x080fe20000010896 */
[----:B------:R-:W-:Y:S02]  /*8f30*/  HADD2.F32 R51, -RZ, R51.H1_H1 ;  /* 0x30000033ff337230 */ /* 0x000fe40000004100 */
[----:B------:R-:W-:Y:S01]  /*8f40*/  FFMA.FTZ R151, R84, R126, R151 ;  /* 0x0000007e54977223 */ /* 0x000fe20000010097 */
[----:B------:R-:W-:Y:S01]  /*8f50*/  FFMA.FTZ R145, R48, R127, R145 ;  /* 0x0000007f30917223 */ /* 0x000fe20000010091 */
        /* <DEDUP_REMOVED lines=9> */
[----:B------:R-:W-:Y:S01]  /*8ff0*/  FMUL.FTZ R55, R50, R55 ;  /* 0x0000003732377220 */ /* 0x000fe20000410000 */
[----:B------:R-:W-:Y:S01]  /*9000*/  F2FP.SATFINITE.E4M3.F32.PACK_AB_MERGE_C R147, R148, R147, RZ ;  /* 0x000000939493723e */ /* 0x000fe200048070ff */
[-C--:B------:R-:W-:Y:S01]  /*9010*/  FFMA.FTZ R84, R51, R48.reuse, -R84 ;  /* 0x0000003033547223 */ /* 0x080fe20000010854 */
[----:B------:R-:W-:Y:S01]  /*9020*/  FFMA.FTZ R56, R63, R48, R56 ;  /* 0x000000303f387223 */ /* 0x000fe20000010038 */
[-C--:B------:R-:W-:Y:S01]  /*9030*/  FFMA.FTZ R87, R50, R49.reuse, -R87 ;  /* 0x0000003132577223 */ /* 0x080fe20000010857 */
[----:B------:R-:W-:Y:S01]  /*9040*/  FFMA.FTZ R62, R62, R49, R55 ;  /* 0x000000313e3e7223 */ /* 0x000fe20000010037 */
[----:B------:R-:W-:Y:S01]  /*9050*/  F2FP.SATFINITE.E4M3.F32.PACK_AB_MERGE_C R49, R53, R60, R146 ;  /* 0x0000003c3531723e */ /* 0x000fe20004807092 */
[----:B------:R-:W-:Y:S01]  /*9060*/  IMAD.MOV.U32 R48, RZ, RZ, R59 ;  /* 0x000000ffff307224 */ /* 0x000fe200078e003b */
[----:B------:R-:W-:-:S02]  /*9070*/  F2FP.SATFINITE.E4M3.F32.PACK_AB_MERGE_C R84, R84, R155, RZ ;  /* 0x0000009b5454723e */ /* 0x000fc400048070ff */
[----:B------:R-:W-:Y:S02]  /*9080*/  F2FP.SATFINITE.E4M3.F32.PACK_AB_MERGE_C R56, R56, R145, RZ ;  /* 0x000000913838723e */ /* 0x000fe400048070ff */
[----:B------:R-:W-:Y:S01]  /*9090*/  F2FP.SATFINITE.E4M3.F32.PACK_AB_MERGE_C R53, R52, R61, R147 ;  /* 0x0000003d3435723e */ /* 0x000fe20004807093 */
[----:B------:R-:W-:Y:S01]  /*90a0*/  IMAD.MOV.U32 R52, RZ, RZ, R58 ;  /* 0x000000ffff347224 */ /* 0x000fe200078e003a */
[----:B------:R-:W-:Y:S02]  /*90b0*/  F2FP.SATFINITE.E4M3.F32.PACK_AB_MERGE_C R51, R87, R150, R84 ;  /* 0x000000965733723e */ /* 0x000fe40004807054 */
[----:B------:R-:W-:Y:S02]  /*90c0*/  F2FP.SATFINITE.E4M3.F32.PACK_AB_MERGE_C R55, R62, R151, R56 ;  /* 0x000000973e37723e */ /* 0x000fe40004807038 */
[----:B------:R-:W-:-:S07]  /*90d0*/  MOV R50, R57 ;  /* 0x0000003900327202 */ /* 0x000fce0000000f00 */
.L_x_407:
[----:B------:R-:W-:Y:S05]  /*90e0*/  BSYNC B2 ;  /* 0x0000000000027941 */ /* 0x000fea0003800000 */
.L_x_406:
        /* <DEDUP_REMOVED lines=11> */
.L_x_405:
[----:B------:R-:W-:Y:S05]  /*91a0*/  BSYNC B1 ;  /* 0x0000000000017941 */ /* 0x000fea0003800000 */
.L_x_404:
[----:B-1----:R-:W-:Y:S01]  /*91b0*/  VIADD R49, R23, 0x40 ;  /* 0x0000004017317836 */ /* 0x002fe20000000000 */
[----:B------:R-:W-:Y:S04]  /*91c0*/  BSSY B1, `(.L_x_408) ;  /* 0x0000106000017945 */ /* 0x000fe80003800000 */
[----:B------:R-:W-:-:S13]  /*91d0*/  ISETP.GE.OR P3, PT, R49, R115, P0 ;  /* 0x000000733100720c */ /* 0x000fda0000766670 */
[----:B------:R-:W-:Y:S05]  /*91e0*/  @P3 BRA `(.L_x_409) ;  /* 0x00000010000c3947 */ /* 0x000fea0003800000 */
[----:B------:R-:W3:Y:S01]  /*91f0*/  LDL R50, [R1+0x24] ;  /* 0x0000240001327983 */ /* 0x000ee20000100800 */
[-C--:B--2---:R-:W-:Y:S01]  /*9200*/  IMAD R48, R117, R122.reuse, RZ ;  /* 0x0000007a75307224 */ /* 0x084fe200078e02ff */
[----:B------:R-:W-:Y:S01]  /*9210*/  ISETP.NE.AND P6, PT, R0, RZ, PT ;  /* 0x000000ff0000720c */ /* 0x000fe20003fc5270 */
[----:B------:R-:W-:Y:S01]  /*9220*/  IMAD.WIDE.U32 R56, R49, R122, R120 ;  /* 0x0000007a31387225 */ /* 0x000fe200078e0078 */
[----:B------:R-:W-:Y:S01]  /*9230*/  IADD3 R51, R23, 0x40, RZ ;  /* 0x0000004017337810 */ /* 0x000fe20007ffe0ff */
[----:B------:R-:W-:Y:S02]  /*9240*/  BSSY B2, `(.L_x_410) ;  /* 0x00000f2000027945 */ /* 0x000fe40003800000 */
[----:B------:R-:W-:Y:S01]  /*9250*/  IMAD R49, R49, R123, R48 ;  /* 0x0000007b31317224 */ /* 0x000fe200078e0230 */
[----:B------:R-:W-:Y:S01]  /*9260*/  SEL R48, R112, R139, !P6 ;  /* 0x0000008b70307207 */ /* 0x000fe20007000000 */
[----:B------:R-:W-:Y:S01]  /*9270*/  VIADD R52, R23, 0x40 ;  /* 0x0000004017347836 */ /* 0x000fe20000000000 */
[----:B------:R-:W-:Y:S01]  /*9280*/  IADD3 R59, P3, P4, R102, R56, R40 ;  /* 0x00000038663b7210 */ /* 0x000fe20007c7e028 */
[----:B------:R-:W-:Y:S01]  /*9290*/  IMAD.IADD R58, R57, 0x1, R49 ;  /* 0x00000001393a7824 */ /* 0x000fe200078e0231 */
[----:B------:R-:W-:Y:S01]  /*92a0*/  SHF.R.S32.HI R49, RZ, 0x1f, R48 ;  /* 0x0000001fff317819 */ /* 0x000fe20000011430 */
[----:B------:R-:W-:-:S02]  /*92b0*/  IMAD.SHL.U32 R51, R51, 0x80, RZ ;  /* 0x0000008033337824 */ /* 0x000fc400078e00ff */
[----:B------:R-:W-:Y:S01]  /*92c0*/  IMAD.SHL.U32 R52, R52, 0x80, RZ ;  /* 0x0000008034347824 */ /* 0x000fe200078e00ff */
[----:B------:R-:W-:Y:S02]  /*92d0*/  LEA.HI R48, R49, R48, RZ, 0x5 ;  /* 0x0000003031307211 */ /* 0x000fe400078f28ff */
[----:B------:R-:W-:Y:S02]  /*92e0*/  LOP3.LUT R51, R51, 0x380, RZ, 0xc0, !PT ;  /* 0x0000038033337812 */ /* 0x000fe400078ec0ff */
[----:B------:R-:W-:Y:S02]  /*92f0*/  LEA.HI.SX32 R48, R48, R105, 0x1b ;  /* 0x0000006930307211 */ /* 0x000fe400078fdaff */
[----:B------:R-:W-:Y:S02]  /*9300*/  LOP3.LUT R52, R52, 0x380, RZ, 0xc0, !PT ;  /* 0x0000038034347812 */ /* 0x000fe400078ec0ff */
[----:B------:R-:W-:Y:S01]  /*9310*/  SHF.R.S32.HI R49, RZ, 0x1f, R48 ;  /* 0x0000001fff317819 */ /* 0x000fe20000011430 */
[----:B------:R-:W-:Y:S01]  /*9320*/  IMAD.SHL.U32 R61, R48, 0x10, RZ ;  /* 0x00000010303d7824 */ /* 0x000fe200078e00ff */
[----:B------:R-:W-:-:S02]  /*9330*/  SHF.R.U32.HI R51, RZ, 0x3, R51 ;  /* 0x00000003ff337819 */ /* 0x000fc40000011633 */
[----:B------:R-:W-:Y:S02]  /*9340*/  LEA.HI R49, R49, R48, RZ, 0x3 ;  /* 0x0000003031317211 */ /* 0x000fe400078f18ff */
[----:B------:R-:W-:Y:S02]  /*9350*/  LOP3.LUT R48, R52, 0x70, R61, 0xf8, !PT ;  /* 0x0000007034307812 */ /* 0x000fe400078ef83d */
[----:B------:R-:W-:Y:S02]  /*9360*/  SHF.L.U32 R49, R49, 0xb, RZ ;  /* 0x0000000b31317819 */ /* 0x000fe400000006ff */
[----:B------:R-:W-:Y:S02]  /*9370*/  LOP3.LUT R48, R48, R51, RZ, 0x3c, !PT ;  /* 0x0000003330307212 */ /* 0x000fe400078e3cff */
[----:B------:R-:W-:Y:S02]  /*9380*/  LOP3.LUT R49, R49, 0xffffc000, RZ, 0xc0, !PT ;  /* 0xffffc00031317812 */ /* 0x000fe400078ec0ff */
[----:B------:R-:W-:-:S02]  /*9390*/  IADD3.X R80, R41, R58, R106, P3, P4 ;  /* 0x0000003a29507210 */ /* 0x000fc40001fe846a */
[----:B---3--:R-:W-:Y:S01]  /*93a0*/  IADD3 R51, R48, R49, R50 ;  /* 0x0000003130337210 */ /* 0x008fe20007ffe032 */
[----:B------:R-:W-:-:S04]  /*93b0*/  IMAD R49, R232, 0x8000, R28 ;  /* 0x00008000e8317824 */ /* 0x000fc800078e021c */
[----:B------:R-:W-:Y:S02]  /*93c0*/  IMAD R51, R232, 0x8000, R51 ;  /* 0x00008000e8337824 */ /* 0x000fe400078e0233 */
[----:B------:R-:W-:-:S03]  /*93d0*/  IMAD.IADD R49, R22, 0x1, R49 ;  /* 0x0000000116317824 */ /* 0x000fc600078e0231 */
[----:B------:R-:W-:-:S03]  /*93e0*/  IADD3 R52, R22, R51, RZ ;  /* 0x0000003316347210 */ /* 0x000fc60007ffe0ff */
[----:B------:R-:W1:Y:S04]  /*93f0*/  LDS.128 R48, [R49+0x28400] ;  /* 0x0284000031307984 */ /* 0x000e680000000c00 */
[----:B------:R-:W2:Y:S01]  /*9400*/  LDS.128 R52, [R52+0x28400] ;  /* 0x0284000034347984 */ /* 0x000ea20000000c00 */
[----:B------:R-:W-:Y:S05]  /*9410*/  @P2 BRA `(.L_x_411) ;  /* 0x0000000c00502947 */ /* 0x000fea0003800000 */
[--C-:B------:R-:W-:Y:S01]  /*9420*/  SHF.R.U32.HI R60, RZ, 0x8, R65.reuse ;  /* 0x00000008ff3c7819 */ /* 0x100fe20000011641 */
[----:B--2---:R-:W-:Y:S01]  /*9430*/  IMAD.MOV.U32 R68, RZ, RZ, R52 ;  /* 0x000000ffff447224 */ /* 0x004fe200078e0034 */
[----:B------:R-:W-:Y:S01]  /*9440*/  LOP3.LUT R63, R65, 0xff0000ff, RZ, 0xc0, !PT ;  /* 0xff0000ff413f7812 */ /* 0x000fe200078ec0ff */
[----:B------:R-:W-:Y:S01]  /*9450*/  IMAD.MOV.U32 R62, RZ, RZ, R54 ;  /* 0x000000ffff3e7224 */ /* 0x000fe200078e0036 */
[----:B------:R-:W-:Y:S01]  /*9460*/  SHF.R.U32.HI R87, RZ, 0x10, R65 ;  /* 0x00000010ff577819 */ /* 0x000fe20000011641 */
[----:B-1----:R-:W-:Y:S01]  /*9470*/  IMAD.MOV.U32 R65, RZ, RZ, R48 ;  /* 0x000000ffff417224 */ /* 0x002fe200078e0030 */
[----:B------:R-:W-:Y:S01]  /*9480*/  SHF.R.U32.HI R82, RZ, 0x8, R69 ;  /* 0x00000008ff527819 */ /* 0x000fe20000011645 */
[----:B------:R-:W-:Y:S01]  /*9490*/  IMAD.SHL.U32 R48, R60, 0x100, RZ ;  /* 0x000001003c307824 */ /* 0x000fe200078e00ff */
[----:B------:R-:W-:Y:S02]  /*94a0*/  SHF.R.U32.HI R86, RZ, 0x8, R67 ;  /* 0x00000008ff567819 */ /* 0x000fe40000011643 */
[----:B------:R-:W-:-:S02]  /*94b0*/  LOP3.LUT R66, R69, 0xff0000ff, RZ, 0xc0, !PT ;  /* 0xff0000ff45427812 */ /* 0x000fc400078ec0ff */
[----:B------:R-:W-:Y:S01]  /*94c0*/  LOP3.LUT R48, R63, 0xff00, R48, 0xf8, !PT ;  /* 0x0000ff003f307812 */ /* 0x000fe200078ef830 */
[----:B------:R-:W-:Y:S01]  /*94d0*/  IMAD.U32 R63, R87, 0x10000, RZ ;  /* 0x00010000573f7824 */ /* 0x000fe200078e00ff */
[----:B------:R-:W-:Y:S01]  /*94e0*/  SHF.R.U32.HI R84, RZ, 0x10, R69 ;  /* 0x00000010ff547819 */ /* 0x000fe20000011645 */
[----:B------:R-:W-:Y:S01]  /*94f0*/  IMAD.SHL.U32 R69, R82, 0x100, RZ ;  /* 0x0000010052457824 */ /* 0x000fe200078e00ff */
[----:B------:R-:W-:Y:S02]  /*9500*/  LOP3.LUT R64, R67, 0xff0000ff, RZ, 0xc0, !PT ;  /* 0xff0000ff43407812 */ /* 0x000fe400078ec0ff */
[----:B------:R-:W-:Y:S01]  /*9510*/  SHF.R.U32.HI R85, RZ, 0x10, R67 ;  /* 0x00000010ff557819 */ /* 0x000fe20000011643 */
[----:B------:R-:W-:Y:S01]  /*9520*/  IMAD.SHL.U32 R67, R86, 0x100, RZ ;  /* 0x0000010056437824 */ /* 0x000fe200078e00ff */
[----:B------:R-:W-:Y:S02]  /*9530*/  SHF.R.U32.HI R81, RZ, 0x8, R71 ;  /* 0x00000008ff517819 */ /* 0x000fe40000011647 */
[----:B------:R-:W-:-:S02]  /*9540*/  LOP3.LUT R70, R71, 0xff0000ff, RZ, 0xc0, !PT ;  /* 0xff0000ff47467812 */ /* 0x000fc400078ec0ff */
[----:B------:R-:W-:Y:S02]  /*9550*/  SHF.R.U32.HI R83, RZ, 0x10, R71 ;  /* 0x00000010ff537819 */ /* 0x000fe40000011647 */
[----:B------:R-:W-:Y:S01]  /*9560*/  LOP3.LUT R52, R48, 0xff0000, R63, 0xf8, !PT ;  /* 0x00ff000030347812 */ /* 0x000fe200078ef83f */
[----:B------:R-:W-:Y:S01]  /*9570*/  IMAD.U32 R63, R85, 0x10000, RZ ;  /* 0x00010000553f7824 */ /* 0x000fe200078e00ff */
[----:B------:R-:W-:Y:S02]  /*9580*/  SHF.L.U32 R71, R81, 0x8, RZ ;  /* 0x0000000851477819 */ /* 0x000fe400000006ff */
[----:B------:R-:W-:Y:S02]  /*9590*/  LOP3.LUT R54, R66, 0xff00, R69, 0xf8, !PT ;  /* 0x0000ff0042367812 */ /* 0x000fe400078ef845 */
[----:B------:R-:W-:Y:S02]  /*95a0*/  LOP3.LUT R64, R64, 0xff00, R67, 0xf8, !PT ;  /* 0x0000ff0040407812 */ /* 0x000fe400078ef843 */
[----:B------:R-:W-:-:S02]  /*95b0*/  F2FP.F16.E4M3.UNPACK_B R81, R140.H1 ;  /* 0x0000008cff51723e */ /* 0x000fc400030006ff */
[----:B------:R-:W-:Y:S02]  /*95c0*/  F2FP.F16.E4M3.UNPACK_B R69, R68.H1 ;  /* 0x00000044ff45723e */ /* 0x000fe400030006ff */
[----:B------:R-:W-:Y:S02]  /*95d0*/  F2FP.F16.E4M3.UNPACK_B R66, R65.H1 ;  /* 0x00000041ff42723e */ /* 0x000fe400030006ff */
[----:B------:R-:W-:Y:S01]  /*95e0*/  MOV R60, R50 ;  /* 0x00000032003c7202 */ /* 0x000fe20000000f00 */
[----:B------:R-:W-:Y:S01]  /*95f0*/  HADD2.F32 R50, -RZ, R81.H0_H0 ;  /* 0x20000051ff327230 */ /* 0x000fe20000004100 */
[----:B------:R-:W-:Y:S01]  /*9600*/  LOP3.LUT R48, R64, 0xff0000, R63, 0xf8, !PT ;  /* 0x00ff000040307812 */ /* 0x000fe200078ef83f */
[----:B------:R-:W-:Y:S01]  /*9610*/  HADD2.F32 R64, -RZ, R69.H0_H0 ;  /* 0x20000045ff407230 */ /* 0x000fe20000004100 */
[----:B------:R-:W-:Y:S01]  /*9620*/  F2FP.F16.E4M3.UNPACK_B R67, R136.H1 ;  /* 0x00000088ff43723e */ /* 0x000fe200030006ff */
[----:B------:R-:W-:Y:S01]  /*9630*/  HADD2.F32 R63, -RZ, R66.H0_H0 ;  /* 0x20000042ff3f7230 */ /* 0x000fe20000004100 */
[----:B------:R-:W-:Y:S01]  /*9640*/  LOP3.LUT R82, R70, 0xff00, R71, 0xf8, !PT ;  /* 0x0000ff0046527812 */ /* 0x000fe200078ef847 */
[----:B------:R-:W-:Y:S01]  /*9650*/  IMAD.U32 R71, R84, 0x10000, RZ ;  /* 0x0001000054477824 */ /* 0x000fe200078e00ff */
[----:B------:R-:W-:Y:S01]  /*9660*/  SHF.L.U32 R83, R83, 0x10, RZ ;  /* 0x0000001053537819 */ /* 0x000fe200000006ff */
[----:B------:R-:W-:-:S02]  /*9670*/  HADD2.F32 R70, -RZ, R67.H0_H0 ;  /* 0x20000043ff467230 */ /* 0x000fc40000004100 */
[-C--:B------:R-:W-:Y:S01]  /*9680*/  FMUL.FTZ R84, R64, R50.reuse ;  /* 0x0000003240547220 */ /* 0x080fe20000410000 */
[C---:B------:R-:W-:Y:S01]  /*9690*/  FMUL.FTZ R85, R63.reuse, R50 ;  /* 0x000000323f557220 */ /* 0x040fe20000410000 */
[----:B------:R-:W-:Y:S01]  /*96a0*/  LOP3.LUT R54, R54, 0xff0000, R71, 0xf8, !PT ;  /* 0x00ff000036367812 */ /* 0x000fe200078ef847 */
[----:B------:R-:W-:Y:S01]  /*96b0*/  HADD2.F32 R71, -RZ, R67.H1_H1 ;  /* 0x30000043ff477230 */ /* 0x000fe20000004100 */
[----:B------:R-:W-:Y:S01]  /*96c0*/  LOP3.LUT R50, R82, 0xff0000, R83, 0xf8, !PT ;  /* 0x00ff000052327812 */ /* 0x000fe200078ef853 */
[-C--:B------:R-:W-:Y:S01]  /*96d0*/  FFMA.FTZ R63, R63, R70.reuse, -R84 ;  /* 0x000000463f3f7223 */ /* 0x080fe20000010854 */
[----:B------:R-:W-:Y:S01]  /*96e0*/  FFMA.FTZ R64, R64, R70, R85 ;  /* 0x0000004640407223 */ /* 0x000fe20000010055 */
[----:B------:R-:W-:Y:S01]  /*96f0*/  HADD2.F32 R82, -RZ, R81.H1_H1 ;  /* 0x30000051ff527230 */ /* 0x000fe20000004100 */
        /* <DEDUP_REMOVED lines=15> */
[----:B------:R-:W-:Y:S02]  /*97f0*/  HADD2.F32 R140, -RZ, R140.H1_H1 ;  /* 0x3000008cff8c7230 */ /* 0x000fe40000004100 */
[----:B------:R-:W-:Y:S01]  /*9800*/  FMUL.FTZ R71, R69, R81 ;  /* 0x0000005145477220 */ /* 0x000fe20000410000 */
[----:B------:R-:W-:-:S02]  /*9810*/  HADD2.F32 R68, -RZ, R68.H1_H1 ;  /* 0x30000044ff447230 */ /* 0x000fc40000004100 */
[-C--:B------:R-:W-:Y:S01]  /*9820*/  FFMA.FTZ R83, R69, R67.reuse, R70 ;  /* 0x0000004345537223 */ /* 0x080fe20000010046 */
[----:B------:R-:W-:Y:S02]  /*9830*/  HADD2.F32 R65, -RZ, R65.H1_H1 ;  /* 0x30000041ff417230 */ /* 0x000fe40000004100 */
[----:B------:R-:W-:Y:S01]  /*9840*/  FFMA.FTZ R81, R66, R67, -R71 ;  /* 0x0000004342517223 */ /* 0x000fe20000010847 */
[----:B------:R-:W-:Y:S02]  /*9850*/  HADD2.F32 R136, -RZ, R136.H1_H1 ;  /* 0x30000088ff887230 */ /* 0x000fe40000004100 */
[-C--:B------:R-:W-:Y:S01]  /*9860*/  FMUL.FTZ R70, R68, R140.reuse ;  /* 0x0000008c44467220 */ /* 0x080fe20000410000 */
[----:B------:R-:W-:Y:S01]  /*9870*/  F2FP.F16.E4M3.UNPACK_B R66, R141.H1 ;  /* 0x0000008dff42723e */ /* 0x000fe200030006ff */
[C---:B------:R-:W-:Y:S01]  /*9880*/  FMUL.FTZ R85, R65.reuse, R140 ;  /* 0x0000008c41557220 */ /* 0x040fe20000410000 */
[----:B------:R-:W-:Y:S01]  /*9890*/  F2FP.F16.E4M3.UNPACK_B R67, R62.H1 ;  /* 0x0000003eff43723e */ /* 0x000fe200030006ff */
[----:B------:R-:W-:Y:S01]  /*98a0*/  FFMA.FTZ R84, R65, R136, -R70 ;  /* 0x0000008841547223 */ /* 0x000fe20000010846 */
[----:B------:R-:W-:Y:S01]  /*98b0*/  F2FP.F16.E4M3.UNPACK_B R70, R138.H1 ;  /* 0x0000008aff46723e */ /* 0x000fe200030006ff */
[----:B------:R-:W-:Y:S01]  /*98c0*/  HADD2.F32 R71, -RZ, R66.H0_H0 ;  /* 0x20000042ff477230 */ /* 0x000fe20000004100 */
[----:B------:R-:W-:Y:S01]  /*98d0*/  F2FP.F16.E4M3.UNPACK_B R65, R60.H1 ;  /* 0x0000003cff41723e */ /* 0x000fe200030006ff */
[----:B------:R-:W-:-:S02]  /*98e0*/  HADD2.F32 R69, -RZ, R67.H0_H0 ;  /* 0x20000043ff457230 */ /* 0x000fc40000004100 */
[----:B------:R-:W-:Y:S01]  /*98f0*/  FFMA.FTZ R136, R68, R136, R85 ;  /* 0x0000008844887223 */ /* 0x000fe20000010055 */
[----:B------:R-:W-:Y:S01]  /*9900*/  HADD2.F32 R82, -RZ, R66.H1_H1 ;  /* 0x30000042ff527230 */ /* 0x000fe20000004100 */
[----:B------:R-:W-:Y:S01]  /*9910*/  F2FP.F16.E4M3.UNPACK_B R141, R141 ;  /* 0x0000008dff8d723e */ /* 0x000fe200020006ff */
[----:B------:R-:W-:Y:S02]  /*9920*/  HADD2.F32 R66, -RZ, R65.H0_H0 ;  /* 0x20000041ff427230 */ /* 0x000fe40000004100 */
[-C--:B------:R-:W-:Y:S01]  /*9930*/  FMUL.FTZ R85, R69, R71.reuse ;  /* 0x0000004745557220 */ /* 0x080fe20000410000 */
[----:B------:R-:W-:Y:S01]  /*9940*/  HADD2.F32 R68, -RZ, R70.H0_H0 ;  /* 0x20000046ff447230 */ /* 0x000fe20000004100 */
[----:B------:R-:W-:Y:S01]  /*9950*/  F2FP.F16.E4M3.UNPACK_B R60, R60 ;  /* 0x0000003cff3c723e */ /* 0x000fe200020006ff */
[----:B------:R-:W-:Y:S02]  /*9960*/  HADD2.F32 R67, -RZ, R67.H1_H1 ;  /* 0x30000043ff437230 */ /* 0x000fe40000004100 */
[----:B------:R-:W-:Y:S01]  /*9970*/  FMUL.FTZ R140, R66, R71 ;  /* 0x00000047428c7220 */ /* 0x000fe20000410000 */
[----:B------:R-:W-:-:S02]  /*9980*/  HADD2.F32 R65, -RZ, R65.H1_H1 ;  /* 0x30000041ff417230 */ /* 0x000fc40000004100 */
[----:B------:R-:W-:Y:S01]  /*9990*/  FFMA.FTZ R126, R66, R68, -R85 ;  /* 0x00000044427e7223 */ /* 0x000fe20000010855 */
[----:B------:R-:W-:Y:S02]  /*99a0*/  HADD2.F32 R70, -RZ, R70.H1_H1 ;  /* 0x30000046ff467230 */ /* 0x000fe40000004100 */
[----:B------:R-:W-:Y:S01]  /*99b0*/  FMUL.FTZ R66, R67, R82 ;  /* 0x0000005243427220 */ /* 0x000fe20000410000 */
[----:B------:R-:W-:Y:S01]  /*99c0*/  FFMA.FTZ R140, R69, R68, R140 ;  /* 0x00000044458c7223 */ /* 0x000fe2000001008c */
[C---:B------:R-:W-:Y:S01]  /*99d0*/  FMUL.FTZ R82, R65.reuse, R82 ;  /* 0x0000005241527220 */ /* 0x040fe20000410000 */
[--C-:B------:R-:W-:Y:S02]  /*99e0*/  HADD2.F32 R69, -RZ, R141.reuse.H0_H0 ;  /* 0x2000008dff457230 */ /* 0x100fe40000004100 */
[----:B------:R-:W-:Y:S01]  /*99f0*/  FFMA.FTZ R127, R65, R70, -R66 ;  /* 0x00000046417f7223 */ /* 0x000fe20000010842 */
[----:B------:R-:W-:Y:S01]  /*9a00*/  F2FP.F16.E4M3.UNPACK_B R65, R62 ;  /* 0x0000003eff41723e */ /* 0x000fe200020006ff */
[--C-:B------:R-:W-:Y:S01]  /*9a10*/  HADD2.F32 R62, -RZ, R60.reuse.H0_H0 ;  /* 0x2000003cff3e7230 */ /* 0x100fe20000004100 */
[----:B------:R-:W-:Y:S01]  /*9a20*/  F2FP.F16.E4M3.UNPACK_B R138, R138 ;  /* 0x0000008aff8a723e */ /* 0x000fe200020006ff */
[----:B------:R-:W-:Y:S01]  /*9a30*/  FFMA.FTZ R143, R67, R70, R82 ;  /* 0x00000046438f7223 */ /* 0x000fe20000010052 */
[----:B------:R-:W-:Y:S01]  /*9a40*/  HADD2.F32 R141, -RZ, R141.H1_H1 ;  /* 0x3000008dff8d7230 */ /* 0x000fe20000004100 */
[----:B------:R-:W-:Y:S01]  /*9a50*/  F2FP.SATFINITE.E4M3.F32.PACK_AB_MERGE_C R63, R86, R63, RZ ;  /* 0x0000003f563f723e */ /* 0x000fe200048070ff */
[--C-:B------:R-:W-:Y:S01]  /*9a60*/  HADD2.F32 R66, -RZ, R65.reuse.H0_H0 ;  /* 0x20000041ff427230 */ /* 0x100fe20000004100 */
[----:B------:R-:W-:Y:S01]  /*9a70*/  F2FP.SATFINITE.E4M3.F32.PACK_AB_MERGE_C R87, R87, R64, RZ ;  /* 0x000000405757723e */ /* 0x000fe200048070ff */
[----:B------:R-:W-:Y:S01]  /*9a80*/  HADD2.F32 R65, -RZ, R65.H1_H1 ;  /* 0x30000041ff417230 */ /* 0x000fe20000004100 */
[----:B------:R-:W-:Y:S01]  /*9a90*/  F2FP.SATFINITE.E4M3.F32.PACK_AB_MERGE_C R64, R84, R81, R63 ;  /* 0x000000515440723e */ /* 0x000fe2000480703f */
[----:B------:R-:W-:-:S02]  /*9aa0*/  HADD2.F32 R60, -RZ, R60.H1_H1 ;  /* 0x3000003cff3c7230 */ /* 0x000fc40000004100 */
[-C--:B------:R-:W-:Y:S01]  /*9ab0*/  FMUL.FTZ R71, R66, R69.reuse ;  /* 0x0000004542477220 */ /* 0x080fe20000410000 */
[--C-:B------:R-:W-:Y:S02]  /*9ac0*/  HADD2.F32 R67, -RZ, R138.reuse.H0_H0 ;  /* 0x2000008aff437230 */ /* 0x100fe40000004100 */
[----:B------:R-:W-:Y:S01]  /*9ad0*/  FMUL.FTZ R69, R62, R69 ;  /* 0x000000453e457220 */ /* 0x000fe20000410000 */
[----:B------:R-:W-:Y:S02]  /*9ae0*/  HADD2.F32 R138, -RZ, R138.H1_H1 ;  /* 0x3000008aff8a7230 */ /* 0x000fe40000004100 */
[CC--:B------:R-:W-:Y:S01]  /*9af0*/  FMUL.FTZ R85, R65.reuse, R141.reuse ;  /* 0x0000008d41557220 */ /* 0x0c0fe20000410000 */
[----:B------:R-:W-:Y:S01]  /*9b00*/  FMUL.FTZ R68, R60, R141 ;  /* 0x0000008d3c447220 */ /* 0x000fe20000410000 */
[-C--:B------:R-:W-:Y:S01]  /*9b10*/  FFMA.FTZ R62, R62, R67.reuse, -R71 ;  /* 0x000000433e3e7223 */ /* 0x080fe20000010847 */
[----:B------:R-:W-:Y:S01]  /*9b20*/  FFMA.FTZ R69, R66, R67, R69 ;  /* 0x0000004342457223 */ /* 0x000fe20000010045 */
[----:B------:R-:W-:Y:S01]  /*9b30*/  F2FP.F16.E4M3.UNPACK_B R67, R53 ;  /* 0x00000035ff43723e */ /* 0x000fe200020006ff */
[----:B------:R-:W-:Y:S01]  /*9b40*/  FFMA.FTZ R85, R60, R138, -R85 ;  /* 0x0000008a3c557223 */ /* 0x000fe20000010855 */
[----:B------:R-:W-:Y:S01]  /*9b50*/  F2FP.F16.E4M3.UNPACK_B R81, R54 ;  /* 0x00000036ff51723e */ /* 0x000fe200020006ff */
[----:B------:R-:W-:Y:S01]  /*9b60*/  FFMA.FTZ R60, R65, R138, R68 ;  /* 0x0000008a413c7223 */ /* 0x000fe20000010044 */
[----:B------:R-:W-:Y:S01]  /*9b70*/  F2FP.F16.E4M3.UNPACK_B R66, R49 ;  /* 0x00000031ff42723e */ /* 0x000fe200020006ff */
[----:B------:R-:W-:Y:S01]  /*9b80*/  HADD2.F32 R68, -RZ, R67.H0_H0 ;  /* 0x20000043ff447230 */ /* 0x000fe20000004100 */
[----:B------:R-:W-:Y:S01]  /*9b90*/  F2FP.SATFINITE.E4M3.F32.PACK_AB_MERGE_C R140, R143, R140, RZ ;  /* 0x0000008c8f8c723e */ /* 0x000fe200048070ff */
[----:B------:R-:W-:Y:S01]  /*9ba0*/  HADD2.F32 R82, -RZ, R81.H0_H0 ;  /* 0x20000051ff527230 */ /* 0x000fe20000004100 */
[----:B------:R-:W-:Y:S01]  /*9bb0*/  F2FP.F16.E4M3.UNPACK_B R70, R52 ;  /* 0x00000034ff46723e */ /* 0x000fe200020006ff */
[----:B------:R-:W-:Y:S01]  /*9bc0*/  HADD2.F32 R65, -RZ, R66.H0_H0 ;  /* 0x20000042ff417230 */ /* 0x000fe20000004100 */
[----:B------:R-:W-:Y:S01]  /*9bd0*/  F2FP.SATFINITE.E4M3.F32.PACK_AB_MERGE_C R60, R60, R69, R140 ;  /* 0x000000453c3c723e */ /* 0x000fe2000480708c */
[----:B------:R-:W-:-:S02]  /*9be0*/  HADD2.F32 R69, -RZ, R67.H1_H1 ;  /* 0x30000043ff457230 */ /* 0x000fc40000004100 */
[-C--:B------:R-:W-:Y:S01]  /*9bf0*/  FMUL.FTZ R84, R68, R82.reuse ;  /* 0x0000005244547220 */ /* 0x080fe20000410000 */
[----:B------:R-:W-:Y:S02]  /*9c00*/  HADD2.F32 R71, -RZ, R70.H0_H0 ;  /* 0x20000046ff477230 */ /* 0x000fe40000004100 */
[C---:B------:R-:W-:Y:S01]  /*9c10*/  FMUL.FTZ R67, R65.reuse, R82 ;  /* 0x0000005241437220 */ /* 0x040fe20000410000 */
[----:B------:R-:W-:Y:S01]  /*9c20*/  HADD2.F32 R81, -RZ, R81.H1_H1 ;  /* 0x30000051ff517230 */ /* 0x000fe20000004100 */
[----:B------:R-:W-:Y:S01]  /*9c30*/  F2FP.SATFINITE.E4M3.F32.PACK_AB_MERGE_C R63, R136, R83, R87 ;  /* 0x00000053883f723e */ /* 0x000fe20004807057 */
[----:B------:R-:W-:Y:S02]  /*9c40*/  HADD2.F32 R66, -RZ, R66.H1_H1 ;  /* 0x30000042ff427230 */ /* 0x000fe40000004100 */
[-C--:B------:R-:W-:Y:S01]  /*9c50*/  FFMA.FTZ R65, R65, R71.reuse, -R84 ;  /* 0x0000004741417223 */ /* 0x080fe20000010854 */
[----:B------:R-:W-:Y:S01]  /*9c60*/  FFMA.FTZ R83, R68, R71, R67 ;  /* 0x0000004744537223 */ /* 0x000fe20000010043 */
[----:B------:R-:W-:-:S02]  /*9c70*/  HADD2.F32 R70, -RZ, R70.H1_H1 ;  /* 0x30000046ff467230 */ /* 0x000fc40000004100 */
[CC--:B------:R-:W-:Y:S01]  /*9c80*/  FMUL.FTZ R71, R69.reuse, R81.reuse ;  /* 0x0000005145477220 */ /* 0x0c0fe20000410000 */
[C---:B------:R-:W-:Y:S01]  /*9c90*/  FMUL.FTZ R68, R66.reuse, R81 ;  /* 0x0000005142447220 */ /* 0x040fe20000410000 */
[----:B------:R-:W-:Y:S02]  /*9ca0*/  F2FP.F16.E4M3.UNPACK_B R49, R49.H1 ;  /* 0x00000031ff31723e */ /* 0x000fe400030006ff */
[-C--:B------:R-:W-:Y:S01]  /*9cb0*/  FFMA.FTZ R84, R66, R70.reuse, -R71 ;  /* 0x0000004642547223 */ /* 0x080fe20000010847 */
[----:B------:R-:W-:Y:S01]  /*9cc0*/  F2FP.F16.E4M3.UNPACK_B R67, R53.H1 ;  /* 0x00000035ff43723e */ /* 0x000fe200030006ff */
[----:B------:R-:W-:Y:S01]  /*9cd0*/  FFMA.FTZ R86, R69, R70, R68 ;  /* 0x0000004645567223 */ /* 0x000fe20000010044 */
[----:B------:R-:W-:Y:S01]  /*9ce0*/  F2FP.F16.E4M3.UNPACK_B R66, R54.H1 ;  /* 0x00000036ff42723e */ /* 0x000fe200030006ff */
[----:B------:R-:W-:Y:S01]  /*9cf0*/  HADD2.F32 R53, -RZ, R49.H0_H0 ;  /* 0x20000031ff357230 */ /* 0x000fe20000004100 */
[----:B------:R-:W-:Y:S01]  /*9d00*/  F2FP.F16.E4M3.UNPACK_B R52, R52.H1 ;  /* 0x00000034ff34723e */ /* 0x000fe200030006ff */
[--C-:B------:R-:W-:Y:S01]  /*9d10*/  HADD2.F32 R54, -RZ, R67.reuse.H0_H0 ;  /* 0x20000043ff367230 */ /* 0x100fe20000004100 */
[----:B------:R-:W-:Y:S01]  /*9d20*/  F2FP.SATFINITE.E4M3.F32.PACK_AB_MERGE_C R126, R127, R126, RZ ;  /* 0x0000007e7f7e723e */ /* 0x000fe200048070ff */
[--C-:B------:R-:W-:Y:S01]  /*9d30*/  HADD2.F32 R68, -RZ, R66.reuse.H0_H0 ;  /* 0x20000042ff447230 */ /* 0x100fe20000004100 */
[----:B------:R-:W-:Y:S01]  /*9d40*/  F2FP.F16.E4M3.UNPACK_B R71, R50.H1 ;  /* 0x00000032ff47723e */ /* 0x000fe200030006ff */
[----:B------:R-:W-:Y:S01]  /*9d50*/  HADD2.F32 R67, -RZ, R67.H1_H1 ;  /* 0x30000043ff437230 */ /* 0x000fe20000004100 */
[----:B------:R-:W-:Y:S01]  /*9d60*/  F2FP.SATFINITE.E4M3.F32.PACK_AB_MERGE_C R62, R85, R62, R126 ;  /* 0x0000003e553e723e */ /* 0x000fe2000480707e */
[----:B------:R-:W-:-:S02]  /*9d70*/  HADD2.F32 R70, -RZ, R66.H1_H1 ;  /* 0x30000042ff467230 */ /* 0x000fc40000004100 */
[CC--:B------:R-:W-:Y:S01]  /*9d80*/  FMUL.FTZ R82, R54.reuse, R68.reuse ;  /* 0x0000004436527220 */ /* 0x0c0fe20000410000 */
[----:B------:R-:W-:Y:S02]  /*9d90*/  HADD2.F32 R49, -RZ, R49.H1_H1 ;  /* 0x30000031ff317230 */ /* 0x000fe40000004100 */
[----:B------:R-:W-:Y:S01]  /*9da0*/  FMUL.FTZ R69, R53, R68 ;  /* 0x0000004435457220 */ /* 0x000fe20000410000 */
[--C-:B------:R-:W-:Y:S02]  /*9db0*/  HADD2.F32 R66, -RZ, R52.reuse.H0_H0 ;  /* 0x20000034ff427230 */ /* 0x100fe40000004100 */
[-C--:B------:R-:W-:Y:S01]  /*9dc0*/  FMUL.FTZ R68, R67, R70.reuse ;  /* 0x0000004643447220 */ /* 0x080fe20000410000 */
[----:B------:R-:W-:Y:S02]  /*9dd0*/  HADD2.F32 R52, -RZ, R52.H1_H1 ;  /* 0x30000034ff347230 */ /* 0x000fe40000004100 */
[----:B------:R-:W-:Y:S01]  /*9de0*/  FMUL.FTZ R70, R49, R70 ;  /* 0x0000004631467220 */ /* 0x000fe20000410000 */
[----:B------:R-:W-:Y:S01]  /*9df0*/  FFMA.FTZ R87, R54, R66, R69 ;  /* 0x0000004236577223 */ /* 0x000fe20000010045 */
[----:B------:R-:W-:-:S02]  /*9e00*/  F2FP.F16.E4M3.UNPACK_B R54, R55 ;  /* 0x00000037ff36723e */ /* 0x000fc400020006ff */
[----:B------:R-:W-:Y:S01]  /*9e10*/  FFMA.FTZ R136, R67, R52, R70 ;  /* 0x0000003443887223 */ /* 0x000fe20000010046 */
[----:B------:R-:W-:Y:S01]  /*9e20*/  F2FP.F16.E4M3.UNPACK_B R70, R50 ;  /* 0x00000032ff46723e */ /* 0x000fe200020006ff */
[----:B------:R-:W-:Y:S01]  /*9e30*/  FFMA.FTZ R126, R49, R52, -R68 ;  /* 0x00000034317e7223 */ /* 0x000fe20000010844 */
[-C--:B------:R-:W-:Y:S01]  /*9e40*/  F2FP.F16.E4M3.UNPACK_B R49, R51.reuse ;  /* 0x00000033ff31723e */ /* 0x080fe200020006ff */
[----:B------:R-:W-:Y:S01]  /*9e50*/  FFMA.FTZ R85, R53, R66, -R82 ;  /* 0x0000004235557223 */ /* 0x000fe20000010852 */
[----:B------:R-:W-:Y:S01]  /*9e60*/  F2FP.F16.E4M3.UNPACK_B R51, R51.H1 ;  /* 0x00000033ff33723e */ /* 0x000fe200030006ff */
[----:B------:R-:W-:Y:S01]  /*9e70*/  HADD2.F32 R66, -RZ, R54.H0_H0 ;  /* 0x20000036ff427230 */ /* 0x000fe20000004100 */
[-C--:B------:R-:W-:Y:S01]  /*9e80*/  F2FP.F16.E4M3.UNPACK_B R50, R48.reuse ;  /* 0x00000030ff32723e */ /* 0x080fe200020006ff */
[----:B------:R-:W-:Y:S01]  /*9e90*/  HADD2.F32 R81, -RZ, R70.H0_H0 ;  /* 0x20000046ff517230 */ /* 0x000fe20000004100 */
[----:B------:R-:W-:Y:S01]  /*9ea0*/  F2FP.F16.E4M3.UNPACK_B R55, R55.H1 ;  /* 0x00000037ff37723e */ /* 0x000fe200030006ff */
[----:B------:R-:W-:Y:S01]  /*9eb0*/  HADD2.F32 R52, -RZ, R49.H0_H0 ;  /* 0x20000031ff347230 */ /* 0x000fe20000004100 */
[----:B------:R-:W-:Y:S01]  /*9ec0*/  F2FP.F16.E4M3.UNPACK_B R67, R48.H1 ;  /* 0x00000030ff43723e */ /* 0x000fe200030006ff */
[----:B------:R-:W-:-:S02]  /*9ed0*/  HADD2.F32 R53, -RZ, R51.H0_H0 ;  /* 0x20000033ff357230 */ /* 0x000fc40000004100 */
[-C--:B------:R-:W-:Y:S01]  /*9ee0*/  FMUL.FTZ R127, R66, R81.reuse ;  /* 0x00000051427f7220 */ /* 0x080fe20000410000 */
[----:B------:R-:W-:Y:S02]  /*9ef0*/  HADD2.F32 R82, -RZ, R71.H0_H0 ;  /* 0x20000047ff527230 */ /* 0x000fe40000004100 */
[----:B------:R-:W-:Y:S01]  /*9f00*/  FMUL.FTZ R81, R52, R81 ;  /* 0x0000005134517220 */ /* 0x000fe20000410000 */
[----:B------:R-:W-:Y:S01]  /*9f10*/  HADD2.F32 R69, -RZ, R50.H0_H0 ;  /* 0x20000032ff457230 */ /* 0x000fe20000004100 */
[----:B------:R-:W-:Y:S01]  /*9f20*/  F2FP.SATFINITE.E4M3.F32.PACK_AB_MERGE_C R85, R126, R85, RZ ;  /* 0x000000557e55723e */ /* 0x000fe200048070ff */
[----:B------:R-:W-:Y:S02]  /*9f30*/  HADD2.F32 R48, -RZ, R55.H0_H0 ;  /* 0x20000037ff307230 */ /* 0x000fe40000004100 */
[----:B------:R-:W-:Y:S01]  /*9f40*/  FMUL.FTZ R141, R53, R82 ;  /* 0x00000052358d7220 */ /* 0x000fe20000410000 */
[----:B------:R-:W-:Y:S02]  /*9f50*/  HADD2.F32 R68, -RZ, R67.H0_H0 ;  /* 0x20000043ff447230 */ /* 0x000fe40000004100 */
[----:B------:R-:W-:Y:S01]  /*9f60*/  FFMA.FTZ R127, R52, R69, -R127 ;  /* 0x00000045347f7223 */ /* 0x000fe2000001087f */
[----:B------:R-:W-:-:S02]  /*9f70*/  HADD2.F32 R55, -RZ, R55.H1_H1 ;  /* 0x30000037ff377230 */ /* 0x000fc40000004100 */
[C---:B------:R-:W-:Y:S01]  /*9f80*/  FMUL.FTZ R138, R48.reuse, R82 ;  /* 0x00000052308a7220 */ /* 0x040fe20000410000 */
[----:B------:R-:W-:Y:S02]  /*9f90*/  HADD2.F32 R52, -RZ, R71.H1_H1 ;  /* 0x30000047ff347230 */ /* 0x000fe40000004100 */
[-C--:B------:R-:W-:Y:S01]  /*9fa0*/  FFMA.FTZ R141, R48, R68.reuse, R141 ;  /* 0x00000044308d7223 */ /* 0x080fe2000001008d */
[----:B------:R-:W-:Y:S02]  /*9fb0*/  HADD2.F32 R51, -RZ, R51.H1_H1 ;  /* 0x30000033ff337230 */ /* 0x000fe40000004100 */
[----:B------:R-:W-:Y:S01]  /*9fc0*/  FFMA.FTZ R81, R66, R69, R81 ;  /* 0x0000004542517223 */ /* 0x000fe20000010051 */
[----:B------:R-:W-:Y:S02]  /*9fd0*/  HADD2.F32 R54, -RZ, R54.H1_H1 ;  /* 0x30000036ff367230 */ /* 0x000fe40000004100 */
[----:B------:R-:W-:Y:S01]  /*9fe0*/  FFMA.FTZ R138, R53, R68, -R138 ;  /* 0x00000044358a7223 */ /* 0x000fe2000001088a */
[----:B------:R-:W-:-:S02]  /*9ff0*/  HADD2.F32 R70, -RZ, R70.H1_H1 ;  /* 0x30000046ff467230 */ /* 0x000fc40000004100 */
[-C--:B------:R-:W-:Y:S01]  /*a000*/  FMUL.FTZ R66, R55, R52.reuse ;  /* 0x0000003437427220 */ /* 0x080fe20000410000 */
[----:B------:R-:W-:Y:S02]  /*a010*/  HADD2.F32 R49, -RZ, R49.H1_H1 ;  /* 0x30000031ff317230 */ /* 0x000fe40000004100 */
[----:B------:R-:W-:Y:S01]  /*a020*/  FMUL.FTZ R68, R51, R52 ;  /* 0x0000003433447220 */ /* 0x000fe20000410000 */
        /* <DEDUP_REMOVED lines=15> */
[----:B------:R-:W-:Y:S01]  /*a120*/  F2FP.SATFINITE.E4M3.F32.PACK_AB_MERGE_C R55, R50, R81, R68 ;  /* 0x000000513237723e */ /* 0x000fe20004807044 */
[----:B------:R-:W-:Y:S01]  /*a130*/  IMAD.MOV.U32 R50, RZ, RZ, R62 ;  /* 0x000000ffff327224 */ /* 0x000fe200078e003e */
[----:B------:R-:W-:Y:S02]  /*a140*/  F2FP.SATFINITE.E4M3.F32.PACK_AB_MERGE_C R53, R86, R83, R87 ;  /* 0x000000535635723e */ /* 0x000fe40004807057 */
[----:B------:R-:W-:-:S07]  /*a150*/  MOV R54, R60 ;  /* 0x0000003c00367202 */ /* 0x000fce0000000f00 */
.L_x_411:
[----:B------:R-:W-:Y:S05]  /*a160*/  BSYNC B2 ;  /* 0x0000000000027941 */ /* 0x000fea0003800000 */
.L_x_410:
        /* <DEDUP_REMOVED lines=11> */
.L_x_409:
[----:B------:R-:W-:Y:S05]  /*a220*/  BSYNC B1 ;  /* 0x0000000000017941 */ /* 0x000fea0003800000 */
.L_x_408:
[----:B-1----:R-:W-:Y:S02]  /*a230*/  VIADD R49, R23, 0x60 ;  /* 0x0000006017317836 */ /* 0x002fe40000000000 */
[-C--:B--2---:R-:W-:Y:S02]  /*a240*/  IMAD R48, R116, R122.reuse, RZ ;  /* 0x0000007a74307224 */ /* 0x084fe400078e02ff */
[C---:B------:R-:W-:Y:S01]  /*a250*/  IMAD.WIDE.U32 R120, R49.reuse, R122, R120 ;  /* 0x0000007a31787225 */ /* 0x040fe200078e0078 */
[----:B------:R-:W-:-:S03]  /*a260*/  ISETP.GE.OR P3, PT, R49, R115, P0 ;  /* 0x000000733100720c */ /* 0x000fc60000766670 */
[----:B------:R-:W-:-:S10]  /*a270*/  IMAD R123, R49, R123, R48 ;  /* 0x0000007b317b7224 */ /* 0x000fd400078e0230 */
[----:B------:R-:W-:Y:S05]  /*a280*/  @P3 BRA `(.L_x_390) ;  /* 0x0000001400403947 */ /* 0x000fea0003800000 */
[----:B------:R-:W2:Y:S01]  /*a290*/  LDL R50, [R1+0x20] ;  /* 0x0000200001327983 */ /* 0x000ea20000100800 */
[----:B------:R-:W1:Y:S01]  /*a2a0*/  LDC.64 R56, c[0x0][0x2e8] ;  /* 0x0000ba00ff387b82 */ /* 0x000e620000000a00 */
[----:B------:R-:W-:Y:S01]  /*a2b0*/  IMAD.IADD R60, R121, 0x1, R123 ;  /* 0x00000001793c7824 */ /* 0x000fe200078e027b */
[----:B------:R-:W-:Y:S01]  /*a2c0*/  IADD3 R59, P3, P4, R102, R120, R40 ;  /* 0x00000078663b7210 */ /* 0x000fe20007c7e028 */
[----:B------:R-:W-:Y:S01]  /*a2d0*/  BSSY B1, `(.L_x_412) ;  /* 0x00000ed000017945 */ /* 0x000fe20003800000 */
[----:B------:R-:W-:Y:S02]  /*a2e0*/  ISETP.NE.AND P6, PT, R0, RZ, PT ;  /* 0x000000ff0000720c */ /* 0x000fe40003fc5270 */
[----:B------:R-:W-:Y:S02]  /*a2f0*/  IADD3.X R48, R41, R60, R106, P3, P4 ;  /* 0x0000003c29307210 */ /* 0x000fe40001fe846a */
[----:B------:R-:W-:Y:S02]  /*a300*/  SEL R139, R112, R139, !P6 ;  /* 0x0000008b708b7207 */ /* 0x000fe40007000000 */
[----:B------:R-:W-:-:S02]  /*a310*/  SHF.R.U32.HI R51, RZ, 0x3, R237 ;  /* 0x00000003ff337819 */ /* 0x000fc400000116ed */
[----:B-1----:R-:W-:-:S05]  /*a320*/  IADD3 R58, P3, R59, R56, RZ ;  /* 0x000000383b3a7210 */ /* 0x002fca0007f7e0ff */
[----:B------:R-:W-:Y:S01]  /*a330*/  IMAD.X R59, R48, 0x1, R57, P3 ;  /* 0x00000001303b7824 */ /* 0x000fe200018e0639 */
[----:B------:R-:W-:-:S04]  /*a340*/  SHF.R.S32.HI R48, RZ, 0x1f, R139 ;  /* 0x0000001fff307819 */ /* 0x000fc8000001148b */
[----:B------:R-:W-:-:S04]  /*a350*/  LEA.HI R48, R48, R139, RZ, 0x5 ;  /* 0x0000008b30307211 */ /* 0x000fc800078f28ff */
[----:B------:R-:W-:-:S04]  /*a360*/  LEA.HI.SX32 R48, R48, R105, 0x1b ;  /* 0x0000006930307211 */ /* 0x000fc800078fdaff */
[----:B------:R-:W-:Y:S02]  /*a370*/  SHF.R.S32.HI R49, RZ, 0x1f, R48 ;  /* 0x0000001fff317819 */ /* 0x000fe40000011430 */
[----:B------:R-:W-:Y:S02]  /*a380*/  SHF.L.U32 R61, R48, 0x4, RZ ;  /* 0x00000004303d7819 */ /* 0x000fe400000006ff */
[----:B------:R-:W-:Y:S02]  /*a390*/  LEA.HI R49, R49, R48, RZ, 0x3 ;  /* 0x0000003031317211 */ /* 0x000fe400078f18ff */
[----:B------:R-:W-:-:S03]  /*a3a0*/  LOP3.LUT R48, R237, 0x70, R61, 0xf8, !PT ;  /* 0x00000070ed307812 */ /* 0x000fc600078ef83d */
[----:B------:R-:W-:Y:S01]  /*a3b0*/  IMAD.SHL.U32 R49, R49, 0x800, RZ ;  /* 0x0000080031317824 */ /* 0x000fe200078e00ff */
[----:B------:R-:W-:-:S04]  /*a3c0*/  LOP3.LUT R48, R48, R51, RZ, 0x3c, !PT ;  /* 0x0000003330307212 */ /* 0x000fc800078e3cff */
[----:B------:R-:W-:-:S04]  /*a3d0*/  LOP3.LUT R49, R49, 0xffffc000, RZ, 0xc0, !PT ;  /* 0xffffc00031317812 */ /* 0x000fc800078ec0ff */
[----:B--2---:R-:W-:Y:S01]  /*a3e0*/  IADD3 R51, R48, R49, R50 ;  /* 0x0000003130337210 */ /* 0x004fe20007ffe032 */
        /* <DEDUP_REMOVED lines=10> */
[----:B--2---:R-:W-:Y:S01]  /*a490*/  IMAD.MOV.U32 R66, RZ, RZ, R52 ;  /* 0x000000ffff427224 */ /* 0x004fe200078e0034 */
[----:B------:R-:W-:Y:S01]  /*a4a0*/  SHF.R.U32.HI R70, RZ, 0x8, R75 ;  /* 0x00000008ff467819 */ /* 0x000fe2000001164b */
[----:B------:R-:W-:Y:S01]  /*a4b0*/  IMAD.MOV.U32 R69, RZ, RZ, R54 ;  /* 0x000000ffff457224 */ /* 0x000fe200078e0036 */
[----:B------:R-:W-:Y:S01]  /*a4c0*/  SHF.L.U32 R48, R65, 0x8, RZ ;  /* 0x0000000841307819 */ /* 0x000fe200000006ff */
[----:B------:R-:W-:Y:S01]  /*a4d0*/  IMAD.MOV.U32 R65, RZ, RZ, R50 ;  /* 0x000000ffff417224 */ /* 0x000fe200078e0032 */
[----:B------:R-:W-:Y:S02]  /*a4e0*/  SHF.R.U32.HI R71, RZ, 0x10, R73 ;  /* 0x00000010ff477819 */ /* 0x000fe40000011649 */
[----:B------:R-:W-:Y:S01]  /*a4f0*/  LOP3.LUT R63, R63, 0xff00, R48, 0xf8, !PT ;  /* 0x0000ff003f3f7812 */ /* 0x000fe200078ef830 */
[----:B------:R-:W-:Y:S01]  /*a500*/  IMAD.SHL.U32 R48, R70, 0x100, RZ ;  /* 0x0000010046307824 */ /* 0x000fe200078e00ff */
[----:B------:R-:W-:Y:S01]  /*a510*/  SHF.R.U32.HI R72, RZ, 0x10, R75 ;  /* 0x00000010ff487819 */ /* 0x000fe2000001164b */
[----:B------:R-:W-:Y:S01]  /*a520*/  IMAD.U32 R52, R71, 0x10000, RZ ;  /* 0x0001000047347824 */ /* 0x000fe200078e00ff */
[----:B------:R-:W-:-:S02]  /*a530*/  LOP3.LUT R67, R75, 0xff0000ff, RZ, 0xc0, !PT ;  /* 0xff0000ff4b437812 */ /* 0x000fc400078ec0ff */
[----:B------:R-:W-:Y:S02]  /*a540*/  SHF.R.U32.HI R68, RZ, 0x8, R77 ;  /* 0x00000008ff447819 */ /* 0x000fe4000001164d */
[----:B------:R-:W-:Y:S01]  /*a550*/  LOP3.LUT R71, R67, 0xff00, R48, 0xf8, !PT ;  /* 0x0000ff0043477812 */ /* 0x000fe200078ef830 */
[----:B------:R-:W-:Y:S01]  /*a560*/  IMAD.U32 R48, R72, 0x10000, RZ ;  /* 0x0001000048307824 */ /* 0x000fe200078e00ff */
[----:B------:R-:W-:Y:S02]  /*a570*/  LOP3.LUT R73, R77, 0xff0000ff, RZ, 0xc0, !PT ;  /* 0xff0000ff4d497812 */ /* 0x000fe400078ec0ff */
[----:B------:R-:W-:Y:S02]  /*a580*/  SHF.R.U32.HI R64, RZ, 0x8, R79 ;  /* 0x00000008ff407819 */ /* 0x000fe4000001164f */
[----:B------:R-:W-:Y:S02]  /*a590*/  SHF.L.U32 R50, R68, 0x8, RZ ;  /* 0x0000000844327819 */ /* 0x000fe400000006ff */
[----:B------:R-:W-:Y:S01]  /*a5a0*/  LOP3.LUT R52, R63, 0xff0000, R52, 0xf8, !PT ;  /* 0x00ff00003f347812 */ /* 0x000fe200078ef834 */
[----:B------:R-:W-:Y:S01]  /*a5b0*/  IMAD.SHL.U32 R54, R64, 0x100, RZ ;  /* 0x0000010040367824 */ /* 0x000fe200078e00ff */
[----:B------:R-:W-:-:S02]  /*a5c0*/  F2FP.F16.E4M3.UNPACK_B R72, R134.H1 ;  /* 0x00000086ff48723e */ /* 0x000fc400030006ff */
[----:B------:R-:W-:Y:S02]  /*a5d0*/  F2FP.F16.E4M3.UNPACK_B R67, R66.H1 ;  /* 0x00000042ff43723e */ /* 0x000fe400030006ff */
[----:B------:R-:W-:Y:S02]  /*a5e0*/  F2FP.F16.E4M3.UNPACK_B R63, R62.H1 ;  /* 0x0000003eff3f723e */ /* 0x000fe400030006ff */
[----:B------:R-:W-:Y:S01]  /*a5f0*/  SHF.R.U32.HI R74, RZ, 0x10, R79 ;  /* 0x00000010ff4a7819 */ /* 0x000fe2000001164f */
[----:B------:R-:W-:Y:S01]  /*a600*/  HADD2.F32 R68, -RZ, R67.H0_H0 ;  /* 0x20000043ff447230 */ /* 0x000fe20000004100 */
[----:B------:R-:W-:Y:S01]  /*a610*/  LOP3.LUT R75, R73, 0xff00, R50, 0xf8, !PT ;  /* 0x0000ff00494b7812 */ /* 0x000fe200078ef832 */
[----:B------:R-:W-:Y:S01]  /*a620*/  HADD2.F32 R73, -RZ, R72.H0_H0 ;  /* 0x20000048ff497230 */ /* 0x000fe20000004100 */
[----:B------:R-:W-:Y:S01]  /*a630*/  SHF.R.U32.HI R76, RZ, 0x10, R77 ;  /* 0x00000010ff4c7819 */ /* 0x000fe2000001164d */
[----:B------:R-:W-:Y:S01]  /*a640*/  HADD2.F32 R64, -RZ, R63.H0_H0 ;  /* 0x2000003fff407230 */ /* 0x000fe20000004100 */
[----:B------:R-:W-:Y:S01]  /*a650*/  F2FP.F16.E4M3.UNPACK_B R70, R132.H1 ;  /* 0x00000084ff46723e */ /* 0x000fe200030006ff */
[----:B------:R-:W-:Y:S01]  /*a660*/  IMAD.U32 R50, R74, 0x10000, RZ ;  /* 0x000100004a327824 */ /* 0x000fe200078e00ff */
[----:B------:R-:W-:Y:S01]  /*a670*/  LOP3.LUT R77, R79, 0xff0000ff, RZ, 0xc0, !PT ;  /* 0xff0000ff4f4d7812 */ /* 0x000fe200078ec0ff */
[-C--:B------:R-:W-:Y:S01]  /*a680*/  FMUL.FTZ R79, R68, R73.reuse ;  /* 0x00000049444f7220 */ /* 0x080fe20000410000 */
[----:B------:R-:W-:Y:S01]  /*a690*/  LOP3.LUT R48, R71, 0xff0000, R48, 0xf8, !PT ;  /* 0x00ff000047307812 */ /* 0x000fe200078ef830 */
[----:B------:R-:W-:Y:S01]  /*a6a0*/  HADD2.F32 R71, -RZ, R70.H0_H0 ;  /* 0x20000046ff477230 */ /* 0x000fe20000004100 */
[----:B------:R-:W-:Y:S01]  /*a6b0*/  LOP3.LUT R77, R77, 0xff00, R54, 0xf8, !PT ;  /* 0x0000ff004d4d7812 */ /* 0x000fe200078ef836 */
[----:B------:R-:W-:Y:S01]  /*a6c0*/  FMUL.FTZ R73, R64, R73 ;  /* 0x0000004940497220 */ /* 0x000fe20000410000 */
[----:B------:R-:W-:-:S02]  /*a6d0*/  SHF.L.U32 R54, R76, 0x10, RZ ;  /* 0x000000104c367819 */ /* 0x000fc400000006ff */
[----:B------:R-:W-:Y:S01]  /*a6e0*/  LOP3.LUT R50, R77, 0xff0000, R50, 0xf8, !PT ;  /* 0x00ff00004d327812 */ /* 0x000fe200078ef832 */
[-C--:B------:R-:W-:Y:S01]  /*a6f0*/  FFMA.FTZ R77, R68, R71.reuse, R73 ;  /* 0x00000047444d7223 */ /* 0x080fe20000010049 */
[----:B------:R-:W-:Y:S01]  /*a700*/  FFMA.FTZ R79, R64, R71, -R79 ;  /* 0x00000047404f7223 */ /* 0x000fe2000001084f */
[----:B------:R-:W-:Y:S01]  /*a710*/  HADD2.F32 R73, -RZ, R72.H1_H1 ;  /* 0x30000048ff497230 */ /* 0x000fe20000004100 */
[----:B------:R-:W-:Y:S01]  /*a720*/  F2FP.F16.E4M3.UNPACK_B R134, R134 ;  /* 0x00000086ff86723e */ /* 0x000fe200020006ff */
[----:B------:R-:W-:Y:S01]  /*a730*/  HADD2.F32 R68, -RZ, R67.H1_H1 ;  /* 0x30000043ff447230 */ /* 0x000fe20000004100 */
[----:B------:R-:W-:Y:S01]  /*a740*/  F2FP.F16.E4M3.UNPACK_B R66, R66 ;  /* 0x00000042ff42723e */ /* 0x000fe200020006ff */
[----:B------:R-:W-:Y:S01]  /*a750*/  HADD2.F32 R64, -RZ, R63.H1_H1 ;  /* 0x3000003fff407230 */ /* 0x000fe20000004100 */
[----:B------:R-:W-:Y:S01]  /*a760*/  F2FP.F16.E4M3.UNPACK_B R62, R62 ;  /* 0x0000003eff3e723e */ /* 0x000fe200020006ff */
[----:B------:R-:W-:Y:S01]  /*a770*/  HADD2.F32 R71, -RZ, R70.H1_H1 ;  /* 0x30000046ff477230 */ /* 0x000fe20000004100 */
[----:B------:R-:W-:Y:S01]  /*a780*/  LOP3.LUT R54, R75, 0xff0000, R54, 0xf8, !PT ;  /* 0x00ff00004b367812 */ /* 0x000fe200078ef836 */
[----:B------:R-:W-:Y:S01]  /*a790*/  FMUL.FTZ R75, R68, R73 ;  /* 0x00000049444b7220 */ /* 0x000fe20000410000 */
[----:B------:R-:W-:Y:S01]  /*a7a0*/  F2FP.F16.E4M3.UNPACK_B R132, R132 ;  /* 0x00000084ff84723e */ /* 0x000fe200020006ff */
[----:B------:R-:W-:-:S02]  /*a7b0*/  HADD2.F32 R70, -RZ, R134.H0_H0 ;  /* 0x20000086ff467230 */ /* 0x000fc40000004100 */
[C---:B------:R-:W-:Y:S01]  /*a7c0*/  FMUL.FTZ R73, R64.reuse, R73 ;  /* 0x0000004940497220 */ /* 0x040fe20000410000 */
[----:B------:R-:W-:Y:S02]  /*a7d0*/  HADD2.F32 R67, -RZ, R66.H0_H0 ;  /* 0x20000042ff437230 */ /* 0x000fe40000004100 */
[-C--:B------:R-:W-:Y:S01]  /*a7e0*/  FFMA.FTZ R78, R64, R71.reuse, -R75 ;  /* 0x00000047404e7223 */ /* 0x080fe2000001084b */
[----:B------:R-:W-:Y:S02]  /*a7f0*/  HADD2.F32 R63, -RZ, R62.H0_H0 ;  /* 0x2000003eff3f7230 */ /* 0x000fe40000004100 */
[----:B------:R-:W-:Y:S01]  /*a800*/  FFMA.FTZ R80, R68, R71, R73 ;  /* 0x0000004744507223 */ /* 0x000fe20000010049 */
[----:B------:R-:W-:Y:S02]  /*a810*/  HADD2.F32 R64, -RZ, R132.H0_H0 ;  /* 0x20000084ff407230 */ /* 0x000fe40000004100 */
        /* <DEDUP_REMOVED lines=27> */
[-C--:B------:R-:W-:Y:S01]  /*a9d0*/  FFMA.FTZ R81, R63, R66.reuse, -R70 ;  /* 0x000000423f517223 */ /* 0x080fe20000010846 */
[----:B------:R-:W-:Y:S02]  /*a9e0*/  HADD2.F32 R63, -RZ, R68.H1_H1 ;  /* 0x30000044ff3f7230 */ /* 0x000fe40000004100 */
[----:B------:R-:W-:Y:S01]  /*a9f0*/  FMUL.FTZ R85, R64, R71 ;  /* 0x0000004740557220 */ /* 0x000fe20000410000 */
[----:B------:R-:W-:Y:S01]  /*aa00*/  F2FP.F16.E4M3.UNPACK_B R69, R69 ;  /* 0x00000045ff45723e */ /* 0x000fe200020006ff */
[C---:B------:R-:W-:Y:S01]  /*aa10*/  FMUL.FTZ R71, R62.reuse, R71 ;  /* 0x000000473e477220 */ /* 0x040fe20000410000 */
[----:B------:R-:W-:Y:S01]  /*aa20*/  FFMA.FTZ R83, R67, R66, R72 ;  /* 0x0000004243537223 */ /* 0x000fe20000010048 */
[----:B------:R-:W-:Y:S01]  /*aa30*/  FFMA.FTZ R84, R62, R63, -R85 ;  /* 0x0000003f3e547223 */ /* 0x000fe20000010855 */
[----:B------:R-:W-:Y:S01]  /*aa40*/  F2FP.F16.E4M3.UNPACK_B R133, R133 ;  /* 0x00000085ff85723e */ /* 0x000fe200020006ff */
[----:B------:R-:W-:Y:S01]  /*aa50*/  FFMA.FTZ R86, R64, R63, R71 ;  /* 0x0000003f40567223 */ /* 0x000fe20000010047 */
[----:B------:R-:W-:-:S02]  /*aa60*/  HADD2.F32 R67, -RZ, R135.H0_H0 ;  /* 0x20000087ff437230 */ /* 0x000fc40000004100 */
[----:B------:R-:W-:Y:S01]  /*aa70*/  HADD2.F32 R62, -RZ, R65.H0_H0 ;  /* 0x20000041ff3e7230 */ /* 0x000fe20000004100 */
[----:B------:R-:W-:Y:S01]  /*aa80*/  F2FP.SATFINITE.E4M3.F32.PACK_AB_MERGE_C R81, R84, R81, RZ ;  /* 0x000000515451723e */ /* 0x000fe200048070ff */
[----:B------:R-:W-:Y:S01]  /*aa90*/  HADD2.F32 R63, -RZ, R69.H0_H0 ;  /* 0x20000045ff3f7230 */ /* 0x000fe20000004100 */
[----:B------:R-:W-:Y:S01]  /*aaa0*/  F2FP.SATFINITE.E4M3.F32.PACK_AB_MERGE_C R83, R86, R83, RZ ;  /* 0x000000535653723e */ /* 0x000fe200048070ff */
[----:B------:R-:W-:Y:S02]  /*aab0*/  HADD2.F32 R68, -RZ, R135.H1_H1 ;  /* 0x30000087ff447230 */ /* 0x000fe40000004100 */
[-C--:B------:R-:W-:Y:S01]  /*aac0*/  FMUL.FTZ R70, R62, R67.reuse ;  /* 0x000000433e467220 */ /* 0x080fe20000410000 */
[----:B------:R-:W-:Y:S02]  /*aad0*/  HADD2.F32 R69, -RZ, R69.H1_H1 ;  /* 0x30000045ff457230 */ /* 0x000fe40000004100 */
[----:B------:R-:W-:Y:S01]  /*aae0*/  FMUL.FTZ R71, R63, R67 ;  /* 0x000000433f477220 */ /* 0x000fe20000410000 */
[----:B------:R-:W-:-:S02]  /*aaf0*/  HADD2.F32 R65, -RZ, R65.H1_H1 ;  /* 0x30000041ff417230 */ /* 0x000fc40000004100 */
[--C-:B------:R-:W-:Y:S02]  /*ab00*/  HADD2.F32 R64, -RZ, R133.reuse.H0_H0 ;  /* 0x20000085ff407230 */ /* 0x100fe40000004100 */
[-C--:B------:R-:W-:Y:S01]  /*ab10*/  FMUL.FTZ R82, R69, R68.reuse ;  /* 0x0000004445527220 */ /* 0x080fe20000410000 */
[----:B------:R-:W-:Y:S02]  /*ab20*/  HADD2.F32 R66, -RZ, R133.H1_H1 ;  /* 0x30000085ff427230 */ /* 0x000fe40000004100 */
[----:B------:R-:W-:Y:S01]  /*ab30*/  FMUL.FTZ R68, R65, R68 ;  /* 0x0000004441447220 */ /* 0x000fe20000410000 */
[-C--:B------:R-:W-:Y:S01]  /*ab40*/  FFMA.FTZ R67, R62, R64.reuse, -R71 ;  /* 0x000000403e437223 */ /* 0x080fe20000010847 */
[----:B------:R-:W-:Y:S01]  /*ab50*/  FFMA.FTZ R72, R63, R64, R70 ;  /* 0x000000403f487223 */ /* 0x000fe20000010046 */
[-C--:B------:R-:W-:Y:S01]  /*ab60*/  FFMA.FTZ R64, R65, R66.reuse, -R82 ;  /* 0x0000004241407223 */ /* 0x080fe20000010852 */
[----:B------:R-:W-:Y:S01]  /*ab70*/  FFMA.FTZ R65, R69, R66, R68 ;  /* 0x0000004245417223 */ /* 0x000fe20000010044 */
[----:B------:R-:W-:-:S02]  /*ab80*/  F2FP.SATFINITE.E4M3.F32.PACK_AB_MERGE_C R63, R80, R77, RZ ;  /* 0x0000004d503f723e */ /* 0x000fc400048070ff */
[----:B------:R-:W-:Y:S02]  /*ab90*/  F2FP.F16.E4M3.UNPACK_B R68, R53 ;  /* 0x00000035ff44723e */ /* 0x000fe400020006ff */
[----:B------:R-:W-:Y:S02]  /*aba0*/  F2FP.F16.E4M3.UNPACK_B R71, R54 ;  /* 0x00000036ff47723e */ /* 0x000fe400020006ff */
[----:B------:R-:W-:Y:S01]  /*abb0*/  F2FP.F16.E4M3.UNPACK_B R66, R49 ;  /* 0x00000031ff42723e */ /* 0x000fe200020006ff */
[--C-:B------:R-:W-:Y:S01]  /*abc0*/  HADD2.F32 R69, -RZ, R68.reuse.H0_H0 ;  /* 0x20000044ff457230 */ /* 0x100fe20000004100 */
[----:B------:R-:W-:Y:S01]  /*abd0*/  F2FP.SATFINITE.E4M3.F32.PACK_AB_MERGE_C R63, R75, R74, R63 ;  /* 0x0000004a4b3f723e */ /* 0x000fe2000480703f */
[--C-:B------:R-:W-:Y:S01]  /*abe0*/  HADD2.F32 R74, -RZ, R71.reuse.H0_H0 ;  /* 0x20000047ff4a7230 */ /* 0x100fe20000004100 */
[----:B------:R-:W-:Y:S01]  /*abf0*/  F2FP.SATFINITE.E4M3.F32.PACK_AB_MERGE_C R62, R78, R79, RZ ;  /* 0x0000004f4e3e723e */ /* 0x000fe200048070ff */
[----:B------:R-:W-:Y:S01]  /*ac00*/  HADD2.F32 R68, -RZ, R68.H1_H1 ;  /* 0x30000044ff447230 */ /* 0x000fe20000004100 */
[----:B------:R-:W-:Y:S01]  /*ac10*/  F2FP.F16.E4M3.UNPACK_B R70, R52 ;  /* 0x00000034ff46723e */ /* 0x000fe200020006ff */
[----:B------:R-:W-:Y:S01]  /*ac20*/  HADD2.F32 R71, -RZ, R71.H1_H1 ;  /* 0x30000047ff477230 */ /* 0x000fe20000004100 */
[----:B------:R-:W-:Y:S01]  /*ac30*/  F2FP.SATFINITE.E4M3.F32.PACK_AB_MERGE_C R64, R64, R67, R81 ;  /* 0x000000434040723e */ /* 0x000fe20004807051 */
[----:B------:R-:W-:Y:S01]  /*ac40*/  HADD2.F32 R67, -RZ, R66.H0_H0 ;  /* 0x20000042ff437230 */ /* 0x000fe20000004100 */
[----:B------:R-:W-:Y:S01]  /*ac50*/  F2FP.SATFINITE.E4M3.F32.PACK_AB_MERGE_C R62, R76, R73, R62 ;  /* 0x000000494c3e723e */ /* 0x000fe2000480703e */
[----:B------:R-:W-:Y:S01]  /*ac60*/  FMUL.FTZ R76, R69, R74 ;  /* 0x0000004a454c7220 */ /* 0x000fe20000410000 */
[----:B------:R-:W-:Y:S01]  /*ac70*/  F2FP.SATFINITE.E4M3.F32.PACK_AB_MERGE_C R65, R65, R72, R83 ;  /* 0x000000484141723e */ /* 0x000fe20004807053 */
[----:B------:R-:W-:-:S02]  /*ac80*/  HADD2.F32 R72, -RZ, R70.H0_H0 ;  /* 0x20000046ff487230 */ /* 0x000fc40000004100 */
[----:B------:R-:W-:Y:S01]  /*ac90*/  FMUL.FTZ R74, R67, R74 ;  /* 0x0000004a434a7220 */ /* 0x000fe20000410000 */
[----:B------:R-:W-:Y:S02]  /*aca0*/  HADD2.F32 R66, -RZ, R66.H1_H1 ;  /* 0x30000042ff427230 */ /* 0x000fe40000004100 */
[----:B------:R-:W-:Y:S01]  /*acb0*/  FMUL.FTZ R73, R68, R71 ;  /* 0x0000004744497220 */ /* 0x000fe20000410000 */
[----:B------:R-:W-:Y:S01]  /*acc0*/  F2FP.F16.E4M3.UNPACK_B R49, R49.H1 ;  /* 0x00000031ff31723e */ /* 0x000fe200030006ff */
[-C--:B------:R-:W-:Y:S01]  /*acd0*/  FFMA.FTZ R74, R69, R72.reuse, R74 ;  /* 0x00000048454a7223 */ /* 0x080fe2000001004a */
[----:B------:R-:W-:Y:S02]  /*ace0*/  HADD2.F32 R69, -RZ, R70.H1_H1 ;  /* 0x30000046ff457230 */ /* 0x000fe40000004100 */
[----:B------:R-:W-:Y:S01]  /*acf0*/  FFMA.FTZ R76, R67, R72, -R76 ;  /* 0x00000048434c7223 */ /* 0x000fe2000001084c */
[----:B------:R-:W-:Y:S01]  /*ad00*/  FMUL.FTZ R71, R66, R71 ;  /* 0x0000004742477220 */ /* 0x000fe20000410000 */
[----:B------:R-:W-:Y:S01]  /*ad10*/  F2FP.F16.E4M3.UNPACK_B R67, R53.H1 ;  /* 0x00000035ff43723e */ /* 0x000fe200030006ff */
[----:B------:R-:W-:-:S02]  /*ad20*/  HADD2.F32 R53, -RZ, R49.H0_H0 ;  /* 0x20000031ff357230 */ /* 0x000fc40000004100 */
[-C--:B------:R-:W-:Y:S01]  /*ad30*/  FFMA.FTZ R75, R66, R69.reuse, -R73 ;  /* 0x00000045424b7223 */ /* 0x080fe20000010849 */
[----:B------:R-:W-:Y:S01]  /*ad40*/  F2FP.F16.E4M3.UNPACK_B R66, R54.H1 ;  /* 0x00000036ff42723e */ /* 0x000fe200030006ff */
[----:B------:R-:W-:Y:S01]  /*ad50*/  FFMA.FTZ R77, R68, R69, R71 ;  /* 0x00000045444d7223 */ /* 0x000fe20000010047 */
[--C-:B------:R-:W-:Y:S01]  /*ad60*/  HADD2.F32 R54, -RZ, R67.reuse.H0_H0 ;  /* 0x20000043ff367230 */ /* 0x100fe20000004100 */
[----:B------:R-:W-:Y:S01]  /*ad70*/  F2FP.F16.E4M3.UNPACK_B R52, R52.H1 ;  /* 0x00000034ff34723e */ /* 0x000fe200030006ff */
[----:B------:R-:W-:Y:S01]  /*ad80*/  HADD2.F32 R67, -RZ, R67.H1_H1 ;  /* 0x30000043ff437230 */ /* 0x000fe20000004100 */
[----:B------:R-:W-:Y:S01]  /*ad90*/  F2FP.F16.E4M3.UNPACK_B R71, R50.H1 ;  /* 0x00000032ff47723e */ /* 0x000fe200030006ff */
[--C-:B------:R-:W-:Y:S02]  /*ada0*/  HADD2.F32 R68, -RZ, R66.reuse.H0_H0 ;  /* 0x20000042ff447230 */ /* 0x100fe40000004100 */
[----:B------:R-:W-:Y:S02]  /*adb0*/  HADD2.F32 R70, -RZ, R66.H1_H1 ;  /* 0x30000042ff467230 */ /* 0x000fe40000004100 */
[----:B------:R-:W-:-:S02]  /*adc0*/  HADD2.F32 R49, -RZ, R49.H1_H1 ;  /* 0x30000031ff317230 */ /* 0x000fc40000004100 */
[CC--:B------:R-:W-:Y:S01]  /*add0*/  FMUL.FTZ R72, R54.reuse, R68.reuse ;  /* 0x0000004436487220 */ /* 0x0c0fe20000410000 */
[--C-:B------:R-:W-:Y:S02]  /*ade0*/  HADD2.F32 R66, -RZ, R52.reuse.H0_H0 ;  /* 0x20000034ff427230 */ /* 0x100fe40000004100 */
[----:B------:R-:W-:Y:S01]  /*adf0*/  FMUL.FTZ R69, R53, R68 ;  /* 0x0000004435457220 */ /* 0x000fe20000410000 */
[----:B------:R-:W-:Y:S02]  /*ae00*/  HADD2.F32 R52, -RZ, R52.H1_H1 ;  /* 0x30000034ff347230 */ /* 0x000fe40000004100 */
[-C--:B------:R-:W-:Y:S01]  /*ae10*/  FMUL.FTZ R68, R67, R70.reuse ;  /* 0x0000004643447220 */ /* 0x080fe20000410000 */
[C---:B------:R-:W-:Y:S01]  /*ae20*/  FMUL.FTZ R70, R49.reuse, R70 ;  /* 0x0000004631467220 */ /* 0x040fe20000410000 */
[----:B------:R-:W-:Y:S01]  /*ae30*/  FFMA.FTZ R79, R54, R66, R69 ;  /* 0x00000042364f7223 */ /* 0x000fe20000010045 */
[----:B------:R-:W-:Y:S01]  /*ae40*/  F2FP.F16.E4M3.UNPACK_B R54, R55 ;  /* 0x00000037ff36723e */ /* 0x000fe200020006ff */
[-C--:B------:R-:W-:Y:S01]  /*ae50*/  FFMA.FTZ R81, R49, R52.reuse, -R68 ;  /* 0x0000003431517223 */ /* 0x080fe20000010844 */
[----:B------:R-:W-:Y:S01]  /*ae60*/  FFMA.FTZ R80, R67, R52, R70 ;  /* 0x0000003443507223 */ /* 0x000fe20000010046 */
[----:B------:R-:W-:Y:S01]  /*ae70*/  F2FP.F16.E4M3.UNPACK_B R70, R50 ;  /* 0x00000032ff46723e */ /* 0x000fe200020006ff */
[----:B------:R-:W-:Y:S01]  /*ae80*/  FFMA.FTZ R78, R53, R66, -R72 ;  /* 0x00000042354e7223 */ /* 0x000fe20000010848 */
[-C--:B------:R-:W-:Y:S01]  /*ae90*/  F2FP.F16.E4M3.UNPACK_B R49, R51.reuse ;  /* 0x00000033ff31723e */ /* 0x080fe200020006ff */
[----:B------:R-:W-:Y:S01]  /*aea0*/  HADD2.F32 R66, -RZ, R54.H0_H0 ;  /* 0x20000036ff427230 */ /* 0x000fe20000004100 */
        /* <DEDUP_REMOVED lines=10> */
[C---:B------:R-:W-:Y:S01]  /*af50*/  FMUL.FTZ R73, R52.reuse, R73 ;  /* 0x0000004934497220 */ /* 0x040fe20000410000 */
        /* <DEDUP_REMOVED lines=17> */
[CC--:B------:R-:W-:Y:S01]  /*b070*/  FMUL.FTZ R52, R54.reuse, R70.reuse ;  /* 0x0000004636347220 */ /* 0x0c0fe20000410000 */
[----:B------:R-:W-:Y:S02]  /*b080*/  HADD2.F32 R50, -RZ, R50.H1_H1 ;  /* 0x30000032ff327230 */ /* 0x000fe40000004100 */
[----:B------:R-:W-:Y:S01]  /*b090*/  FMUL.FTZ R53, R49, R70 ;  /* 0x0000004631357220 */ /* 0x000fe20000410000 */
[----:B------:R-:W-:Y:S01]  /*b0a0*/  F2FP.SATFINITE.E4M3.F32.PACK_AB_MERGE_C R78, R81, R78, RZ ;  /* 0x0000004e514e723e */ /* 0x000fe200048070ff */
[-C--:B------:R-:W-:Y:S01]  /*b0b0*/  FFMA.FTZ R51, R51, R48.reuse, -R66 ;  /* 0x0000003033337223 */ /* 0x080fe20000010842 */
[----:B------:R-:W-:Y:S01]  /*b0c0*/  FFMA.FTZ R68, R55, R48, R68 ;  /* 0x0000003037447223 */ /* 0x000fe20000010044 */
[-C--:B------:R-:W-:Y:S01]  /*b0d0*/  FFMA.FTZ R52, R49, R50.reuse, -R52 ;  /* 0x0000003231347223 */ /* 0x080fe20000010834 */
[----:B------:R-:W-:Y:S01]  /*b0e0*/  FFMA.FTZ R50, R54, R50, R53 ;  /* 0x0000003236327223 */ /* 0x000fe20000010035 */
[----:B------:R-:W-:Y:S01]  /*b0f0*/  F2FP.SATFINITE.E4M3.F32.PACK_AB_MERGE_C R79, R80, R79, RZ ;  /* 0x0000004f504f723e */ /* 0x000fe200048070ff */
[----:B------:R-:W-:Y:S01]  /*b100*/  IMAD.MOV.U32 R48, RZ, RZ, R62 ;  /* 0x000000ffff307224 */ /* 0x000fe200078e003e */
[----:B------:R-:W-:Y:S01]  /*b110*/  F2FP.SATFINITE.E4M3.F32.PACK_AB_MERGE_C R51, R51, R82, RZ ;  /* 0x000000523333723e */ /* 0x000fe200048070ff */
[----:B------:R-:W-:Y:S01]  /*b120*/  IMAD.MOV.U32 R54, RZ, RZ, R65 ;  /* 0x000000ffff367224 */ /* 0x000fe200078e0041 */
[----:B------:R-:W-:-:S02]  /*b130*/  F2FP.SATFINITE.E4M3.F32.PACK_AB_MERGE_C R68, R68, R85, RZ ;  /* 0x000000554444723e */ /* 0x000fc400048070ff */
[----:B------:R-:W-:Y:S01]  /*b140*/  F2FP.SATFINITE.E4M3.F32.PACK_AB_MERGE_C R51, R52, R83, R51 ;  /* 0x000000533433723e */ /* 0x000fe20004807033 */
[----:B------:R-:W-:Y:S01]  /*b150*/  IMAD.MOV.U32 R52, RZ, RZ, R63 ;  /* 0x000000ffff347224 */ /* 0x000fe200078e003f */
[----:B------:R-:W-:Y:S02]  /*b160*/  F2FP.SATFINITE.E4M3.F32.PACK_AB_MERGE_C R55, R50, R73, R68 ;  /* 0x000000493237723e */ /* 0x000fe40004807044 */
[----:B------:R-:W-:Y:S02]  /*b170*/  F2FP.SATFINITE.E4M3.F32.PACK_AB_MERGE_C R49, R75, R76, R78 ;  /* 0x0000004c4b31723e */ /* 0x000fe4000480704e */
[----:B------:R-:W-:Y:S02]  /*b180*/  F2FP.SATFINITE.E4M3.F32.PACK_AB_MERGE_C R53, R77, R74, R79 ;  /* 0x0000004a4d35723e */ /* 0x000fe4000480704f */
[----:B------:R-:W-:-:S07]  /*b190*/  MOV R50, R64 ;  /* 0x0000004000327202 */ /* 0x000fce0000000f00 */
.L_x_413:
[----:B------:R-:W-:Y:S05]  /*b1a0*/  BSYNC B1 ;  /* 0x0000000000017941 */ /* 0x000fea0003800000 */
.L_x_412:
[----:B-1----:R3:W-:Y:S01]  /*b1b0*/  STG.E.128 desc[UR42][R58.64], R48 ;  /* 0x000000303a007986 */ /* 0x0027e2000c101d2a */
[----:B------:R-:W-:-:S13]  /*b1c0*/  ISETP.GE.AND P2, PT, R61, R137, PT ;  /* 0x000000893d00720c */ /* 0x000fda0003f46270 */
[----:B------:R-:W-:Y:S05]  /*b1d0*/  @P2 BRA `(.L_x_390) ;  /* 0x00000004006c2947 */ /* 0x000fea0003800000 */
[--C-:B---3--:R-:W-:Y:S02]  /*b1e0*/  SHF.R.S32.HI R48, RZ, 0x1f, R61.reuse ;  /* 0x0000001fff307819 */ /* 0x108fe4000001143d */
[----:B------:R-:W-:-:S04]  /*b1f0*/  IADD3 R61, P2, P3, R102, R120, R61 ;  /* 0x00000078663d7210 */ /* 0x000fc80007b5e03d */
[----:B------:R-:W-:Y:S02]  /*b200*/  IADD3.X R60, R41, R60, R48, P2, P3 ;  /* 0x0000003c293c7210 */ /* 0x000fe400017e6430 */
[----:B------:R-:W-:-:S05]  /*b210*/  IADD3 R56, P2, R61, R56, RZ ;  /* 0x000000383d387210 */ /* 0x000fca0007f5e0ff */
[----:B------:R-:W-:-:S05]  /*b220*/  IMAD.X R57, R60, 0x1, R57, P2 ;  /* 0x000000013c397824 */ /* 0x000fca00010e0639 */
[----:B--2---:R4:W-:Y:S01]  /*b230*/  STG.E.128 desc[UR42][R56.64], R52 ;  /* 0x0000003438007986 */ /* 0x0049e2000c101d2a */
[----:B------:R-:W-:Y:S05]  /*b240*/  BRA `(.L_x_390) ;  /* 0x0000000400507947 */ /* 0x000fea0003800000 */
.L_x_353:
[----:B------:R-:W-:-:S06]  /*b250*/  UISETP.NE.AND UP0, UPT, UR47, 0x3, UPT ;  /* 0x000000032f00788c */ /* 0x000fcc000bf05270 */
[----:B------:R-:W-:-:S13]  /*b260*/  PLOP3.LUT P5, PT, PT, PT, UP0, 0x80, 0x0 ;  /* 0x000000000000781c */ /* 0x000fda0003faf008 */
[----:B------:R-:W-:Y:S05]  /*b270*/  @!P5 BRA `(.L_x_414) ;  /* 0x000000000004d947 */ /* 0x000fea0003800000 */
[----:B------:R-:W-:Y:S01]  /*b280*/  BPT.TRAP 0x1 ;  /* 0x000000040000795c */ /* 0x000fe20000300000 */
.L_x_414:
[----:B------:R-:W-:Y:S01]  /*b290*/  IMAD R110, R232, 0x8, R22 ;  /* 0x00000008e86e7824 */ /* 0x000fe200078e0216 */
[----:B------:R-:W-:Y:S01]  /*b2a0*/  SHF.L.U32 R124, R234, 0x1f, RZ ;  /* 0x0000001fea7c7819 */ /* 0x000fe200000006ff */
[----:B------:R-:W-:Y:S01]  /*b2b0*/  IMAD R115, R25, -0x80, R2 ;  /* 0xffffff8019737824 */ /* 0x000fe200078e0202 */
[----:B------:R-:W-:Y:S01]  /*b2c0*/  BSSY B1, `(.L_x_415) ;  /* 0x0000006000017945 */ /* 0x000fe20003800000 */
[----:B------:R-:W-:Y:S01]  /*b2d0*/  SHF.R.S32.HI R48, RZ, 0x1f, R25 ;  /* 0x0000001fff307819 */ /* 0x000fe20000011419 */
[----:B------:R-:W0:Y:S01]  /*b2e0*/  SYNCS.PHASECHK.TRANS64.TRYWAIT P2, [R110+URZ+0x38890], R124 ;  /* 0x0388907c6e0075a7 */ /* 0x000e22000804017f */
[----:B------:R-:W-:Y:S01]  /*b2f0*/  IMAD R49, R3, R25, RZ ;  /* 0x0000001903317224 */ /* 0x000fe200078e02ff */
[----:B------:R-:W-:Y:S01]  /*b300*/  VIMNMX R115, R115, 0x80, PT ;  /* 0x0000008073737848 */ /* 0x000fe20003fe0100 */
[----:B0-----:R-:W-:Y:S06]  /*b310*/  @!P2 BRA `(.L_x_416) ;  /* 0x0000019400e4a947 */ /* 0x001fec0003800000 */
.L_x_661:
[----:B------:R-:W-:Y:S05]  /*b320*/  BSYNC B1 ;  /* 0x0000000000017941 */ /* 0x000fea0003800000 */
.L_x_415:
[----:B------:R-:W-:Y:S01]  /*b330*/  ISETP.GE.AND P2, PT, R23, R115, PT ;  /* 0x000000731700720c */ /* 0x000fe20003f46270 */
[----:B------:R-:W-:Y:S01]  /*b340*/  IMAD R49, R48, R129, R49 ;  /* 0x0000008130317224 */ /* 0x000fe200078e0231 */
[----:B------:R-:W-:Y:S01]  /*b350*/  BSSY B1, `(.L_x_417) ;  /* 0x000000e000017945 */ /* 0x000fe20003800000 */
[----:B------:R-:W-:-:S05]  /*b360*/  IMAD.WIDE.U32 R56, R129, R25, RZ ;  /* 0x0000001981387225 */ /* 0x000fca00078e00ff */
[----:B------:R-:W-:-:S05]  /*b370*/  IADD3 R63, R49, R57, RZ ;  /* 0x00000039313f7210 */ /* 0x000fca0007ffe0ff */
[----:B------:R-:W-:Y:S05]  /*b380*/  @P2 BRA `(.L_x_418) ;  /* 0x0000000000282947 */ /* 0x000fea0003800000 */
[----:B------:R-:W1:Y:S01]  /*b390*/  @!P0 LDS.128 R48, [R114+0x28400] ;  /* 0x0284000072308984 */ /* 0x000e620000000c00 */
[----:B------:R-:W2:Y:S03]  /*b3a0*/  @!P0 LDC.64 R58, c[0x0][0x2e8] ;  /* 0x0000ba00ff3a8b82 */ /* 0x000ea60000000a00 */
[----:B------:R-:W3:Y:S05]  /*b3b0*/  @!P1 LDS.128 R52, [R114+0x2c400] ;  /* 0x02c4000072349984 */ /* 0x000eea0000000c00 */
[----:B------:R-:W4:Y:S01]  /*b3c0*/  @!P1 LDC.64 R60, c[0x0][0x2e8] ;  /* 0x0000ba00ff3c9b82 */ /* 0x000f220000000a00 */
[----:B--2---:R-:W-:-:S04]  /*b3d0*/  @!P0 IADD3 R58, P2, P3, R56, R58, R39 ;  /* 0x0000003a383a8210 */ /* 0x004fc80007b5e027 */
[----:B------:R-:W-:Y:S02]  /*b3e0*/  @!P0 IADD3.X R59, R63, R59, R44, P2, P3 ;  /* 0x0000003b3f3b8210 */ /* 0x000fe400017e642c */
[----:B----4-:R-:W-:-:S04]  /*b3f0*/  @!P1 IADD3 R60, P2, P3, R43, R60, R56 ;  /* 0x0000003c2b3c9210 */ /* 0x010fc80007b5e038 */
[----:B------:R-:W-:Y:S01]  /*b400*/  @!P1 IADD3.X R61, R108, R61, R63, P2, P3 ;  /* 0x0000003d6c3d9210 */ /* 0x000fe200017e643f */
[----:B-1----:R1:W-:Y:S04]  /*b410*/  @!P0 STG.E.128 desc[UR42][R58.64], R48 ;  /* 0x000000303a008986 */ /* 0x0023e8000c101d2a */
[----:B---3--:R1:W-:Y:S04]  /*b420*/  @!P1 STG.E.128 desc[UR42][R60.64], R52 ;  /* 0x000000343c009986 */ /* 0x0083e8000c101d2a */
.L_x_418:
[----:B------:R-:W-:Y:S05]  /*b430*/  BSYNC B1 ;  /* 0x0000000000017941 */ /* 0x000fea0003800000 */
.L_x_417:
[----:B-1----:R-:W-:Y:S01]  /*b440*/  VIADD R48, R23, 0x20 ;  /* 0x0000002017307836 */ /* 0x002fe20000000000 */
[----:B------:R-:W-:Y:S04]  /*b450*/  BSSY B1, `(.L_x_419) ;  /* 0x000000f000017945 */ /* 0x000fe80003800000 */
[----:B------:R-:W-:-:S13]  /*b460*/  ISETP.GE.AND P2, PT, R48, R115, PT ;  /* 0x000000733000720c */ /* 0x000fda0003f46270 */
[----:B------:R-:W-:Y:S05]  /*b470*/  @P2 BRA `(.L_x_420) ;  /* 0x0000000000302947 */ /* 0x000fea0003800000 */
[----:B------:R-:W1:Y:S01]  /*b480*/  @!P0 LDC.64 R58, c[0x0][0x2e8] ;  /* 0x0000ba00ff3a8b82 */ /* 0x000e620000000a00 */
[----:B------:R-:W-:Y:S01]  /*b490*/  IADD3 R48, P2, R90, R56, RZ ;  /* 0x000000385a307210 */ /* 0x000fe20007f5e0ff */
[----:B------:R-:W-:Y:S04]  /*b4a0*/  @!P1 LDS.128 R52, [R114+0x2d400] ;  /* 0x02d4000072349984 */ /* 0x000fe80000000c00 */
[----:B------:R-:W-:Y:S02]  /*b4b0*/  IMAD.X R49, R63, 0x1, R91, P2 ;  /* 0x000000013f317824 */ /* 0x000fe400010e065b */
[----:B------:R-:W2:Y:S01]  /*b4c0*/  @!P1 LDC.64 R60, c[0x0][0x2e8] ;  /* 0x0000ba00ff3c9b82 */ /* 0x000ea20000000a00 */
[----:B-1----:R-:W-:-:S04]  /*b4d0*/  @!P0 IADD3 R58, P2, P3, R48, R58, R39 ;  /* 0x0000003a303a8210 */ /* 0x002fc80007b5e027 */
[----:B------:R-:W-:Y:S02]  /*b4e0*/  @!P0 IADD3.X R59, R49, R59, R44, P2, P3 ;  /* 0x0000003b313b8210 */ /* 0x000fe400017e642c */
[----:B--2---:R-:W-:-:S04]  /*b4f0*/  @!P1 IADD3 R60, P2, P3, R43, R60, R48 ;  /* 0x0000003c2b3c9210 */ /* 0x004fc80007b5e030 */
[----:B------:R-:W-:Y:S02]  /*b500*/  @!P1 IADD3.X R61, R108, R61, R49, P2, P3 ;  /* 0x0000003d6c3d9210 */ /* 0x000fe400017e6431 */
[----:B------:R-:W1:Y:S04]  /*b510*/  @!P0 LDS.128 R48, [R114+0x29400] ;  /* 0x0294000072308984 */ /* 0x000e680000000c00 */
[----:B-1----:R1:W-:Y:S04]  /*b520*/  @!P0 STG.E.128 desc[UR42][R58.64], R48 ;  /* 0x000000303a008986 */ /* 0x0023e8000c101d2a */
[----:B------:R1:W-:Y:S02]  /*b530*/  @!P1 STG.E.128 desc[UR42][R60.64], R52 ;  /* 0x000000343c009986 */ /* 0x0003e4000c101d2a */
.L_x_420:
[----:B------:R-:W-:Y:S05]  /*b540*/  BSYNC B1 ;  /* 0x0000000000017941 */ /* 0x000fea0003800000 */
.L_x_419:
[----:B-1----:R-:W-:Y:S01]  /*b550*/  VIADD R48, R23, 0x40 ;  /* 0x0000004017307836 */ /* 0x002fe20000000000 */
[----:B------:R-:W-:Y:S04]  /*b560*/  BSSY B1, `(.L_x_421) ;  /* 0x000000f000017945 */ /* 0x000fe80003800000 */
[----:B------:R-:W-:-:S13]  /*b570*/  ISETP.GE.AND P2, PT, R48, R115, PT ;  /* 0x000000733000720c */ /* 0x000fda0003f46270 */
[----:B------:R-:W-:Y:S05]  /*b580*/  @P2 BRA `(.L_x_422) ;  /* 0x0000000000302947 */ /* 0x000fea0003800000 */
[----:B------:R-:W1:Y:S01]  /*b590*/  @!P0 LDC.64 R58, c[0x0][0x2e8] ;  /* 0x0000ba00ff3a8b82 */ /* 0x000e620000000a00 */
[----:B------:R-:W-:Y:S01]  /*b5a0*/  LEA R48, P2, R104, R56, 0x6 ;  /* 0x0000003868307211 */ /* 0x000fe200078430ff */
[----:B------:R-:W-:Y:S03]  /*b5b0*/  @!P1 LDS.128 R52, [R114+0x2e400] ;  /* 0x02e4000072349984 */ /* 0x000fe60000000c00 */
[----:B------:R-:W-:-:S03]  /*b5c0*/  IADD3.X R49, R63, R33, RZ, P2, !PT ;  /* 0x000000213f317210 */ /* 0x000fc600017fe4ff */
        /* <DEDUP_REMOVED lines=8> */
.L_x_422:
[----:B------:R-:W-:Y:S05]  /*b650*/  BSYNC B1 ;  /* 0x0000000000017941 */ /* 0x000fea0003800000 */
.L_x_421:
[----:B-1----:R-:W-:-:S05]  /*b660*/  VIADD R48, R23, 0x60 ;  /* 0x0000006017307836 */ /* 0x002fca0000000000 */
[----:B------:R-:W-:-:S13]  /*b670*/  ISETP.GE.AND P2, PT, R48, R115, PT ;  /* 0x000000733000720c */ /* 0x000fda0003f46270 */
[----:B------:R-:W-:Y:S05]  /*b680*/  @P2 BRA `(.L_x_390) ;  /* 0x0000000000402947 */ /* 0x000fea0003800000 */
[----:B------:R-:W1:Y:S01]  /*b690*/  LDC.64 R50, c[0x0][0x300] ;  /* 0x0000c000ff327b82 */ /* 0x000e620000000a00 */
[----:B------:R-:W-:Y:S01]  /*b6a0*/  IMAD.MOV.U32 R58, RZ, RZ, R56 ;  /* 0x000000ffff3a7224 */ /* 0x000fe200078e0038 */
[----:B------:R-:W-:Y:S01]  /*b6b0*/  @!P1 LDS.128 R52, [R114+0x2f400] ;  /* 0x02f4000072349984 */ /* 0x000fe20000000c00 */
[----:B------:R-:W-:-:S05]  /*b6c0*/  IMAD.MOV.U32 R59, RZ, RZ, R63 ;  /* 0x000000ffff3b7224 */ /* 0x000fca00078e003f */
[----:B------:R-:W2:Y:S01]  /*b6d0*/  @!P0 LDC.64 R48, c[0x0][0x2e8] ;  /* 0x0000ba00ff308b82 */ /* 0x000ea20000000a00 */
[----:B-1----:R-:W-:-:S04]  /*b6e0*/  IMAD.WIDE.U32 R58, R50, 0x60, R58 ;  /* 0x00000060323a7825 */ /* 0x002fc800078e003a */
[----:B------:R-:W-:Y:S01]  /*b6f0*/  IMAD R51, R51, 0x60, RZ ;  /* 0x0000006033337824 */ /* 0x000fe200078e02ff */
[----:B--2---:R-:W-:-:S04]  /*b700*/  @!P0 IADD3 R56, P2, P3, R58, R48, R39 ;  /* 0x000000303a388210 */ /* 0x004fc80007b5e027 */
[----:B------:R-:W-:-:S04]  /*b710*/  IADD3 R51, R59, R51, RZ ;  /* 0x000000333b337210 */ /* 0x000fc80007ffe0ff */
[----:B------:R-:W-:Y:S02]  /*b720*/  @!P0 IADD3.X R57, R51, R49, R44, P2, P3 ;  /* 0x0000003133398210 */ /* 0x000fe400017e642c */
[----:B------:R-:W1:Y:S02]  /*b730*/  @!P1 LDC.64 R48, c[0x0][0x2e8] ;  /* 0x0000ba00ff309b82 */ /* 0x000e640000000a00 */
[----:B-1----:R-:W-:-:S04]  /*b740*/  @!P1 IADD3 R58, P2, P3, R43, R48, R58 ;  /* 0x000000302b3a9210 */ /* 0x002fc80007b5e03a */
[----:B------:R-:W-:Y:S02]  /*b750*/  @!P1 IADD3.X R59, R108, R49, R51, P2, P3 ;  /* 0x000000316c3b9210 */ /* 0x000fe400017e6433 */
[----:B------:R-:W1:Y:S04]  /*b760*/  @!P0 LDS.128 R48, [R114+0x2b400] ;  /* 0x02b4000072308984 */ /* 0x000e680000000c00 */
[----:B-1----:R1:W-:Y:S04]  /*b770*/  @!P0 STG.E.128 desc[UR42][R56.64], R48 ;  /* 0x0000003038008986 */ /* 0x0023e8000c101d2a */
[----:B------:R1:W-:Y:S02]  /*b780*/  @!P1 STG.E.128 desc[UR42][R58.64], R52 ;  /* 0x000000343a009986 */ /* 0x0003e4000c101d2a */
.L_x_390:
[----:B------:R-:W-:Y:S05]  /*b790*/  BSYNC B0 ;  /* 0x0000000000007941 */ /* 0x000fea0003800000 */
.L_x_352:
[----:B01234-:R-:W0:Y:S01]  /*b7a0*/  S2R R48, SR_TID.X ;  /* 0x0000000000307919 */ /* 0x01fe220000002100 */
[----:B------:R-:W-:Y:S01]  /*b7b0*/  @!PT LDS RZ, [RZ] ;  /* 0x00000000fffff984 */ /* 0x000fe20000000800 */
[----:B------:R-:W-:Y:S01]  /*b7c0*/  @!PT LDS RZ, [RZ] ;  /* 0x00000000fffff984 */ /* 0x000fe20000000800 */
[----:B------:R-:W-:Y:S01]  /*b7d0*/  @!PT LDS RZ, [RZ] ;  /* 0x00000000fffff984 */ /* 0x000fe20000000800 */
[----:B------:R-:W-:Y:S01]  /*b7e0*/  @!PT LDS RZ, [RZ] ;  /* 0x00000000fffff984 */ /* 0x000fe20000000800 */
[----:B------:R1:W-:Y:S06]  /*b7f0*/  MEMBAR.ALL.CTA ;  /* 0x0000000000007992 */ /* 0x0003ec0000008000 */
[----:B-1----:R-:W1:Y:S01]  /*b800*/  FENCE.VIEW.ASYNC.S ;  /* 0x00000000000073c6 */ /* 0x002e620000000000 */
[----:B------:R-:W-:Y:S05]  /*b810*/  WARPSYNC.ALL ;  /* 0x0000000000007948 */ /* 0x000fea0003800000 */
[----:B------:R-:W-:Y:S01]  /*b820*/  BSSY B0, `(.L_x_423) ;  /* 0x0000009000007945 */ /* 0x000fe20003800000 */
[----:B0-----:R-:W-:Y:S01]  /*b830*/  LOP3.LUT R48, R48, 0x7f, RZ, 0xc0, !PT ;  /* 0x0000007f30307812 */ /* 0x001fe200078ec0ff */
[----:B-1----:R0:W-:Y:S03]  /*b840*/  BAR.SYNC.DEFER_BLOCKING R128, 0x80 ;  /* 0x000200800000751d */ /* 0x0021e60000010000 */
[----:B------:R-:W-:-:S13]  /*b850*/  ISETP.NE.AND P2, PT, R48, RZ, PT ;  /* 0x000000ff3000720c */ /* 0x000fda0003f45270 */
[----:B------:R-:W-:-:S05]  /*b860*/  @!P2 VIADD R48, R110, 0x388a0 ;  /* 0x000388a06e30a836 */ /* 0x000fca0000000000 */
[----:B------:R-:W-:-:S04]  /*b870*/  @!P2 PRMT R48, RZ, 0x654, R48 ;  /* 0x00000654ff30a816 */ /* 0x000fc80000000030 */
[----:B------:R0:W-:Y:S01]  /*b880*/  @!P2 SYNCS.ARRIVE.TRANS64.RED.A1T0 RZ, [R48+URZ], RZ ;  /* 0x000000ff30ffa9a7 */ /* 0x0001e2000810043f */
[----:B------:R-:W-:Y:S05]  /*b890*/  @!P5 BRA `(.L_x_424) ;  /* 0x000000000004d947 */ /* 0x000fea0003800000 */
[----:B------:R-:W-:Y:S01]  /*b8a0*/  BPT.TRAP 0x1 ;  /* 0x000000040000795c */ /* 0x000fe20000300000 */
.L_x_424:
[----:B------:R-:W-:Y:S05]  /*b8b0*/  BSYNC B0 ;  /* 0x0000000000007941 */ /* 0x000fea0003800000 */
.L_x_423:
[----:B------:R-:W1:Y:S01]  /*b8c0*/  SYNCS.PHASECHK.TRANS64.TRYWAIT P3, [R110+URZ+0x388b0], R124 ;  /* 0x0388b07c6e0075a7 */ /* 0x000e62000806017f */
[----:B------:R-:W-:Y:S01]  /*b8d0*/  ULDC UR41, c[0x0][0x2f4] ;  /* 0x0000bd0000297ab9 */ /* 0x000fe20000000800 */
[----:B------:R-:W-:Y:S01]  /*b8e0*/  ULDC.64 UR36, c[0x0][0x328] ;  /* 0x0000ca0000247ab9 */ /* 0x000fe20000000a00 */
[----:B------:R-:W-:Y:S01]  /*b8f0*/  ULDC.64 UR38, c[0x0][0x318] ;  /* 0x0000c60000267ab9 */ /* 0x000fe20000000a00 */
[----:B------:R-:W-:Y:S04]  /*b900*/  BSSY B0, `(.L_x_425) ;  /* 0x0000002000007945 */ /* 0x000fe80003800000 */
[----:B-1----:R-:W-:Y:S05]  /*b910*/  @!P3 BRA `(.L_x_426) ;  /* 0x000001900078b947 */ /* 0x002fea0003800000 */
.L_x_662:
[----:B------:R-:W-:Y:S05]  /*b920*/  BSYNC B0 ;  /* 0x0000000000007941 */ /* 0x000fea0003800000 */
.L_x_425:
[----:B------:R-:W-:Y:S01]  /*b930*/  ISETP.GE.AND P3, PT, R23, R115, PT ;  /* 0x000000731700720c */ /* 0x000fe20003f66270 */
[----:B------:R-:W-:Y:S01]  /*b940*/  BSSY B0, `(.L_x_427) ;  /* 0x0000010000007945 */ /* 0x000fe20003800000 */
[----:B------:R-:W-:-:S11]  /*b950*/  IMAD.WIDE R52, R25, 0x80, R88 ;  /* 0x0000008019347825 */ /* 0x000fd600078e0258 */
[----:B------:R-:W-:Y:S05]  /*b960*/  @P3 BRA `(.L_x_428) ;  /* 0x0000000000343947 */ /* 0x000fea0003800000 */
[----:B0-----:R-:W-:Y:S02]  /*b970*/  IMAD.MOV.U32 R48, RZ, RZ, R100 ;  /* 0x000000ffff307224 */ /* 0x001fe400078e0064 */
[----:B------:R-:W-:Y:S02]  /*b980*/  IMAD.MOV.U32 R49, RZ, RZ, R109 ;  /* 0x000000ffff317224 */ /* 0x000fe400078e006d */
[----:B------:R-:W-:Y:S02]  /*b990*/  IMAD R51, R53, UR36, RZ ;  /* 0x0000002435337c24 */ /* 0x000fe4000f8e02ff */
[----:B------:R-:W-:-:S04]  /*b9a0*/  IMAD.WIDE.U32 R48, R52, UR36, R48 ;  /* 0x0000002434307c25 */ /* 0x000fc8000f8e0030 */
[----:B------:R-:W-:Y:S01]  /*b9b0*/  IMAD R51, R52, UR37, R51 ;  /* 0x0000002534337c24 */ /* 0x000fe2000f8e0233 */
[----:B------:R-:W-:-:S04]  /*b9c0*/  IADD3 R54, P3, R48, UR38, RZ ;  /* 0x0000002630367c10 */ /* 0x000fc8000ff7e0ff */
[----:B------:R-:W-:Y:S02]  /*b9d0*/  IADD3.X R55, R49, UR39, R51, P3, !PT ;  /* 0x0000002731377c10 */ /* 0x000fe40009ffe433 */
[----:B------:R-:W-:-:S13]  /*b9e0*/  ISETP.GE.AND P3, PT, R16, UR41, PT ;  /* 0x0000002910007c0c */ /* 0x000fda000bf66270 */
[----:B------:R-:W0:Y:S04]  /*b9f0*/  @!P3 LDS.128 R48, [R114+0x10400] ;  /* 0x010400007230b984 */ /* 0x000e280000000c00 */
[----:B0-----:R-:W-:Y:S01]  /*ba00*/  @!P3 STG.E.128 desc[UR42][R54.64], R48 ;  /* 0x000000303600b986 */ /* 0x001fe2000c101d2a */
[----:B------:R-:W-:-:S13]  /*ba10*/  ISETP.GE.AND P3, PT, R6, UR41, PT ;  /* 0x0000002906007c0c */ /* 0x000fda000bf66270 */
[----:B------:R-:W0:Y:S04]  /*ba20*/  @!P3 LDS.128 R48, [R114+0x14400] ;  /* 0x014400007230b984 */ /* 0x000e280000000c00 */
[----:B0-----:R2:W-:Y:S02]  /*ba30*/  @!P3 STG.E.128 desc[UR42][R54.64+0x80], R48 ;  /* 0x000080303600b986 */ /* 0x0015e4000c101d2a */
.L_x_428:
[----:B------:R-:W-:Y:S05]  /*ba40*/  BSYNC B0 ;  /* 0x0000000000007941 */ /* 0x000fea0003800000 */
.L_x_427:
[----:B0-2---:R-:W-:Y:S01]  /*ba50*/  IADD3 R48, R23, 0x20, RZ ;  /* 0x0000002017307810 */ /* 0x005fe20007ffe0ff */
[----:B------:R-:W-:Y:S03]  /*ba60*/  BSSY B0, `(.L_x_429) ;  /* 0x0000012000007945 */ /* 0x000fe60003800000 */
[----:B------:R-:W-:-:S13]  /*ba70*/  ISETP.GE.AND P3, PT, R48, R115, PT ;  /* 0x000000733000720c */ /* 0x000fda0003f66270 */
[----:B------:R-:W-:Y:S05]  /*ba80*/  @P3 BRA `(.L_x_430) ;  /* 0x00000000003c3947 */ /* 0x000fea0003800000 */
[----:B------:R-:W-:Y:S01]  /*ba90*/  IADD3 R51, P3, R52, 0x20, RZ ;  /* 0x0000002034337810 */ /* 0x000fe20007f7e0ff */
[----:B------:R-:W-:Y:S02]  /*baa0*/  IMAD.MOV.U32 R48, RZ, RZ, R100 ;  /* 0x000000ffff307224 */ /* 0x000fe400078e0064 */
[----:B------:R-:W-:Y:S02]  /*bab0*/  IMAD.MOV.U32 R49, RZ, RZ, R109 ;  /* 0x000000ffff317224 */ /* 0x000fe400078e006d */
[----:B------:R-:W-:Y:S02]  /*bac0*/  IMAD.X R50, RZ, RZ, R53, P3 ;  /* 0x000000ffff327224 */ /* 0x000fe400018e0635 */
[----:B------:R-:W-:-:S04]  /*bad0*/  IMAD.WIDE.U32 R48, R51, UR36, R48 ;  /* 0x0000002433307c25 */ /* 0x000fc8000f8e0030 */
[----:B------:R-:W-:Y:S01]  /*bae0*/  IMAD R50, R50, UR36, RZ ;  /* 0x0000002432327c24 */ /* 0x000fe2000f8e02ff */
[----:B------:R-:W-:-:S03]  /*baf0*/  IADD3 R54, P3, R48, UR38, RZ ;  /* 0x0000002630367c10 */ /* 0x000fc6000ff7e0ff */
[----:B------:R-:W-:-:S05]  /*bb00*/  IMAD R51, R51, UR37, R50 ;  /* 0x0000002533337c24 */ /* 0x000fca000f8e0232 */
[----:B------:R-:W-:Y:S02]  /*bb10*/  IADD3.X R55, R49, UR39, R51, P3, !PT ;  /* 0x0000002731377c10 */ /* 0x000fe40009ffe433 */
[----:B------:R-:W-:-:S13]  /*bb20*/  ISETP.GE.AND P3, PT, R16, UR41, PT ;  /* 0x0000002910007c0c */ /* 0x000fda000bf66270 */
[----:B------:R-:W0:Y:S04]  /*bb30*/  @!P3 LDS.128 R48, [R114+0x11400] ;  /* 0x011400007230b984 */ /* 0x000e280000000c00 */
[----:B0-----:R-:W-:Y:S01]  /*bb40*/  @!P3 STG.E.128 desc[UR42][R54.64], R48 ;  /* 0x000000303600b986 */ /* 0x001fe2000c101d2a */
[----:B------:R-:W-:-:S13]  /*bb50*/  ISETP.GE.AND P3, PT, R6, UR41, PT ;  /* 0x0000002906007c0c */ /* 0x000fda000bf66270 */
[----:B------:R-:W0:Y:S04]  /*bb60*/  @!P3 LDS.128 R48, [R114+0x15400] ;  /* 0x015400007230b984 */ /* 0x000e280000000c00 */
[----:B0-----:R0:W-:Y:S02]  /*bb70*/  @!P3 STG.E.128 desc[UR42][R54.64+0x80], R48 ;  /* 0x000080303600b986 */ /* 0x0011e4000c101d2a */
.L_x_430:
[----:B------:R-:W-:Y:S05]  /*bb80*/  BSYNC B0 ;  /* 0x0000000000007941 */ /* 0x000fea0003800000 */
.L_x_429:
[----:B0-----:R-:W-:Y:S01]  /*bb90*/  IADD3 R48, R23, 0x40, RZ ;  /* 0x0000004017307810 */ /* 0x001fe20007ffe0ff */
        /* <DEDUP_REMOVED lines=18> */
.L_x_432:
[----:B------:R-:W-:Y:S05]  /*bcc0*/  BSYNC B0 ;  /* 0x0000000000007941 */ /* 0x000fea0003800000 */
.L_x_431:
        /* <DEDUP_REMOVED lines=9> */
[----:B------:R-:W-:-:S04]  /*bd60*/  IMAD R52, R52, UR36, RZ ;  /* 0x0000002434347c24 */ /* 0x000fc8000f8e02ff */
        /* <DEDUP_REMOVED lines=9> */
.L_x_434:
[----:B------:R-:W-:Y:S05]  /*be00*/  BSYNC B0 ;  /* 0x0000000000007941 */ /* 0x000fea0003800000 */
.L_x_433:
[----:B------:R-:W-:Y:S01]  /*be10*/  @!PT LDS RZ, [RZ] ;  /* 0x00000000fffff984 */ /* 0x000fe20000000800 */
[----:B------:R-:W-:Y:S01]  /*be20*/  @!PT LDS RZ, [RZ] ;  /* 0x00000000fffff984 */ /* 0x000fe20000000800 */
[----:B------:R-:W-:Y:S01]  /*be30*/  @!PT LDS RZ, [RZ] ;  /* 0x00000000fffff984 */ /* 0x000fe20000000800 */
[----:B------:R-:W-:Y:S01]  /*be40*/  @!PT LDS RZ, [RZ] ;  /* 0x00000000fffff984 */ /* 0x000fe20000000800 */
[----:B------:R2:W-:Y:S06]  /*be50*/  MEMBAR.ALL.CTA ;  /* 0x0000000000007992 */ /* 0x0005ec0000008000 */
[----:B--2---:R-:W2:Y:S01]  /*be60*/  FENCE.VIEW.ASYNC.S ;  /* 0x00000000000073c6 */ /* 0x004ea20000000000 */
[----:B-1----:R-:W-:Y:S01]  /*be70*/  @!P2 IADD3 R110, R110, 0x388c0, RZ ;  /* 0x000388c06e6ea810 */ /* 0x002fe20007ffe0ff */
[----:B------:R-:W-:Y:S01]  /*be80*/  VIADD R232, R232, 0x1 ;  /* 0x00000001e8e87836 */ /* 0x000fe20000000000 */
[----:B--2---:R1:W-:Y:S01]  /*be90*/  BAR.SYNC.DEFER_BLOCKING R128, 0x80 ;  /* 0x000200800000751d */ /* 0x0043e20000010000 */
[----:B------:R-:W-:-:S02]  /*bea0*/  ISETP.NE.AND P3, PT, R111, RZ, PT ;  /* 0x000000ff6f00720c */ /* 0x000fc40003f65270 */
[----:B------:R-:W-:-:S04]  /*beb0*/  @!P2 PRMT R110, RZ, 0x654, R110 ;  /* 0x00000654ff6ea816 */ /* 0x000fc8000000006e */
[----:B------:R1:W-:Y:S01]  /*bec0*/  @!P2 SYNCS.ARRIVE.TRANS64.RED.A1T0 RZ, [R110+URZ], RZ ;  /* 0x000000ff6effa9a7 */ /* 0x0003e2000810043f */
[----:B------:R-:W-:-:S04]  /*bed0*/  ISETP.NE.AND P2, PT, R232, 0x2, PT ;  /* 0x00000002e800780c */ /* 0x000fc80003f45270 */
[----:B0-----:R-:W-:Y:S02]  /*bee0*/  SEL R49, RZ, 0x1, P2 ;  /* 0x00000001ff317807 */ /* 0x001fe40001000000 */
[----:B------:R-:W-:Y:S02]  /*bef0*/  SEL R232, R232, RZ, P2 ;  /* 0x000000ffe8e87207 */ /* 0x000fe40001000000 */
[----:B------:R-:W-:Y:S01]  /*bf00*/  LOP3.LUT R234, R234, R49, RZ, 0x3c, !PT ;  /* 0x00000031eaea7212 */ /* 0x000fe200078e3cff */
[----:B-1----:R-:W-:Y:S06]  /*bf10*/  @P3 BRA `(.L_x_435) ;  /* 0xffffff6400683947 */ /* 0x002fec000383ffff */
[----:B------:R-:W0:Y:S01]  /*bf20*/  S2R R48, SR_TID.X ;  /* 0x0000000000307919 */ /* 0x000e220000002100 */
[----:B------:R-:W-:Y:S02]  /*bf30*/  PLOP3.LUT P0, PT, PT, PT, PT, 0x8, 0x0 ;  /* 0x000000000000781c */ /* 0x000fe40003f0e170 */
[----:B0-----:R-:W-:-:S04]  /*bf40*/  SHF.R.U32.HI R48, RZ, 0x7, R48 ;  /* 0x00000007ff307819 */ /* 0x001fc80000011630 */
[----:B------:R-:W-:-:S13]  /*bf50*/  ISETP.NE.AND P3, PT, R48, 0x1, PT ;  /* 0x000000013000780c */ /* 0x000fda0003f65270 */
[----:B------:R-:W-:Y:S06]  /*bf60*/  @!P3 BAR.ARV 0x9, 0x100 ;  /* 0x024400000000bb1d */ /* 0x000fec0000002000 */
.L_x_347:
[----:B------:R-:W-:Y:S05]  /*bf70*/  @P0 BRA `(.L_x_436) ;  /* 0x00000000000c0947 */ /* 0x000fea0003800000 */
[----:B------:R-:W0:Y:S01]  /*bf80*/  FENCE.VIEW.ASYNC.G ;  /* 0x00000000000073c6 */ /* 0x000e220000000100 */
[----:B------:R-:W-:Y:S05]  /*bf90*/  WARPSYNC.ALL ;  /* 0x0000000000007948 */ /* 0x000fea0003800000 */
[----:B0-----:R-:W-:Y:S06]  /*bfa0*/  BAR.ARV 0xc, 0x180 ;  /* 0x0306000000007b1d */ /* 0x001fec0000002000 */
.L_x_436:
[----:B------:R-:W2:Y:S01]  /*bfb0*/  LDL R0, [R1+0x3c] ;  /* 0x00003c0001007983 */ /* 0x000ea20000100800 */
[----:B------:R-:W-:Y:S01]  /*bfc0*/  ULDC.64 UR6, c[0x0][0x998] ;  /* 0x0002660000067ab9 */ /* 0x000fe20000000a00 */
[----:B------:R-:W-:Y:S02]  /*bfd0*/  ULDC.64 UR4, c[0x0][0x990] ;  /* 0x0002640000047ab9 */ /* 0x000fe40000000a00 */
[----:B------:R-:W3:Y:S04]  /*bfe0*/  LDL R3, [R1+0x1c] ;  /* 0x00001c0001037983 */ /* 0x000ee80000100800 */
[----:B------:R-:W4:Y:S01]  /*bff0*/  LDL R14, [R1+0x8] ;  /* 0x00000800010e7983 */ /* 0x000f220000100800 */
[----:B------:R-:W-:Y:S02]  /*c000*/  ISETP.NE.U32.AND P1, PT, RZ, UR6, PT ;  /* 0x00000006ff007c0c */ /* 0x000fe4000bf25070 */
[----:B------:R-:W-:-:S02]  /*c010*/  ISETP.NE.U32.AND P0, PT, RZ, UR4, PT ;  /* 0x00000004ff007c0c */ /* 0x000fc4000bf05070 */
[----:B------:R-:W-:Y:S02]  /*c020*/  ISETP.NE.AND.EX P1, PT, RZ, UR7, PT, P1 ;  /* 0x00000007ff007c0c */ /* 0x000fe4000bf25310 */
[----:B------:R-:W-:-:S11]  /*c030*/  ISETP.NE.AND.EX P0, PT, RZ, UR5, PT, P0 ;  /* 0x00000005ff007c0c */ /* 0x000fd6000bf05300 */
[----:B------:R-:W2:Y:S08]  /*c040*/  @P1 LDC.64 R8, c[0x0][0x9b8] ;  /* 0x00026e00ff081b82 */ /* 0x000eb00000000a00 */
[----:B------:R-:W0:Y:S08]  /*c050*/  @P0 LDC.64 R6, c[0x0][0x9a8] ;  /* 0x00026a00ff060b82 */ /* 0x000e300000000a00 */
[----:B------:R-:W1:Y:S08]  /*c060*/  @P1 LDC.64 R10, c[0x0][0x9c0] ;  /* 0x00027000ff0a1b82 */ /* 0x000e700000000a00 */
[----:B------:R-:W1:Y:S01]  /*c070*/  @P0 LDC.64 R12, c[0x0][0x9b0] ;  /* 0x00026c00ff0c0b82 */ /* 0x000e620000000a00 */
[----:B--2---:R-:W-:-:S02]  /*c080*/  @P1 IMAD R2, R0, R8, RZ ;  /* 0x0000000800021224 */ /* 0x004fc400078e02ff */
[----:B0-----:R-:W-:Y:S02]  /*c090*/  @P0 IMAD R0, R0, R6, RZ ;  /* 0x0000000600000224 */ /* 0x001fe400078e02ff */
[C---:B---3--:R-:W-:Y:S02]  /*c0a0*/  @P1 IMAD R9, R3.reuse, R9, R2 ;  /* 0x0000000903091224 */ /* 0x048fe400078e0202 */
[----:B------:R-:W-:Y:S01]  /*c0b0*/  @P1 IMAD.WIDE.U32 R4, R3, R8, RZ ;  /* 0x0000000803041225 */ /* 0x000fe200078e00ff */
[----:B----4-:R-:W-:-:S03]  /*c0c0*/  @P1 SHF.R.S32.HI R15, RZ, 0x1f, R14 ;  /* 0x0000001fff0f1819 */ /* 0x010fc6000001140e */
[----:B------:R-:W-:Y:S01]  /*c0d0*/  @P1 IMAD.IADD R5, R5, 0x1, R9 ;  /* 0x0000000105051824 */ /* 0x000fe200078e0209 */
[----:B------:R-:W-:Y:S01]  /*c0e0*/  @P0 SHF.R.S32.HI R9, RZ, 0x1f, R14 ;  /* 0x0000001fff090819 */ /* 0x000fe2000001140e */
[C---:B------:R-:W-:Y:S02]  /*c0f0*/  @P0 IMAD R7, R3.reuse, R7, R0 ;  /* 0x0000000703070224 */ /* 0x040fe400078e0200 */
[----:B------:R-:W-:-:S04]  /*c100*/  @P0 IMAD.WIDE.U32 R2, R3, R6, RZ ;  /* 0x0000000603020225 */ /* 0x000fc800078e00ff */
[----:B-1----:R-:W-:Y:S02]  /*c110*/  @P1 IMAD R6, R15, R10, RZ ;  /* 0x0000000a0f061224 */ /* 0x002fe400078e02ff */
[----:B------:R-:W-:Y:S02]  /*c120*/  @P0 IMAD.IADD R3, R3, 0x1, R7 ;  /* 0x0000000103030824 */ /* 0x000fe400078e0207 */
[----:B------:R-:W-:Y:S02]  /*c130*/  @P0 IMAD R0, R9, R12, RZ ;  /* 0x0000000c09000224 */ /* 0x000fe400078e02ff */
[C---:B------:R-:W-:Y:S02]  /*c140*/  @P1 IMAD R11, R14.reuse, R11, R6 ;  /* 0x0000000b0e0b1224 */ /* 0x040fe400078e0206 */
[----:B------:R-:W-:-:S04]  /*c150*/  @P1 IMAD.WIDE.U32 R6, R14, R10, R4 ;  /* 0x0000000a0e061225 */ /* 0x000fc800078e0004 */
[C---:B------:R-:W-:Y:S01]  /*c160*/  @P0 IMAD R9, R14.reuse, R13, R0 ;  /* 0x0000000d0e090224 */ /* 0x040fe200078e0200 */
[----:B------:R-:W-:Y:S01]  /*c170*/  @P1 IADD3 R5, R7, R11, RZ ;  /* 0x0000000b07051210 */ /* 0x000fe20007ffe0ff */
[----:B------:R-:W-:Y:S01]  /*c180*/  @P0 IMAD.WIDE.U32 R2, R14, R12, R2 ;  /* 0x0000000c0e020225 */ /* 0x000fe200078e0002 */
[----:B------:R-:W-:-:S03]  /*c190*/  @P1 LEA R8, P3, R6, UR6, 0x2 ;  /* 0x0000000606081c11 */ /* 0x000fc6000f8610ff */
[----:B------:R-:W-:Y:S01]  /*c1a0*/  @P0 IMAD.IADD R3, R3, 0x1, R9 ;  /* 0x0000000103030824 */ /* 0x000fe200078e0209 */
[----:B------:R-:W-:Y:S01]  /*c1b0*/  @P0 LEA R4, P2, R2, UR4, 0x2 ;  /* 0x0000000402040c11 */ /* 0x000fe2000f8410ff */
[----:B------:R-:W-:Y:S01]  /*c1c0*/  IMAD.MOV.U32 R0, RZ, RZ, 0x3f800000 ;  /* 0x3f800000ff007424 */ /* 0x000fe200078e00ff */
[----:B------:R-:W-:Y:S01]  /*c1d0*/  @P1 LEA.HI.X R9, R6, UR7, R5, 0x2, P3 ;  /* 0x0000000706091c11 */ /* 0x000fe200098f1405 */
[----:B------:R-:W-:Y:S01]  /*c1e0*/  ULDC UR4, c[0x0][0x988] ;  /* 0x0002620000047ab9 */ /* 0x000fe20000000800 */
[----:B------:R-:W-:Y:S01]  /*c1f0*/  @P0 LEA.HI.X R5, R2, UR5, R3, 0x2, P2 ;  /* 0x0000000502050c11 */ /* 0x000fe200090f1403 */
[----:B------:R-:W-:Y:S02]  /*c200*/  IMAD.MOV.U32 R3, RZ, RZ, 0x3f800000 ;  /* 0x3f800000ff037424 */ /* 0x000fe400078e00ff */
[----:B------:R0:W2:Y:S04]  /*c210*/  @P1 LDG.E R0, desc[UR42][R8.64] ;  /* 0x0000002a08001981 */ /* 0x0000a8000c1e1900 */
[----:B------:R1:W2:Y:S01]  /*c220*/  @P0 LDG.E R3, desc[UR42][R4.64] ;  /* 0x0000002a04030981 */ /* 0x0002a2000c1e1900 */
[----:B------:R-:W-:-:S02]  /*c230*/  ISETP.GE.AND P1, PT, R125, 0x1, PT ;  /* 0x000000017d00780c */ /* 0x000fc40003f26270 */
[----:B------:R-:W-:Y:S02]  /*c240*/  CS2R R20, SRZ ;  /* 0x0000000000147805 */ /* 0x000fe4000001ff00 */
[----:B------:R-:W-:Y:S01]  /*c250*/  PLOP3.LUT P0, PT, PT, PT, PT, 0x80, 0x0 ;  /* 0x000000000000781c */ /* 0x000fe20003f0f070 */
[----:B------:R-:W-:Y:S01]  /*c260*/  IMAD.MOV.U32 R151, RZ, RZ, RZ ;  /* 0x000000ffff977224 */ /* 0x000fe200078e00ff */
[----:B------:R-:W-:Y:S02]  /*c270*/  CS2R R138, SRZ ;  /* 0x00000000008a7805 */ /* 0x000fe4000001ff00 */
[----:B------:R-:W-:Y:S01]  /*c280*/  CS2R R120, SRZ ;  /* 0x0000000000787805 */ /* 0x000fe2000001ff00 */
[----:B------:R-:W-:Y:S01]  /*c290*/  IMAD.MOV.U32 R146, RZ, RZ, RZ ;  /* 0x000000ffff927224 */ /* 0x000fe200078e00ff */
[----:B------:R-:W-:Y:S01]  /*c2a0*/  CS2R R134, SRZ ;  /* 0x0000000000867805 */ /* 0x000fe2000001ff00 */
[----:B------:R-:W-:Y:S01]  /*c2b0*/  IMAD.MOV.U32 R124, RZ, RZ, RZ ;  /* 0x000000ffff7c7224 */ /* 0x000fe200078e00ff */
[----:B------:R-:W-:-:S02]  /*c2c0*/  CS2R R116, SRZ ;  /* 0x0000000000747805 */ /* 0x000fc4000001ff00 */
[----:B------:R-:W-:Y:S02]  /*c2d0*/  MOV R112, RZ ;  /* 0x000000ff00707202 */ /* 0x000fe40000000f00 */
[----:B------:R-:W-:Y:S01]  /*c2e0*/  CS2R R104, SRZ ;  /* 0x0000000000687805 */ /* 0x000fe2000001ff00 */
[----:B------:R-:W-:Y:S01]  /*c2f0*/  IMAD.MOV.U32 R142, RZ, RZ, RZ ;  /* 0x000000ffff8e7224 */ /* 0x000fe200078e00ff */
[----:B------:R-:W-:Y:S02]  /*c300*/  CS2R R130, SRZ ;  /* 0x0000000000827805 */ /* 0x000fe4000001ff00 */
[----:B------:R-:W-:Y:S01]  /*c310*/  CS2R R108, SRZ ;  /* 0x00000000006c7805 */ /* 0x000fe2000001ff00 */
[----:B------:R-:W-:Y:S01]  /*c320*/  IMAD.MOV.U32 R159, RZ, RZ, RZ ;  /* 0x000000ffff9f7224 */ /* 0x000fe200078e00ff */
[----:B------:R-:W-:Y:S01]  /*c330*/  CS2R R100, SRZ ;  /* 0x0000000000647805 */ /* 0x000fe2000001ff00 */
[----:B------:R-:W-:Y:S01]  /*c340*/  IMAD.MOV.U32 R157, RZ, RZ, RZ ;  /* 0x000000ffff9d7224 */ /* 0x000fe200078e00ff */
[----:B------:R-:W-:-:S02]  /*c350*/  CS2R R126, SRZ ;  /* 0x00000000007e7805 */ /* 0x000fc4000001ff00 */
[----:B------:R-:W-:Y:S02]  /*c360*/  CS2R R96, SRZ ;  /* 0x0000000000607805 */ /* 0x000fe4000001ff00 */
[----:B------:R-:W-:Y:S02]  /*c370*/  MOV R122, RZ ;  /* 0x000000ff007a7202 */ /* 0x000fe40000000f00 */
[----:B------:R-:W-:Y:S02]  /*c380*/  CS2R R92, SRZ ;  /* 0x00000000005c7805 */ /* 0x000fe4000001ff00 */
[----:B------:R-:W-:Y:S01]  /*c390*/  CS2R R154, SRZ ;  /* 0x00000000009a7805 */ /* 0x000fe2000001ff00 */
[----:B------:R-:W-:Y:S01]  /*c3a0*/  IMAD.MOV.U32 R118, RZ, RZ, RZ ;  /* 0x000000ffff767224 */ /* 0x000fe200078e00ff */
[----:B------:R-:W-:Y:S01]  /*c3b0*/  CS2R R88, SRZ ;  /* 0x0000000000587805 */ /* 0x000fe2000001ff00 */
[----:B------:R-:W-:Y:S01]  /*c3c0*/  IMAD.MOV.U32 R114, RZ, RZ, RZ ;  /* 0x000000ffff727224 */ /* 0x000fe200078e00ff */
[----:B------:R-:W-:-:S02]  /*c3d0*/  CS2R R102, SRZ ;  /* 0x0000000000667805 */ /* 0x000fc4000001ff00 */
[----:B------:R-:W-:Y:S01]  /*c3e0*/  CS2R R84, SRZ ;  /* 0x0000000000547805 */ /* 0x000fe2000001ff00 */
[----:B------:R-:W-:Y:S01]  /*c3f0*/  IMAD.MOV.U32 R110, RZ, RZ, RZ ;  /* 0x000000ffff6e7224 */ /* 0x000fe200078e00ff */
[----:B------:R-:W-:Y:S02]  /*c400*/  CS2R R98, SRZ ;  /* 0x0000000000627805 */ /* 0x000fe4000001ff00 */
[----:B------:R-:W-:Y:S02]  /*c410*/  CS2R R80, SRZ ;  /* 0x0000000000507805 */ /* 0x000fe4000001ff00 */
[----:B------:R-:W-:Y:S01]  /*c420*/  MOV R106, RZ ;  /* 0x000000ff006a7202 */ /* 0x000fe20000000f00 */
[----:B------:R-:W-:Y:S01]  /*c430*/  IMAD.MOV.U32 R91, RZ, RZ, RZ ;  /* 0x000000ffff5b7224 */ /* 0x000fe200078e00ff */
[----:B------:R-:W-:Y:S02]  /*c440*/  CS2R R76, SRZ ;  /* 0x00000000004c7805 */ /* 0x000fe4000001ff00 */
[----:B------:R-:W-:-:S02]  /*c450*/  CS2R R94, SRZ ;  /* 0x00000000005e7805 */ /* 0x000fc4000001ff00 */
[----:B------:R-:W-:Y:S02]  /*c460*/  CS2R R72, SRZ ;  /* 0x0000000000487805 */ /* 0x000fe4000001ff00 */
[----:B------:R-:W-:Y:S02]  /*c470*/  CS2R R74, SRZ ;  /* 0x00000000004a7805 */ /* 0x000fe4000001ff00 */
[----:B------:R-:W-:Y:S01]  /*c480*/  CS2R R68, SRZ ;  /* 0x0000000000447805 */ /* 0x000fe2000001ff00 */
[----:B------:R-:W-:Y:S01]  /*c490*/  IMAD.MOV.U32 R79, RZ, RZ, RZ ;  /* 0x000000ffff4f7224 */ /* 0x000fe200078e00ff */
[----:B------:R-:W-:Y:S01]  /*c4a0*/  CS2R R64, SRZ ;  /* 0x0000000000407805 */ /* 0x000fe2000001ff00 */
[----:B------:R-:W-:Y:S01]  /*c4b0*/  IMAD.MOV.U32 R83, RZ, RZ, RZ ;  /* 0x000000ffff537224 */ /* 0x000fe200078e00ff */
[----:B------:R-:W-:Y:S02]  /*c4c0*/  CS2R R70, SRZ ;  /* 0x0000000000467805 */ /* 0x000fe4000001ff00 */
[----:B------:R-:W-:-:S02]  /*c4d0*/  CS2R R60, SRZ ;  /* 0x00000000003c7805 */ /* 0x000fc4000001ff00 */
[----:B------:R-:W-:Y:S02]  /*c4e0*/  MOV R87, RZ ;  /* 0x000000ff00577202 */ /* 0x000fe40000000f00 */
        /* <DEDUP_REMOVED lines=25> */
[----:B0-----:R-:W-:Y:S02]  /*c680*/  CS2R R8, SRZ ;  /* 0x0000000000087805 */ /* 0x001fe4000001ff00 */
[----:B------:R-:W-:Y:S02]  /*c690*/  CS2R R6, SRZ ;  /* 0x0000000000067805 */ /* 0x000fe4000001ff00 */
[----:B------:R-:W-:Y:S02]  /*c6a0*/  CS2R R140, SRZ ;  /* 0x00000000008c7805 */ /* 0x000fe4000001ff00 */
[----:B------:R-:W-:-:S02]  /*c6b0*/  CS2R R128, SRZ ;  /* 0x0000000000807805 */ /* 0x000fc4000001ff00 */
[----:B-1----:R-:W-:Y:S01]  /*c6c0*/  CS2R R4, SRZ ;  /* 0x0000000000047805 */ /* 0x002fe2000001ff00 */
[----:B--2---:R-:W-:Y:S01]  /*c6d0*/  FMUL.FTZ R2, R3, R0 ;  /* 0x0000000003027220 */ /* 0x004fe20000410000 */
[----:B------:R-:W-:Y:S01]  /*c6e0*/  MOV R0, RZ ;  /* 0x000000ff00007202 */ /* 0x000fe20000000f00 */
[----:B------:R-:W-:Y:S02]  /*c6f0*/  IMAD.MOV.U32 R3, RZ, RZ, RZ ;  /* 0x000000ffff037224 */ /* 0x000fe400078e00ff */
[----:B------:R-:W-:Y:S01]  /*c700*/  FMUL.FTZ R2, R2, UR4 ;  /* 0x0000000402027c20 */ /* 0x000fe20008410000 */
[----:B------:R-:W-:Y:S06]  /*c710*/  @!P1 BRA `(.L_x_437) ;  /* 0x000000d4005c9947 */ /* 0x000fec0003800000 */
[----:B------:R-:W0:Y:S01]  /*c720*/  S2R R26, SR_TID.X ;  /* 0x00000000001a7919 */ /* 0x000e220000002100 */
[----:B------:R-:W-:Y:S01]  /*c730*/  UMOV UR4, 0xffffffff ;  /* 0xffffffff00047882 */ /* 0x000fe20000000000 */
[----:B0-----:R-:W-:-:S05]  /*c740*/  VIADD R26, R26, 0xffffff80 ;  /* 0xffffff801a1a7836 */ /* 0x001fca0000000000 */
[----:B------:R-:W-:-:S04]  /*c750*/  SHF.R.S32.HI R32, RZ, 0x1f, R26 ;  /* 0x0000001fff207819 */ /* 0x000fc8000001141a */
[----:B------:R-:W-:-:S04]  /*c760*/  LEA.HI R13, R32, R26, RZ, 0x7 ;  /* 0x0000001a200d7211 */ /* 0x000fc800078f38ff */
[----:B------:R-:W-:Y:S01]  /*c770*/  SHF.R.S32.HI R13, RZ, 0x7, R13 ;  /* 0x00000007ff0d7819 */ /* 0x000fe2000001140d */
[----:B------:R-:W-:Y:S06]  /*c780*/  BRA.DIV UR4, `(.L_x_438) ;  /* 0x0000018204f07947 */ /* 0x000fec000b800000 */
[----:B------:R0:W1:Y:S02]  /*c790*/  SHFL.IDX PT, R236, R13, RZ, 0x1f ;  /* 0x00001fff0dec7589 */ /* 0x00006400000e0000 */
.L_x_665:
[----:B-1----:R-:W-:-:S04]  /*c7a0*/  LEA.HI R0, R236, R236, RZ, 0x1 ;  /* 0x000000ecec007211 */ /* 0x002fc800078f08ff */
[----:B------:R-:W-:Y:S02]  /*c7b0*/  LOP3.LUT R3, R0, 0x1e, RZ, 0xc0, !PT ;  /* 0x0000001e00037812 */ /* 0x000fe400078ec0ff */
[----:B------:R-:W-:-:S03]  /*c7c0*/  MOV R0, UR46 ;  /* 0x0000002e00007c02 */ /* 0x000fc60008000f00 */
[----:B------:R-:W-:Y:S01]  /*c7d0*/  IMAD.IADD R3, R236, 0x1, -R3 ;  /* 0x00000001ec037824 */ /* 0x000fe200078e0a03 */
[----:B------:R-:W-:-:S04]  /*c7e0*/  LOP3.LUT P0, RZ, R0, 0x3ff, RZ, 0xc0, !PT ;  /* 0x000003ff00ff7812 */ /* 0x000fc8000780c0ff */
[----:B------:R-:W-:Y:S02]  /*c7f0*/  LEA R3, R3, UR46, 0xd ;  /* 0x0000002e03037c11 */ /* 0x000fe4000f8e68ff */
[----:B------:R-:W-:Y:S02]  /*c800*/  P2R R24, PR, RZ, 0x1 ;  /* 0x00000001ff187803 */ /* 0x000fe40000000000 */
[----:B------:R-:W-:-:S04]  /*c810*/  SHF.R.U32.HI R3, RZ, 0x4, R3 ;  /* 0x00000004ff037819 */ /* 0x000fc80000011603 */
[----:B------:R-:W-:Y:S01]  /*c820*/  LOP3.LUT R30, R3, 0x3fff, RZ, 0xc0, !PT ;  /* 0x00003fff031e7812 */ /* 0x000fe200078ec0ff */
[----:B------:R-:W-:Y:S06]  /*c830*/  @!P0 BRA `(.L_x_439) ;  /* 0x0000000000408947 */ /* 0x000fec0003800000 */
[----:B------:R-:W-:Y:S01]  /*c840*/  MOV R0, 0x0 ;  /* 0x0000000000007802 */ /* 0x000fe20000000f00 */
[----:B------:R-:W-:Y:S01]  /*c850*/  ULDC.64 UR4, c[0x4][0xc0] ;  /* 0x0100300000047ab9 */ /* 0x000fe20000000a00 */
[----:B------:R-:W-:Y:S01]  /*c860*/  ULDC.64 UR6, c[0x4][0xc8] ;  /* 0x0100320000067ab9 */ /* 0x000fe20000000a00 */
[----:B------:R-:W-:Y:S01]  /*c870*/  IMAD.U32 R4, RZ, RZ, UR4 ;  /* 0x00000004ff047e24 */ /* 0x000fe2000f8e00ff */
[----:B------:R1:W2:Y:S01]  /*c880*/  LDC.64 R14, c[0x4][R0] ;  /* 0x01000000000e7b82 */ /* 0x0002a20000000a00 */
        /* <DEDUP_REMOVED lines=8> */
[----:B01----:R-:W-:-:S07]  /*c910*/  IMAD.MOV.U32 R13, RZ, RZ, RZ ;  /* 0x000000ffff0d7224 */ /* 0x003fce00078e00ff */
[----:B------:R-:W-:-:S07]  /*c920*/  LEPC R20, `(.L_x_439) ;  /* 0x000000001014794e */ /* 0x000fce0000000000 */
[----:B--2--5:R-:W-:Y:S05]  /*c930*/  CALL.ABS.NOINC R14 ;  /* 0x000000000e007343 */ /* 0x024fea0003c00000 */
.L_x_439:
[----:B------:R-:W-:Y:S02]  /*c940*/  ULDC UR4, c[0x0][0x3f4] ;  /* 0x0000fd0000047ab9 */ /* 0x000fe40000000800 */
[----:B------:R-:W-:-:S13]  /*c950*/  ISETP.LT.AND P0, PT, RZ, UR4, PT ;  /* 0x00000004ff007c0c */ /* 0x000fda000bf01270 */
[----:B------:R-:W-:Y:S05]  /*c960*/  @P0 BRA `(.L_x_440) ;  /* 0x0000000000400947 */ /* 0x000fea0003800000 */
[----:B------:R-:W-:-:S04]  /*c970*/  ULEA.HI UR4, UR45, UR45, URZ, 0x1 ;  /* 0x0000002d2d047291 */ /* 0x000fc8000f8f083f */
[----:B------:R-:W-:-:S04]  /*c980*/  ULOP3.LUT UR4, UR4, 0xfffffffe, URZ, 0xc0, !UPT ;  /* 0xfffffffe04047892 */ /* 0x000fc8000f8ec03f */
[----:B------:R-:W-:-:S06]  /*c990*/  UIADD3 UR4, UR45, -UR4, URZ ;  /* 0x800000042d047290 */ /* 0x000fcc000fffe03f */
[----:B------:R-:W-:-:S05]  /*c9a0*/  IMAD.U32 R3, RZ, RZ, UR4 ;  /* 0x00000004ff037e24 */ /* 0x000fca000f8e00ff */
[----:B------:R-:W-:-:S04]  /*c9b0*/  SHF.L.U32 R3, R3, 0x1f, RZ ;  /* 0x0000001f03037819 */ /* 0x000fc800000006ff */
[----:B------:R1:W2:Y:S03]  /*c9c0*/  SYNCS.PHASECHK.TRANS64.TRYWAIT P0, [R22+URZ+0x38800], R3 ;  /* 0x03880003160075a7 */ /* 0x0002a6000800017f */
[----:B--2---:R-:W-:Y:S05]  /*c9d0*/  @!P0 NANOSLEEP.SYNCS 0x989680 ;  /* 0x009896800000895d */ /* 0x004fea0003900000 */
[----:B------:R-:W2:Y:S01]  /*c9e0*/  @!P0 SYNCS.PHASECHK.TRANS64 P0, [R22+URZ+0x38800], R3 ;  /* 0x03880003160085a7 */ /* 0x000ea2000800007f */
[----:B------:R-:W-:Y:S04]  /*c9f0*/  BSSY B0, `(.L_x_441) ;  /* 0x0000006000007945 */ /* 0x000fe80003800000 */
[----:B--2---:R-:W-:Y:S05]  /*ca00*/  @P0 BRA `(.L_x_442) ;  /* 0x0000000000100947 */ /* 0x004fea0003800000 */
.L_x_443:
[----:B--2---:R2:W3:Y:S02]  /*ca10*/  SYNCS.PHASECHK.TRANS64.TRYWAIT P0, [R22+URZ+0x38800], R3 ;  /* 0x03880003160075a7 */ /* 0x0044e4000800017f */
[----:B---3--:R-:W-:Y:S05]  /*ca20*/  @!P0 NANOSLEEP.SYNCS 0x989680 ;  /* 0x009896800000895d */ /* 0x008fea0003900000 */
[----:B------:R-:W3:Y:S02]  /*ca30*/  @!P0 SYNCS.PHASECHK.TRANS64 P0, [R22+URZ+0x38800], R3 ;  /* 0x03880003160085a7 */ /* 0x000ee4000800007f */
[----:B---3--:R-:W-:Y:S05]  /*ca40*/  @!P0 BRA `(.L_x_443) ;  /* 0xfffffffc00f08947 */ /* 0x008fea000383ffff */
.L_x_442:
[----:B------:R-:W-:Y:S05]  /*ca50*/  BSYNC B0 ;  /* 0x0000000000007941 */ /* 0x000fea0003800000 */
.L_x_441:
[----:B------:R-:W-:Y:S05]  /*ca60*/  BRA `(.L_x_444) ;  /* 0x0000007000947947 */ /* 0x000fea0003800000 */
.L_x_440:
[----:B------:R-:W-:Y:S01]  /*ca70*/  ISETP.NE.AND P0, PT, R24, RZ, PT ;  /* 0x000000ff1800720c */ /* 0x000fe20003f05270 */
[----:B------:R-:W1:Y:S01]  /*ca80*/  LDC.64 R28, c[0x0][0x400] ;  /* 0x00010000ff1c7b82 */ /* 0x000e620000000a00 */
[----:B-----5:R-:W-:Y:S01]  /*ca90*/  SHF.R.S32.HI R0, RZ, 0x1f, R113 ;  /* 0x0000001fff007819 */ /* 0x020fe20000011471 */
[----:B------:R-:W-:Y:S01]  /*caa0*/  ULDC.64 UR4, c[0x0][0x3f8] ;  /* 0x0000fe0000047ab9 */ /* 0x000fe20000000a00 */
[----:B------:R-:W-:-:S03]  /*cab0*/  ULDC.64 UR6, c[0x0][0x408] ;  /* 0x0001020000067ab9 */ /* 0x000fc60000000a00 */
[C---:B------:R-:W-:Y:S02]  /*cac0*/  IMAD R4, R0.reuse, UR4, RZ ;  /* 0x0000000400047c24 */ /* 0x040fe4000f8e02ff */
[----:B------:R-:W2:Y:S01]  /*cad0*/  LDC.64 R24, c[0x0][0x3e8] ;  /* 0x0000fa00ff187b82 */ /* 0x000ea20000000a00 */
[----:B------:R-:W-:Y:S02]  /*cae0*/  IMAD R0, R0, UR6, RZ ;  /* 0x0000000600007c24 */ /* 0x000fe4000f8e02ff */
[C---:B------:R-:W-:Y:S02]  /*caf0*/  IMAD R3, R113.reuse, UR5, R4 ;  /* 0x0000000571037c24 */ /* 0x040fe4000f8e0204 */
[C---:B------:R-:W-:Y:S02]  /*cb00*/  IMAD R27, R113.reuse, UR7, R0 ;  /* 0x00000007711b7c24 */ /* 0x040fe4000f8e0200 */
[----:B-1----:R-:W-:-:S05]  /*cb10*/  IMAD.WIDE.U32 R28, R113, UR6, R28 ;  /* 0x00000006711c7c25 */ /* 0x002fca000f8e001c */
[----:B------:R-:W-:Y:S01]  /*cb20*/  IADD3 R27, R27, R29, RZ ;  /* 0x0000001d1b1b7210 */ /* 0x000fe20007ffe0ff */
[----:B--2---:R-:W-:-:S04]  /*cb30*/  IMAD.WIDE.U32 R24, R113, UR4, R24 ;  /* 0x0000000471187c25 */ /* 0x004fc8000f8e0018 */
[----:B------:R-:W-:Y:S01]  /*cb40*/  IMAD.IADD R26, R3, 0x1, R25 ;  /* 0x00000001031a7824 */ /* 0x000fe200078e0219 */
        /* <DEDUP_REMOVED lines=16> */
[----:B--2---:R-:W-:Y:S05]  /*cc50*/  CALL.ABS.NOINC R14 ;  /* 0x000000000e007343 */ /* 0x004fea0003c00000 */
.L_x_445:
[----:B------:R-:W2:Y:S01]  /*cc60*/  LDL R31, [R1+0x4] ;  /* 0x00000400011f7983 */ /* 0x000ea20000100800 */
[----:B------:R-:W-:Y:S01]  /*cc70*/  ULDC.U8 UR4, c[0x0][0x410] ;  /* 0x0001040000047ab9 */ /* 0x000fe20000000000 */
[----:B------:R-:W-:Y:S01]  /*cc80*/  BSSY B0, `(.L_x_446) ;  /* 0x00006fb000007945 */ /* 0x000fe20003800000 */
[----:B------:R-:W-:Y:S01]  /*cc90*/  ISETP.NE.AND P0, PT, RZ, UR4, PT ;  /* 0x00000004ff007c0c */ /* 0x000fe2000bf05270 */
[----:B--2---:R-:W-:-:S12]  /*cca0*/  IMAD R6, R31, 0x80, R23 ;  /* 0x000000801f067824 */ /* 0x004fd800078e0217 */
[----:B------:R-:W-:Y:S05]  /*ccb0*/  @!P0 BRA `(.L_x_447) ;  /* 0x0000003400a08947 */ /* 0x000fea0003800000 */
[----:B------:R-:W-:-:S03]  /*ccc0*/  UMOV UR4, 0xffffffff ;  /* 0xffffffff00047882 */ /* 0x000fc60000000000 */
[----:B------:R-:W-:Y:S05]  /*ccd0*/  BRA.DIV UR4, `(.L_x_448) ;  /* 0x0000017e04c47947 */ /* 0x000fea000b800000 */
[----:B------:R1:W2:Y:S04]  /*cce0*/  SHFL.IDX PT, R3, R24, RZ, 0x181f ;  /* 0x00181fff18037589 */ /* 0x0002a800000e0000 */
[----:B------:R1:W3:Y:S04]  /*ccf0*/  SHFL.IDX PT, R14, R28, RZ, 0x181f ;  /* 0x00181fff1c0e7589 */ /* 0x0002e800000e0000 */
[----:B------:R1:W4:Y:S04]  /*cd00*/  SHFL.IDX PT, R0, R26, RZ, 0x181f ;  /* 0x00181fff1a007589 */ /* 0x00032800000e0000 */
[----:B------:R1:W0:Y:S02]  /*cd10*/  SHFL.IDX PT, R4, R27, RZ, 0x181f ;  /* 0x00181fff1b047589 */ /* 0x00022400000e0000 */
.L_x_671:
[----:B------:R-:W-:Y:S01]  /*cd20*/  ULDC UR4, c[0x0][0x448] ;  /* 0x0001120000047ab9 */ /* 0x000fe20000000800 */
[----:B------:R-:W-:Y:S01]  /*cd30*/  BSSY B1, `(.L_x_449) ;  /* 0x000001b000017945 */ /* 0x000fe20003800000 */
[----:B------:R-:W-:Y:S01]  /*cd40*/  IMAD R119, R119, UR4, RZ ;  /* 0x0000000477777c24 */ /* 0x000fe2000f8e02ff */
[----:B------:R-:W-:Y:S02]  /*cd50*/  CS2R R10, SRZ ;  /* 0x00000000000a7805 */ /* 0x000fe4000001ff00 */
[----:B------:R-:W-:Y:S02]  /*cd60*/  CS2R R20, SRZ ;  /* 0x0000000000147805 */ /* 0x000fe4000001ff00 */
[----:B0-----:R-:W-:Y:S02]  /*cd70*/  CS2R R12, SRZ ;  /* 0x00000000000c7805 */ /* 0x001fe4000001ff00 */
[----:B------:R-:W-:Y:S02]  /*cd80*/  ISETP.GE.AND P0, PT, R6, R119, PT ;  /* 0x000000770600720c */ /* 0x000fe40003f06270 */
[----:B------:R-:W-:-:S11]  /*cd90*/  CS2R R6, SRZ ;  /* 0x0000000000067805 */ /* 0x000fd6000001ff00 */
[----:B------:R-:W-:Y:S05]  /*cda0*/  @P0 BRA `(.L_x_450) ;  /* 0x00000000004c0947 */ /* 0x000fea0003800000 */
[----:B------:R-:W-:Y:S01]  /*cdb0*/  ULDC UR4, c[0x0][0x3f4] ;  /* 0x0000fd0000047ab9 */ /* 0x000fe20000000800 */
[----:B------:R-:W-:Y:S02]  /*cdc0*/  SHF.R.S32.HI R7, RZ, 0x1f, R233 ;  /* 0x0000001fff077819 */ /* 0x000fe400000114e9 */
[----:B------:R-:W-:Y:S02]  /*cdd0*/  ISETP.GE.AND P4, PT, R18, UR4, PT ;  /* 0x0000000412007c0c */ /* 0x000fe4000bf86270 */
[----:B------:R-:W-:Y:S02]  /*cde0*/  ISETP.GE.AND P5, PT, R233, UR4, PT ;  /* 0x00000004e9007c0c */ /* 0x000fe4000bfa6270 */
[----:B------:R-:W-:Y:S02]  /*cdf0*/  SHF.R.S32.HI R5, RZ, 0x1f, R18 ;  /* 0x0000001fff057819 */ /* 0x000fe40000011412 */
[----:B------:R-:W-:-:S07]  /*ce00*/  CS2R R20, SRZ ;  /* 0x0000000000147805 */ /* 0x000fce000001ff00 */
[CC--:B-1-3--:R-:W-:Y:S02]  /*ce10*/  @!P4 IADD3 R24, P1, R18.reuse, R14.reuse, RZ ;  /* 0x0000000e1218c210 */ /* 0x0cafe40007f3e0ff */
[CC--:B--2---:R-:W-:Y:S02]  /*ce20*/  @!P5 IADD3 R26, P2, R233.reuse, R3.reuse, RZ ;  /* 0x00000003e91ad210 */ /* 0x0c4fe40007f5e0ff */
[----:B------:R-:W-:Y:S02]  /*ce30*/  @!P5 IADD3 R14, P3, R233, R14, RZ ;  /* 0x0000000ee90ed210 */ /* 0x000fe40007f7e0ff */
[----:B------:R-:W-:Y:S01]  /*ce40*/  @!P4 IADD3 R8, P0, R18, R3, RZ ;  /* 0x000000031208c210 */ /* 0x000fe20007f1e0ff */
[--C-:B----4-:R-:W-:Y:S01]  /*ce50*/  @!P5 IMAD.X R27, R0, 0x1, R7.reuse, P2 ;  /* 0x00000001001bd824 */ /* 0x110fe200010e0607 */
[C---:B------:R-:W-:Y:S01]  /*ce60*/  @!P4 IADD3.X R25, R4.reuse, R5, RZ, P1, !PT ;  /* 0x000000050419c210 */ /* 0x040fe20000ffe4ff */
[----:B------:R-:W-:Y:S01]  /*ce70*/  @!P5 IMAD.X R15, R4, 0x1, R7, P3 ;  /* 0x00000001040fd824 */ /* 0x000fe200018e0607 */
[----:B------:R-:W-:Y:S01]  /*ce80*/  CS2R R6, SRZ ;  /* 0x0000000000067805 */ /* 0x000fe2000001ff00 */
[----:B------:R-:W-:-:S02]  /*ce90*/  @!P4 IMAD.X R9, R0, 0x1, R5, P0 ;  /* 0x000000010009c824 */ /* 0x000fc400000e0605 */
[----:B------:R0:W5:Y:S04]  /*cea0*/  @!P4 LD.E.64 R12, desc[UR42][R24.64] ;  /* 0x0000002a180cc980 */ /* 0x000168000c101b00 */
[----:B------:R0:W5:Y:S04]  /*ceb0*/  @!P4 LD.E.64 R10, desc[UR42][R8.64] ;  /* 0x0000002a080ac980 */ /* 0x000168000c101b00 */
[----:B------:R0:W5:Y:S04]  /*cec0*/  @!P5 LD.E.64 R6, desc[UR42][R26.64] ;  /* 0x0000002a1a06d980 */ /* 0x000168000c101b00 */
[----:B------:R0:W5:Y:S02]  /*ced0*/  @!P5 LD.E.64 R20, desc[UR42][R14.64] ;  /* 0x0000002a0e14d980 */ /* 0x000164000c101b00 */
.L_x_450:
[----:B------:R-:W-:Y:S05]  /*cee0*/  BSYNC B1 ;  /* 0x0000000000017941 */ /* 0x000fea0003800000 */
.L_x_449:
[----:B------:R-:W-:Y:S01]  /*cef0*/  ULEA.HI UR4, UR45, UR45, URZ, 0x1 ;  /* 0x0000002d2d047291 */ /* 0x000fe2000f8f083f */
[----:B----45:R-:W-:Y:S01]  /*cf00*/  SHF.R.U32.HI R0, RZ, 0x8, R10 ;  /* 0x00000008ff007819 */ /* 0x030fe2000001160a */
[----:B01----:R-:W-:Y:S01]  /*cf10*/  IMAD R26, R31, -0x80, R119 ;  /* 0xffffff801f1a7824 */ /* 0x003fe200078e0277 */
[----:B------:R-:W-:Y:S01]  /*cf20*/  SHF.R.U32.HI R9, RZ, 0x8, R11 ;  /* 0x00000008ff097819 */ /* 0x000fe2000001160b */
[----:B------:R-:W-:Y:S01]  /*cf30*/  ULOP3.LUT UR4, UR4, 0xfffffffe, URZ, 0xc0, !UPT ;  /* 0xfffffffe04047892 */ /* 0x000fe2000f8ec03f */
[----:B--2---:R-:W-:Y:S01]  /*cf40*/  LOP3.LUT R3, R10, 0xff, RZ, 0xc0, !PT ;  /* 0x000000ff0a037812 */ /* 0x004fe200078ec0ff */
[----:B------:R-:W-:Y:S01]  /*cf50*/  BSSY B1, `(.L_x_451) ;  /* 0x000003b000017945 */ /* 0x000fe20003800000 */
[----:B------:R-:W-:Y:S01]  /*cf60*/  LOP3.LUT R0, R0, 0xff, RZ, 0xc0, !PT ;  /* 0x000000ff00007812 */ /* 0x000fe200078ec0ff */
[----:B------:R-:W-:Y:S01]  /*cf70*/  UIADD3 UR4, UR45, -UR4, URZ ;  /* 0x800000042d047290 */ /* 0x000fe2000fffe03f */
[----:B------:R-:W-:Y:S02]  /*cf80*/  LOP3.LUT R4, R11, 0xff, RZ, 0xc0, !PT ;  /* 0x000000ff0b047812 */ /* 0x000fe400078ec0ff */
[----:B------:R-:W-:-:S02]  /*cf90*/  LOP3.LUT R9, R9, 0xff, RZ, 0xc0, !PT ;  /* 0x000000ff09097812 */ /* 0x000fc400078ec0ff */
[----:B------:R-:W-:Y:S01]  /*cfa0*/  PRMT R5, R0, 0x7604, R3 ;  /* 0x0000760400057816 */ /* 0x000fe20000000003 */
[----:B------:R-:W-:Y:S01]  /*cfb0*/  IMAD.U32 R35, RZ, RZ, UR4 ;  /* 0x00000004ff237e24 */ /* 0x000fe2000f8e00ff */
[----:B------:R-:W-:Y:S02]  /*cfc0*/  SHF.R.U32.HI R0, RZ, 0x8, R6 ;  /* 0x00000008ff007819 */ /* 0x000fe40000011606 */
[----:B------:R-:W-:Y:S02]  /*cfd0*/  SHF.R.U32.HI R15, RZ, 0x8, R7 ;  /* 0x00000008ff0f7819 */ /* 0x000fe40000011607 */
[----:B------:R-:W-:Y:S02]  /*cfe0*/  SHF.L.U32 R35, R35, 0x1f, RZ ;  /* 0x0000001f23237819 */ /* 0x000fe400000006ff */
[----:B------:R-:W-:Y:S02]  /*cff0*/  PRMT R4, R9, 0x7604, R4 ;  /* 0x0000760409047816 */ /* 0x000fe40000000004 */
[----:B------:R-:W0:Y:S01]  /*d000*/  SYNCS.PHASECHK.TRANS64.TRYWAIT P0, [R22+URZ+0x38800], R35 ;  /* 0x03880023160075a7 */ /* 0x000e22000800017f */
[----:B------:R-:W-:-:S02]  /*d010*/  LOP3.LUT R8, R6, 0xff, RZ, 0xc0, !PT ;  /* 0x000000ff06087812 */ /* 0x000fc400078ec0ff */
[----:B------:R-:W-:Y:S02]  /*d020*/  SHF.R.U32.HI R3, RZ, 0x8, R12 ;  /* 0x00000008ff037819 */ /* 0x000fe4000001160c */
[----:B------:R-:W-:Y:S02]  /*d030*/  LOP3.LUT R9, R0, 0xff, RZ, 0xc0, !PT ;  /* 0x000000ff00097812 */ /* 0x000fe400078ec0ff */
[----:B---3--:R-:W-:Y:S02]  /*d040*/  LOP3.LUT R14, R7, 0xff, RZ, 0xc0, !PT ;  /* 0x000000ff070e7812 */ /* 0x008fe400078ec0ff */
[----:B------:R-:W-:Y:S02]  /*d050*/  LOP3.LUT R15, R15, 0xff, RZ, 0xc0, !PT ;  /* 0x000000ff0f0f7812 */ /* 0x000fe400078ec0ff */
[----:B------:R-:W-:Y:S02]  /*d060*/  SHF.R.U32.HI R0, RZ, 0x8, R20 ;  /* 0x00000008ff007819 */ /* 0x000fe40000011614 */
[----:B------:R-:W-:-:S02]  /*d070*/  LOP3.LUT R24, R12, 0xff, RZ, 0xc0, !PT ;  /* 0x000000ff0c187812 */ /* 0x000fc400078ec0ff */
[----:B------:R-:W-:Y:S02]  /*d080*/  LOP3.LUT R3, R3, 0xff, RZ, 0xc0, !PT ;  /* 0x000000ff03037812 */ /* 0x000fe400078ec0ff */
[----:B------:R-:W-:Y:S02]  /*d090*/  PRMT R9, R9, 0x7604, R8 ;  /* 0x0000760409097816 */ /* 0x000fe40000000008 */
[----:B------:R-:W-:Y:S02]  /*d0a0*/  SHF.R.U32.HI R8, RZ, 0x8, R13 ;  /* 0x00000008ff087819 */ /* 0x000fe4000001160d */
[----:B------:R-:W-:Y:S02]  /*d0b0*/  PRMT R14, R15, 0x7604, R14 ;  /* 0x000076040f0e7816 */ /* 0x000fe4000000000e */
[----:B------:R-:W-:Y:S02]  /*d0c0*/  LOP3.LUT R15, R20, 0xff, RZ, 0xc0, !PT ;  /* 0x000000ff140f7812 */ /* 0x000fe400078ec0ff */
[----:B------:R-:W-:-:S02]  /*d0d0*/  LOP3.LUT R0, R0, 0xff, RZ, 0xc0, !PT ;  /* 0x000000ff00007812 */ /* 0x000fc400078ec0ff */
[----:B------:R-:W-:Y:S02]  /*d0e0*/  PRMT R27, R3, 0x7604, R24 ;  /* 0x00007604031b7816 */ /* 0x000fe40000000018 */
[----:B------:R-:W-:Y:S02]  /*d0f0*/  LOP3.LUT R3, R13, 0xff, RZ, 0xc0, !PT ;  /* 0x000000ff0d037812 */ /* 0x000fe400078ec0ff */
[----:B------:R-:W-:Y:S02]  /*d100*/  LOP3.LUT R8, R8, 0xff, RZ, 0xc0, !PT ;  /* 0x000000ff08087812 */ /* 0x000fe400078ec0ff */
[----:B------:R-:W-:Y:S02]  /*d110*/  PRMT R31, R0, 0x7604, R15 ;  /* 0x00007604001f7816 */ /* 0x000fe4000000000f */
[----:B------:R-:W-:Y:S02]  /*d120*/  SHF.R.U32.HI R15, RZ, 0x10, R7 ;  /* 0x00000010ff0f7819 */ /* 0x000fe40000011607 */
[----:B------:R-:W-:-:S02]  /*d130*/  SHF.R.U32.HI R25, RZ, 0x8, R21 ;  /* 0x00000008ff197819 */ /* 0x000fc40000011615 */
[----:B------:R-:W-:Y:S01]  /*d140*/  PRMT R8, R8, 0x7604, R3 ;  /* 0x0000760408087816 */ /* 0x000fe20000000003 */
[----:B------:R-:W-:Y:S01]  /*d150*/  IMAD.U32 R15, R15, 0x10000, RZ ;  /* 0x000100000f0f7824 */ /* 0x000fe200078e00ff */
[----:B------:R-:W-:Y:S02]  /*d160*/  SHF.R.U32.HI R29, RZ, 0x10, R13 ;  /* 0x00000010ff1d7819 */ /* 0x000fe4000001160d */
[----:B------:R-:W-:Y:S02]  /*d170*/  SHF.R.U32.HI R3, RZ, 0x10, R11 ;  /* 0x00000010ff037819 */ /* 0x000fe4000001160b */
[----:B------:R-:W-:Y:S01]  /*d180*/  LOP3.LUT R24, R21, 0xff, RZ, 0xc0, !PT ;  /* 0x000000ff15187812 */ /* 0x000fe200078ec0ff */
[----:B------:R-:W-:Y:S01]  /*d190*/  IMAD.U32 R29, R29, 0x10000, RZ ;  /* 0x000100001d1d7824 */ /* 0x000fe200078e00ff */
[----:B------:R-:W-:Y:S02]  /*d1a0*/  LOP3.LUT R25, R25, 0xff, RZ, 0xc0, !PT ;  /* 0x000000ff19197812 */ /* 0x000fe400078ec0ff */
[----:B------:R-:W-:-:S02]  /*d1b0*/  SHF.R.U32.HI R33, RZ, 0x10, R21 ;  /* 0x00000010ff217819 */ /* 0x000fc40000011615 */
[----:B------:R-:W-:Y:S02]  /*d1c0*/  SHF.L.U32 R3, R3, 0x10, RZ ;  /* 0x0000001003037819 */ /* 0x000fe400000006ff */
[----:B------:R-:W-:Y:S01]  /*d1d0*/  PRMT R24, R25, 0x7604, R24 ;  /* 0x0000760419187816 */ /* 0x000fe20000000018 */
[----:B------:R-:W-:Y:S01]  /*d1e0*/  IMAD.U32 R33, R33, 0x10000, RZ ;  /* 0x0001000021217824 */ /* 0x000fe200078e00ff */
[----:B------:R-:W-:Y:S02]  /*d1f0*/  LOP3.LUT R5, R5, 0xff0000, R10, 0xf8, !PT ;  /* 0x00ff000005057812 */ /* 0x000fe400078ef80a */
[----:B------:R-:W-:Y:S02]  /*d200*/  LOP3.LUT R3, R4, 0xff0000, R3, 0xf8, !PT ;  /* 0x00ff000004037812 */ /* 0x000fe400078ef803 */
[----:B------:R-:W-:Y:S02]  /*d210*/  LOP3.LUT R25, R14, 0xff0000, R15, 0xf8, !PT ;  /* 0x00ff00000e197812 */ /* 0x000fe400078ef80f */
[----:B------:R-:W-:-:S02]  /*d220*/  VIMNMX R0, R26, 0x80, PT ;  /* 0x000000801a007848 */ /* 0x000fc40003fe0100 */
[----:B------:R-:W-:Y:S02]  /*d230*/  LOP3.LUT R29, R8, 0xff0000, R29, 0xf8, !PT ;  /* 0x00ff0000081d7812 */ /* 0x000fe400078ef81d */
[----:B------:R-:W-:Y:S02]  /*d240*/  LOP3.LUT R15, R9, 0xff0000, R6, 0xf8, !PT ;  /* 0x00ff0000090f7812 */ /* 0x000fe400078ef806 */
[----:B------:R-:W-:Y:S02]  /*d250*/  LOP3.LUT R27, R27, 0xff0000, R12, 0xf8, !PT ;  /* 0x00ff00001b1b7812 */ /* 0x000fe400078ef80c */
[----:B------:R-:W-:Y:S02]  /*d260*/  LOP3.LUT R9, R5, 0xff000000, R10, 0xf8, !PT ;  /* 0xff00000005097812 */ /* 0x000fe400078ef80a */
[----:B------:R-:W-:Y:S02]  /*d270*/  LOP3.LUT R10, R3, 0xff000000, R11, 0xf8, !PT ;  /* 0xff000000030a7812 */ /* 0x000fe400078ef80b */
[----:B------:R-:W-:-:S02]  /*d280*/  LOP3.LUT R33, R24, 0xff0000, R33, 0xf8, !PT ;  /* 0x00ff000018217812 */ /* 0x000fc400078ef821 */
[----:B------:R-:W-:Y:S02]  /*d290*/  ISETP.GE.AND P1, PT, R23, R0, PT ;  /* 0x000000001700720c */ /* 0x000fe40003f26270 */
[----:B------:R-:W-:Y:S02]  /*d2a0*/  LOP3.LUT R3, R15, 0xff000000, R6, 0xf8, !PT ;  /* 0xff0000000f037812 */ /* 0x000fe400078ef806 */
[----:B------:R-:W-:Y:S02]  /*d2b0*/  LOP3.LUT R8, R25, 0xff000000, R7, 0xf8, !PT ;  /* 0xff00000019087812 */ /* 0x000fe400078ef807 */
[----:B------:R-:W-:Y:S02]  /*d2c0*/  LOP3.LUT R12, R27, 0xff000000, R12, 0xf8, !PT ;  /* 0xff0000001b0c7812 */ /* 0x000fe400078ef80c */
[----:B------:R-:W-:Y:S02]  /*d2d0*/  LOP3.LUT R14, R29, 0xff000000, R13, 0xf8, !PT ;  /* 0xff0000001d0e7812 */ /* 0x000fe400078ef80d */
[----:B------:R-:W-:Y:S01]  /*d2e0*/  LOP3.LUT R11, R31, 0xff0000, R20, 0xf8, !PT ;  /* 0x00ff00001f0b7812 */ /* 0x000fe200078ef814 */
[----:B0-----:R-:W-:Y:S06]  /*d2f0*/  @!P0 BRA `(.L_x_452) ;  /* 0x0000017800ac8947 */ /* 0x001fec0003800000 */
.L_x_672:
[----:B------:R-:W-:Y:S05]  /*d300*/  BSYNC B1 ;  /* 0x0000000000017941 */ /* 0x000fea0003800000 */
.L_x_451:
[----:B------:R-:W-:Y:S01]  /*d310*/  BSSY B1, `(.L_x_453) ;  /* 0x00000c0000017945 */ /* 0x000fe20003800000 */
[----:B------:R-:W-:Y:S02]  /*d320*/  LOP3.LUT R11, R11, 0xff000000, R20, 0xf8, !PT ;  /* 0xff0000000b0b7812 */ /* 0x000fe400078ef814 */
[----:B------:R-:W-:Y:S01]  /*d330*/  LOP3.LUT R13, R33, 0xff000000, R21, 0xf8, !PT ;  /* 0xff000000210d7812 */ /* 0x000fe200078ef815 */
[----:B------:R-:W-:Y:S06]  /*d340*/  @P1 BRA `(.L_x_454) ;  /* 0x0000000800f01947 */ /* 0x000fec0003800000 */
[----:B------:R1:W5:Y:S01]  /*d350*/  LDL R39, [R1+0x30] ;  /* 0x0000300001277983 */ /* 0x0003620000100800 */
[----:B------:R-:W2:Y:S01]  /*d360*/  LDC R4, c[0x0][0x3f4] ;  /* 0x0000fd00ff047b82 */ /* 0x000ea20000000800 */
[----:B------:R-:W-:Y:S01]  /*d370*/  BSSY B2, `(.L_x_455) ;  /* 0x000005e000027945 */ /* 0x000fe20003800000 */
[-C--:B--2---:R-:W-:Y:S02]  /*d380*/  ISETP.GE.AND P0, PT, R18, R4.reuse, PT ;  /* 0x000000041200720c */ /* 0x084fe40003f06270 */
[----:B------:R-:W-:-:S11]  /*d390*/  ISETP.GE.AND P1, PT, R233, R4, PT ;  /* 0x00000004e900720c */ /* 0x000fd60003f26270 */
[----:B-1----:R-:W-:Y:S05]  /*d3a0*/  @P0 BRA `(.L_x_456) ;  /* 0x0000000400680947 */ /* 0x002fea0003800000 */
[----:B-----5:R-:W1:Y:S01]  /*d3b0*/  LDS.128 R4, [R39+0x20400] ;  /* 0x0204000027047984 */ /* 0x020e620000000c00 */
[----:B------:R-:W-:Y:S02]  /*d3c0*/  F2FP.F16.E4M3.UNPACK_B R28, R12 ;  /* 0x0000000cff1c723e */ /* 0x000fe400020006ff */
[----:B------:R-:W-:-:S03]  /*d3d0*/  F2FP.F16.E4M3.UNPACK_B R26, R9 ;  /* 0x00000009ff1a723e */ /* 0x000fc600020006ff */
[----:B------:R-:W-:Y:S02]  /*d3e0*/  HADD2.F32 R29, -RZ, R28.H1_H1 ;  /* 0x3000001cff1d7230 */ /* 0x000fe40000004100 */
[----:B------:R-:W-:Y:S02]  /*d3f0*/  HADD2.F32 R27, -RZ, R26.H1_H1 ;  /* 0x3000001aff1b7230 */ /* 0x000fe40000004100 */
[----:B------:R-:W-:Y:S02]  /*d400*/  HADD2.F32 R28, -RZ, R28.H0_H0 ;  /* 0x2000001cff1c7230 */ /* 0x000fe40000004100 */
[----:B------:R-:W-:Y:S01]  /*d410*/  HADD2.F32 R26, -RZ, R26.H0_H0 ;  /* 0x2000001aff1a7230 */ /* 0x000fe20000004100 */
[-C--:B-1----:R-:W-:Y:S02]  /*d420*/  F2FP.F16.E4M3.UNPACK_B R15, R4.reuse.H1 ;  /* 0x00000004ff0f723e */ /* 0x082fe400030006ff */
[-C--:B------:R-:W-:Y:S02]  /*d430*/  F2FP.F16.E4M3.UNPACK_B R21, R5.reuse ;  /* 0x00000005ff15723e */ /* 0x080fe400020006ff */
[----:B------:R-:W-:Y:S01]  /*d440*/  F2FP.F16.E4M3.UNPACK_B R24, R5.H1 ;  /* 0x00000005ff18723e */ /* 0x000fe200030006ff */
[--C-:B------:R-:W-:Y:S01]  /*d450*/  HADD2.F32 R20, -RZ, R15.reuse.H0_H0 ;  /* 0x2000000fff147230 */ /* 0x100fe20000004100 */
[----:B------:R-:W-:Y:S01]  /*d460*/  F2FP.F16.E4M3.UNPACK_B R4, R4 ;  /* 0x00000004ff04723e */ /* 0x000fe200020006ff */
[----:B------:R-:W-:Y:S01]  /*d470*/  HADD2.F32 R15, -RZ, R15.H1_H1 ;  /* 0x3000000fff0f7230 */ /* 0x000fe20000004100 */
[----:B------:R-:W-:-:S02]  /*d480*/  F2FP.F16.E4M3.UNPACK_B R25, R6 ;  /* 0x00000006ff19723e */ /* 0x000fc400020006ff */
[----:B------:R-:W-:Y:S02]  /*d490*/  F2FP.F16.E4M3.UNPACK_B R6, R6.H1 ;  /* 0x00000006ff06723e */ /* 0x000fe400030006ff */
[C---:B------:R-:W-:Y:S01]  /*d4a0*/  FMUL.FTZ R5, R15.reuse, R29 ;  /* 0x0000001d0f057220 */ /* 0x040fe20000410000 */
[----:B------:R-:W-:Y:S01]  /*d4b0*/  FMUL.FTZ R32, R15, R27 ;  /* 0x0000001b0f207220 */ /* 0x000fe20000410000 */
[----:B------:R-:W-:Y:S02]  /*d4c0*/  F2FP.F16.E4M3.UNPACK_B R15, R7 ;  /* 0x00000007ff0f723e */ /* 0x000fe400020006ff */
[C---:B------:R-:W-:Y:S01]  /*d4d0*/  FFMA.FTZ R34, R20.reuse, R27, -R5 ;  /* 0x0000001b14227223 */ /* 0x040fe20000010805 */
[--C-:B------:R-:W-:Y:S01]  /*d4e0*/  HADD2.F32 R5, -RZ, R4.reuse.H1_H1 ;  /* 0x30000004ff057230 */ /* 0x100fe20000004100 */
[----:B------:R-:W-:Y:S01]  /*d4f0*/  F2FP.F16.E4M3.UNPACK_B R27, R12.H1 ;  /* 0x0000000cff1b723e */ /* 0x000fe200030006ff */
[----:B0-----:R-:W-:Y:S01]  /*d500*/  FFMA.FTZ R35, R20, R29, R32 ;  /* 0x0000001d14237223 */ /* 0x001fe20000010020 */
[----:B------:R-:W-:Y:S01]  /*d510*/  HADD2.F32 R4, -RZ, R4.H0_H0 ;  /* 0x20000004ff047230 */ /* 0x000fe20000004100 */
[----:B------:R-:W-:Y:S01]  /*d520*/  F2FP.F16.E4M3.UNPACK_B R20, R9.H1 ;  /* 0x00000009ff14723e */ /* 0x000fe200030006ff */
[C---:B------:R-:W-:Y:S01]  /*d530*/  FMUL.FTZ R31, R5.reuse, R28 ;  /* 0x0000001c051f7220 */ /* 0x040fe20000410000 */
[----:B------:R-:W-:Y:S01]  /*d540*/  FMUL.FTZ R33, R5, R26 ;  /* 0x0000001a05217220 */ /* 0x000fe20000410000 */
[----:B------:R-:W-:Y:S01]  /*d550*/  HADD2.F32 R29, -RZ, R27.H1_H1 ;  /* 0x3000001bff1d7230 */ /* 0x000fe20000004100 */
[----:B------:R-:W-:Y:S01]  /*d560*/  F2FP.F16.E4M3.UNPACK_B R7, R7.H1 ;  /* 0x00000007ff07723e */ /* 0x000fe200030006ff */
[----:B------:R-:W-:-:S02]  /*d570*/  HADD2.F32 R5, -RZ, R24.H1_H1 ;  /* 0x30000018ff057230 */ /* 0x000fc40000004100 */
[C---:B------:R-:W-:Y:S01]  /*d580*/  FFMA.FTZ R31, R4.reuse, R26, -R31 ;  /* 0x0000001a041f7223 */ /* 0x040fe2000001081f */
[----:B------:R-:W-:Y:S01]  /*d590*/  FFMA.FTZ R32, R4, R28, R33 ;  /* 0x0000001c04207223 */ /* 0x000fe20000010021 */
[----:B------:R-:W-:Y:S02]  /*d5a0*/  HADD2.F32 R26, -RZ, R20.H1_H1 ;  /* 0x30000014ff1a7230 */ /* 0x000fe40000004100 */
[----:B------:R-:W-:Y:S02]  /*d5b0*/  HADD2.F32 R24, -RZ, R24.H0_H0 ;  /* 0x20000018ff187230 */ /* 0x000fe40000004100 */
[C---:B------:R-:W-:Y:S01]  /*d5c0*/  FMUL.FTZ R33, R5.reuse, R29 ;  /* 0x0000001d05217220 */ /* 0x040fe20000410000 */
[----:B------:R-:W-:Y:S02]  /*d5d0*/  HADD2.F32 R27, -RZ, R27.H0_H0 ;  /* 0x2000001bff1b7230 */ /* 0x000fe40000004100 */
[----:B------:R-:W-:Y:S01]  /*d5e0*/  FMUL.FTZ R5, R5, R26 ;  /* 0x0000001a05057220 */ /* 0x000fe20000410000 */
[----:B------:R-:W-:-:S02]  /*d5f0*/  HADD2.F32 R4, -RZ, R21.H1_H1 ;  /* 0x30000015ff047230 */ /* 0x000fc40000004100 */
[----:B------:R-:W-:Y:S01]  /*d600*/  FFMA.FTZ R33, R24, R26, -R33 ;  /* 0x0000001a18217223 */ /* 0x000fe20000010821 */
[----:B------:R-:W-:Y:S01]  /*d610*/  HADD2.F32 R20, -RZ, R20.H0_H0 ;  /* 0x20000014ff147230 */ /* 0x000fe20000004100 */
[----:B------:R-:W-:Y:S01]  /*d620*/  F2FP.F16.E4M3.UNPACK_B R26, R14 ;  /* 0x0000000eff1a723e */ /* 0x000fe200020006ff */
[----:B------:R-:W-:Y:S02]  /*d630*/  HADD2.F32 R21, -RZ, R21.H0_H0 ;  /* 0x20000015ff157230 */ /* 0x000fe40000004100 */
[----:B------:R-:W-:Y:S01]  /*d640*/  FMUL.FTZ R28, R4, R27 ;  /* 0x0000001b041c7220 */ /* 0x000fe20000410000 */
[----:B------:R-:W-:Y:S01]  /*d650*/  FFMA.FTZ R38, R24, R29, R5 ;  /* 0x0000001d18267223 */ /* 0x000fe20000010005 */
[----:B------:R-:W-:Y:S01]  /*d660*/  F2FP.F16.E4M3.UNPACK_B R24, R10 ;  /* 0x0000000aff18723e */ /* 0x000fe200020006ff */
[-C--:B------:R-:W-:Y:S01]  /*d670*/  FMUL.FTZ R4, R4, R20.reuse ;  /* 0x0000001404047220 */ /* 0x080fe20000410000 */
[----:B------:R-:W-:Y:S01]  /*d680*/  FFMA.FTZ R29, R21, R20, -R28 ;  /* 0x00000014151d7223 */ /* 0x000fe2000001081c */
[----:B------:R-:W-:Y:S01]  /*d690*/  HADD2.F32 R28, -RZ, R26.H1_H1 ;  /* 0x3000001aff1c7230 */ /* 0x000fe20000004100 */
[----:B------:R-:W-:Y:S01]  /*d6a0*/  F2FP.SATFINITE.E4M3.F32.PACK_AB_MERGE_C R33, R38, R33, RZ ;  /* 0x000000212621723e */ /* 0x000fe200048070ff */
[----:B------:R-:W-:-:S02]  /*d6b0*/  HADD2.F32 R5, -RZ, R6.H1_H1 ;  /* 0x30000006ff057230 */ /* 0x000fc40000004100 */
[----:B------:R-:W-:Y:S01]  /*d6c0*/  FFMA.FTZ R36, R21, R27, R4 ;  /* 0x0000001b15247223 */ /* 0x000fe20000010004 */
[----:B------:R-:W-:Y:S02]  /*d6d0*/  HADD2.F32 R20, -RZ, R24.H1_H1 ;  /* 0x30000018ff147230 */ /* 0x000fe40000004100 */
[----:B------:R-:W-:Y:S02]  /*d6e0*/  HADD2.F32 R6, -RZ, R6.H0_H0 ;  /* 0x20000006ff067230 */ /* 0x000fe40000004100 */
[C---:B------:R-:W-:Y:S01]  /*d6f0*/  FMUL.FTZ R21, R5.reuse, R28 ;  /* 0x0000001c05157220 */ /* 0x040fe20000410000 */
[----:B------:R-:W-:Y:S02]  /*d700*/  HADD2.F32 R24, -RZ, R24.H0_H0 ;  /* 0x20000018ff187230 */ /* 0x000fe40000004100 */
[-C--:B------:R-:W-:Y:S01]  /*d710*/  FMUL.FTZ R27, R5, R20.reuse ;  /* 0x00000014051b7220 */ /* 0x080fe20000410000 */
[----:B------:R-:W-:Y:S02]  /*d720*/  HADD2.F32 R26, -RZ, R26.H0_H0 ;  /* 0x2000001aff1a7230 */ /* 0x000fe40000004100 */
[----:B------:R-:W-:Y:S01]  /*d730*/  FFMA.FTZ R37, R6, R20, -R21 ;  /* 0x0000001406257223 */ /* 0x000fe20000010815 */
[--C-:B------:R-:W-:Y:S01]  /*d740*/  HADD2.F32 R4, -RZ, R25.reuse.H1_H1 ;  /* 0x30000019ff047230 */ /* 0x100fe20000004100 */
[----:B------:R-:W-:Y:S01]  /*d750*/  F2FP.F16.E4M3.UNPACK_B R5, R10.H1 ;  /* 0x0000000aff05723e */ /* 0x000fe200030006ff */
[----:B------:R-:W-:-:S02]  /*d760*/  HADD2.F32 R25, -RZ, R25.H0_H0 ;  /* 0x20000019ff197230 */ /* 0x000fc40000004100 */
[----:B------:R-:W-:Y:S01]  /*d770*/  FFMA.FTZ R28, R6, R28, R27 ;  /* 0x0000001c061c7223 */ /* 0x000fe2000001001b */
[C---:B------:R-:W-:Y:S01]  /*d780*/  FMUL.FTZ R20, R4.reuse, R26 ;  /* 0x0000001a04147220 */ /* 0x040fe20000410000 */
[----:B------:R-:W-:Y:S01]  /*d790*/  FMUL.FTZ R21, R4, R24 ;  /* 0x0000001804157220 */ /* 0x000fe20000410000 */
[----:B------:R-:W-:Y:S01]  /*d7a0*/  F2FP.F16.E4M3.UNPACK_B R4, R14.H1 ;  /* 0x0000000eff04723e */ /* 0x000fe200030006ff */
[--C-:B------:R-:W-:Y:S02]  /*d7b0*/  HADD2.F32 R6, -RZ, R5.reuse.H0_H0 ;  /* 0x20000005ff067230 */ /* 0x100fe40000004100 */
[C---:B------:R-:W-:Y:S01]  /*d7c0*/  FFMA.FTZ R27, R25.reuse, R24, -R20 ;  /* 0x00000018191b7223 */ /* 0x040fe20000010814 */
[----:B------:R-:W-:Y:S02]  /*d7d0*/  HADD2.F32 R20, -RZ, R5.H1_H1 ;  /* 0x30000005ff147230 */ /* 0x000fe40000004100 */
[----:B------:R-:W-:Y:S01]  /*d7e0*/  FFMA.FTZ R26, R25, R26, R21 ;  /* 0x0000001a191a7223 */ /* 0x000fe20000010015 */
[----:B------:R-:W-:-:S02]  /*d7f0*/  HADD2.F32 R24, -RZ, R4.H1_H1 ;  /* 0x30000004ff187230 */ /* 0x000fc40000004100 */
[----:B------:R-:W-:Y:S02]  /*d800*/  HADD2.F32 R5, -RZ, R7.H1_H1 ;  /* 0x30000007ff057230 */ /* 0x000fe40000004100 */
[----:B------:R-:W-:Y:S02]  /*d810*/  HADD2.F32 R21, -RZ, R4.H0_H0 ;  /* 0x20000004ff157230 */ /* 0x000fe40000004100 */
[----:B------:R-:W-:Y:S02]  /*d820*/  HADD2.F32 R4, -RZ, R15.H1_H1 ;  /* 0x3000000fff047230 */ /* 0x000fe40000004100 */
[C---:B------:R-:W-:Y:S01]  /*d830*/  FMUL.FTZ R42, R5.reuse, R24 ;  /* 0x00000018052a7220 */ /* 0x040fe20000410000 */
[----:B------:R-:W-:Y:S02]  /*d840*/  HADD2.F32 R7, -RZ, R7.H0_H0 ;  /* 0x20000007ff077230 */ /* 0x000fe40000004100 */
[----:B------:R-:W-:Y:S01]  /*d850*/  FMUL.FTZ R5, R5, R20 ;  /* 0x0000001405057220 */ /* 0x000fe20000410000 */
[----:B------:R-:W-:-:S02]  /*d860*/  HADD2.F32 R15, -RZ, R15.H0_H0 ;  /* 0x2000000fff0f7230 */ /* 0x000fc40000004100 */
[CC--:B------:R-:W-:Y:S01]  /*d870*/  FMUL.FTZ R40, R4.reuse, R21.reuse ;  /* 0x0000001504287220 */ /* 0x0c0fe20000410000 */
[----:B------:R-:W-:Y:S01]  /*d880*/  FMUL.FTZ R4, R4, R6 ;  /* 0x0000000604047220 */ /* 0x000fe20000410000 */
[C---:B------:R-:W-:Y:S01]  /*d890*/  FFMA.FTZ R42, R7.reuse, R20, -R42 ;  /* 0x00000014072a7223 */ /* 0x040fe2000001082a */
[----:B------:R-:W-:Y:S01]  /*d8a0*/  FFMA.FTZ R5, R7, R24, R5 ;  /* 0x0000001807057223 */ /* 0x000fe20000010005 */
[C---:B------:R-:W-:Y:S01]  /*d8b0*/  FFMA.FTZ R7, R15.reuse, R6, -R40 ;  /* 0x000000060f077223 */ /* 0x040fe20000010828 */
[----:B------:R-:W-:Y:S01]  /*d8c0*/  FFMA.FTZ R20, R15, R21, R4 ;  /* 0x000000150f147223 */ /* 0x000fe20000010004 */
[----:B------:R-:W-:Y:S02]  /*d8d0*/  F2FP.SATFINITE.E4M3.F32.PACK_AB_MERGE_C R4, R35, R34, RZ ;  /* 0x000000222304723e */ /* 0x000fe400048070ff */
[----:B------:R-:W-:Y:S02]  /*d8e0*/  F2FP.SATFINITE.E4M3.F32.PACK_AB_MERGE_C R6, R28, R37, RZ ;  /* 0x000000251c06723e */ /* 0x000fe400048070ff */
[----:B------:R-:W-:-:S02]  /*d8f0*/  F2FP.SATFINITE.E4M3.F32.PACK_AB_MERGE_C R42, R5, R42, RZ ;  /* 0x0000002a052a723e */ /* 0x000fc400048070ff */
[----:B------:R-:W-:Y:S02]  /*d900*/  F2FP.SATFINITE.E4M3.F32.PACK_AB_MERGE_C R4, R32, R31, R4 ;  /* 0x0000001f2004723e */ /* 0x000fe40004807004 */
[----:B------:R-:W-:Y:S02]  /*d910*/  F2FP.SATFINITE.E4M3.F32.PACK_AB_MERGE_C R5, R36, R29, R33 ;  /* 0x0000001d2405723e */ /* 0x000fe40004807021 */
[----:B------:R-:W-:Y:S02]  /*d920*/  F2FP.SATFINITE.E4M3.F32.PACK_AB_MERGE_C R6, R26, R27, R6 ;  /* 0x0000001b1a06723e */ /* 0x000fe40004807006 */
[----:B------:R-:W-:-:S05]  /*d930*/  F2FP.SATFINITE.E4M3.F32.PACK_AB_MERGE_C R7, R20, R7, R42 ;  /* 0x000000071407723e */ /* 0x000fca000480702a */
[----:B------:R1:W-:Y:S02]  /*d940*/  STS.128 [R39+0x20400], R4 ;  /* 0x0204000427007388 */ /* 0x0003e40000000c00 */
.L_x_456:
[----:B------:R-:W-:Y:S05]  /*d950*/  BSYNC B2 ;  /* 0x0000000000027941 */ /* 0x000fea0003800000 */
.L_x_455:
[----:B------:R-:W-:Y:S05]  /*d960*/  @P1 BRA `(.L_x_454) ;  /* 0x0000000400681947 */ /* 0x000fea0003800000 */
[----:B-1---5:R-:W1:Y:S01]  /*d970*/  LDS.128 R4, [R39+0x24400] ;  /* 0x0244000027047984 */ /* 0x022e620000000c00 */
        /* <DEDUP_REMOVED lines=61> */
[-C--:B------:R-:W-:Y:S01]  /*dd50*/  FMUL.FTZ R21, R4, R24.reuse ;  /* 0x0000001804157220 */ /* 0x080fe20000410000 */
        /* <DEDUP_REMOVED lines=27> */
.L_x_454:
[----:B------:R-:W-:Y:S05]  /*df10*/  BSYNC B1 ;  /* 0x0000000000017941 */ /* 0x000fea0003800000 */
.L_x_453:
[----:B-12---:R-:W-:Y:S01]  /*df20*/  IADD3 R4, R23, 0x20, RZ ;  /* 0x0000002017047810 */ /* 0x006fe20007ffe0ff */
[----:B------:R-:W-:Y:S03]  /*df30*/  BSSY B1, `(.L_x_457) ;  /* 0x00000bf000017945 */ /* 0x000fe60003800000 */
[----:B------:R-:W-:-:S13]  /*df40*/  ISETP.GE.AND P0, PT, R4, R0, PT ;  /* 0x000000000400720c */ /* 0x000fda0003f06270 */
[----:B------:R-:W-:Y:S05]  /*df50*/  @P0 BRA `(.L_x_458) ;  /* 0x0000000800f00947 */ /* 0x000fea0003800000 */
        /* <DEDUP_REMOVED lines=8> */
[-C--:B------:R-:W-:Y:S02]  /*dfe0*/  F2FP.F16.E4M3.UNPACK_B R29, R12.reuse ;  /* 0x0000000cff1d723e */ /* 0x080fe400020006ff */
[----:B------:R-:W-:Y:S01]  /*dff0*/  F2FP.F16.E4M3.UNPACK_B R33, R12.H1 ;  /* 0x0000000cff21723e */ /* 0x000fe200030006ff */
[----:B------:R-:W-:Y:S01]  /*e000*/  HADD2.F32 R26, -RZ, R28.H1_H1 ;  /* 0x3000001cff1a7230 */ /* 0x000fe20000004100 */
[----:B------:R-:W-:Y:S01]  /*e010*/  F2FP.F16.E4M3.UNPACK_B R36, R14 ;  /* 0x0000000eff24723e */ /* 0x000fe200020006ff */
[----:B------:R-:W-:Y:S02]  /*e020*/  HADD2.F32 R32, -RZ, R29.H1_H1 ;  /* 0x3000001dff207230 */ /* 0x000fe40000004100 */
[----:B------:R-:W-:-:S02]  /*e030*/  HADD2.F32 R34, -RZ, R33.H1_H1 ;  /* 0x30000021ff227230 */ /* 0x000fc40000004100 */
[----:B0-----:R-:W-:Y:S02]  /*e040*/  HADD2.F32 R35, -RZ, R33.H0_H0 ;  /* 0x20000021ff237230 */ /* 0x001fe40000004100 */
[--C-:B------:R-:W-:Y:S02]  /*e050*/  HADD2.F32 R38, -RZ, R36.reuse.H1_H1 ;  /* 0x30000024ff267230 */ /* 0x100fe40000004100 */
[----:B------:R-:W-:Y:S01]  /*e060*/  HADD2.F32 R39, -RZ, R36.H0_H0 ;  /* 0x20000024ff277230 */ /* 0x000fe20000004100 */
[----:B------:R-:W-:-:S05]  /*e070*/  F2FP.F16.E4M3.UNPACK_B R36, R14.H1 ;  /* 0x0000000eff24723e */ /* 0x000fca00030006ff */
[----:B------:R-:W-:Y:S01]  /*e080*/  HADD2.F32 R41, -RZ, R36.H1_H1 ;  /* 0x30000024ff297230 */ /* 0x000fe20000004100 */
[-C--:B-1----:R-:W-:Y:S02]  /*e090*/  F2FP.F16.E4M3.UNPACK_B R15, R4.reuse.H1 ;  /* 0x00000004ff0f723e */ /* 0x082fe400030006ff */
[-C--:B------:R-:W-:Y:S02]  /*e0a0*/  F2FP.F16.E4M3.UNPACK_B R21, R5.reuse ;  /* 0x00000005ff15723e */ /* 0x080fe400020006ff */
[----:B------:R-:W-:Y:S01]  /*e0b0*/  F2FP.F16.E4M3.UNPACK_B R24, R5.H1 ;  /* 0x00000005ff18723e */ /* 0x000fe200030006ff */
[--C-:B------:R-:W-:Y:S01]  /*e0c0*/  HADD2.F32 R20, -RZ, R15.reuse.H0_H0 ;  /* 0x2000000fff147230 */ /* 0x100fe20000004100 */
[----:B------:R-:W-:Y:S01]  /*e0d0*/  F2FP.F16.E4M3.UNPACK_B R4, R4 ;  /* 0x00000004ff04723e */ /* 0x000fe200020006ff */
[----:B------:R-:W-:Y:S01]  /*e0e0*/  HADD2.F32 R15, -RZ, R15.H1_H1 ;  /* 0x3000000fff0f7230 */ /* 0x000fe20000004100 */
[-C--:B------:R-:W-:Y:S02]  /*e0f0*/  F2FP.F16.E4M3.UNPACK_B R25, R6.reuse ;  /* 0x00000006ff19723e */ /* 0x080fe400020006ff */
[----:B------:R-:W-:-:S02]  /*e100*/  F2FP.F16.E4M3.UNPACK_B R6, R6.H1 ;  /* 0x00000006ff06723e */ /* 0x000fc400030006ff */
[-C--:B------:R-:W-:Y:S01]  /*e110*/  FMUL.FTZ R5, R32, R15.reuse ;  /* 0x0000000f20057220 */ /* 0x080fe20000410000 */
[C---:B------:R-:W-:Y:S01]  /*e120*/  FMUL.FTZ R27, R26.reuse, R15 ;  /* 0x0000000f1a1b7220 */ /* 0x040fe20000410000 */
[-C--:B------:R-:W-:Y:S02]  /*e130*/  F2FP.F16.E4M3.UNPACK_B R15, R7.reuse ;  /* 0x00000007ff0f723e */ /* 0x080fe400020006ff */
[-C--:B------:R-:W-:Y:S01]  /*e140*/  FFMA.FTZ R26, R26, R20.reuse, -R5 ;  /* 0x000000141a1a7223 */ /* 0x080fe20000010805 */
[----:B------:R-:W-:Y:S01]  /*e150*/  FFMA.FTZ R31, R32, R20, R27 ;  /* 0x00000014201f7223 */ /* 0x000fe2000001001b */
[----:B------:R-:W-:Y:S01]  /*e160*/  HADD2.F32 R32, -RZ, R29.H0_H0 ;  /* 0x2000001dff207230 */ /* 0x000fe20000004100 */
[----:B------:R-:W-:Y:S01]  /*e170*/  F2FP.F16.E4M3.UNPACK_B R7, R7.H1 ;  /* 0x00000007ff07723e */ /* 0x000fe200030006ff */
[----:B------:R-:W-:Y:S02]  /*e180*/  HADD2.F32 R5, -RZ, R4.H1_H1 ;  /* 0x30000004ff057230 */ /* 0x000fe40000004100 */
[----:B------:R-:W-:Y:S01]  /*e190*/  HADD2.F32 R20, -RZ, R28.H0_H0 ;  /* 0x2000001cff147230 */ /* 0x000fe20000004100 */
[----:B------:R-:W-:Y:S01]  /*e1a0*/  F2FP.F16.E4M3.UNPACK_B R28, R9.H1 ;  /* 0x00000009ff1c723e */ /* 0x000fe200030006ff */
[----:B------:R-:W-:-:S02]  /*e1b0*/  HADD2.F32 R4, -RZ, R4.H0_H0 ;  /* 0x20000004ff047230 */ /* 0x000fc40000004100 */
[-C--:B------:R-:W-:Y:S01]  /*e1c0*/  FMUL.FTZ R27, R32, R5.reuse ;  /* 0x00000005201b7220 */ /* 0x080fe20000410000 */
[C---:B------:R-:W-:Y:S01]  /*e1d0*/  FMUL.FTZ R29, R20.reuse, R5 ;  /* 0x00000005141d7220 */ /* 0x040fe20000410000 */
[--C-:B------:R-:W-:Y:S02]  /*e1e0*/  HADD2.F32 R5, -RZ, R24.reuse.H1_H1 ;  /* 0x30000018ff057230 */ /* 0x100fe40000004100 */
[-C--:B------:R-:W-:Y:S01]  /*e1f0*/  FFMA.FTZ R27, R20, R4.reuse, -R27 ;  /* 0x00000004141b7223 */ /* 0x080fe2000001081b */
[----:B------:R-:W-:Y:S02]  /*e200*/  HADD2.F32 R24, -RZ, R24.H0_H0 ;  /* 0x20000018ff187230 */ /* 0x000fe40000004100 */
[----:B------:R-:W-:Y:S01]  /*e210*/  FFMA.FTZ R20, R32, R4, R29 ;  /* 0x0000000420147223 */ /* 0x000fe2000001001d */
[----:B------:R-:W-:Y:S02]  /*e220*/  HADD2.F32 R32, -RZ, R28.H1_H1 ;  /* 0x3000001cff207230 */ /* 0x000fe40000004100 */
[----:B------:R-:W-:Y:S01]  /*e230*/  FMUL.FTZ R29, R34, R5 ;  /* 0x00000005221d7220 */ /* 0x000fe20000410000 */
[----:B------:R-:W-:-:S02]  /*e240*/  HADD2.F32 R4, -RZ, R21.H1_H1 ;  /* 0x30000015ff047230 */ /* 0x000fc40000004100 */
[----:B------:R-:W-:Y:S02]  /*e250*/  HADD2.F32 R33, -RZ, R28.H0_H0 ;  /* 0x2000001cff217230 */ /* 0x000fe40000004100 */
[C---:B------:R-:W-:Y:S01]  /*e260*/  FMUL.FTZ R5, R32.reuse, R5 ;  /* 0x0000000520057220 */ /* 0x040fe20000410000 */
[----:B------:R-:W-:Y:S01]  /*e270*/  FFMA.FTZ R29, R32, R24, -R29 ;  /* 0x00000018201d7223 */ /* 0x000fe2000001081d */
[----:B------:R-:W-:Y:S02]  /*e280*/  HADD2.F32 R21, -RZ, R21.H0_H0 ;  /* 0x20000015ff157230 */ /* 0x000fe40000004100 */
[----:B------:R-:W-:Y:S01]  /*e290*/  FMUL.FTZ R28, R35, R4 ;  /* 0x00000004231c7220 */ /* 0x000fe20000410000 */
[----:B------:R-:W-:Y:S01]  /*e2a0*/  F2FP.F16.E4M3.UNPACK_B R32, R10 ;  /* 0x0000000aff20723e */ /* 0x000fe200020006ff */
[C---:B------:R-:W-:Y:S01]  /*e2b0*/  FMUL.FTZ R4, R33.reuse, R4 ;  /* 0x0000000421047220 */ /* 0x040fe20000410000 */
[----:B------:R-:W-:Y:S01]  /*e2c0*/  FFMA.FTZ R24, R34, R24, R5 ;  /* 0x0000001822187223 */ /* 0x000fe20000010005 */
[----:B------:R-:W-:Y:S01]  /*e2d0*/  FFMA.FTZ R28, R33, R21, -R28 ;  /* 0x00000015211c7223 */ /* 0x000fe2000001081c */
[----:B------:R-:W-:-:S02]  /*e2e0*/  HADD2.F32 R5, -RZ, R6.H1_H1 ;  /* 0x30000006ff057230 */ /* 0x000fc40000004100 */
[----:B------:R-:W-:Y:S01]  /*e2f0*/  FFMA.FTZ R21, R35, R21, R4 ;  /* 0x0000001523157223 */ /* 0x000fe20000010004 */
[----:B------:R-:W-:Y:S01]  /*e300*/  HADD2.F32 R34, -RZ, R32.H1_H1 ;  /* 0x30000020ff227230 */ /* 0x000fe20000004100 */
[----:B------:R-:W-:Y:S01]  /*e310*/  F2FP.F16.E4M3.UNPACK_B R35, R10.H1 ;  /* 0x0000000aff23723e */ /* 0x000fe200030006ff */
[--C-:B------:R-:W-:Y:S02]  /*e320*/  HADD2.F32 R4, -RZ, R25.reuse.H1_H1 ;  /* 0x30000019ff047230 */ /* 0x100fe40000004100 */
[-C--:B------:R-:W-:Y:S01]  /*e330*/  FMUL.FTZ R33, R38, R5.reuse ;  /* 0x0000000526217220 */ /* 0x080fe20000410000 */
[----:B------:R-:W-:Y:S02]  /*e340*/  HADD2.F32 R6, -RZ, R6.H0_H0 ;  /* 0x20000006ff067230 */ /* 0x000fe40000004100 */
[----:B------:R-:W-:Y:S01]  /*e350*/  FMUL.FTZ R5, R34, R5 ;  /* 0x0000000522057220 */ /* 0x000fe20000410000 */
[----:B------:R-:W-:Y:S02]  /*e360*/  HADD2.F32 R37, -RZ, R32.H0_H0 ;  /* 0x20000020ff257230 */ /* 0x000fe40000004100 */
[----:B------:R-:W-:Y:S01]  /*e370*/  FMUL.FTZ R32, R39, R4 ;  /* 0x0000000427207220 */ /* 0x000fe20000410000 */
[----:B------:R-:W-:-:S02]  /*e380*/  HADD2.F32 R25, -RZ, R25.H0_H0 ;  /* 0x20000019ff197230 */ /* 0x000fc40000004100 */
[-C--:B------:R-:W-:Y:S01]  /*e390*/  FFMA.FTZ R33, R34, R6.reuse, -R33 ;  /* 0x0000000622217223 */ /* 0x080fe20000010821 */
[----:B------:R-:W-:Y:S01]  /*e3a0*/  FFMA.FTZ R34, R38, R6, R5 ;  /* 0x0000000626227223 */ /* 0x000fe20000010005 */
[C---:B------:R-:W-:Y:S01]  /*e3b0*/  FMUL.FTZ R4, R37.reuse, R4 ;  /* 0x0000000425047220 */ /* 0x040fe20000410000 */
[----:B------:R-:W-:Y:S02]  /*e3c0*/  HADD2.F32 R5, -RZ, R7.H1_H1 ;  /* 0x30000007ff057230 */ /* 0x000fe40000004100 */
[-C--:B------:R-:W-:Y:S01]  /*e3d0*/  FFMA.FTZ R6, R37, R25.reuse, -R32 ;  /* 0x0000001925067223 */ /* 0x080fe20000010820 */
[----:B------:R-:W-:Y:S02]  /*e3e0*/  HADD2.F32 R37, -RZ, R35.H1_H1 ;  /* 0x30000023ff257230 */ /* 0x000fe40000004100 */
[----:B------:R-:W-:Y:S01]  /*e3f0*/  FFMA.FTZ R25, R39, R25, R4 ;  /* 0x0000001927197223 */ /* 0x000fe20000010004 */
[----:B------:R-:W-:Y:S02]  /*e400*/  HADD2.F32 R39, -RZ, R36.H0_H0 ;  /* 0x20000024ff277230 */ /* 0x000fe40000004100 */
[----:B------:R-:W-:Y:S01]  /*e410*/  FMUL.FTZ R36, R41, R5 ;  /* 0x0000000529247220 */ /* 0x000fe20000410000 */
[----:B------:R-:W-:-:S02]  /*e420*/  HADD2.F32 R4, -RZ, R15.H1_H1 ;  /* 0x3000000fff047230 */ /* 0x000fc40000004100 */
[----:B------:R-:W-:Y:S01]  /*e430*/  FMUL.FTZ R38, R37, R5 ;  /* 0x0000000525267220 */ /* 0x000fe20000410000 */
[----:B------:R-:W-:Y:S01]  /*e440*/  HADD2.F32 R35, -RZ, R35.H0_H0 ;  /* 0x20000023ff237230 */ /* 0x000fe20000004100 */
[----:B------:R-:W-:Y:S01]  /*e450*/  F2FP.SATFINITE.E4M3.F32.PACK_AB_MERGE_C R24, R24, R29, RZ ;  /* 0x0000001d1818723e */ /* 0x000fe200048070ff */
[----:B------:R-:W-:Y:S02]  /*e460*/  HADD2.F32 R7, -RZ, R7.H0_H0 ;  /* 0x20000007ff077230 */ /* 0x000fe40000004100 */
        /* <DEDUP_REMOVED lines=8> */
[----:B------:R-:W-:-:S02]  /*e4f0*/  F2FP.SATFINITE.E4M3.F32.PACK_AB_MERGE_C R4, R31, R26, RZ ;  /* 0x0000001a1f04723e */ /* 0x000fc400048070ff */
[----:B------:R-:W-:Y:S02]  /*e500*/  F2FP.SATFINITE.E4M3.F32.PACK_AB_MERGE_C R36, R5, R36, RZ ;  /* 0x000000240524723e */ /* 0x000fe400048070ff */
[----:B------:R-:W-:Y:S02]  /*e510*/  F2FP.SATFINITE.E4M3.F32.PACK_AB_MERGE_C R4, R20, R27, R4 ;  /* 0x0000001b1404723e */ /* 0x000fe40004807004 */
[----:B------:R-:W-:Y:S02]  /*e520*/  F2FP.SATFINITE.E4M3.F32.PACK_AB_MERGE_C R5, R21, R28, R24 ;  /* 0x0000001c1505723e */ /* 0x000fe40004807018 */
[----:B------:R-:W-:Y:S02]  /*e530*/  F2FP.SATFINITE.E4M3.F32.PACK_AB_MERGE_C R6, R25, R6, R33 ;  /* 0x000000061906723e */ /* 0x000fe40004807021 */
[----:B------:R-:W-:-:S05]  /*e540*/  F2FP.SATFINITE.E4M3.F32.PACK_AB_MERGE_C R7, R32, R7, R36 ;  /* 0x000000072007723e */ /* 0x000fca0004807024 */
[----:B------:R1:W-:Y:S02]  /*e550*/  STS.128 [R40+0x21400], R4 ;  /* 0x0214000428007388 */ /* 0x0003e40000000c00 */
.L_x_460:
[----:B------:R-:W-:Y:S05]  /*e560*/  BSYNC B2 ;  /* 0x0000000000027941 */ /* 0x000fea0003800000 */
.L_x_459:
[----:B------:R-:W-:Y:S05]  /*e570*/  @P1 BRA `(.L_x_458) ;  /* 0x0000000400681947 */ /* 0x000fea0003800000 */
[----:B-1---5:R-:W1:Y:S01]  /*e580*/  LDS.128 R4, [R40+0x25400] ;  /* 0x0254000028047984 */ /* 0x022e620000000c00 */
        /* <DEDUP_REMOVED lines=89> */
.L_x_458:
[----:B------:R-:W-:Y:S05]  /*eb20*/  BSYNC B1 ;  /* 0x0000000000017941 */ /* 0x000fea0003800000 */
.L_x_457:
[----:B-12---:R-:W-:Y:S01]  /*eb30*/  VIADD R4, R23, 0x40 ;  /* 0x0000004017047836 */ /* 0x006fe20000000000 */
[----:B------:R-:W-:Y:S04]  /*eb40*/  BSSY B1, `(.L_x_461) ;  /* 0x00000bf000017945 */ /* 0x000fe80003800000 */
[----:B------:R-:W-:-:S13]  /*eb50*/  ISETP.GE.AND P0, PT, R4, R0, PT ;  /* 0x000000000400720c */ /* 0x000fda0003f06270 */
[----:B------:R-:W-:Y:S05]  /*eb60*/  @P0 BRA `(.L_x_462) ;  /* 0x0000000800f00947 */ /* 0x000fea0003800000 */
[----:B-----5:R1:W5:Y:S01]  /*eb70*/  LDL R40, [R1+0x30] ;  /* 0x0000300001287983 */ /* 0x0203620000100800 */
        /* <DEDUP_REMOVED lines=95> */
.L_x_464:
[----:B------:R-:W-:Y:S05]  /*f170*/  BSYNC B2 ;  /* 0x0000000000027941 */ /* 0x000fea0003800000 */
.L_x_463:
        /* <DEDUP_REMOVED lines=91> */
.L_x_462:
[----:B------:R-:W-:Y:S05]  /*f730*/  BSYNC B1 ;  /* 0x0000000000017941 */ /* 0x000fea0003800000 */
.L_x_461:
[----:B-12---:R-:W-:-:S05]  /*f740*/  VIADD R4, R23, 0x60 ;  /* 0x0000006017047836 */ /* 0x006fca0000000000 */
        /* <DEDUP_REMOVED lines=10> */
[----:B------:R-:W-:Y:S02]  /*f7f0*/  F2FP.F16.E4M3.UNPACK_B R28, R9 ;  /* 0x00000009ff1c723e */ /* 0x000fe400020006ff */
[-C--:B------:R-:W-:Y:S01]  /*f800*/  F2FP.F16.E4M3.UNPACK_B R34, R14.reuse ;  /* 0x0000000eff22723e */ /* 0x080fe200020006ff */
[----:B------:R-:W-:Y:S01]  /*f810*/  HADD2.F32 R31, -RZ, R29.H1_H1 ;  /* 0x3000001dff1f7230 */ /* 0x000fe20000004100 */
[----:B------:R-:W-:Y:S01]  /*f820*/  F2FP.F16.E4M3.UNPACK_B R14, R14.H1 ;  /* 0x0000000eff0e723e */ /* 0x000fe200030006ff */
[--C-:B------:R-:W-:Y:S02]  /*f830*/  HADD2.F32 R27, -RZ, R28.reuse.H1_H1 ;  /* 0x3000001cff1b7230 */ /* 0x100fe40000004100 */
[----:B------:R-:W-:-:S02]  /*f840*/  HADD2.F32 R28, -RZ, R28.H0_H0 ;  /* 0x2000001cff1c7230 */ /* 0x000fc40000004100 */
[----:B------:R-:W-:Y:S01]  /*f850*/  HADD2.F32 R32, -RZ, R29.H0_H0 ;  /* 0x2000001dff207230 */ /* 0x000fe20000004100 */
[----:B------:R-:W-:Y:S01]  /*f860*/  F2FP.F16.E4M3.UNPACK_B R29, R9.H1 ;  /* 0x00000009ff1d723e */ /* 0x000fe200030006ff */
[--C-:B------:R-:W-:Y:S02]  /*f870*/  HADD2.F32 R36, -RZ, R34.reuse.H1_H1 ;  /* 0x30000022ff247230 */ /* 0x100fe40000004100 */
[----:B0-----:R-:W-:Y:S02]  /*f880*/  HADD2.F32 R35, -RZ, R34.H0_H0 ;  /* 0x20000022ff237230 */ /* 0x001fe40000004100 */
[----:B------:R-:W-:Y:S01]  /*f890*/  HADD2.F32 R37, -RZ, R14.H1_H1 ;  /* 0x3000000eff257230 */ /* 0x000fe20000004100 */
[----:B-1----:R-:W-:Y:S02]  /*f8a0*/  F2FP.F16.E4M3.UNPACK_B R0, R4.H1 ;  /* 0x00000004ff00723e */ /* 0x002fe400030006ff */
[-C--:B------:R-:W-:Y:S02]  /*f8b0*/  F2FP.F16.E4M3.UNPACK_B R21, R6.reuse ;  /* 0x00000006ff15723e */ /* 0x080fe400020006ff */
[----:B------:R-:W-:Y:S01]  /*f8c0*/  F2FP.F16.E4M3.UNPACK_B R24, R6.H1 ;  /* 0x00000006ff18723e */ /* 0x000fe200030006ff */
[--C-:B------:R-:W-:Y:S01]  /*f8d0*/  HADD2.F32 R15, -RZ, R0.reuse.H0_H0 ;  /* 0x20000000ff0f7230 */ /* 0x100fe20000004100 */
[----:B------:R-:W-:Y:S01]  /*f8e0*/  F2FP.F16.E4M3.UNPACK_B R4, R4 ;  /* 0x00000004ff04723e */ /* 0x000fe200020006ff */
[----:B------:R-:W-:Y:S01]  /*f8f0*/  HADD2.F32 R0, -RZ, R0.H1_H1 ;  /* 0x30000000ff007230 */ /* 0x000fe20000004100 */
[----:B------:R-:W-:-:S02]  /*f900*/  F2FP.F16.E4M3.UNPACK_B R20, R5 ;  /* 0x00000005ff14723e */ /* 0x000fc400020006ff */
[----:B------:R-:W-:Y:S02]  /*f910*/  F2FP.F16.E4M3.UNPACK_B R5, R5.H1 ;  /* 0x00000005ff05723e */ /* 0x000fe400030006ff */
[-C--:B------:R-:W-:Y:S01]  /*f920*/  FMUL.FTZ R6, R31, R0.reuse ;  /* 0x000000001f067220 */ /* 0x080fe20000410000 */
[C---:B------:R-:W-:Y:S01]  /*f930*/  FMUL.FTZ R0, R27.reuse, R0 ;  /* 0x000000001b007220 */ /* 0x040fe20000410000 */
[----:B------:R-:W-:Y:S02]  /*f940*/  F2FP.F16.E4M3.UNPACK_B R25, R7 ;  /* 0x00000007ff19723e */ /* 0x000fe400020006ff */
[-C--:B------:R-:W-:Y:S01]  /*f950*/  FFMA.FTZ R26, R27, R15.reuse, -R6 ;  /* 0x0000000f1b1a7223 */ /* 0x080fe20000010806 */
[----:B------:R-:W-:Y:S01]  /*f960*/  FFMA.FTZ R27, R31, R15, R0 ;  /* 0x0000000f1f1b7223 */ /* 0x000fe20000010000 */
[--C-:B------:R-:W-:Y:S01]  /*f970*/  HADD2.F32 R0, -RZ, R4.reuse.H1_H1 ;  /* 0x30000004ff007230 */ /* 0x100fe20000004100 */
[----:B------:R-:W-:Y:S01]  /*f980*/  F2FP.F16.E4M3.UNPACK_B R31, R12.H1 ;  /* 0x0000000cff1f723e */ /* 0x000fe200030006ff */
[----:B------:R-:W-:Y:S01]  /*f990*/  HADD2.F32 R4, -RZ, R4.H0_H0 ;  /* 0x20000004ff047230 */ /* 0x000fe20000004100 */
[----:B------:R-:W-:Y:S01]  /*f9a0*/  F2FP.F16.E4M3.UNPACK_B R7, R7.H1 ;  /* 0x00000007ff07723e */ /* 0x000fe200030006ff */
[----:B------:R-:W-:-:S02]  /*f9b0*/  HADD2.F32 R6, -RZ, R5.H1_H1 ;  /* 0x30000005ff067230 */ /* 0x000fc40000004100 */
[-C--:B------:R-:W-:Y:S01]  /*f9c0*/  FMUL.FTZ R15, R28, R0.reuse ;  /* 0x000000001c0f7220 */ /* 0x080fe20000410000 */
[C---:B------:R-:W-:Y:S01]  /*f9d0*/  FMUL.FTZ R9, R32.reuse, R0 ;  /* 0x0000000020097220 */ /* 0x040fe20000410000 */
[----:B------:R-:W-:Y:S02]  /*f9e0*/  HADD2.F32 R33, -RZ, R31.H1_H1 ;  /* 0x3000001fff217230 */ /* 0x000fe40000004100 */
[-C--:B------:R-:W-:Y:S01]  /*f9f0*/  FFMA.FTZ R12, R32, R4.reuse, R15 ;  /* 0x00000004200c7223 */ /* 0x080fe2000001000f */
[----:B------:R-:W-:Y:S02]  /*fa00*/  HADD2.F32 R15, -RZ, R29.H1_H1 ;  /* 0x3000001dff0f7230 */ /* 0x000fe40000004100 */
[----:B------:R-:W-:Y:S01]  /*fa10*/  FFMA.FTZ R9, R28, R4, -R9 ;  /* 0x000000041c097223 */ /* 0x000fe20000010809 */
[----:B------:R-:W-:Y:S02]  /*fa20*/  HADD2.F32 R5, -RZ, R5.H0_H0 ;  /* 0x20000005ff057230 */ /* 0x000fe40000004100 */
[----:B------:R-:W-:Y:S01]  /*fa30*/  FMUL.FTZ R4, R33, R6 ;  /* 0x0000000621047220 */ /* 0x000fe20000410000 */
[----:B------:R-:W-:-:S02]  /*fa40*/  HADD2.F32 R32, -RZ, R31.H0_H0 ;  /* 0x2000001fff207230 */ /* 0x000fc40000004100 */
[C---:B------:R-:W-:Y:S01]  /*fa50*/  FMUL.FTZ R28, R15.reuse, R6 ;  /* 0x000000060f1c7220 */ /* 0x040fe20000410000 */
[--C-:B------:R-:W-:Y:S02]  /*fa60*/  HADD2.F32 R0, -RZ, R20.reuse.H1_H1 ;  /* 0x30000014ff007230 */ /* 0x100fe40000004100 */
[-C--:B------:R-:W-:Y:S01]  /*fa70*/  FFMA.FTZ R6, R15, R5.reuse, -R4 ;  /* 0x000000050f067223 */ /* 0x080fe20000010804 */
[----:B------:R-:W-:Y:S02]  /*fa80*/  HADD2.F32 R4, -RZ, R29.H0_H0 ;  /* 0x2000001dff047230 */ /* 0x000fe40000004100 */
[----:B------:R-:W-:Y:S01]  /*fa90*/  FFMA.FTZ R31, R33, R5, R28 ;  /* 0x00000005211f7223 */ /* 0x000fe2000001001c */
[----:B------:R-:W-:Y:S02]  /*faa0*/  HADD2.F32 R20, -RZ, R20.H0_H0 ;  /* 0x20000014ff147230 */ /* 0x000fe40000004100 */
[----:B------:R-:W-:Y:S01]  /*fab0*/  FMUL.FTZ R15, R32, R0 ;  /* 0x00000000200f7220 */ /* 0x000fe20000410000 */
[----:B------:R-:W-:Y:S01]  /*fac0*/  F2FP.F16.E4M3.UNPACK_B R28, R10 ;  /* 0x0000000aff1c723e */ /* 0x000fe200020006ff */
[----:B------:R-:W-:Y:S01]  /*fad0*/  FMUL.FTZ R29, R4, R0 ;  /* 0x00000000041d7220 */ /* 0x000fe20000410000 */
[----:B------:R-:W-:-:S02]  /*fae0*/  HADD2.F32 R0, -RZ, R21.H1_H1 ;  /* 0x30000015ff007230 */ /* 0x000fc40000004100 */
[-C--:B------:R-:W-:Y:S01]  /*faf0*/  FFMA.FTZ R5, R4, R20.reuse, -R15 ;  /* 0x0000001404057223 */ /* 0x080fe2000001080f */
[----:B------:R-:W-:Y:S02]  /*fb00*/  HADD2.F32 R4, -RZ, R24.H1_H1 ;  /* 0x30000018ff047230 */ /* 0x000fe40000004100 */
[----:B------:R-:W-:Y:S01]  /*fb10*/  FFMA.FTZ R20, R32, R20, R29 ;  /* 0x0000001420147223 */ /* 0x000fe2000001001d */
[--C-:B------:R-:W-:Y:S01]  /*fb20*/  HADD2.F32 R32, -RZ, R28.reuse.H1_H1 ;  /* 0x3000001cff207230 */ /* 0x100fe20000004100 */
[----:B------:R-:W-:Y:S01]  /*fb30*/  F2FP.SATFINITE.E4M3.F32.PACK_AB_MERGE_C R6, R31, R6, RZ ;  /* 0x000000061f06723e */ /* 0x000fe200048070ff */
[----:B------:R-:W-:Y:S02]  /*fb40*/  HADD2.F32 R33, -RZ, R28.H0_H0 ;  /* 0x2000001cff217230 */ /* 0x000fe40000004100 */
[-C--:B------:R-:W-:Y:S01]  /*fb50*/  FMUL.FTZ R15, R36, R4.reuse ;  /* 0x00000004240f7220 */ /* 0x080fe20000410000 */
[----:B------:R-:W-:Y:S02]  /*fb60*/  HADD2.F32 R24, -RZ, R24.H0_H0 ;  /* 0x20000018ff187230 */ /* 0x000fe40000004100 */
[----:B------:R-:W-:Y:S01]  /*fb70*/  FMUL.FTZ R29, R32, R4 ;  /* 0x00000004201d7220 */ /* 0x000fe20000410000 */
[----:B------:R-:W-:-:S02]  /*fb80*/  HADD2.F32 R21, -RZ, R21.H0_H0 ;  /* 0x20000015ff157230 */ /* 0x000fc40000004100 */
[----:B------:R-:W-:Y:S01]  /*fb90*/  FMUL.FTZ R4, R35, R0 ;  /* 0x0000000023047220 */ /* 0x000fe20000410000 */
[----:B------:R-:W-:Y:S01]  /*fba0*/  F2FP.F16.E4M3.UNPACK_B R28, R10.H1 ;  /* 0x0000000aff1c723e */ /* 0x000fe200030006ff */
[----:B------:R-:W-:Y:S01]  /*fbb0*/  FFMA.FTZ R15, R32, R24, -R15 ;  /* 0x00000018200f7223 */ /* 0x000fe2000001080f */
[C---:B------:R-:W-:Y:S01]  /*fbc0*/  FMUL.FTZ R0, R33.reuse, R0 ;  /* 0x0000000021007220 */ /* 0x040fe20000410000 */
[-C--:B------:R-:W-:Y:S01]  /*fbd0*/  FFMA.FTZ R10, R33, R21.reuse, -R4 ;  /* 0x00000015210a7223 */ /* 0x080fe20000010804 */
[----:B------:R-:W-:Y:S01]  /*fbe0*/  FFMA.FTZ R24, R36, R24, R29 ;  /* 0x0000001824187223 */ /* 0x000fe2000001001d */
[----:B------:R-:W-:Y:S02]  /*fbf0*/  HADD2.F32 R4, -RZ, R7.H1_H1 ;  /* 0x30000007ff047230 */ /* 0x000fe40000004100 */
[----:B------:R-:W-:Y:S01]  /*fc00*/  FFMA.FTZ R21, R35, R21, R0 ;  /* 0x0000001523157223 */ /* 0x000fe20000010000 */
[----:B------:R-:W-:Y:S01]  /*fc10*/  HADD2.F32 R29, -RZ, R28.H1_H1 ;  /* 0x3000001cff1d7230 */ /* 0x000fe20000004100 */
[----:B------:R-:W-:Y:S01]  /*fc20*/  F2FP.SATFINITE.E4M3.F32.PACK_AB_MERGE_C R5, R20, R5, R6 ;  /* 0x000000051405723e */ /* 0x000fe20004807006 */
[----:B------:R-:W-:-:S02]  /*fc30*/  HADD2.F32 R35, -RZ, R14.H0_H0 ;  /* 0x2000000eff237230 */ /* 0x000fc40000004100 */
[-C--:B------:R-:W-:Y:S01]  /*fc40*/  FMUL.FTZ R14, R37, R4.reuse ;  /* 0x00000004250e7220 */ /* 0x080fe20000410000 */
[----:B------:R-:W-:Y:S01]  /*fc50*/  HADD2.F32 R0, -RZ, R25.H1_H1 ;  /* 0x30000019ff007230 */ /* 0x000fe20000004100 */
[----:B------:R-:W-:Y:S01]  /*fc60*/  F2FP.SATFINITE.E4M3.F32.PACK_AB_MERGE_C R15, R24, R15, RZ ;  /* 0x0000000f180f723e */ /* 0x000fe200048070ff */
[----:B------:R-:W-:Y:S02]  /*fc70*/  HADD2.F32 R7, -RZ, R7.H0_H0 ;  /* 0x20000007ff077230 */ /* 0x000fe40000004100 */
[----:B------:R-:W-:Y:S02]  /*fc80*/  HADD2.F32 R33, -RZ, R28.H0_H0 ;  /* 0x2000001cff217230 */ /* 0x000fe40000004100 */
[----:B------:R-:W-:Y:S01]  /*fc90*/  FMUL.FTZ R28, R29, R4 ;  /* 0x000000041d1c7220 */ /* 0x000fe20000410000 */
[----:B------:R-:W-:Y:S02]  /*fca0*/  HADD2.F32 R25, -RZ, R25.H0_H0 ;  /* 0x20000019ff197230 */ /* 0x000fe40000004100 */
[-C--:B------:R-:W-:Y:S01]  /*fcb0*/  FMUL.FTZ R4, R35, R0.reuse ;  /* 0x0000000023047220 */ /* 0x080fe20000410000 */
[-C--:B------:R-:W-:Y:S01]  /*fcc0*/  FFMA.FTZ R14, R29, R7.reuse, -R14 ;  /* 0x000000071d0e7223 */ /* 0x080fe2000001080e */
[----:B------:R-:W-:Y:S01]  /*fcd0*/  FMUL.FTZ R0, R33, R0 ;  /* 0x0000000021007220 */ /* 0x000fe20000410000 */
[----:B------:R-:W-:Y:S01]  /*fce0*/  FFMA.FTZ R29, R37, R7, R28 ;  /* 0x00000007251d7223 */ /* 0x000fe2000001001c */
[-C--:B------:R-:W-:Y:S01]  /*fcf0*/  FFMA.FTZ R7, R33, R25.reuse, -R4 ;  /* 0x0000001921077223 */ /* 0x080fe20000010804 */
[----:B------:R-:W-:Y:S01]  /*fd00*/  F2FP.SATFINITE.E4M3.F32.PACK_AB_MERGE_C R4, R27, R26, RZ ;  /* 0x0000001a1b04723e */ /* 0x000fe200048070ff */
[----:B------:R-:W-:Y:S01]  /*fd10*/  FFMA.FTZ R0, R35, R25, R0 ;  /* 0x0000001923007223 */ /* 0x000fe20000010000 */
[----:B------:R-:W-:-:S02]  /*fd20*/  F2FP.SATFINITE.E4M3.F32.PACK_AB_MERGE_C R6, R21, R10, R15 ;  /* 0x0000000a1506723e */ /* 0x000fc4000480700f */
[----:B------:R-:W-:Y:S02]  /*fd30*/  F2FP.SATFINITE.E4M3.F32.PACK_AB_MERGE_C R14, R29, R14, RZ ;  /* 0x0000000e1d0e723e */ /* 0x000fe400048070ff */
[----:B------:R-:W-:Y:S02]  /*fd40*/  F2FP.SATFINITE.E4M3.F32.PACK_AB_MERGE_C R4, R12, R9, R4 ;  /* 0x000000090c04723e */ /* 0x000fe40004807004 */
[----:B------:R-:W-:-:S05]  /*fd50*/  F2FP.SATFINITE.E4M3.F32.PACK_AB_MERGE_C R7, R0, R7, R14 ;  /* 0x000000070007723e */ /* 0x000fca000480700e */
[----:B------:R1:W-:Y:S02]  /*fd60*/  STS.128 [R38+0x23400], R4 ;  /* 0x0234000426007388 */ /* 0x0003e40000000c00 */
.L_x_467:
[----:B------:R-:W-:Y:S05]  /*fd70*/  BSYNC B1 ;  /* 0x0000000000017941 */ /* 0x000fea0003800000 */
.L_x_466:
[----:B------:R-:W-:Y:S05]  /*fd80*/  @P1 BRA `(.L_x_465) ;  /* 0x0000003c00a81947 */ /* 0x000fea0003800000 */
[----:B-1---5:R-:W1:Y:S01]  /*fd90*/  LDS.128 R4, [R38+0x27400] ;  /* 0x0274000026047984 */ /* 0x022e620000000c00 */
[----:B------:R-:W-:Y:S02]  /*fda0*/  F2FP.F16.E4M3.UNPACK_B R24, R11 ;  /* 0x0000000bff18723e */ /* 0x000fe400020006ff */
[----:B------:R-:W-:Y:S02]  /*fdb0*/  F2FP.F16.E4M3.UNPACK_B R21, R3 ;  /* 0x00000003ff15723e */ /* 0x000fe400020006ff */
[-C--:B------:R-:W-:Y:S01]  /*fdc0*/  F2FP.F16.E4M3.UNPACK_B R29, R13.reuse ;  /* 0x0000000dff1d723e */ /* 0x080fe200020006ff */
[--C-:B------:R-:W-:Y:S01]  /*fdd0*/  HADD2.F32 R25, -RZ, R24.reuse.H1_H1 ;  /* 0x30000018ff197230 */ /* 0x100fe20000004100 */
[----:B------:R-:W-:Y:S01]  /*fde0*/  F2FP.F16.E4M3.UNPACK_B R13, R13.H1 ;  /* 0x0000000dff0d723e */ /* 0x000fe200030006ff */
[----:B------:R-:W-:Y:S02]  /*fdf0*/  HADD2.F32 R15, -RZ, R21.H1_H1 ;  /* 0x30000015ff0f7230 */ /* 0x000fe40000004100 */
[----:B------:R-:W-:-:S02]  /*fe00*/  HADD2.F32 R26, -RZ, R24.H0_H0 ;  /* 0x20000018ff1a7230 */ /* 0x000fc40000004100 */
[----:B------:R-:W-:Y:S01]  /*fe10*/  HADD2.F32 R24, -RZ, R21.H0_H0 ;  /* 0x20000015ff187230 */ /* 0x000fe20000004100 */
[----:B------:R-:W-:Y:S01]  /*fe20*/  F2FP.F16.E4M3.UNPACK_B R21, R3.H1 ;  /* 0x00000003ff15723e */ /* 0x000fe200030006ff */
[----:B------:R-:W-:-:S04]  /*fe30*/  HADD2.F32 R34, -RZ, R29.H1_H1 ;  /* 0x3000001dff227230 */ /* 0x000fc80000004100 */
[----:B------:R-:W-:Y:S01]  /*fe40*/  HADD2.F32 R28, -RZ, R21.H0_H0 ;  /* 0x20000015ff1c7230 */ /* 0x000fe20000004100 */
[-C--:B-1----:R-:W-:Y:S02]  /*fe50*/  F2FP.F16.E4M3.UNPACK_B R0, R4.reuse.H1 ;  /* 0x00000004ff00723e */ /* 0x082fe400030006ff */
[----:B------:R-:W-:Y:S02]  /*fe60*/  F2FP.F16.E4M3.UNPACK_B R4, R4 ;  /* 0x00000004ff04723e */ /* 0x000fe400020006ff */
[-C--:B------:R-:W-:Y:S01]  /*fe70*/  F2FP.F16.E4M3.UNPACK_B R10, R5.reuse ;  /* 0x00000005ff0a723e */ /* 0x080fe200020006ff */
[--C-:B------:R-:W-:Y:S01]  /*fe80*/  HADD2.F32 R9, -RZ, R0.reuse.H0_H0 ;  /* 0x20000000ff097230 */ /* 0x100fe20000004100 */
[----:B------:R-:W-:Y:S01]  /*fe90*/  F2FP.F16.E4M3.UNPACK_B R5, R5.H1 ;  /* 0x00000005ff05723e */ /* 0x000fe200030006ff */
[----:B------:R-:W-:Y:S01]  /*fea0*/  HADD2.F32 R0, -RZ, R0.H1_H1 ;  /* 0x30000000ff007230 */ /* 0x000fe20000004100 */
[-C--:B------:R-:W-:Y:S02]  /*feb0*/  F2FP.F16.E4M3.UNPACK_B R12, R6.reuse ;  /* 0x00000006ff0c723e */ /* 0x080fe400020006ff */
[----:B------:R-:W-:Y:S01]  /*fec0*/  F2FP.F16.E4M3.UNPACK_B R6, R6.H1 ;  /* 0x00000006ff06723e */ /* 0x000fe200030006ff */
[----:B------:R-:W-:-:S02]  /*fed0*/  HADD2.F32 R3, -RZ, R5.H1_H1 ;  /* 0x30000005ff037230 */ /* 0x000fc40000004100 */
[-C--:B------:R-:W-:Y:S01]  /*fee0*/  FMUL.FTZ R20, R25, R0.reuse ;  /* 0x0000000019147220 */ /* 0x080fe20000410000 */
[C---:B------:R-:W-:Y:S01]  /*fef0*/  FMUL.FTZ R0, R15.reuse, R0 ;  /* 0x000000000f007220 */ /* 0x040fe20000410000 */
[----:B------:R-:W-:Y:S01]  /*ff00*/  HADD2.F32 R5, -RZ, R5.H0_H0 ;  /* 0x20000005ff057230 */ /* 0x000fe20000004100 */
[----:B------:R-:W-:Y:S01]  /*ff10*/  F2FP.F16.E4M3.UNPACK_B R14, R7 ;  /* 0x00000007ff0e723e */ /* 0x000fe200020006ff */
[-C--:B------:R-:W-:Y:S01]  /*ff20*/  FFMA.FTZ R20, R15, R9.reuse, -R20 ;  /* 0x000000090f147223 */ /* 0x080fe20000010814 */
[----:B------:R-:W-:Y:S01]  /*ff30*/  FFMA.FTZ R15, R25, R9, R0 ;  /* 0x00000009190f7223 */ /* 0x000fe20000010000 */
[--C-:B------:R-:W-:Y:S01]  /*ff40*/  HADD2.F32 R0, -RZ, R4.reuse.H1_H1 ;  /* 0x30000004ff007230 */ /* 0x100fe20000004100 */
[----:B------:R-:W-:Y:S01]  /*ff50*/  F2FP.F16.E4M3.UNPACK_B R25, R11.H1 ;  /* 0x0000000bff19723e */ /* 0x000fe200030006ff */
[----:B------:R-:W-:Y:S01]  /*ff60*/  HADD2.F32 R4, -RZ, R4.H0_H0 ;  /* 0x20000004ff047230 */ /* 0x000fe20000004100 */
[----:B------:R-:W-:Y:S02]  /*ff70*/  F2FP.F16.E4M3.UNPACK_B R7, R7.H1 ;  /* 0x00000007ff07723e */ /* 0x000fe400030006ff */
[-C--:B------:R-:W-:Y:S01]  /*ff80*/  FMUL.FTZ R9, R26, R0.reuse ;  /* 0x000000001a097220 */ /* 0x080fe20000410000 */
[C---:B------:R-:W-:Y:S01]  /*ff90*/  FMUL.FTZ R11, R24.reuse, R0 ;  /* 0x00000000180b7220 */ /* 0x040fe20000410000 */
[----:B------:R-:W-:Y:S01]  /*ffa0*/  HADD2.F32 R27, -RZ, R25.H1_H1 ;  /* 0x30000019ff1b7230 */ /* 0x000fe20000004100 */
[----:B------:R-:W-:Y:S01]  /*ffb0*/  F2FP.SATFINITE.E4M3.F32.PACK_AB_MERGE_C R15, R15, R20, RZ ;  /* 0x000000140f0f723e */ /* 0x000fe200048070ff */
[-C--:B------:R-:W-:Y:S01]  /*ffc0*/  FFMA.FTZ R9, R24, R4.reuse, -R9 ;  /* 0x0000000418097223 */ /* 0x080fe20000010809 */
[----:B------:R-:W-:Y:S01]  /*ffd0*/  FFMA.FTZ R4, R26, R4, R11 ;  /* 0x000000041a047223 */ /* 0x000fe2000001000b */
[----:B------:R-:W-:-:S02]  /*ffe0*/  HADD2.F32 R11, -RZ, R21.H1_H1 ;  /* 0x30000015ff0b7230 */ /* 0x000fc40000004100 */
[-C--:B------:R-:W-:Y:S01]  /*fff0*/  FMUL.FTZ R24, R27, R3.reuse ;  /* 0x000000031b187220 */ /* 0x080fe20000410000 */
[----:B------:R-:W-:Y:S01]  /*10000*/  HADD2.F32 R32, -RZ, R25.H0_H0 ;  /* 0x20000019ff207230 */ /* 0x000fe20000004100 */
[----:B------:R-:W-:Y:S01]  /*10010*/  F2FP.F16.E4M3.UNPACK_B R25, R8 ;  /* 0x00000008ff19723e */ /* 0x000fe200020006ff */
[--C-:B------:R-:W-:Y:S02]  /*10020*/  HADD2.F32 R0, -RZ, R10.reuse.H1_H1 ;  /* 0x3000000aff007230 */ /* 0x100fe40000004100 */
[C---:B------:R-:W-:Y:S01]  /*10030*/  FMUL.FTZ R26, R11.reuse, R3 ;  /* 0x000000030b1a7220 */ /* 0x040fe20000410000 */
[----:B------:R-:W-:Y:S02]  /*10040*/  HADD2.F32 R10, -RZ, R10.H0_H0 ;  /* 0x2000000aff0a7230 */ /* 0x000fe40000004100 */
[----:B------:R-:W-:Y:S01]  /*10050*/  FFMA.FTZ R24, R11, R5, -R24 ;  /* 0x000000050b187223 */ /* 0x000fe20000010818 */
[----:B------:R-:W-:Y:S01]  /*10060*/  F2FP.SATFINITE.E4M3.F32.PACK_AB_MERGE_C R4, R4, R9, R15 ;  /* 0x000000090404723e */ /* 0x000fe2000480700f */
[-C--:B------:R-:W-:Y:S01]  /*10070*/  FMUL.FTZ R3, R32, R0.reuse ;  /* 0x0000000020037220 */ /* 0x080fe20000410000 */
[----:B------:R-:W-:Y:S01]  /*10080*/  FFMA.FTZ R21, R27, R5, R26 ;  /* 0x000000051b157223 */ /* 0x000fe2000001001a */
[----:B------:R-:W-:Y:S01]  /*10090*/  FMUL.FTZ R11, R28, R0 ;  /* 0x000000001c0b7220 */ /* 0x000fe20000410000 */
[----:B------:R-:W-:-:S02]  /*100a0*/  HADD2.F32 R26, -RZ, R25.H1_H1 ;  /* 0x30000019ff1a7230 */ /* 0x000fc40000004100 */
[-C--:B------:R-:W-:Y:S01]  /*100b0*/  FFMA.FTZ R5, R28, R10.reuse, -R3 ;  /* 0x0000000a1c057223 */ /* 0x080fe20000010803 */
[--C-:B------:R-:W-:Y:S02]  /*100c0*/  HADD2.F32 R3, -RZ, R6.reuse.H1_H1 ;  /* 0x30000006ff037230 */ /* 0x100fe40000004100 */
[----:B------:R-:W-:Y:S01]  /*100d0*/  FFMA.FTZ R10, R32, R10, R11 ;  /* 0x0000000a200a7223 */ /* 0x000fe2000001000b */
[----:B------:R-:W-:Y:S01]  /*100e0*/  HADD2.F32 R6, -RZ, R6.H0_H0 ;  /* 0x20000006ff067230 */ /* 0x000fe20000004100 */
[----:B------:R-:W-:Y:S01]  /*100f0*/  F2FP.SATFINITE.E4M3.F32.PACK_AB_MERGE_C R21, R21, R24, RZ ;  /* 0x000000181515723e */ /* 0x000fe200048070ff */
[----:B------:R-:W-:Y:S02]  /*10100*/  HADD2.F32 R32, -RZ, R29.H0_H0 ;  /* 0x2000001dff207230 */ /* 0x000fe40000004100 */
[-C--:B------:R-:W-:Y:S01]  /*10110*/  FMUL.FTZ R11, R34, R3.reuse ;  /* 0x00000003220b7220 */ /* 0x080fe20000410000 */
[----:B------:R-:W-:Y:S02]  /*10120*/  HADD2.F32 R0, -RZ, R12.H1_H1 ;  /* 0x3000000cff007230 */ /* 0x000fe40000004100 */
[----:B------:R-:W-:Y:S01]  /*10130*/  FMUL.FTZ R27, R26, R3 ;  /* 0x000000031a1b7220 */ /* 0x000fe20000410000 */
[----:B------:R-:W-:-:S02]  /*10140*/  HADD2.F32 R28, -RZ, R25.H0_H0 ;  /* 0x20000019ff1c7230 */ /* 0x000fc40000004100 */
[----:B------:R-:W-:Y:S01]  /*10150*/  FFMA.FTZ R25, R26, R6, -R11 ;  /* 0x000000061a197223 */ /* 0x000fe2000001080b */
[----:B------:R-:W-:Y:S02]  /*10160*/  HADD2.F32 R12, -RZ, R12.H0_H0 ;  /* 0x2000000cff0c7230 */ /* 0x000fe40000004100 */
[----:B------:R-:W-:Y:S01]  /*10170*/  FMUL.FTZ R3, R32, R0 ;  /* 0x0000000020037220 */ /* 0x000fe20000410000 */
[----:B------:R-:W-:Y:S01]  /*10180*/  F2FP.F16.E4M3.UNPACK_B R26, R8.H1 ;  /* 0x00000008ff1a723e */ /* 0x000fe200030006ff */
[----:B------:R-:W-:Y:S01]  /*10190*/  FFMA.FTZ R8, R34, R6, R27 ;  /* 0x0000000622087223 */ /* 0x000fe2000001001b */
[C---:B------:R-:W-:Y:S01]  /*101a0*/  FMUL.FTZ R11, R28.reuse, R0 ;  /* 0x000000001c0b7220 */ /* 0x040fe20000410000 */
[----:B------:R-:W-:Y:S01]  /*101b0*/  FFMA.FTZ R6, R28, R12, -R3 ;  /* 0x0000000c1c067223 */ /* 0x000fe20000010803 */
[----:B------:R-:W-:Y:S01]  /*101c0*/  HADD2.F32 R29, -RZ, R13.H1_H1 ;  /* 0x3000000dff1d7230 */ /* 0x000fe20000004100 */
[----:B------:R-:W-:Y:S01]  /*101d0*/  F2FP.SATFINITE.E4M3.F32.PACK_AB_MERGE_C R5, R10, R5, R21 ;  /* 0x000000050a05723e */ /* 0x000fe20004807015 */
[----:B------:R-:W-:-:S02]  /*101e0*/  HADD2.F32 R3, -RZ, R7.H1_H1 ;  /* 0x30000007ff037230 */ /* 0x000fc40000004100 */
[----:B------:R-:W-:Y:S01]  /*101f0*/  FFMA.FTZ R11, R32, R12, R11 ;  /* 0x0000000c200b7223 */ /* 0x000fe2000001000b */
[----:B------:R-:W-:Y:S01]  /*10200*/  HADD2.F32 R27, -RZ, R26.H1_H1 ;  /* 0x3000001aff1b7230 */ /* 0x000fe20000004100 */
[----:B------:R-:W-:Y:S01]  /*10210*/  F2FP.SATFINITE.E4M3.F32.PACK_AB_MERGE_C R8, R8, R25, RZ ;  /* 0x000000190808723e */ /* 0x000fe200048070ff */
[----:B------:R-:W-:Y:S02]  /*10220*/  HADD2.F32 R32, -RZ, R13.H0_H0 ;  /* 0x2000000dff207230 */ /* 0x000fe40000004100 */
[----:B------:R-:W-:Y:S01]  /*10230*/  FMUL.FTZ R12, R29, R3 ;  /* 0x000000031d0c7220 */ /* 0x000fe20000410000 */
[----:B------:R-:W-:Y:S01]  /*10240*/  HADD2.F32 R0, -RZ, R14.H1_H1 ;  /* 0x3000000eff007230 */ /* 0x000fe20000004100 */
[----:B------:R-:W-:Y:S01]  /*10250*/  F2FP.SATFINITE.E4M3.F32.PACK_AB_MERGE_C R6, R11, R6, R8 ;  /* 0x000000060b06723e */ /* 0x000fe20004807008 */
[----:B------:R-:W-:Y:S02]  /*10260*/  HADD2.F32 R7, -RZ, R7.H0_H0 ;  /* 0x20000007ff077230 */ /* 0x000fe40000004100 */
[----:B------:R-:W-:-:S02]  /*10270*/  HADD2.F32 R28, -RZ, R26.H0_H0 ;  /* 0x2000001aff1c7230 */ /* 0x000fc40000004100 */
[C---:B------:R-:W-:Y:S01]  /*10280*/  FMUL.FTZ R26, R27.reuse, R3 ;  /* 0x000000031b1a7220 */ /* 0x040fe20000410000 */
[----:B------:R-:W-:Y:S02]  /*10290*/  HADD2.F32 R14, -RZ, R14.H0_H0 ;  /* 0x2000000eff0e7230 */ /* 0x000fe40000004100 */
[-C--:B------:R-:W-:Y:S01]  /*102a0*/  FMUL.FTZ R3, R32, R0.reuse ;  /* 0x0000000020037220 */ /* 0x080fe20000410000 */
[-C--:B------:R-:W-:Y:S01]  /*102b0*/  FFMA.FTZ R12, R27, R7.reuse, -R12 ;  /* 0x000000071b0c7223 */ /* 0x080fe2000001080c */
[C---:B------:R-:W-:Y:S01]  /*102c0*/  FMUL.FTZ R13, R28.reuse, R0 ;  /* 0x000000001c0d7220 */ /* 0x040fe20000410000 */
[----:B------:R-:W-:Y:S01]  /*102d0*/  FFMA.FTZ R7, R29, R7, R26 ;  /* 0x000000071d077223 */ /* 0x000fe2000001001a */
[-C--:B------:R-:W-:Y:S02]  /*102e0*/  FFMA.FTZ R3, R28, R14.reuse, -R3 ;  /* 0x0000000e1c037223 */ /* 0x080fe40000010803 */
[----:B------:R-:W-:Y:S02]  /*102f0*/  FFMA.FTZ R14, R32, R14, R13 ;  /* 0x0000000e200e7223 */ /* 0x000fe4000001000d */
[----:B------:R-:W-:-:S04]  /*10300*/  F2FP.SATFINITE.E4M3.F32.PACK_AB_MERGE_C R7, R7, R12, RZ ;  /* 0x0000000c0707723e */ /* 0x000fc800048070ff */
[----:B------:R-:W-:-:S05]  /*10310*/  F2FP.SATFINITE.E4M3.F32.PACK_AB_MERGE_C R7, R14, R3, R7 ;  /* 0x000000030e07723e */ /* 0x000fca0004807007 */
[----:B------:R1:W-:Y:S01]  /*10320*/  STS.128 [R38+0x27400], R4 ;  /* 0x0274000426007388 */ /* 0x0003e20000000c00 */
[----:B------:R-:W-:Y:S05]  /*10330*/  BRA `(.L_x_465) ;  /* 0x00000038003c7947 */ /* 0x000fea0003800000 */
.L_x_447:
[----:B------:R-:W-:-:S03]  /*10340*/  UMOV UR4, 0xffffffff ;  /* 0xffffffff00047882 */ /* 0x000fc60000000000 */
[----:B------:R-:W-:Y:S05]  /*10350*/  BRA.DIV UR4, `(.L_x_468) ;  /* 0x0000014a04a87947 */ /* 0x000fea000b800000 */
[----:B------:R1:W2:Y:S04]  /*10360*/  SHFL.IDX PT, R5, R24, RZ, 0x181f ;  /* 0x00181fff18057589 */ /* 0x0002a800000e0000 */
[----:B------:R1:W3:Y:S04]  /*10370*/  SHFL.IDX PT, R14, R28, RZ, 0x181f ;  /* 0x00181fff1c0e7589 */ /* 0x0002e800000e0000 */
[----:B------:R1:W4:Y:S04]  /*10380*/  SHFL.IDX PT, R3, R26, RZ, 0x181f ;  /* 0x00181fff1a037589 */ /* 0x00032800000e0000 */
[----:B------:R1:W0:Y:S02]  /*10390*/  SHFL.IDX PT, R7, R27, RZ, 0x181f ;  /* 0x00181fff1b077589 */ /* 0x00022400000e0000 */
.L_x_678:
[----:B------:R-:W-:Y:S01]  /*103a0*/  ULDC UR4, c[0x0][0x448] ;  /* 0x0001120000047ab9 */ /* 0x000fe20000000800 */
[----:B------:R-:W-:Y:S01]  /*103b0*/  BSSY B1, `(.L_x_469) ;  /* 0x0000012000017945 */ /* 0x000fe20003800000 */
[----:B------:R-:W-:Y:S01]  /*103c0*/  IMAD R119, R119, UR4, RZ ;  /* 0x0000000477777c24 */ /* 0x000fe2000f8e02ff */
[----:B------:R-:W-:Y:S02]  /*103d0*/  CS2R R8, SRZ ;  /* 0x0000000000087805 */ /* 0x000fe4000001ff00 */
[----:B-1----:R-:W-:Y:S02]  /*103e0*/  CS2R R26, SRZ ;  /* 0x00000000001a7805 */ /* 0x002fe4000001ff00 */
[----:B------:R-:W-:Y:S02]  /*103f0*/  CS2R R24, SRZ ;  /* 0x0000000000187805 */ /* 0x000fe4000001ff00 */
[----:B------:R-:W-:Y:S02]  /*10400*/  CS2R R10, SRZ ;  /* 0x00000000000a7805 */ /* 0x000fe4000001ff00 */
[----:B------:R-:W-:-:S13]  /*10410*/  ISETP.GE.AND P0, PT, R6, R119, PT ;  /* 0x000000770600720c */ /* 0x000fda0003f06270 */
[----:B------:R-:W-:Y:S05]  /*10420*/  @P0 BRA `(.L_x_470) ;  /* 0x0000000000280947 */ /* 0x000fea0003800000 */
[----:B------:R-:W-:Y:S01]  /*10430*/  ULDC UR4, c[0x0][0x3f4] ;  /* 0x0000fd0000047ab9 */ /* 0x000fe20000000800 */
[C---:B--2---:R-:W-:Y:S02]  /*10440*/  IADD3 R4, P0, R16.reuse, R5, RZ ;  /* 0x0000000510047210 */ /* 0x044fe40007f1e0ff */
[----:B------:R-:W-:Y:S02]  /*10450*/  CS2R R8, SRZ ;  /* 0x0000000000087805 */ /* 0x000fe4000001ff00 */
[C---:B------:R-:W-:Y:S02]  /*10460*/  ISETP.GE.AND P2, PT, R16.reuse, UR4, PT ;  /* 0x0000000410007c0c */ /* 0x040fe4000bf46270 */
[----:B---3--:R-:W-:Y:S01]  /*10470*/  IADD3 R14, P1, R16, R14, RZ ;  /* 0x0000000e100e7210 */ /* 0x008fe20007f3e0ff */
[----:B----4-:R-:W-:-:S03]  /*10480*/  IMAD.X R5, R3, 0x1, R17, P0 ;  /* 0x0000000103057824 */ /* 0x010fc600000e0611 */
[----:B0-----:R-:W-:-:S07]  /*10490*/  IADD3.X R15, R7, R17, RZ, P1, !PT ;  /* 0x00000011070f7210 */ /* 0x001fce0000ffe4ff */
[----:B------:R-:W-:Y:S05]  /*104a0*/  @P2 BRA `(.L_x_470) ;  /* 0x0000000000082947 */ /* 0x000fea0003800000 */
[----:B------:R1:W5:Y:S04]  /*104b0*/  LD.E.128 R24, desc[UR42][R4.64] ;  /* 0x0000002a04187980 */ /* 0x000368000c101d00 */
[----:B------:R1:W5:Y:S02]  /*104c0*/  LD.E.128 R8, desc[UR42][R14.64] ;  /* 0x0000002a0e087980 */ /* 0x000364000c101d00 */
.L_x_470:
[----:B------:R-:W-:Y:S05]  /*104d0*/  BSYNC B1 ;  /* 0x0000000000017941 */ /* 0x000fea0003800000 */
.L_x_469:
[----:B-12---:R-:W2:Y:S01]  /*104e0*/  LDL.LU R5, [R1+0x4] ;  /* 0x0000040001057983 */ /* 0x006ea20000300800 */
[----:B------:R-:W-:Y:S01]  /*104f0*/  ULEA.HI UR4, UR45, UR45, URZ, 0x1 ;  /* 0x0000002d2d047291 */ /* 0x000fe2000f8f083f */
[----:B-----5:R-:W-:Y:S01]  /*10500*/  SHF.R.U32.HI R0, RZ, 0x8, R24 ;  /* 0x00000008ff007819 */ /* 0x020fe20000011618 */
[C---:B------:R-:W-:Y:S01]  /*10510*/  VIADD R36, R23.reuse, 0x20 ;  /* 0x0000002017247836 */ /* 0x040fe20000000000 */
[----:B----4-:R-:W-:Y:S01]  /*10520*/  LOP3.LUT R3, R24, 0xff, RZ, 0xc0, !PT ;  /* 0x000000ff18037812 */ /* 0x010fe200078ec0ff */
[----:B------:R-:W-:Y:S01]  /*10530*/  ULOP3.LUT UR4, UR4, 0xfffffffe, URZ, 0xc0, !UPT ;  /* 0xfffffffe04047892 */ /* 0x000fe2000f8ec03f */
[----:B------:R-:W-:Y:S01]  /*10540*/  LOP3.LUT R0, R0, 0xff, RZ, 0xc0, !PT ;  /* 0x000000ff00007812 */ /* 0x000fe200078ec0ff */
[----:B------:R-:W1:Y:S01]  /*10550*/  S2R R34, SR_TID.X ;  /* 0x0000000000227919 */ /* 0x000e620000002100 */
[----:B---3--:R-:W-:Y:S01]  /*10560*/  LOP3.LUT R14, R8, 0xff, RZ, 0xc0, !PT ;  /* 0x000000ff080e7812 */ /* 0x008fe200078ec0ff */
[----:B------:R-:W-:Y:S01]  /*10570*/  UIADD3 UR4, UR45, -UR4, URZ ;  /* 0x800000042d047290 */ /* 0x000fe2000fffe03f */
[----:B0-----:R-:W-:Y:S01]  /*10580*/  SHF.R.U32.HI R7, RZ, 0x8, R25 ;  /* 0x00000008ff077819 */ /* 0x001fe20000011619 */
[----:B------:R-:W-:Y:S01]  /*10590*/  VIADD R37, R23, 0x40 ;  /* 0x0000004017257836 */ /* 0x000fe20000000000 */
[----:B------:R-:W-:Y:S01]  /*105a0*/  LOP3.LUT R4, R25, 0xff, RZ, 0xc0, !PT ;  /* 0x000000ff19047812 */ /* 0x000fe200078ec0ff */
[----:B------:R-:W-:Y:S01]  /*105b0*/  BSSY B1, `(.L_x_471) ;  /* 0x0000043000017945 */ /* 0x000fe20003800000 */
[----:B------:R-:W-:Y:S01]  /*105c0*/  LOP3.LUT R7, R7, 0xff, RZ, 0xc0, !PT ;  /* 0x000000ff07077812 */ /* 0x000fe200078ec0ff */
[----:B------:R-:W-:Y:S01]  /*105d0*/  IMAD.U32 R35, RZ, RZ, UR4 ;  /* 0x00000004ff237e24 */ /* 0x000fe2000f8e00ff */
[----:B------:R-:W-:-:S02]  /*105e0*/  SHF.R.U32.HI R15, RZ, 0x8, R27 ;  /* 0x00000008ff0f7819 */ /* 0x000fc4000001161b */
[----:B------:R-:W-:Y:S02]  /*105f0*/  PRMT R4, R7, 0x7604, R4 ;  /* 0x0000760407047816 */ /* 0x000fe40000000004 */
[----:B------:R-:W-:Y:S02]  /*10600*/  SHF.L.U32 R35, R35, 0x1f, RZ ;  /* 0x0000001f23237819 */ /* 0x000fe400000006ff */
[----:B------:R-:W-:Y:S02]  /*10610*/  LOP3.LUT R12, R27, 0xff, RZ, 0xc0, !PT ;  /* 0x000000ff1b0c7812 */ /* 0x000fe400078ec0ff */
[----:B------:R-:W0:Y:S01]  /*10620*/  SYNCS.PHASECHK.TRANS64.TRYWAIT P4, [R22+URZ+0x38800], R35 ;  /* 0x03880023160075a7 */ /* 0x000e22000808017f */
[----:B------:R-:W-:Y:S02]  /*10630*/  LOP3.LUT R15, R15, 0xff, RZ, 0xc0, !PT ;  /* 0x000000ff0f0f7812 */ /* 0x000fe400078ec0ff */
[----:B------:R-:W-:Y:S02]  /*10640*/  LOP3.LUT R6, R26, 0xff, RZ, 0xc0, !PT ;  /* 0x000000ff1a067812 */ /* 0x000fe400078ec0ff */
[----:B------:R-:W-:-:S02]  /*10650*/  PRMT R12, R15, 0x7604, R12 ;  /* 0x000076040f0c7816 */ /* 0x000fc4000000000c */
[--C-:B------:R-:W-:Y:S02]  /*10660*/  SHF.R.U32.HI R29, RZ, 0x8, R11.reuse ;  /* 0x00000008ff1d7819 */ /* 0x100fe4000001160b */
[----:B------:R-:W-:Y:S02]  /*10670*/  LOP3.LUT R20, R11, 0xff, RZ, 0xc0, !PT ;  /* 0x000000ff0b147812 */ /* 0x000fe400078ec0ff */
[----:B------:R-:W-:Y:S02]  /*10680*/  LOP3.LUT R29, R29, 0xff, RZ, 0xc0, !PT ;  /* 0x000000ff1d1d7812 */ /* 0x000fe400078ec0ff */
[----:B------:R-:W-:Y:S02]  /*10690*/  SHF.R.U32.HI R33, RZ, 0x10, R11 ;  /* 0x00000010ff217819 */ /* 0x000fe4000001160b */
[----:B------:R-:W-:Y:S01]  /*106a0*/  PRMT R20, R29, 0x7604, R20 ;  /* 0x000076041d147816 */ /* 0x000fe20000000014 */
[----:B-1----:R-:W-:Y:S01]  /*106b0*/  VIADD R34, R34, 0xffffff80 ;  /* 0xffffff8022227836 */ /* 0x002fe20000000000 */
[----:B------:R-:W-:Y:S01]  /*106c0*/  SHF.R.U32.HI R29, RZ, 0x10, R9 ;  /* 0x00000010ff1d7819 */ /* 0x000fe20000011609 */
[----:B------:R-:W-:-:S03]  /*106d0*/  IMAD.U32 R33, R33, 0x10000, RZ ;  /* 0x0001000021217824 */ /* 0x000fc600078e00ff */
[----:B------:R-:W-:Y:S02]  /*106e0*/  SHF.L.U32 R29, R29, 0x10, RZ ;  /* 0x000000101d1d7819 */ /* 0x000fe400000006ff */
[----:B------:R-:W-:Y:S02]  /*106f0*/  LOP3.LUT R33, R20, 0xff0000, R33, 0xf8, !PT ;  /* 0x00ff000014217812 */ /* 0x000fe400078ef821 */
[----:B------:R-:W-:Y:S02]  /*10700*/  LEA.HI R32, R32, R34, RZ, 0x3 ;  /* 0x0000002220207211 */ /* 0x000fe400078f18ff */
[----:B------:R-:W-:Y:S01]  /*10710*/  LOP3.LUT R20, R33, 0xff000000, R11, 0xf8, !PT ;  /* 0xff00000021147812 */ /* 0x000fe200078ef80b */
[----:B--2---:R-:W-:Y:S01]  /*10720*/  IMAD R28, R5, -0x80, R119 ;  /* 0xffffff80051c7824 */ /* 0x004fe200078e0277 */
[----:B------:R-:W-:Y:S02]  /*10730*/  PRMT R5, R0, 0x7604, R3 ;  /* 0x0000760400057816 */ /* 0x000fe40000000003 */
[----:B------:R-:W-:-:S02]  /*10740*/  SHF.R.U32.HI R3, RZ, 0x8, R8 ;  /* 0x00000008ff037819 */ /* 0x000fc40000011608 */
[----:B------:R-:W-:Y:S02]  /*10750*/  SHF.R.U32.HI R0, RZ, 0x8, R26 ;  /* 0x00000008ff007819 */ /* 0x000fe4000001161a */
[----:B------:R-:W-:Y:S02]  /*10760*/  LOP3.LUT R3, R3, 0xff, RZ, 0xc0, !PT ;  /* 0x000000ff03037812 */ /* 0x000fe400078ec0ff */
[----:B------:R-:W-:Y:S02]  /*10770*/  LOP3.LUT R7, R0, 0xff, RZ, 0xc0, !PT ;  /* 0x000000ff00077812 */ /* 0x000fe400078ec0ff */
[----:B------:R-:W-:Y:S02]  /*10780*/  PRMT R21, R3, 0x7604, R14 ;  /* 0x0000760403157816 */ /* 0x000fe4000000000e */
[----:B------:R-:W1:Y:S01]  /*10790*/  LDC R3, c[0x0][0x3f4] ;  /* 0x0000fd00ff037b82 */ /* 0x000e620000000800 */
[----:B------:R-:W-:Y:S02]  /*107a0*/  SHF.R.U32.HI R0, RZ, 0x8, R10 ;  /* 0x00000008ff007819 */ /* 0x000fe4000001160a */
[----:B------:R-:W-:-:S02]  /*107b0*/  PRMT R13, R7, 0x7604, R6 ;  /* 0x00007604070d7816 */ /* 0x000fc40000000006 */
[----:B------:R-:W-:Y:S02]  /*107c0*/  LOP3.LUT R14, R10, 0xff, RZ, 0xc0, !PT ;  /* 0x000000ff0a0e7812 */ /* 0x000fe400078ec0ff */
[----:B------:R-:W-:Y:S02]  /*107d0*/  LOP3.LUT R15, R0, 0xff, RZ, 0xc0, !PT ;  /* 0x000000ff000f7812 */ /* 0x000fe400078ec0ff */
[----:B------:R-:W-:Y:S02]  /*107e0*/  SHF.R.U32.HI R7, RZ, 0x8, R9 ;  /* 0x00000008ff077819 */ /* 0x000fe40000011609 */
[----:B------:R-:W-:Y:S02]  /*107f0*/  PRMT R31, R15, 0x7604, R14 ;  /* 0x000076040f1f7816 */ /* 0x000fe4000000000e */
[----:B------:R-:W-:Y:S02]  /*10800*/  LOP3.LUT R6, R9, 0xff, RZ, 0xc0, !PT ;  /* 0x000000ff09067812 */ /* 0x000fe400078ec0ff */
[----:B------:R-:W-:-:S02]  /*10810*/  LOP3.LUT R7, R7, 0xff, RZ, 0xc0, !PT ;  /* 0x000000ff07077812 */ /* 0x000fc400078ec0ff */
[----:B------:R-:W-:Y:S02]  /*10820*/  SHF.R.U32.HI R15, RZ, 0x10, R27 ;  /* 0x00000010ff0f7819 */ /* 0x000fe4000001161b */
[----:B------:R-:W-:Y:S02]  /*10830*/  PRMT R6, R7, 0x7604, R6 ;  /* 0x0000760407067816 */ /* 0x000fe40000000006 */
[----:B------:R-:W-:Y:S01]  /*10840*/  SHF.R.U32.HI R7, RZ, 0x10, R25 ;  /* 0x00000010ff077819 */ /* 0x000fe20000011619 */
[----:B------:R-:W-:Y:S01]  /*10850*/  IMAD.U32 R15, R15, 0x10000, RZ ;  /* 0x000100000f0f7824 */ /* 0x000fe200078e00ff */
[----:B------:R-:W-:Y:S02]  /*10860*/  LOP3.LUT R13, R13, 0xff0000, R26, 0xf8, !PT ;  /* 0x00ff00000d0d7812 */ /* 0x000fe400078ef81a */
[----:B-1----:R-:W-:Y:S01]  /*10870*/  ISETP.GE.AND P0, PT, R16, R3, PT ;  /* 0x000000031000720c */ /* 0x002fe20003f06270 */
[----:B------:R-:W-:Y:S01]  /*10880*/  IMAD.U32 R7, R7, 0x10000, RZ ;  /* 0x0001000007077824 */ /* 0x000fe200078e00ff */
[----:B------:R-:W-:-:S02]  /*10890*/  VIMNMX R28, R28, 0x80, PT ;  /* 0x000000801c1c7848 */ /* 0x000fc40003fe0100 */
[----:B------:R-:W-:Y:S02]  /*108a0*/  LOP3.LUT R15, R12, 0xff0000, R15, 0xf8, !PT ;  /* 0x00ff00000c0f7812 */ /* 0x000fe400078ef80f */
[----:B------:R-:W-:Y:S02]  /*108b0*/  LOP3.LUT R12, R13, 0xff000000, R26, 0xf8, !PT ;  /* 0xff0000000d0c7812 */ /* 0x000fe400078ef81a */
[----:B------:R-:W-:Y:S02]  /*108c0*/  ISETP.GE.OR P2, PT, R36, R28, P0 ;  /* 0x0000001c2400720c */ /* 0x000fe40000746670 */
[----:B------:R-:W-:Y:S02]  /*108d0*/  LOP3.LUT R5, R5, 0xff0000, R24, 0xf8, !PT ;  /* 0x00ff000005057812 */ /* 0x000fe400078ef818 */
[----:B------:R-:W-:Y:S02]  /*108e0*/  LOP3.LUT R26, R15, 0xff000000, R27, 0xf8, !PT ;  /* 0xff0000000f1a7812 */ /* 0x000fe400078ef81b */
[----:B------:R-:W-:-:S02]  /*108f0*/  IADD3 R36, R23, 0x60, RZ ;  /* 0x0000006017247810 */ /* 0x000fc40007ffe0ff */
[----:B------:R-:W-:Y:S02]  /*10900*/  LOP3.LUT R7, R4, 0xff0000, R7, 0xf8, !PT ;  /* 0x00ff000004077812 */ /* 0x000fe400078ef807 */
[----:B------:R-:W-:Y:S02]  /*10910*/  LOP3.LUT R29, R6, 0xff0000, R29, 0xf8, !PT ;  /* 0x00ff0000061d7812 */ /* 0x000fe400078ef81d */
[----:B------:R-:W-:Y:S02]  /*10920*/  LOP3.LUT R13, R21, 0xff0000, R8, 0xf8, !PT ;  /* 0x00ff0000150d7812 */ /* 0x000fe400078ef808 */
[----:B------:R-:W-:Y:S02]  /*10930*/  LOP3.LUT R15, R31, 0xff0000, R10, 0xf8, !PT ;  /* 0x00ff00001f0f7812 */ /* 0x000fe400078ef80a */
[-C--:B------:R-:W-:Y:S02]  /*10940*/  ISETP.GE.OR P3, PT, R23, R28.reuse, P0 ;  /* 0x0000001c1700720c */ /* 0x080fe40000766670 */
[----:B------:R-:W-:-:S02]  /*10950*/  ISETP.GE.OR P1, PT, R37, R28, P0 ;  /* 0x0000001c2500720c */ /* 0x000fc40000726670 */
[----:B------:R-:W-:Y:S02]  /*10960*/  LOP3.LUT R0, R5, 0xff000000, R24, 0xf8, !PT ;  /* 0xff00000005007812 */ /* 0x000fe400078ef818 */
[----:B------:R-:W-:Y:S02]  /*10970*/  ISETP.GE.OR P0, PT, R36, R28, P0 ;  /* 0x0000001c2400720c */ /* 0x000fe40000706670 */
[----:B------:R-:W-:Y:S02]  /*10980*/  LOP3.LUT R24, R7, 0xff000000, R25, 0xf8, !PT ;  /* 0xff00000007187812 */ /* 0x000fe400078ef819 */
[----:B------:R-:W-:Y:S02]  /*10990*/  LOP3.LUT R13, R13, 0xff000000, R8, 0xf8, !PT ;  /* 0xff0000000d0d7812 */ /* 0x000fe400078ef808 */
[----:B------:R-:W-:Y:S02]  /*109a0*/  LOP3.LUT R14, R29, 0xff000000, R9, 0xf8, !PT ;  /* 0xff0000001d0e7812 */ /* 0x000fe400078ef809 */
[----:B------:R-:W-:-:S02]  /*109b0*/  LOP3.LUT R15, R15, 0xff000000, R10, 0xf8, !PT ;  /* 0xff0000000f0f7812 */ /* 0x000fc400078ef80a */
[----:B------:R-:W-:Y:S01]  /*109c0*/  LOP3.LUT R28, R32, 0xfffffff8, RZ, 0xc0, !PT ;  /* 0xfffffff8201c7812 */ /* 0x000fe200078ec0ff */
[----:B0-----:R-:W-:Y:S06]  /*109d0*/  @!P4 BRA `(.L_x_472) ;  /* 0x000001440078c947 */ /* 0x001fec0003800000 */
.L_x_679:
[----:B------:R-:W-:Y:S05]  /*109e0*/  BSYNC B1 ;  /* 0x0000000000017941 */ /* 0x000fea0003800000 */
.L_x_471:
[----:B------:R-:W1:Y:S01]  /*109f0*/  S2R R4, SR_TID.X ;  /* 0x0000000000047919 */ /* 0x000e620000002100 */
[----:B------:R-:W-:Y:S01]  /*10a00*/  BSSY B1, `(.L_x_473) ;  /* 0x00000cc000017945 */ /* 0x000fe20003800000 */
[----:B-1----:R-:W-:-:S04]  /*10a10*/  VIADD R8, R4, 0xffffff80 ;  /* 0xffffff8004087836 */ /* 0x002fc80000000000 */
[----:B------:R-:W-:Y:S01]  /*10a20*/  IMAD.IADD R28, R8, 0x1, -R28 ;  /* 0x00000001081c7824 */ /* 0x000fe200078e0a1c */
[----:B------:R-:W-:Y:S06]  /*10a30*/  @P3 BRA `(.L_x_474) ;  /* 0x0000000c00203947 */ /* 0x000fec0003800000 */
[----:B------:R-:W2:Y:S01]  /*10a40*/  LDL R57, [R1+0x30] ;  /* 0x0000300001397983 */ /* 0x000ea20000100800 */
[----:B------:R-:W-:Y:S02]  /*10a50*/  LEA.HI R4, R3, R28, RZ, 0x1c ;  /* 0x0000001c03047211 */ /* 0x000fe400078fe0ff */
[----:B------:R-:W-:Y:S02]  /*10a60*/  SHF.L.U32 R6, R23, 0x7, RZ ;  /* 0x0000000717067819 */ /* 0x000fe400000006ff */
[----:B------:R-:W-:Y:S01]  /*10a70*/  SHF.R.S32.HI R7, RZ, 0x1f, R4 ;  /* 0x0000001fff077819 */ /* 0x000fe20000011404 */
[----:B------:R-:W-:Y:S01]  /*10a80*/  IMAD.SHL.U32 R5, R4, 0x10, RZ ;  /* 0x0000001004057824 */ /* 0x000fe200078e00ff */
[----:B------:R-:W-:Y:S02]  /*10a90*/  LOP3.LUT R6, R6, 0x380, RZ, 0xc0, !PT ;  /* 0x0000038006067812 */ /* 0x000fe400078ec0ff */
[----:B------:R-:W-:Y:S02]  /*10aa0*/  LEA.HI R7, R7, R4, RZ, 0x3 ;  /* 0x0000000407077211 */ /* 0x000fe400078f18ff */
[----:B------:R-:W-:-:S02]  /*10ab0*/  LOP3.LUT R5, R6, 0x70, R5, 0xf8, !PT ;  /* 0x0000007006057812 */ /* 0x000fc400078ef805 */
[----:B------:R-:W-:Y:S02]  /*10ac0*/  SHF.R.S32.HI R6, RZ, 0x1f, R8 ;  /* 0x0000001fff067819 */ /* 0x000fe40000011408 */
[----:B------:R-:W-:Y:S02]  /*10ad0*/  SHF.L.U32 R7, R7, 0xb, RZ ;  /* 0x0000000b07077819 */ /* 0x000fe400000006ff */
[----:B------:R-:W-:Y:S01]  /*10ae0*/  LEA.HI R6, R6, R8, RZ, 0x6 ;  /* 0x0000000806067211 */ /* 0x000fe200078f30ff */
[----:B------:R-:W-:Y:S01]  /*10af0*/  IMAD.SHL.U32 R8, R23, 0x80, RZ ;  /* 0x0000008017087824 */ /* 0x000fe200078e00ff */
[----:B------:R-:W-:Y:S02]  /*10b00*/  LOP3.LUT R7, R7, 0xffffc000, RZ, 0xc0, !PT ;  /* 0xffffc00007077812 */ /* 0x000fe400078ec0ff */
[----:B------:R-:W-:Y:S01]  /*10b10*/  F2FP.F16.E4M3.UNPACK_B R38, R0.H1 ;  /* 0x00000000ff26723e */ /* 0x000fe200030006ff */
[----:B------:R-:W-:Y:S01]  /*10b20*/  IMAD.SHL.U32 R6, R6, 0x10, RZ ;  /* 0x0000001006067824 */ /* 0x000fe200078e00ff */
[----:B------:R-:W-:-:S02]  /*10b30*/  LOP3.LUT R8, R8, 0x380, RZ, 0xc0, !PT ;  /* 0x0000038008087812 */ /* 0x000fc400078ec0ff */
[-C--:B------:R-:W-:Y:S01]  /*10b40*/  F2FP.F16.E4M3.UNPACK_B R42, R13.reuse.H1 ;  /* 0x0000000dff2a723e */ /* 0x080fe200030006ff */
[----:B------:R-:W-:Y:S01]  /*10b50*/  HADD2.F32 R39, -RZ, R38.H0_H0 ;  /* 0x20000026ff277230 */ /* 0x000fe20000004100 */
[----:B------:R-:W-:Y:S02]  /*10b60*/  SHF.R.U32.HI R8, RZ, 0x3, R8 ;  /* 0x00000003ff087819 */ /* 0x000fe40000011608 */
[----:B------:R-:W-:Y:S01]  /*10b70*/  LOP3.LUT R6, R6, 0xfffffc00, RZ, 0xc0, !PT ;  /* 0xfffffc0006067812 */ /* 0x000fe200078ec0ff */
[----:B------:R-:W-:Y:S01]  /*10b80*/  HADD2.F32 R40, -RZ, R42.H0_H0 ;  /* 0x2000002aff287230 */ /* 0x000fe20000004100 */
[----:B------:R-:W-:Y:S02]  /*10b90*/  LOP3.LUT R4, R5, R8, RZ, 0x3c, !PT ;  /* 0x0000000805047212 */ /* 0x000fe400078e3cff */
[----:B------:R-:W-:Y:S02]  /*10ba0*/  F2FP.F16.E4M3.UNPACK_B R41, R13 ;  /* 0x0000000dff29723e */ /* 0x000fe400020006ff */
[----:B------:R-:W-:-:S05]  /*10bb0*/  IADD3 R21, R4, R7, R6 ;  /* 0x0000000704157210 */ /* 0x000fca0007ffe006 */
[----:B------:R-:W-:-:S05]  /*10bc0*/  IMAD.IADD R21, R22, 0x1, R21 ;  /* 0x0000000116157824 */ /* 0x000fca00078e0215 */
[----:B------:R-:W1:Y:S02]  /*10bd0*/  LDS.128 R8, [R21+0x20400] ;  /* 0x0204000015087984 */ /* 0x000e640000000c00 */
[-C--:B-1----:R-:W-:Y:S02]  /*10be0*/  F2FP.F16.E4M3.UNPACK_B R33, R8.reuse.H1 ;  /* 0x00000008ff21723e */ /* 0x082fe400030006ff */
[-C--:B0-----:R-:W-:Y:S02]  /*10bf0*/  F2FP.F16.E4M3.UNPACK_B R35, R9.reuse ;  /* 0x00000009ff23723e */ /* 0x081fe400020006ff */
[----:B------:R-:W-:Y:S01]  /*10c00*/  F2FP.F16.E4M3.UNPACK_B R36, R9.H1 ;  /* 0x00000009ff24723e */ /* 0x000fe200030006ff */
[--C-:B------:R-:W-:Y:S01]  /*10c10*/  HADD2.F32 R34, -RZ, R33.reuse.H0_H0 ;  /* 0x20000021ff227230 */ /* 0x100fe20000004100 */
[----:B------:R-:W-:Y:S01]  /*10c20*/  F2FP.F16.E4M3.UNPACK_B R8, R8 ;  /* 0x00000008ff08723e */ /* 0x000fe200020006ff */
[----:B------:R-:W-:Y:S01]  /*10c30*/  HADD2.F32 R33, -RZ, R33.H1_H1 ;  /* 0x30000021ff217230 */ /* 0x000fe20000004100 */
[----:B------:R-:W-:-:S02]  /*10c40*/  F2FP.F16.E4M3.UNPACK_B R37, R10 ;  /* 0x0000000aff25723e */ /* 0x000fc400020006ff */
[C---:B------:R-:W-:Y:S01]  /*10c50*/  FMUL.FTZ R9, R34.reuse, R39 ;  /* 0x0000002722097220 */ /* 0x040fe20000410000 */
[----:B------:R-:W-:Y:S01]  /*10c60*/  FMUL.FTZ R44, R34, R40 ;  /* 0x00000028222c7220 */ /* 0x000fe20000410000 */
[----:B------:R-:W-:Y:S02]  /*10c70*/  F2FP.F16.E4M3.UNPACK_B R10, R10.H1 ;  /* 0x0000000aff0a723e */ /* 0x000fe400030006ff */
[-C--:B------:R-:W-:Y:S02]  /*10c80*/  F2FP.F16.E4M3.UNPACK_B R34, R11.reuse ;  /* 0x0000000bff22723e */ /* 0x080fe400020006ff */
[----:B------:R-:W-:Y:S01]  /*10c90*/  F2FP.F16.E4M3.UNPACK_B R11, R11.H1 ;  /* 0x0000000bff0b723e */ /* 0x000fe200030006ff */
[----:B--2---:R-:W0:Y:S02]  /*10ca0*/  LDS.128 R4, [R57+0x20400] ;  /* 0x0204000039047984 */ /* 0x004e240000000c00 */
[-C--:B0-----:R-:W-:Y:S02]  /*10cb0*/  F2FP.F16.E4M3.UNPACK_B R25, R4.reuse ;  /* 0x00000004ff19723e */ /* 0x081fe400020006ff */
[----:B------:R-:W-:-:S02]  /*10cc0*/  F2FP.F16.E4M3.UNPACK_B R4, R4.H1 ;  /* 0x00000004ff04723e */ /* 0x000fc400030006ff */
[-C--:B------:R-:W-:Y:S02]  /*10cd0*/  F2FP.F16.E4M3.UNPACK_B R27, R5.reuse ;  /* 0x00000005ff1b723e */ /* 0x080fe400020006ff */
[----:B------:R-:W-:Y:S01]  /*10ce0*/  F2FP.F16.E4M3.UNPACK_B R29, R5.H1 ;  /* 0x00000005ff1d723e */ /* 0x000fe200030006ff */
[----:B------:R-:W-:Y:S01]  /*10cf0*/  HADD2.F32 R5, -RZ, R4.H0_H0 ;  /* 0x20000004ff057230 */ /* 0x000fe20000004100 */
[-C--:B------:R-:W-:Y:S02]  /*10d00*/  F2FP.F16.E4M3.UNPACK_B R31, R6.reuse ;  /* 0x00000006ff1f723e */ /* 0x080fe400020006ff */
[----:B------:R-:W-:Y:S02]  /*10d10*/  F2FP.F16.E4M3.UNPACK_B R6, R6.H1 ;  /* 0x00000006ff06723e */ /* 0x000fe400030006ff */
[C---:B------:R-:W-:Y:S01]  /*10d20*/  FFMA.FTZ R46, R5.reuse, R40, R9 ;  /* 0x00000028052e7223 */ /* 0x040fe20000010009 */
[----:B------:R-:W-:Y:S01]  /*10d30*/  FFMA.FTZ R45, R5, R39, -R44 ;  /* 0x00000027052d7223 */ /* 0x000fe2000001082c */
[----:B------:R-:W-:Y:S01]  /*10d40*/  HADD2.F32 R40, -RZ, R38.H1_H1 ;  /* 0x30000026ff287230 */ /* 0x000fe20000004100 */
[----:B------:R-:W-:Y:S01]  /*10d50*/  F2FP.F16.E4M3.UNPACK_B R38, R0 ;  /* 0x00000000ff26723e */ /* 0x000fe200020006ff */
[----:B------:R-:W-:Y:S01]  /*10d60*/  HADD2.F32 R44, -RZ, R42.H1_H1 ;  /* 0x3000002aff2c7230 */ /* 0x000fe20000004100 */
[----:B------:R-:W-:Y:S01]  /*10d70*/  F2FP.F16.E4M3.UNPACK_B R32, R7 ;  /* 0x00000007ff20723e */ /* 0x000fe200020006ff */
[----:B------:R-:W-:-:S02]  /*10d80*/  HADD2.F32 R42, -RZ, R41.H0_H0 ;  /* 0x20000029ff2a7230 */ /* 0x000fc40000004100 */
[C---:B------:R-:W-:Y:S01]  /*10d90*/  FMUL.FTZ R43, R33.reuse, R40 ;  /* 0x00000028212b7220 */ /* 0x040fe20000410000 */
[----:B------:R-:W-:Y:S02]  /*10da0*/  HADD2.F32 R9, -RZ, R8.H0_H0 ;  /* 0x20000008ff097230 */ /* 0x000fe40000004100 */
[----:B------:R-:W-:Y:S01]  /*10db0*/  FMUL.FTZ R48, R33, R44 ;  /* 0x0000002c21307220 */ /* 0x000fe20000410000 */
[----:B------:R-:W-:Y:S01]  /*10dc0*/  HADD2.F32 R5, -RZ, R4.H1_H1 ;  /* 0x30000004ff057230 */ /* 0x000fe20000004100 */
[----:B------:R-:W-:Y:S01]  /*10dd0*/  F2FP.F16.E4M3.UNPACK_B R7, R7.H1 ;  /* 0x00000007ff07723e */ /* 0x000fe200030006ff */
[----:B------:R-:W-:Y:S02]  /*10de0*/  HADD2.F32 R39, -RZ, R38.H0_H0 ;  /* 0x20000026ff277230 */ /* 0x000fe40000004100 */
[----:B------:R-:W-:Y:S01]  /*10df0*/  FMUL.FTZ R33, R9, R42 ;  /* 0x0000002a09217220 */ /* 0x000fe20000410000 */
[----:B------:R-:W-:Y:S02]  /*10e00*/  HADD2.F32 R4, -RZ, R25.H0_H0 ;  /* 0x20000019ff047230 */ /* 0x000fe40000004100 */
[C---:B------:R-:W-:Y:S01]  /*10e10*/  FFMA.FTZ R47, R5.reuse, R44, R43 ;  /* 0x0000002c052f7223 */ /* 0x040fe2000001002b */
[----:B------:R-:W-:Y:S01]  /*10e20*/  FFMA.FTZ R48, R5, R40, -R48 ;  /* 0x0000002805307223 */ /* 0x000fe20000010830 */
[----:B------:R-:W-:Y:S01]  /*10e30*/  FMUL.FTZ R9, R9, R39 ;  /* 0x0000002709097220 */ /* 0x000fe20000410000 */
[----:B------:R-:W-:-:S02]  /*10e40*/  HADD2.F32 R5, -RZ, R36.H0_H0 ;  /* 0x20000024ff057230 */ /* 0x000fc40000004100 */
[C---:B------:R-:W-:Y:S01]  /*10e50*/  FFMA.FTZ R43, R4.reuse, R39, -R33 ;  /* 0x00000027042b7223 */ /* 0x040fe20000010821 */
[----:B------:R-:W-:Y:S01]  /*10e60*/  F2FP.F16.E4M3.UNPACK_B R39, R14.H1 ;  /* 0x0000000eff27723e */ /* 0x000fe200030006ff */
[----:B------:R-:W-:Y:S01]  /*10e70*/  FFMA.FTZ R42, R4, R42, R9 ;  /* 0x0000002a042a7223 */ /* 0x000fe20000010009 */
[----:B------:R-:W-:Y:S01]  /*10e80*/  F2FP.F16.E4M3.UNPACK_B R9, R24.H1 ;  /* 0x00000018ff09723e */ /* 0x000fe200030006ff */
[----:B------:R-:W-:Y:S02]  /*10e90*/  HADD2.F32 R41, -RZ, R41.H1_H1 ;  /* 0x30000029ff297230 */ /* 0x000fe40000004100 */
[----:B------:R-:W-:Y:S02]  /*10ea0*/  HADD2.F32 R40, -RZ, R39.H0_H0 ;  /* 0x20000027ff287230 */ /* 0x000fe40000004100 */
[----:B------:R-:W-:Y:S02]  /*10eb0*/  HADD2.F32 R8, -RZ, R8.H1_H1 ;  /* 0x30000008ff087230 */ /* 0x000fe40000004100 */
[----:B------:R-:W-:-:S02]  /*10ec0*/  HADD2.F32 R38, -RZ, R38.H1_H1 ;  /* 0x30000026ff267230 */ /* 0x000fc40000004100 */
[C---:B------:R-:W-:Y:S01]  /*10ed0*/  FMUL.FTZ R49, R5.reuse, R40 ;  /* 0x0000002805317220 */ /* 0x040fe20000410000 */
[----:B------:R-:W-:Y:S02]  /*10ee0*/  HADD2.F32 R33, -RZ, R9.H0_H0 ;  /* 0x20000009ff217230 */ /* 0x000fe40000004100 */
[C---:B------:R-:W-:Y:S01]  /*10ef0*/  FMUL.FTZ R44, R8.reuse, R41 ;  /* 0x00000029082c7220 */ /* 0x040fe20000410000 */
[----:B------:R-:W-:Y:S02]  /*10f00*/  HADD2.F32 R4, -RZ, R29.H0_H0 ;  /* 0x2000001dff047230 */ /* 0x000fe40000004100 */
[----:B------:R-:W-:Y:S01]  /*10f10*/  FMUL.FTZ R8, R8, R38 ;  /* 0x0000002608087220 */ /* 0x000fe20000410000 */
[----:B------:R-:W-:Y:S02]  /*10f20*/  HADD2.F32 R25, -RZ, R25.H1_H1 ;  /* 0x30000019ff197230 */ /* 0x000fe40000004100 */
[----:B------:R-:W-:Y:S01]  /*10f30*/  FMUL.FTZ R5, R5, R33 ;  /* 0x0000002105057220 */ /* 0x000fe20000410000 */
[----:B------:R-:W-:-:S02]  /*10f40*/  HADD2.F32 R39, -RZ, R39.H1_H1 ;  /* 0x30000027ff277230 */ /* 0x000fc40000004100 */
[C---:B------:R-:W-:Y:S01]  /*10f50*/  FFMA.FTZ R50, R4.reuse, R33, -R49 ;  /* 0x0000002104327223 */ /* 0x040fe20000010831 */
[----:B------:R-:W-:Y:S01]  /*10f60*/  F2FP.F16.E4M3.UNPACK_B R33, R14 ;  /* 0x0000000eff21723e */ /* 0x000fe200020006ff */
[C---:B------:R-:W-:Y:S01]  /*10f70*/  FFMA.FTZ R44, R25.reuse, R38, -R44 ;  /* 0x00000026192c7223 */ /* 0x040fe2000001082c */
[----:B------:R-:W-:Y:S01]  /*10f80*/  FFMA.FTZ R41, R25, R41, R8 ;  /* 0x0000002919297223 */ /* 0x000fe20000010008 */
[----:B------:R-:W-:Y:S01]  /*10f90*/  HADD2.F32 R36, -RZ, R36.H1_H1 ;  /* 0x30000024ff247230 */ /* 0x000fe20000004100 */
[----:B------:R-:W-:Y:S01]  /*10fa0*/  F2FP.F16.E4M3.UNPACK_B R8, R24 ;  /* 0x00000018ff08723e */ /* 0x000fe200020006ff */
[----:B------:R-:W-:Y:S02]  /*10fb0*/  HADD2.F32 R25, -RZ, R9.H1_H1 ;  /* 0x30000009ff197230 */ /* 0x000fe40000004100 */
[----:B------:R-:W-:Y:S01]  /*10fc0*/  FFMA.FTZ R51, R4, R40, R5 ;  /* 0x0000002804337223 */ /* 0x000fe20000010005 */
[----:B------:R-:W-:Y:S02]  /*10fd0*/  HADD2.F32 R38, -RZ, R33.H0_H0 ;  /* 0x20000021ff267230 */ /* 0x000fe40000004100 */
[----:B------:R-:W-:Y:S01]  /*10fe0*/  FMUL.FTZ R40, R36, R39 ;  /* 0x0000002724287220 */ /* 0x000fe20000410000 */
[----:B------:R-:W-:-:S02]  /*10ff0*/  HADD2.F32 R5, -RZ, R35.H0_H0 ;  /* 0x20000023ff057230 */ /* 0x000fc40000004100 */
[-C--:B------:R-:W-:Y:S01]  /*11000*/  FMUL.FTZ R36, R36, R25.reuse ;  /* 0x0000001924247220 */ /* 0x080fe20000410000 */
[----:B------:R-:W-:Y:S02]  /*11010*/  HADD2.F32 R29, -RZ, R29.H1_H1 ;  /* 0x3000001dff1d7230 */ /* 0x000fe40000004100 */
[----:B------:R-:W-:Y:S02]  /*11020*/  HADD2.F32 R9, -RZ, R8.H0_H0 ;  /* 0x20000008ff097230 */ /* 0x000fe40000004100 */
[----:B------:R-:W-:Y:S01]  /*11030*/  FMUL.FTZ R49, R5, R38 ;  /* 0x0000002605317220 */ /* 0x000fe20000410000 */
[----:B------:R-:W-:Y:S02]  /*11040*/  HADD2.F32 R4, -RZ, R27.H0_H0 ;  /* 0x2000001bff047230 */ /* 0x000fe40000004100 */
[C---:B------:R-:W-:Y:S01]  /*11050*/  FFMA.FTZ R53, R29.reuse, R25, -R40 ;  /* 0x000000191d357223 */ /* 0x040fe20000010828 */
[----:B------:R-:W-:Y:S01]  /*11060*/  FFMA.FTZ R52, R29, R39, R36 ;  /* 0x000000271d347223 */ /* 0x000fe20000010024 */
[----:B------:R-:W-:Y:S01]  /*11070*/  FMUL.FTZ R5, R5, R9 ;  /* 0x0000000905057220 */ /* 0x000fe20000410000 */
[----:B------:R-:W-:Y:S01]  /*11080*/  F2FP.F16.E4M3.UNPACK_B R29, R15.H1 ;  /* 0x0000000fff1d723e */ /* 0x000fe200030006ff */
[C---:B------:R-:W-:Y:S01]  /*11090*/  FFMA.FTZ R49, R4.reuse, R9, -R49 ;  /* 0x0000000904317223 */ /* 0x040fe20000010831 */
[----:B------:R-:W-:Y:S01]  /*110a0*/  F2FP.F16.E4M3.UNPACK_B R9, R12.H1 ;  /* 0x0000000cff09723e */ /* 0x000fe200030006ff */
[----:B------:R-:W-:Y:S01]  /*110b0*/  FFMA.FTZ R38, R4, R38, R5 ;  /* 0x0000002604267223 */ /* 0x000fe20000010005 */
[----:B------:R-:W-:-:S02]  /*110c0*/  HADD2.F32 R36, -RZ, R33.H1_H1 ;  /* 0x30000021ff247230 */ /* 0x000fc40000004100 */
[----:B------:R-:W-:Y:S02]  /*110d0*/  HADD2.F32 R33, -RZ, R29.H0_H0 ;  /* 0x2000001dff217230 */ /* 0x000fe40000004100 */
[----:B------:R-:W-:Y:S02]  /*110e0*/  HADD2.F32 R5, -RZ, R10.H0_H0 ;  /* 0x2000000aff057230 */ /* 0x000fe40000004100 */
[----:B------:R-:W-:Y:S02]  /*110f0*/  HADD2.F32 R35, -RZ, R35.H1_H1 ;  /* 0x30000023ff237230 */ /* 0x000fe40000004100 */
[----:B------:R-:W-:Y:S02]  /*11100*/  HADD2.F32 R8, -RZ, R8.H1_H1 ;  /* 0x30000008ff087230 */ /* 0x000fe40000004100 */
[----:B------:R-:W-:Y:S01]  /*11110*/  FMUL.FTZ R39, R5, R33 ;  /* 0x0000002105277220 */ /* 0x000fe20000410000 */
[----:B------:R-:W-:Y:S02]  /*11120*/  HADD2.F32 R25, -RZ, R9.H0_H0 ;  /* 0x20000009ff197230 */ /* 0x000fe40000004100 */
[----:B------:R-:W-:Y:S01]  /*11130*/  FMUL.FTZ R40, R35, R36 ;  /* 0x0000002423287220 */ /* 0x000fe20000410000 */
[----:B------:R-:W-:-:S02]  /*11140*/  HADD2.F32 R4, -RZ, R6.H0_H0 ;  /* 0x20000006ff047230 */ /* 0x000fc40000004100 */
[-C--:B------:R-:W-:Y:S01]  /*11150*/  FMUL.FTZ R35, R35, R8.reuse ;  /* 0x0000000823237220 */ /* 0x080fe20000410000 */
[----:B------:R-:W-:Y:S02]  /*11160*/  HADD2.F32 R27, -RZ, R27.H1_H1 ;  /* 0x3000001bff1b7230 */ /* 0x000fe40000004100 */
[-C--:B------:R-:W-:Y:S01]  /*11170*/  FMUL.FTZ R54, R5, R25.reuse ;  /* 0x0000001905367220 */ /* 0x080fe20000410000 */
[----:B------:R-:W-:Y:S02]  /*11180*/  HADD2.F32 R29, -RZ, R29.H1_H1 ;  /* 0x3000001dff1d7230 */ /* 0x000fe40000004100 */
[C---:B------:R-:W-:Y:S01]  /*11190*/  FFMA.FTZ R39, R4.reuse, R25, -R39 ;  /* 0x0000001904277223 */ /* 0x040fe20000010827 */
[----:B------:R-:W-:Y:S01]  /*111a0*/  HADD2.F32 R10, -RZ, R10.H1_H1 ;  /* 0x3000000aff0a7230 */ /* 0x000fe20000004100 */
[----:B------:R-:W-:Y:S01]  /*111b0*/  F2FP.F16.E4M3.UNPACK_B R25, R15 ;  /* 0x0000000fff19723e */ /* 0x000fe200020006ff */
[----:B------:R-:W-:Y:S02]  /*111c0*/  HADD2.F32 R9, -RZ, R9.H1_H1 ;  /* 0x30000009ff097230 */ /* 0x000fe40000004100 */
[C---:B------:R-:W-:Y:S01]  /*111d0*/  FFMA.FTZ R40, R27.reuse, R8, -R40 ;  /* 0x000000081b287223 */ /* 0x040fe20000010828 */
[----:B------:R-:W-:Y:S01]  /*111e0*/  FFMA.FTZ R35, R27, R36, R35 ;  /* 0x000000241b237223 */ /* 0x000fe20000010023 */
[----:B------:R-:W-:Y:S01]  /*111f0*/  FFMA.FTZ R33, R4, R33, R54 ;  /* 0x0000002104217223 */ /* 0x000fe20000010036 */
[----:B------:R-:W-:Y:S01]  /*11200*/  HADD2.F32 R6, -RZ, R6.H1_H1 ;  /* 0x30000006ff067230 */ /* 0x000fe20000004100 */
[----:B------:R-:W-:Y:S01]  /*11210*/  F2FP.F16.E4M3.UNPACK_B R8, R12 ;  /* 0x0000000cff08723e */ /* 0x000fe200020006ff */
[C---:B------:R-:W-:Y:S01]  /*11220*/  FMUL.FTZ R27, R10.reuse, R29 ;  /* 0x0000001d0a1b7220 */ /* 0x040fe20000410000 */
[----:B------:R-:W-:Y:S01]  /*11230*/  FMUL.FTZ R4, R10, R9 ;  /* 0x000000090a047220 */ /* 0x000fe20000410000 */
[----:B------:R-:W-:-:S02]  /*11240*/  HADD2.F32 R10, -RZ, R25.H0_H0 ;  /* 0x20000019ff0a7230 */ /* 0x000fc40000004100 */
[----:B------:R-:W-:Y:S02]  /*11250*/  HADD2.F32 R5, -RZ, R37.H0_H0 ;  /* 0x20000025ff057230 */ /* 0x000fe40000004100 */
[C---:B------:R-:W-:Y:S01]  /*11260*/  FFMA.FTZ R58, R6.reuse, R9, -R27 ;  /* 0x00000009063a7223 */ /* 0x040fe2000001081b */
[----:B------:R-:W-:Y:S01]  /*11270*/  FFMA.FTZ R60, R6, R29, R4 ;  /* 0x0000001d063c7223 */ /* 0x000fe20000010004 */
[----:B------:R-:W-:Y:S02]  /*11280*/  HADD2.F32 R6, -RZ, R8.H0_H0 ;  /* 0x20000008ff067230 */ /* 0x000fe40000004100 */
[----:B------:R-:W-:Y:S02]  /*11290*/  HADD2.F32 R4, -RZ, R31.H0_H0 ;  /* 0x2000001fff047230 */ /* 0x000fe40000004100 */
[C---:B------:R-:W-:Y:S01]  /*112a0*/  FMUL.FTZ R9, R5.reuse, R10 ;  /* 0x0000000a05097220 */ /* 0x040fe20000410000 */
[----:B------:R-:W-:Y:S02]  /*112b0*/  HADD2.F32 R36, -RZ, R25.H1_H1 ;  /* 0x30000019ff247230 */ /* 0x000fe40000004100 */
[----:B------:R-:W-:Y:S01]  /*112c0*/  FMUL.FTZ R5, R5, R6 ;  /* 0x0000000605057220 */ /* 0x000fe20000410000 */
[----:B------:R-:W-:-:S02]  /*112d0*/  HADD2.F32 R37, -RZ, R37.H1_H1 ;  /* 0x30000025ff257230 */ /* 0x000fc40000004100 */
[C---:B------:R-:W-:Y:S01]  /*112e0*/  FFMA.FTZ R25, R4.reuse, R6, -R9 ;  /* 0x0000000604197223 */ /* 0x040fe20000010809 */
[----:B------:R-:W-:Y:S01]  /*112f0*/  HADD2.F32 R8, -RZ, R8.H1_H1 ;  /* 0x30000008ff087230 */ /* 0x000fe20000004100 */
[----:B------:R-:W-:Y:S01]  /*11300*/  F2FP.F16.E4M3.UNPACK_B R9, R20.H1 ;  /* 0x00000014ff09723e */ /* 0x000fe200030006ff */
[----:B------:R-:W-:Y:S02]  /*11310*/  HADD2.F32 R31, -RZ, R31.H1_H1 ;  /* 0x3000001fff1f7230 */ /* 0x000fe40000004100 */
[----:B------:R-:W-:Y:S01]  /*11320*/  FFMA.FTZ R27, R4, R10, R5 ;  /* 0x0000000a041b7223 */ /* 0x000fe20000010005 */
[C---:B------:R-:W-:Y:S01]  /*11330*/  FMUL.FTZ R6, R37.reuse, R36 ;  /* 0x0000002425067220 */ /* 0x040fe20000410000 */
[----:B------:R-:W-:Y:S01]  /*11340*/  F2FP.F16.E4M3.UNPACK_B R4, R26.H1 ;  /* 0x0000001aff04723e */ /* 0x000fe200030006ff */
[-C--:B------:R-:W-:Y:S01]  /*11350*/  FMUL.FTZ R37, R37, R8.reuse ;  /* 0x0000000825257220 */ /* 0x080fe20000410000 */
[----:B------:R-:W-:Y:S02]  /*11360*/  HADD2.F32 R10, -RZ, R9.H0_H0 ;  /* 0x20000009ff0a7230 */ /* 0x000fe40000004100 */
[----:B------:R-:W-:Y:S01]  /*11370*/  FFMA.FTZ R54, R31, R8, -R6 ;  /* 0x000000081f367223 */ /* 0x000fe20000010806 */
[----:B------:R-:W-:-:S02]  /*11380*/  HADD2.F32 R5, -RZ, R11.H0_H0 ;  /* 0x2000000bff057230 */ /* 0x000fc40000004100 */
[----:B------:R-:W-:Y:S01]  /*11390*/  FFMA.FTZ R56, R31, R36, R37 ;  /* 0x000000241f387223 */ /* 0x000fe20000010025 */
[--C-:B------:R-:W-:Y:S02]  /*113a0*/  HADD2.F32 R6, -RZ, R4.reuse.H0_H0 ;  /* 0x20000004ff067230 */ /* 0x100fe40000004100 */
[----:B------:R-:W-:Y:S02]  /*113b0*/  HADD2.F32 R8, -RZ, R4.H1_H1 ;  /* 0x30000004ff087230 */ /* 0x000fe40000004100 */
[C---:B------:R-:W-:Y:S01]  /*113c0*/  FMUL.FTZ R29, R5.reuse, R10 ;  /* 0x0000000a051d7220 */ /* 0x040fe20000410000 */
[----:B------:R-:W-:Y:S02]  /*113d0*/  HADD2.F32 R4, -RZ, R7.H0_H0 ;  /* 0x20000007ff047230 */ /* 0x000fe40000004100 */
[----:B------:R-:W-:Y:S02]  /*113e0*/  HADD2.F32 R36, -RZ, R9.H1_H1 ;  /* 0x30000009ff247230 */ /* 0x000fe40000004100 */
[----:B------:R-:W-:Y:S01]  /*113f0*/  FMUL.FTZ R9, R5, R6 ;  /* 0x0000000605097220 */ /* 0x000fe20000410000 */
[----:B------:R-:W-:-:S02]  /*11400*/  HADD2.F32 R11, -RZ, R11.H1_H1 ;  /* 0x3000000bff0b7230 */ /* 0x000fc40000004100 */
[C---:B------:R-:W-:Y:S01]  /*11410*/  FFMA.FTZ R37, R4.reuse, R6, -R29 ;  /* 0x0000000604257223 */ /* 0x040fe2000001081d */
[----:B------:R-:W-:Y:S01]  /*11420*/  HADD2.F32 R7, -RZ, R7.H1_H1 ;  /* 0x30000007ff077230 */ /* 0x000fe20000004100 */
[----:B------:R-:W-:Y:S01]  /*11430*/  F2FP.F16.E4M3.UNPACK_B R5, R26 ;  /* 0x0000001aff05723e */ /* 0x000fe200020006ff */
[----:B------:R-:W-:Y:S01]  /*11440*/  FFMA.FTZ R55, R4, R10, R9 ;  /* 0x0000000a04377223 */ /* 0x000fe20000010009 */
[C---:B------:R-:W-:Y:S01]  /*11450*/  FMUL.FTZ R6, R11.reuse, R36 ;  /* 0x000000240b067220 */ /* 0x040fe20000410000 */
[----:B------:R-:W-:Y:S01]  /*11460*/  FMUL.FTZ R11, R11, R8 ;  /* 0x000000080b0b7220 */ /* 0x000fe20000410000 */
[----:B------:R-:W-:Y:S02]  /*11470*/  F2FP.F16.E4M3.UNPACK_B R4, R20 ;  /* 0x00000014ff04723e */ /* 0x000fe400020006ff */
[C---:B------:R-:W-:Y:S01]  /*11480*/  FFMA.FTZ R62, R7.reuse, R8, -R6 ;  /* 0x00000008073e7223 */ /* 0x040fe20000010806 */
[----:B------:R-:W-:Y:S01]  /*11490*/  FFMA.FTZ R36, R7, R36, R11 ;  /* 0x0000002407247223 */ /* 0x000fe2000001000b */
[----:B------:R-:W-:-:S02]  /*114a0*/  HADD2.F32 R6, -RZ, R5.H0_H0 ;  /* 0x20000005ff067230 */ /* 0x000fc40000004100 */
[----:B------:R-:W-:Y:S02]  /*114b0*/  HADD2.F32 R7, -RZ, R5.H1_H1 ;  /* 0x30000005ff077230 */ /* 0x000fe40000004100 */
[----:B------:R-:W-:Y:S01]  /*114c0*/  HADD2.F32 R8, -RZ, R4.H0_H0 ;  /* 0x20000004ff087230 */ /* 0x000fe20000004100 */
[----:B------:R-:W-:Y:S01]  /*114d0*/  F2FP.SATFINITE.E4M3.F32.PACK_AB_MERGE_C R36, R36, R55, RZ ;  /* 0x000000372424723e */ /* 0x000fe200048070ff */
[----:B------:R-:W-:Y:S02]  /*114e0*/  HADD2.F32 R5, -RZ, R34.H0_H0 ;  /* 0x20000022ff057230 */ /* 0x000fe40000004100 */
[----:B------:R-:W-:Y:S02]  /*114f0*/  HADD2.F32 R9, -RZ, R4.H1_H1 ;  /* 0x30000004ff097230 */ /* 0x000fe40000004100 */
[----:B------:R-:W-:Y:S02]  /*11500*/  HADD2.F32 R34, -RZ, R34.H1_H1 ;  /* 0x30000022ff227230 */ /* 0x000fe40000004100 */
[----:B------:R-:W-:Y:S01]  /*11510*/  FMUL.FTZ R11, R5, R8 ;  /* 0x00000008050b7220 */ /* 0x000fe20000410000 */
[----:B------:R-:W-:-:S02]  /*11520*/  HADD2.F32 R4, -RZ, R32.H0_H0 ;  /* 0x20000020ff047230 */ /* 0x000fc40000004100 */
[-C--:B------:R-:W-:Y:S01]  /*11530*/  FMUL.FTZ R5, R5, R6.reuse ;  /* 0x0000000605057220 */ /* 0x080fe20000410000 */
[----:B------:R-:W-:Y:S02]  /*11540*/  HADD2.F32 R32, -RZ, R32.H1_H1 ;  /* 0x30000020ff207230 */ /* 0x000fe40000004100 */
[C---:B------:R-:W-:Y:S01]  /*11550*/  FMUL.FTZ R31, R34.reuse, R9 ;  /* 0x00000009221f7220 */ /* 0x040fe20000410000 */
[-C--:B------:R-:W-:Y:S01]  /*11560*/  FMUL.FTZ R10, R34, R7.reuse ;  /* 0x00000007220a7220 */ /* 0x080fe20000410000 */
[C---:B------:R-:W-:Y:S01]  /*11570*/  FFMA.FTZ R11, R4.reuse, R6, -R11 ;  /* 0x00000006040b7223 */ /* 0x040fe2000001080b */
[----:B------:R-:W-:Y:S01]  /*11580*/  FFMA.FTZ R29, R4, R8, R5 ;  /* 0x00000008041d7223 */ /* 0x000fe20000010005 */
[C---:B------:R-:W-:Y:S01]  /*11590*/  FFMA.FTZ R34, R32.reuse, R7, -R31 ;  /* 0x0000000720227223 */ /* 0x040fe2000001081f */
[----:B------:R-:W-:Y:S01]  /*115a0*/  FFMA.FTZ R32, R32, R9, R10 ;  /* 0x0000000920207223 */ /* 0x000fe2000001000a */
[----:B------:R-:W-:Y:S02]  /*115b0*/  F2FP.SATFINITE.E4M3.F32.PACK_AB_MERGE_C R4, R48, R45, RZ ;  /* 0x0000002d3004723e */ /* 0x000fe400048070ff */
[----:B------:R-:W-:-:S02]  /*115c0*/  F2FP.SATFINITE.E4M3.F32.PACK_AB_MERGE_C R5, R53, R50, RZ ;  /* 0x000000323505723e */ /* 0x000fc400048070ff */
[----:B------:R-:W-:Y:S02]  /*115d0*/  F2FP.SATFINITE.E4M3.F32.PACK_AB_MERGE_C R6, R58, R39, RZ ;  /* 0x000000273a06723e */ /* 0x000fe400048070ff */
[----:B------:R-:W-:Y:S02]  /*115e0*/  F2FP.SATFINITE.E4M3.F32.PACK_AB_MERGE_C R7, R62, R37, RZ ;  /* 0x000000253e07723e */ /* 0x000fe400048070ff */
[----:B------:R-:W-:Y:S02]  /*115f0*/  F2FP.SATFINITE.E4M3.F32.PACK_AB_MERGE_C R8, R47, R46, RZ ;  /* 0x0000002e2f08723e */ /* 0x000fe400048070ff */
[----:B------:R-:W-:Y:S02]  /*11600*/  F2FP.SATFINITE.E4M3.F32.PACK_AB_MERGE_C R9, R52, R51, RZ ;  /* 0x000000333409723e */ /* 0x000fe400048070ff */
[----:B------:R-:W-:Y:S02]  /*11610*/  F2FP.SATFINITE.E4M3.F32.PACK_AB_MERGE_C R10, R60, R33, RZ ;  /* 0x000000213c0a723e */ /* 0x000fe400048070ff */
[----:B------:R-:W-:-:S02]  /*11620*/  F2FP.SATFINITE.E4M3.F32.PACK_AB_MERGE_C R4, R44, R43, R4 ;  /* 0x0000002b2c04723e */ /* 0x000fc40004807004 */
[----:B------:R-:W-:Y:S02]  /*11630*/  F2FP.SATFINITE.E4M3.F32.PACK_AB_MERGE_C R5, R40, R49, R5 ;  /* 0x000000312805723e */ /* 0x000fe40004807005 */
[----:B------:R-:W-:Y:S02]  /*11640*/  F2FP.SATFINITE.E4M3.F32.PACK_AB_MERGE_C R6, R54, R25, R6 ;  /* 0x000000193606723e */ /* 0x000fe40004807006 */
[----:B------:R-:W-:Y:S02]  /*11650*/  F2FP.SATFINITE.E4M3.F32.PACK_AB_MERGE_C R7, R34, R11, R7 ;  /* 0x0000000b2207723e */ /* 0x000fe40004807007 */
[----:B------:R-:W-:Y:S02]  /*11660*/  F2FP.SATFINITE.E4M3.F32.PACK_AB_MERGE_C R8, R41, R42, R8 ;  /* 0x0000002a2908723e */ /* 0x000fe40004807008 */
[----:B------:R-:W-:Y:S01]  /*11670*/  F2FP.SATFINITE.E4M3.F32.PACK_AB_MERGE_C R9, R35, R38, R9 ;  /* 0x000000262309723e */ /* 0x000fe20004807009 */
[----:B------:R1:W-:Y:S01]  /*11680*/  STS.128 [R57+0x20400], R4 ;  /* 0x0204000439007388 */ /* 0x0003e20000000c00 */
[----:B------:R-:W-:-:S02]  /*11690*/  F2FP.SATFINITE.E4M3.F32.PACK_AB_MERGE_C R10, R56, R27, R10 ;  /* 0x0000001b380a723e */ /* 0x000fc4000480700a */
[----:B------:R-:W-:-:S05]  /*116a0*/  F2FP.SATFINITE.E4M3.F32.PACK_AB_MERGE_C R11, R32, R29, R36 ;  /* 0x0000001d200b723e */ /* 0x000fca0004807024 */
[----:B------:R1:W-:Y:S02]  /*116b0*/  STS.128 [R21+0x20400], R8 ;  /* 0x0204000815007388 */ /* 0x0003e40000000c00 */
.L_x_474:
[----:B------:R-:W-:Y:S05]  /*116c0*/  BSYNC B1 ;  /* 0x0000000000017941 */ /* 0x000fea0003800000 */
.L_x_473:
[----:B------:R-:W-:Y:S04]  /*116d0*/  BSSY B1, `(.L_x_475) ;  /* 0x00000c9000017945 */ /* 0x000fe80003800000 */
[----:B------:R-:W-:Y:S05]  /*116e0*/  @P2 BRA `(.L_x_476) ;  /* 0x0000000c001c2947 */ /* 0x000fea0003800000 */
[----:B-1----:R-:W2:Y:S04]  /*116f0*/  LDL R6, [R1+0x28] ;  /* 0x0000280001067983 */ /* 0x002ea80000100800 */
[----:B------:R-:W3:Y:S01]  /*11700*/  LDL R57, [R1+0x64] ;  /* 0x0000640001397983 */ /* 0x000ee20000100800 */
[----:B------:R-:W-:Y:S01]  /*11710*/  LEA.HI R4, R3, R28, RZ, 0x1c ;  /* 0x0000001c03047211 */ /* 0x000fe200078fe0ff */
[C---:B------:R-:W-:Y:S01]  /*11720*/  VIADD R8, R23.reuse, 0x20 ;  /* 0x0000002017087836 */ /* 0x040fe20000000000 */
[----:B------:R-:W-:Y:S01]  /*11730*/  F2FP.F16.E4M3.UNPACK_B R41, R0.H1 ;  /* 0x00000000ff29723e */ /* 0x000fe200030006ff */
[----:B------:R-:W-:Y:S01]  /*11740*/  VIADD R9, R23, 0x20 ;  /* 0x0000002017097836 */ /* 0x000fe20000000000 */
[----:B------:R-:W-:Y:S01]  /*11750*/  SHF.R.S32.HI R7, RZ, 0x1f, R4 ;  /* 0x0000001fff077819 */ /* 0x000fe20000011404 */
[----:B------:R-:W-:Y:S01]  /*11760*/  IMAD.SHL.U32 R5, R4, 0x10, RZ ;  /* 0x0000001004057824 */ /* 0x000fe200078e00ff */
[----:B------:R-:W-:Y:S01]  /*11770*/  SHF.L.U32 R8, R8, 0x7, RZ ;  /* 0x0000000708087819 */ /* 0x000fe200000006ff */
[----:B------:R-:W-:Y:S01]  /*11780*/  IMAD.SHL.U32 R9, R9, 0x80, RZ ;  /* 0x0000008009097824 */ /* 0x000fe200078e00ff */
[----:B------:R-:W-:Y:S01]  /*11790*/  LEA.HI R7, R7, R4, RZ, 0x3 ;  /* 0x0000000407077211 */ /* 0x000fe200078f18ff */
[--C-:B------:R-:W-:Y:S01]  /*117a0*/  HADD2.F32 R39, -RZ, R41.reuse.H0_H0 ;  /* 0x20000029ff277230 */ /* 0x100fe20000004100 */
[----:B------:R-:W-:Y:S01]  /*117b0*/  LOP3.LUT R8, R8, 0x380, RZ, 0xc0, !PT ;  /* 0x0000038008087812 */ /* 0x000fe200078ec0ff */
[----:B------:R-:W-:Y:S01]  /*117c0*/  HADD2.F32 R41, -RZ, R41.H1_H1 ;  /* 0x30000029ff297230 */ /* 0x000fe20000004100 */
[----:B------:R-:W-:Y:S01]  /*117d0*/  LOP3.LUT R9, R9, 0x380, RZ, 0xc0, !PT ;  /* 0x0000038009097812 */ /* 0x000fe200078ec0ff */
[----:B------:R-:W-:Y:S01]  /*117e0*/  IMAD.SHL.U32 R7, R7, 0x800, RZ ;  /* 0x0000080007077824 */ /* 0x000fe200078e00ff */
[----:B------:R-:W-:-:S02]  /*117f0*/  SHF.R.U32.HI R8, RZ, 0x3, R8 ;  /* 0x00000003ff087819 */ /* 0x000fc40000011608 */
[----:B------:R-:W-:Y:S02]  /*11800*/  LOP3.LUT R4, R9, 0x70, R5, 0xf8, !PT ;  /* 0x0000007009047812 */ /* 0x000fe400078ef805 */
[----:B------:R-:W-:Y:S02]  /*11810*/  LOP3.LUT R7, R7, 0xffffc000, RZ, 0xc0, !PT ;  /* 0xffffc00007077812 */ /* 0x000fe400078ec0ff */
[----:B------:R-:W-:Y:S02]  /*11820*/  LOP3.LUT R4, R4, R8, RZ, 0x3c, !PT ;  /* 0x0000000804047212 */ /* 0x000fe400078e3cff */
[-C--:B------:R-:W-:Y:S02]  /*11830*/  F2FP.F16.E4M3.UNPACK_B R42, R13.reuse.H1 ;  /* 0x0000000dff2a723e */ /* 0x080fe400030006ff */
[----:B------:R-:W-:Y:S02]  /*11840*/  F2FP.F16.E4M3.UNPACK_B R47, R13 ;  /* 0x0000000dff2f723e */ /* 0x000fe400020006ff */
[----:B------:R-:W-:Y:S01]  /*11850*/  F2FP.F16.E4M3.UNPACK_B R51, R14 ;  /* 0x0000000eff33723e */ /* 0x000fe200020006ff */
[----:B------:R-:W-:-:S02]  /*11860*/  HADD2.F32 R43, -RZ, R42.H0_H0 ;  /* 0x2000002aff2b7230 */ /* 0x000fc40000004100 */
[----:B------:R-:W-:Y:S02]  /*11870*/  HADD2.F32 R45, -RZ, R42.H1_H1 ;  /* 0x3000002aff2d7230 */ /* 0x000fe40000004100 */
[--C-:B------:R-:W-:Y:S02]  /*11880*/  HADD2.F32 R48, -RZ, R47.reuse.H0_H0 ;  /* 0x2000002fff307230 */ /* 0x100fe40000004100 */
[----:B------:R-:W-:Y:S02]  /*11890*/  HADD2.F32 R47, -RZ, R47.H1_H1 ;  /* 0x3000002fff2f7230 */ /* 0x000fe40000004100 */
[--C-:B------:R-:W-:Y:S02]  /*118a0*/  HADD2.F32 R52, -RZ, R51.reuse.H0_H0 ;  /* 0x20000033ff347230 */ /* 0x100fe40000004100 */
[----:B------:R-:W-:Y:S01]  /*118b0*/  HADD2.F32 R51, -RZ, R51.H1_H1 ;  /* 0x30000033ff337230 */ /* 0x000fe20000004100 */
[----:B--2---:R-:W-:-:S04]  /*118c0*/  IADD3 R21, R4, R7, R6 ;  /* 0x0000000704157210 */ /* 0x004fc80007ffe006 */
[----:B------:R-:W-:Y:S01]  /*118d0*/  IADD3 R21, R22, R21, RZ ;  /* 0x0000001516157210 */ /* 0x000fe20007ffe0ff */
[----:B---3--:R-:W1:Y:S04]  /*118e0*/  LDS.128 R4, [R57+0x20400] ;  /* 0x0204000039047984 */ /* 0x008e680000000c00 */
[----:B------:R-:W2:Y:S01]  /*118f0*/  LDS.128 R8, [R21+0x20400] ;  /* 0x0204000015087984 */ /* 0x000ea20000000c00 */
[-C--:B-1----:R-:W-:Y:S02]  /*11900*/  F2FP.F16.E4M3.UNPACK_B R25, R4.reuse ;  /* 0x00000004ff19723e */ /* 0x082fe400020006ff */
[----:B------:R-:W-:Y:S02]  /*11910*/  F2FP.F16.E4M3.UNPACK_B R4, R4.H1 ;  /* 0x00000004ff04723e */ /* 0x000fe400030006ff */
[----:B--2---:R-:W-:-:S02]  /*11920*/  F2FP.F16.E4M3.UNPACK_B R33, R8.H1 ;  /* 0x00000008ff21723e */ /* 0x004fc400030006ff */
[-C--:B------:R-:W-:Y:S02]  /*11930*/  F2FP.F16.E4M3.UNPACK_B R27, R5.reuse ;  /* 0x00000005ff1b723e */ /* 0x080fe400020006ff */
[----:B------:R-:W-:Y:S01]  /*11940*/  F2FP.F16.E4M3.UNPACK_B R29, R5.H1 ;  /* 0x00000005ff1d723e */ /* 0x000fe200030006ff */
[--C-:B------:R-:W-:Y:S01]  /*11950*/  HADD2.F32 R34, -RZ, R33.reuse.H0_H0 ;  /* 0x20000021ff227230 */ /* 0x100fe20000004100 */
[----:B------:R-:W-:Y:S01]  /*11960*/  F2FP.F16.E4M3.UNPACK_B R8, R8 ;  /* 0x00000008ff08723e */ /* 0x000fe200020006ff */
[----:B------:R-:W-:Y:S01]  /*11970*/  HADD2.F32 R5, -RZ, R4.H0_H0 ;  /* 0x20000004ff057230 */ /* 0x000fe20000004100 */
[-C--:B0-----:R-:W-:Y:S01]  /*11980*/  F2FP.F16.E4M3.UNPACK_B R35, R9.reuse ;  /* 0x00000009ff23723e */ /* 0x081fe200020006ff */
[----:B------:R-:W-:Y:S02]  /*11990*/  HADD2.F32 R33, -RZ, R33.H1_H1 ;  /* 0x30000021ff217230 */ /* 0x000fe40000004100 */
[-C--:B------:R-:W-:Y:S01]  /*119a0*/  FMUL.FTZ R40, R39, R34.reuse ;  /* 0x0000002227287220 */ /* 0x080fe20000410000 */
[----:B------:R-:W-:Y:S01]  /*119b0*/  FMUL.FTZ R38, R43, R34 ;  /* 0x000000222b267220 */ /* 0x000fe20000410000 */
[----:B------:R-:W-:Y:S01]  /*119c0*/  F2FP.F16.E4M3.UNPACK_B R36, R9.H1 ;  /* 0x00000009ff24723e */ /* 0x000fe200030006ff */
[----:B------:R-:W-:-:S02]  /*119d0*/  HADD2.F32 R9, -RZ, R8.H0_H0 ;  /* 0x20000008ff097230 */ /* 0x000fc40000004100 */
[-C--:B------:R-:W-:Y:S01]  /*119e0*/  FFMA.FTZ R40, R43, R5.reuse, R40 ;  /* 0x000000052b287223 */ /* 0x080fe20000010028 */
[----:B------:R-:W-:Y:S01]  /*119f0*/  F2FP.F16.E4M3.UNPACK_B R43, R0 ;  /* 0x00000000ff2b723e */ /* 0x000fe200020006ff */
[----:B------:R-:W-:Y:S01]  /*11a00*/  FFMA.FTZ R39, R39, R5, -R38 ;  /* 0x0000000527277223 */ /* 0x000fe20000010826 */
[----:B------:R-:W-:Y:S02]  /*11a10*/  HADD2.F32 R5, -RZ, R4.H1_H1 ;  /* 0x30000004ff057230 */ /* 0x000fe40000004100 */
[-C--:B------:R-:W-:Y:S01]  /*11a20*/  FMUL.FTZ R38, R45, R33.reuse ;  /* 0x000000212d267220 */ /* 0x080fe20000410000 */
[----:B------:R-:W-:Y:S01]  /*11a30*/  FMUL.FTZ R44, R41, R33 ;  /* 0x00000021292c7220 */ /* 0x000fe20000410000 */
[----:B------:R-:W-:Y:S02]  /*11a40*/  HADD2.F32 R46, -RZ, R43.H0_H0 ;  /* 0x2000002bff2e7230 */ /* 0x000fe40000004100 */
[----:B------:R-:W-:Y:S01]  /*11a50*/  FMUL.FTZ R33, R48, R9 ;  /* 0x0000000930217220 */ /* 0x000fe20000410000 */
[----:B------:R-:W-:-:S02]  /*11a60*/  HADD2.F32 R4, -RZ, R25.H0_H0 ;  /* 0x20000019ff047230 */ /* 0x000fc40000004100 */
[-C--:B------:R-:W-:Y:S01]  /*11a70*/  FFMA.FTZ R42, R41, R5.reuse, -R38 ;  /* 0x00000005292a7223 */ /* 0x080fe20000010826 */
[----:B------:R-:W-:Y:S01]  /*11a80*/  FFMA.FTZ R41, R45, R5, R44 ;  /* 0x000000052d297223 */ /* 0x000fe2000001002c */
[C---:B------:R-:W-:Y:S01]  /*11a90*/  FMUL.FTZ R9, R46.reuse, R9 ;  /* 0x000000092e097220 */ /* 0x040fe20000410000 */
[----:B------:R-:W-:Y:S01]  /*11aa0*/  F2FP.F16.E4M3.UNPACK_B R44, R24.H1 ;  /* 0x00000018ff2c723e */ /* 0x000fe200030006ff */
[----:B------:R-:W-:Y:S02]  /*11ab0*/  HADD2.F32 R8, -RZ, R8.H1_H1 ;  /* 0x30000008ff087230 */ /* 0x000fe40000004100 */
[-C--:B------:R-:W-:Y:S01]  /*11ac0*/  FFMA.FTZ R33, R46, R4.reuse, -R33 ;  /* 0x000000042e217223 */ /* 0x080fe20000010821 */
[----:B------:R-:W-:Y:S01]  /*11ad0*/  FFMA.FTZ R9, R48, R4, R9 ;  /* 0x0000000430097223 */ /* 0x000fe20000010009 */
[----:B------:R-:W-:Y:S01]  /*11ae0*/  F2FP.F16.E4M3.UNPACK_B R48, R14.H1 ;  /* 0x0000000eff30723e */ /* 0x000fe200030006ff */
[----:B------:R-:W-:Y:S02]  /*11af0*/  HADD2.F32 R45, -RZ, R43.H1_H1 ;  /* 0x3000002bff2d7230 */ /* 0x000fe40000004100 */
[----:B------:R-:W-:Y:S01]  /*11b00*/  FMUL.FTZ R38, R47, R8 ;  /* 0x000000082f267220 */ /* 0x000fe20000410000 */
[----:B------:R-:W-:Y:S01]  /*11b10*/  HADD2.F32 R5, -RZ, R36.H0_H0 ;  /* 0x20000024ff057230 */ /* 0x000fe20000004100 */
[----:B------:R-:W-:Y:S01]  /*11b20*/  F2FP.F16.E4M3.UNPACK_B R37, R10 ;  /* 0x0000000aff25723e */ /* 0x000fe200020006ff */
[----:B------:R-:W-:-:S02]  /*11b30*/  HADD2.F32 R50, -RZ, R48.H0_H0 ;  /* 0x20000030ff327230 */ /* 0x000fc40000004100 */
[----:B------:R-:W-:Y:S01]  /*11b40*/  FMUL.FTZ R8, R45, R8 ;  /* 0x000000082d087220 */ /* 0x000fe20000410000 */
[----:B------:R-:W-:Y:S01]  /*11b50*/  HADD2.F32 R25, -RZ, R25.H1_H1 ;  /* 0x30000019ff197230 */ /* 0x000fe20000004100 */
[----:B------:R-:W-:Y:S01]  /*11b60*/  F2FP.F16.E4M3.UNPACK_B R10, R10.H1 ;  /* 0x0000000aff0a723e */ /* 0x000fe200030006ff */
[----:B------:R-:W-:Y:S02]  /*11b70*/  HADD2.F32 R46, -RZ, R44.H0_H0 ;  /* 0x2000002cff2e7230 */ /* 0x000fe40000004100 */
[----:B------:R-:W-:Y:S01]  /*11b80*/  FMUL.FTZ R43, R50, R5 ;  /* 0x00000005322b7220 */ /* 0x000fe20000410000 */
[----:B------:R-:W-:Y:S02]  /*11b90*/  HADD2.F32 R4, -RZ, R29.H0_H0 ;  /* 0x2000001dff047230 */ /* 0x000fe40000004100 */
[----:B------:R-:W-:Y:S01]  /*11ba0*/  FFMA.FTZ R8, R47, R25, R8 ;  /* 0x000000192f087223 */ /* 0x000fe20000010008 */
[----:B------:R-:W-:Y:S01]  /*11bb0*/  F2FP.F16.E4M3.UNPACK_B R47, R24 ;  /* 0x00000018ff2f723e */ /* 0x000fe200020006ff */
[----:B------:R-:W-:Y:S01]  /*11bc0*/  FMUL.FTZ R5, R46, R5 ;  /* 0x000000052e057220 */ /* 0x000fe20000410000 */
[----:B------:R-:W-:Y:S01]  /*11bd0*/  FFMA.FTZ R38, R45, R25, -R38 ;  /* 0x000000192d267223 */ /* 0x000fe20000010826 */
[----:B------:R-:W-:-:S02]  /*11be0*/  HADD2.F32 R53, -RZ, R48.H1_H1 ;  /* 0x30000030ff357230 */ /* 0x000fc40000004100 */
[-C--:B------:R-:W-:Y:S01]  /*11bf0*/  FFMA.FTZ R43, R46, R4.reuse, -R43 ;  /* 0x000000042e2b7223 */ /* 0x080fe2000001082b */
[----:B------:R-:W-:Y:S01]  /*11c00*/  FFMA.FTZ R45, R50, R4, R5 ;  /* 0x00000004322d7223 */ /* 0x000fe20000010005 */
[----:B------:R-:W-:Y:S01]  /*11c10*/  HADD2.F32 R36, -RZ, R36.H1_H1 ;  /* 0x30000024ff247230 */ /* 0x000fe20000004100 */
[-C--:B------:R-:W-:Y:S01]  /*11c20*/  F2FP.F16.E4M3.UNPACK_B R31, R6.reuse ;  /* 0x00000006ff1f723e */ /* 0x080fe200020006ff */
[----:B------:R-:W-:Y:S01]  /*11c30*/  HADD2.F32 R49, -RZ, R44.H1_H1 ;  /* 0x3000002cff317230 */ /* 0x000fe20000004100 */
[----:B------:R-:W-:Y:S01]  /*11c40*/  F2FP.F16.E4M3.UNPACK_B R6, R6.H1 ;  /* 0x00000006ff06723e */ /* 0x000fe200030006ff */
[----:B------:R-:W-:Y:S02]  /*11c50*/  HADD2.F32 R5, -RZ, R35.H0_H0 ;  /* 0x20000023ff057230 */ /* 0x000fe40000004100 */
[-C--:B------:R-:W-:Y:S01]  /*11c60*/  FMUL.FTZ R44, R53, R36.reuse ;  /* 0x00000024352c7220 */ /* 0x080fe20000410000 */
[----:B------:R-:W-:Y:S02]  /*11c70*/  HADD2.F32 R50, -RZ, R47.H0_H0 ;  /* 0x2000002fff327230 */ /* 0x000fe40000004100 */
[----:B------:R-:W-:Y:S01]  /*11c80*/  FMUL.FTZ R36, R49, R36 ;  /* 0x0000002431247220 */ /* 0x000fe20000410000 */
[----:B------:R-:W-:-:S02]  /*11c90*/  HADD2.F32 R29, -RZ, R29.H1_H1 ;  /* 0x3000001dff1d7230 */ /* 0x000fc40000004100 */
[-C--:B------:R-:W-:Y:S01]  /*11ca0*/  FMUL.FTZ R25, R52, R5.reuse ;  /* 0x0000000534197220 */ /* 0x080fe20000410000 */
[----:B------:R-:W-:Y:S02]  /*11cb0*/  HADD2.F32 R4, -RZ, R27.H0_H0 ;  /* 0x2000001bff047230 */ /* 0x000fe40000004100 */
[----:B------:R-:W-:Y:S01]  /*11cc0*/  FMUL.FTZ R5, R50, R5 ;  /* 0x0000000532057220 */ /* 0x000fe20000410000 */
[----:B------:R-:W-:Y:S02]  /*11cd0*/  HADD2.F32 R47, -RZ, R47.H1_H1 ;  /* 0x3000002fff2f7230 */ /* 0x000fe40000004100 */
[-C--:B------:R-:W-:Y:S01]  /*11ce0*/  FFMA.FTZ R46, R49, R29.reuse, -R44 ;  /* 0x0000001d312e7223 */ /* 0x080fe2000001082c */
[----:B------:R-:W-:Y:S01]  /*11cf0*/  FFMA.FTZ R48, R53, R29, R36 ;  /* 0x0000001d35307223 */ /* 0x000fe20000010024 */
[----:B------:R-:W-:Y:S01]  /*11d00*/  FFMA.FTZ R29, R52, R4, R5 ;  /* 0x00000004341d7223 */ /* 0x000fe20000010005 */
[----:B------:R-:W-:Y:S01]  /*11d10*/  F2FP.F16.E4M3.UNPACK_B R52, R15.H1 ;  /* 0x0000000fff34723e */ /* 0x000fe200030006ff */
[----:B------:R-:W-:Y:S01]  /*11d20*/  HADD2.F32 R35, -RZ, R35.H1_H1 ;  /* 0x30000023ff237230 */ /* 0x000fe20000004100 */
[----:B------:R-:W-:Y:S01]  /*11d30*/  F2FP.F16.E4M3.UNPACK_B R49, R12.H1 ;  /* 0x0000000cff31723e */ /* 0x000fe200030006ff */
[----:B------:R-:W-:Y:S01]  /*11d40*/  FFMA.FTZ R25, R50, R4, -R25 ;  /* 0x0000000432197223 */ /* 0x000fe20000010819 */
[----:B------:R-:W-:Y:S01]  /*11d50*/  HADD2.F32 R5, -RZ, R10.H0_H0 ;  /* 0x2000000aff057230 */ /* 0x000fe20000004100 */
[----:B------:R-:W-:Y:S01]  /*11d60*/  F2FP.F16.E4M3.UNPACK_B R34, R11 ;  /* 0x0000000bff22723e */ /* 0x000fe200020006ff */
[----:B------:R-:W-:-:S02]  /*11d70*/  HADD2.F32 R54, -RZ, R52.H0_H0 ;  /* 0x20000034ff367230 */ /* 0x000fc40000004100 */
[-C--:B------:R-:W-:Y:S01]  /*11d80*/  FMUL.FTZ R36, R51, R35.reuse ;  /* 0x0000002333247220 */ /* 0x080fe20000410000 */
[----:B------:R-:W-:Y:S02]  /*11d90*/  HADD2.F32 R50, -RZ, R49.H0_H0 ;  /* 0x20000031ff327230 */ /* 0x000fe40000004100 */
[----:B------:R-:W-:Y:S01]  /*11da0*/  FMUL.FTZ R44, R47, R35 ;  /* 0x000000232f2c7220 */ /* 0x000fe20000410000 */
[----:B------:R-:W-:Y:S02]  /*11db0*/  HADD2.F32 R27, -RZ, R27.H1_H1 ;  /* 0x3000001bff1b7230 */ /* 0x000fe40000004100 */
[-C--:B------:R-:W-:Y:S01]  /*11dc0*/  FMUL.FTZ R35, R54, R5.reuse ;  /* 0x0000000536237220 */ /* 0x080fe20000410000 */
[----:B------:R-:W-:Y:S02]  /*11dd0*/  HADD2.F32 R4, -RZ, R6.H0_H0 ;  /* 0x20000006ff047230 */ /* 0x000fe40000004100 */
[----:B------:R-:W-:Y:S01]  /*11de0*/  FMUL.FTZ R5, R50, R5 ;  /* 0x0000000532057220 */ /* 0x000fe20000410000 */
[----:B------:R-:W-:-:S02]  /*11df0*/  HADD2.F32 R10, -RZ, R10.H1_H1 ;  /* 0x3000000aff0a7230 */ /* 0x000fc40000004100 */
[-C--:B------:R-:W-:Y:S01]  /*11e00*/  FFMA.FTZ R36, R47, R27.reuse, -R36 ;  /* 0x0000001b2f247223 */ /* 0x080fe20000010824 */
[----:B------:R-:W-:Y:S01]  /*11e10*/  FFMA.FTZ R44, R51, R27, R44 ;  /* 0x0000001b332c7223 */ /* 0x000fe2000001002c */
[-C--:B------:R-:W-:Y:S01]  /*11e20*/  FFMA.FTZ R47, R54, R4.reuse, R5 ;  /* 0x00000004362f7223 */ /* 0x080fe20000010005 */
[----:B------:R-:W-:Y:S01]  /*11e30*/  HADD2.F32 R54, -RZ, R52.H1_H1 ;  /* 0x30000034ff367230 */ /* 0x000fe20000004100 */
[----:B------:R-:W-:Y:S01]  /*11e40*/  F2FP.F16.E4M3.UNPACK_B R51, R15 ;  /* 0x0000000fff33723e */ /* 0x000fe200020006ff */
[----:B------:R-:W-:Y:S02]  /*11e50*/  HADD2.F32 R52, -RZ, R49.H1_H1 ;  /* 0x30000031ff347230 */ /* 0x000fe40000004100 */
[----:B------:R-:W-:Y:S01]  /*11e60*/  FFMA.FTZ R35, R50, R4, -R35 ;  /* 0x0000000432237223 */ /* 0x000fe20000010823 */
[----:B------:R-:W-:Y:S01]  /*11e70*/  HADD2.F32 R6, -RZ, R6.H1_H1 ;  /* 0x30000006ff067230 */ /* 0x000fe20000004100 */
[----:B------:R-:W-:Y:S01]  /*11e80*/  F2FP.F16.E4M3.UNPACK_B R50, R12 ;  /* 0x0000000cff32723e */ /* 0x000fe200020006ff */
[-C--:B------:R-:W-:Y:S01]  /*11e90*/  FMUL.FTZ R27, R54, R10.reuse ;  /* 0x0000000a361b7220 */ /* 0x080fe20000410000 */
[----:B------:R-:W-:Y:S01]  /*11ea0*/  FMUL.FTZ R49, R52, R10 ;  /* 0x0000000a34317220 */ /* 0x000fe20000410000 */
[----:B------:R-:W-:Y:S01]  /*11eb0*/  HADD2.F32 R10, -RZ, R51.H0_H0 ;  /* 0x20000033ff0a7230 */ /* 0x000fe20000004100 */
[----:B------:R-:W-:Y:S01]  /*11ec0*/  F2FP.F16.E4M3.UNPACK_B R11, R11.H1 ;  /* 0x0000000bff0b723e */ /* 0x000fe200030006ff */
[----:B------:R-:W-:-:S02]  /*11ed0*/  HADD2.F32 R5, -RZ, R37.H0_H0 ;  /* 0x20000025ff057230 */ /* 0x000fc40000004100 */
[-C--:B------:R-:W-:Y:S01]  /*11ee0*/  FFMA.FTZ R52, R52, R6.reuse, -R27 ;  /* 0x0000000634347223 */ /* 0x080fe2000001081b */
[----:B------:R-:W-:Y:S01]  /*11ef0*/  FFMA.FTZ R54, R54, R6, R49 ;  /* 0x0000000636367223 */ /* 0x000fe20000010031 */
[----:B------:R-:W-:Y:S01]  /*11f00*/  HADD2.F32 R6, -RZ, R50.H0_H0 ;  /* 0x20000032ff067230 */ /* 0x000fe20000004100 */
[----:B------:R-:W-:Y:S01]  /*11f10*/  F2FP.F16.E4M3.UNPACK_B R53, R20.H1 ;  /* 0x00000014ff35723e */ /* 0x000fe200030006ff */
[----:B------:R-:W-:Y:S02]  /*11f20*/  HADD2.F32 R4, -RZ, R31.H0_H0 ;  /* 0x2000001fff047230 */ /* 0x000fe40000004100 */
[-C--:B------:R-:W-:Y:S01]  /*11f30*/  FMUL.FTZ R27, R10, R5.reuse ;  /* 0x000000050a1b7220 */ /* 0x080fe20000410000 */
[----:B------:R-:W-:Y:S02]  /*11f40*/  HADD2.F32 R51, -RZ, R51.H1_H1 ;  /* 0x30000033ff337230 */ /* 0x000fe40000004100 */
[----:B------:R-:W-:Y:S01]  /*11f50*/  FMUL.FTZ R5, R6, R5 ;  /* 0x0000000506057220 */ /* 0x000fe20000410000 */
[----:B------:R-:W-:-:S02]  /*11f60*/  HADD2.F32 R37, -RZ, R37.H1_H1 ;  /* 0x30000025ff257230 */ /* 0x000fc40000004100 */
[----:B------:R-:W-:Y:S01]  /*11f70*/  FFMA.FTZ R6, R6, R4, -R27 ;  /* 0x0000000406067223 */ /* 0x000fe2000001081b */
[----:B------:R-:W-:Y:S01]  /*11f80*/  HADD2.F32 R27, -RZ, R50.H1_H1 ;  /* 0x30000032ff1b7230 */ /* 0x000fe20000004100 */
[----:B------:R-:W-:Y:S01]  /*11f90*/  F2FP.F16.E4M3.UNPACK_B R49, R26.H1 ;  /* 0x0000001aff31723e */ /* 0x000fe200030006ff */
[----:B------:R-:W-:Y:S02]  /*11fa0*/  HADD2.F32 R31, -RZ, R31.H1_H1 ;  /* 0x3000001fff1f7230 */ /* 0x000fe40000004100 */
[----:B------:R-:W-:Y:S01]  /*11fb0*/  FMUL.FTZ R50, R51, R37 ;  /* 0x0000002533327220 */ /* 0x000fe20000410000 */
[----:B------:R-:W-:Y:S01]  /*11fc0*/  FFMA.FTZ R10, R10, R4, R5 ;  /* 0x000000040a0a7223 */ /* 0x000fe20000010005 */
[----:B------:R-:W-:Y:S01]  /*11fd0*/  F2FP.F16.E4M3.UNPACK_B R32, R7 ;  /* 0x00000007ff20723e */ /* 0x000fe200020006ff */
[C---:B------:R-:W-:Y:S01]  /*11fe0*/  FMUL.FTZ R4, R27.reuse, R37 ;  /* 0x000000251b047220 */ /* 0x040fe20000410000 */
[----:B------:R-:W-:Y:S01]  /*11ff0*/  F2FP.F16.E4M3.UNPACK_B R7, R7.H1 ;  /* 0x00000007ff07723e */ /* 0x000fe200030006ff */
[----:B------:R-:W-:Y:S01]  /*12000*/  FFMA.FTZ R27, R27, R31, -R50 ;  /* 0x0000001f1b1b7223 */ /* 0x000fe20000010832 */
[----:B------:R-:W-:-:S02]  /*12010*/  HADD2.F32 R60, -RZ, R53.H0_H0 ;  /* 0x20000035ff3c7230 */ /* 0x000fc40000004100 */
[----:B------:R-:W-:Y:S01]  /*12020*/  FFMA.FTZ R31, R51, R31, R4 ;  /* 0x0000001f331f7223 */ /* 0x000fe20000010004 */
[----:B------:R-:W-:Y:S01]  /*12030*/  HADD2.F32 R5, -RZ, R11.H0_H0 ;  /* 0x2000000bff057230 */ /* 0x000fe20000004100 */
[----:B------:R-:W-:Y:S01]  /*12040*/  F2FP.SATFINITE.E4M3.F32.PACK_AB_MERGE_C R40, R41, R40, RZ ;  /* 0x000000282928723e */ /* 0x000fe200048070ff */
[----:B------:R-:W-:Y:S01]  /*12050*/  HADD2.F32 R50, -RZ, R49.H0_H0 ;  /* 0x20000031ff327230 */ /* 0x000fe20000004100 */
[----:B------:R-:W-:Y:S01]  /*12060*/  F2FP.SATFINITE.E4M3.F32.PACK_AB_MERGE_C R35, R52, R35, RZ ;  /* 0x000000233423723e */ /* 0x000fe200048070ff */
[----:B------:R-:W-:Y:S02]  /*12070*/  HADD2.F32 R4, -RZ, R7.H0_H0 ;  /* 0x20000007ff047230 */ /* 0x000fe40000004100 */
[-C--:B------:R-:W-:Y:S01]  /*12080*/  FMUL.FTZ R37, R60, R5.reuse ;  /* 0x000000053c257220 */ /* 0x080fe20000410000 */
[----:B------:R-:W-:Y:S02]  /*12090*/  HADD2.F32 R55, -RZ, R53.H1_H1 ;  /* 0x30000035ff377230 */ /* 0x000fe40000004100 */
[----:B------:R-:W-:Y:S01]  /*120a0*/  FMUL.FTZ R5, R50, R5 ;  /* 0x0000000532057220 */ /* 0x000fe20000410000 */
[----:B------:R-:W-:-:S02]  /*120b0*/  HADD2.F32 R11, -RZ, R11.H1_H1 ;  /* 0x3000000bff0b7230 */ /* 0x000fc40000004100 */
[-C--:B------:R-:W-:Y:S01]  /*120c0*/  FFMA.FTZ R50, R50, R4.reuse, -R37 ;  /* 0x0000000432327223 */ /* 0x080fe20000010825 */
[----:B------:R-:W-:Y:S02]  /*120d0*/  HADD2.F32 R49, -RZ, R49.H1_H1 ;  /* 0x30000031ff317230 */ /* 0x000fe40000004100 */
[----:B------:R-:W-:Y:S01]  /*120e0*/  FFMA.FTZ R51, R60, R4, R5 ;  /* 0x000000043c337223 */ /* 0x000fe20000010005 */
[----:B------:R-:W-:Y:S01]  /*120f0*/  HADD2.F32 R7, -RZ, R7.H1_H1 ;  /* 0x30000007ff077230 */ /* 0x000fe20000004100 */
[----:B------:R-:W-:Y:S01]  /*12100*/  F2FP.F16.E4M3.UNPACK_B R4, R20 ;  /* 0x00000014ff04723e */ /* 0x000fe200020006ff */
[-C--:B------:R-:W-:Y:S01]  /*12110*/  FMUL.FTZ R56, R55, R11.reuse ;  /* 0x0000000b37387220 */ /* 0x080fe20000410000 */
[----:B------:R-:W-:Y:S01]  /*12120*/  F2FP.F16.E4M3.UNPACK_B R37, R26 ;  /* 0x0000001aff25723e */ /* 0x000fe200020006ff */
[C---:B------:R-:W-:Y:S01]  /*12130*/  FMUL.FTZ R58, R49.reuse, R11 ;  /* 0x0000000b313a7220 */ /* 0x040fe20000410000 */
[----:B------:R-:W-:Y:S02]  /*12140*/  HADD2.F32 R5, -RZ, R34.H0_H0 ;  /* 0x20000022ff057230 */ /* 0x000fe40000004100 */
[----:B------:R-:W-:Y:S01]  /*12150*/  FFMA.FTZ R53, R49, R7, -R56 ;  /* 0x0000000731357223 */ /* 0x000fe20000010838 */
[----:B------:R-:W-:-:S02]  /*12160*/  HADD2.F32 R62, -RZ, R4.H0_H0 ;  /* 0x20000004ff3e7230 */ /* 0x000fc40000004100 */
[----:B------:R-:W-:Y:S01]  /*12170*/  FFMA.FTZ R58, R55, R7, R58 ;  /* 0x00000007373a7223 */ /* 0x000fe2000001003a */
[--C-:B------:R-:W-:Y:S01]  /*12180*/  HADD2.F32 R56, -RZ, R37.reuse.H0_H0 ;  /* 0x20000025ff387230 */ /* 0x100fe20000004100 */
[----:B------:R-:W-:Y:S01]  /*12190*/  F2FP.SATFINITE.E4M3.F32.PACK_AB_MERGE_C R45, R48, R45, RZ ;  /* 0x0000002d302d723e */ /* 0x000fe200048070ff */
[----:B------:R-:W-:Y:S02]  /*121a0*/  HADD2.F32 R64, -RZ, R4.H1_H1 ;  /* 0x30000004ff407230 */ /* 0x000fe40000004100 */
[-C--:B------:R-:W-:Y:S01]  /*121b0*/  FMUL.FTZ R7, R62, R5.reuse ;  /* 0x000000053e077220 */ /* 0x080fe20000410000 */
[----:B------:R-:W-:Y:S02]  /*121c0*/  HADD2.F32 R34, -RZ, R34.H1_H1 ;  /* 0x30000022ff227230 */ /* 0x000fe40000004100 */
[----:B------:R-:W-:Y:S01]  /*121d0*/  FMUL.FTZ R5, R56, R5 ;  /* 0x0000000538057220 */ /* 0x000fe20000410000 */
[----:B------:R-:W-:Y:S01]  /*121e0*/  HADD2.F32 R60, -RZ, R37.H1_H1 ;  /* 0x30000025ff3c7230 */ /* 0x000fe20000004100 */
[----:B------:R-:W-:Y:S01]  /*121f0*/  F2FP.SATFINITE.E4M3.F32.PACK_AB_MERGE_C R50, R53, R50, RZ ;  /* 0x000000323532723e */ /* 0x000fe200048070ff */
[----:B------:R-:W-:-:S02]  /*12200*/  HADD2.F32 R4, -RZ, R32.H0_H0 ;  /* 0x20000020ff047230 */ /* 0x000fc40000004100 */
        /* <DEDUP_REMOVED lines=8> */
[----:B------:R-:W-:Y:S02]  /*12290*/  F2FP.SATFINITE.E4M3.F32.PACK_AB_MERGE_C R4, R42, R39, RZ ;  /* 0x000000272a04723e */ /* 0x000fe400048070ff */
[----:B------:R-:W-:-:S02]  /*122a0*/  F2FP.SATFINITE.E4M3.F32.PACK_AB_MERGE_C R5, R46, R43, RZ ;  /* 0x0000002b2e05723e */ /* 0x000fc400048070ff */
[----:B------:R-:W-:Y:S02]  /*122b0*/  F2FP.SATFINITE.E4M3.F32.PACK_AB_MERGE_C R51, R58, R51, RZ ;  /* 0x000000333a33723e */ /* 0x000fe400048070ff */
[----:B------:R-:W-:Y:S02]  /*122c0*/  F2FP.SATFINITE.E4M3.F32.PACK_AB_MERGE_C R4, R38, R33, R4 ;  /* 0x000000212604723e */ /* 0x000fe40004807004 */
[----:B------:R-:W-:Y:S02]  /*122d0*/  F2FP.SATFINITE.E4M3.F32.PACK_AB_MERGE_C R8, R8, R9, R40 ;  /* 0x000000090808723e */ /* 0x000fe40004807028 */
[----:B------:R-:W-:Y:S02]  /*122e0*/  F2FP.SATFINITE.E4M3.F32.PACK_AB_MERGE_C R5, R36, R25, R5 ;  /* 0x000000192405723e */ /* 0x000fe40004807005 */
[----:B------:R-:W-:Y:S02]  /*122f0*/  F2FP.SATFINITE.E4M3.F32.PACK_AB_MERGE_C R6, R27, R6, R35 ;  /* 0x000000061b06723e */ /* 0x000fe40004807023 */
[----:B------:R-:W-:-:S02]  /*12300*/  F2FP.SATFINITE.E4M3.F32.PACK_AB_MERGE_C R7, R34, R7, R50 ;  /* 0x000000072207723e */ /* 0x000fc40004807032 */
[----:B------:R-:W-:Y:S02]  /*12310*/  F2FP.SATFINITE.E4M3.F32.PACK_AB_MERGE_C R9, R44, R29, R45 ;  /* 0x0000001d2c09723e */ /* 0x000fe4000480702d */
[----:B------:R-:W-:Y:S01]  /*12320*/  F2FP.SATFINITE.E4M3.F32.PACK_AB_MERGE_C R10, R31, R10, R47 ;  /* 0x0000000a1f0a723e */ /* 0x000fe2000480702f */
[----:B------:R2:W-:Y:S01]  /*12330*/  STS.128 [R57+0x20400], R4 ;  /* 0x0204000439007388 */ /* 0x0005e20000000c00 */
[----:B------:R-:W-:-:S05]  /*12340*/  F2FP.SATFINITE.E4M3.F32.PACK_AB_MERGE_C R11, R32, R11, R51 ;  /* 0x0000000b200b723e */ /* 0x000fca0004807033 */
[----:B------:R2:W-:Y:S02]  /*12350*/  STS.128 [R21+0x20400], R8 ;  /* 0x0204000815007388 */ /* 0x0005e40000000c00 */
.L_x_476:
[----:B------:R-:W-:Y:S05]  /*12360*/  BSYNC B1 ;  /* 0x0000000000017941 */ /* 0x000fea0003800000 */
.L_x_475:
[----:B------:R-:W-:Y:S04]  /*12370*/  BSSY B1, `(.L_x_477) ;  /* 0x00000c9000017945 */ /* 0x000fe80003800000 */
[----:B------:R-:W-:Y:S05]  /*12380*/  @P1 BRA `(.L_x_478) ;  /* 0x0000000c001c1947 */ /* 0x000fea0003800000 */
[----:B-12---:R-:W2:Y:S04]  /*12390*/  LDL R6, [R1+0x24] ;  /* 0x0000240001067983 */ /* 0x006ea80000100800 */
[----:B------:R-:W3:Y:S01]  /*123a0*/  LDL R57, [R1+0x60] ;  /* 0x0000600001397983 */ /* 0x000ee20000100800 */
[----:B------:R-:W-:Y:S01]  /*123b0*/  LEA.HI R4, R3, R28, RZ, 0x1c ;  /* 0x0000001c03047211 */ /* 0x000fe200078fe0ff */
[C---:B------:R-:W-:Y:S01]  /*123c0*/  VIADD R8, R23.reuse, 0x40 ;  /* 0x0000004017087836 */ /* 0x040fe20000000000 */
[----:B------:R-:W-:Y:S02]  /*123d0*/  IADD3 R9, R23, 0x40, RZ ;  /* 0x0000004017097810 */ /* 0x000fe40007ffe0ff */
[----:B------:R-:W-:Y:S01]  /*123e0*/  SHF.R.S32.HI R7, RZ, 0x1f, R4 ;  /* 0x0000001fff077819 */ /* 0x000fe20000011404 */
[----:B------:R-:W-:Y:S01]  /*123f0*/  IMAD.SHL.U32 R8, R8, 0x80, RZ ;  /* 0x0000008008087824 */ /* 0x000fe200078e00ff */
[----:B------:R-:W-:Y:S01]  /*12400*/  F2FP.F16.E4M3.UNPACK_B R41, R0.H1 ;  /* 0x00000000ff29723e */ /* 0x000fe200030006ff */
[----:B------:R-:W-:Y:S01]  /*12410*/  IMAD.SHL.U32 R9, R9, 0x80, RZ ;  /* 0x0000008009097824 */ /* 0x000fe200078e00ff */
[----:B------:R-:W-:Y:S01]  /*12420*/  LEA.HI R7, R7, R4, RZ, 0x3 ;  /* 0x0000000407077211 */ /* 0x000fe200078f18ff */
[----:B------:R-:W-:Y:S01]  /*12430*/  IMAD.SHL.U32 R5, R4, 0x10, RZ ;  /* 0x0000001004057824 */ /* 0x000fe200078e00ff */
[----:B------:R-:W-:Y:S01]  /*12440*/  LOP3.LUT R8, R8, 0x380, RZ, 0xc0, !PT ;  /* 0x0000038008087812 */ /* 0x000fe200078ec0ff */
[--C-:B------:R-:W-:Y:S01]  /*12450*/  HADD2.F32 R39, -RZ, R41.reuse.H0_H0 ;  /* 0x20000029ff277230 */ /* 0x100fe20000004100 */
[----:B------:R-:W-:Y:S01]  /*12460*/  LOP3.LUT R9, R9, 0x380, RZ, 0xc0, !PT ;  /* 0x0000038009097812 */ /* 0x000fe200078ec0ff */
[----:B------:R-:W-:Y:S01]  /*12470*/  IMAD.SHL.U32 R7, R7, 0x800, RZ ;  /* 0x0000080007077824 */ /* 0x000fe200078e00ff */
[----:B------:R-:W-:Y:S01]  /*12480*/  SHF.R.U32.HI R8, RZ, 0x3, R8 ;  /* 0x00000003ff087819 */ /* 0x000fe20000011608 */
[----:B------:R-:W-:Y:S01]  /*12490*/  HADD2.F32 R41, -RZ, R41.H1_H1 ;  /* 0x30000029ff297230 */ /* 0x000fe20000004100 */
[----:B------:R-:W-:-:S02]  /*124a0*/  LOP3.LUT R4, R9, 0x70, R5, 0xf8, !PT ;  /* 0x0000007009047812 */ /* 0x000fc400078ef805 */
[----:B------:R-:W-:Y:S02]  /*124b0*/  LOP3.LUT R7, R7, 0xffffc000, RZ, 0xc0, !PT ;  /* 0xffffc00007077812 */ /* 0x000fe400078ec0ff */
[----:B------:R-:W-:Y:S02]  /*124c0*/  LOP3.LUT R4, R4, R8, RZ, 0x3c, !PT ;  /* 0x0000000804047212 */ /* 0x000fe400078e3cff */
[-C--:B------:R-:W-:Y:S02]  /*124d0*/  F2FP.F16.E4M3.UNPACK_B R42, R13.reuse.H1 ;  /* 0x0000000dff2a723e */ /* 0x080fe400030006ff */
[----:B------:R-:W-:Y:S02]  /*124e0*/  F2FP.F16.E4M3.UNPACK_B R47, R13 ;  /* 0x0000000dff2f723e */ /* 0x000fe400020006ff */
[----:B------:R-:W-:Y:S01]  /*124f0*/  F2FP.F16.E4M3.UNPACK_B R51, R14 ;  /* 0x0000000eff33723e */ /* 0x000fe200020006ff */
[--C-:B------:R-:W-:Y:S02]  /*12500*/  HADD2.F32 R43, -RZ, R42.reuse.H0_H0 ;  /* 0x2000002aff2b7230 */ /* 0x100fe40000004100 */
[----:B------:R-:W-:-:S02]  /*12510*/  HADD2.F32 R45, -RZ, R42.H1_H1 ;  /* 0x3000002aff2d7230 */ /* 0x000fc40000004100 */
[--C-:B------:R-:W-:Y:S02]  /*12520*/  HADD2.F32 R48, -RZ, R47.reuse.H0_H0 ;  /* 0x2000002fff307230 */ /* 0x100fe40000004100 */
[----:B------:R-:W-:Y:S02]  /*12530*/  HADD2.F32 R47, -RZ, R47.H1_H1 ;  /* 0x3000002fff2f7230 */ /* 0x000fe40000004100 */
[--C-:B------:R-:W-:Y:S02]  /*12540*/  HADD2.F32 R52, -RZ, R51.reuse.H0_H0 ;  /* 0x20000033ff347230 */ /* 0x100fe40000004100 */
[----:B------:R-:W-:Y:S01]  /*12550*/  HADD2.F32 R51, -RZ, R51.H1_H1 ;  /* 0x30000033ff337230 */ /* 0x000fe20000004100 */
[----:B--2---:R-:W-:Y:S02]  /*12560*/  IADD3 R21, R4, R7, R6 ;  /* 0x0000000704157210 */ /* 0x004fe40007ffe006 */
[----:B---3--:R-:W1:Y:S03]  /*12570*/  LDS.128 R4, [R57+0x20400] ;  /* 0x0204000039047984 */ /* 0x008e660000000c00 */
[----:B------:R-:W-:-:S05]  /*12580*/  IMAD.IADD R21, R22, 0x1, R21 ;  /* 0x0000000116157824 */ /* 0x000fca00078e0215 */
[----:B------:R-:W2:Y:S01]  /*12590*/  LDS.128 R8, [R21+0x20400] ;  /* 0x0204000015087984 */ /* 0x000ea20000000c00 */
[-C--:B-1----:R-:W-:Y:S02]  /*125a0*/  F2FP.F16.E4M3.UNPACK_B R25, R4.reuse ;  /* 0x00000004ff19723e */ /* 0x082fe400020006ff */
[----:B------:R-:W-:Y:S02]  /*125b0*/  F2FP.F16.E4M3.UNPACK_B R4, R4.H1 ;  /* 0x00000004ff04723e */ /* 0x000fe400030006ff */
[-C--:B------:R-:W-:Y:S02]  /*125c0*/  F2FP.F16.E4M3.UNPACK_B R27, R5.reuse ;  /* 0x00000005ff1b723e */ /* 0x080fe400020006ff */
[-C--:B--2---:R-:W-:Y:S02]  /*125d0*/  F2FP.F16.E4M3.UNPACK_B R33, R8.reuse.H1 ;  /* 0x00000008ff21723e */ /* 0x084fe400030006ff */
[----:B------:R-:W-:Y:S01]  /*125e0*/  F2FP.F16.E4M3.UNPACK_B R29, R5.H1 ;  /* 0x00000005ff1d723e */ /* 0x000fe200030006ff */
[----:B------:R-:W-:Y:S01]  /*125f0*/  HADD2.F32 R5, -RZ, R4.H0_H0 ;  /* 0x20000004ff057230 */ /* 0x000fe20000004100 */
[----:B------:R-:W-:Y:S01]  /*12600*/  F2FP.F16.E4M3.UNPACK_B R8, R8 ;  /* 0x00000008ff08723e */ /* 0x000fe200020006ff */
[--C-:B------:R-:W-:Y:S01]  /*12610*/  HADD2.F32 R34, -RZ, R33.reuse.H0_H0 ;  /* 0x20000021ff227230 */ /* 0x100fe20000004100 */
[-C--:B0-----:R-:W-:Y:S01]  /*12620*/  F2FP.F16.E4M3.UNPACK_B R35, R9.reuse ;  /* 0x00000009ff23723e */ /* 0x081fe200020006ff */
[----:B------:R-:W-:Y:S01]  /*12630*/  HADD2.F32 R33, -RZ, R33.H1_H1 ;  /* 0x30000021ff217230 */ /* 0x000fe20000004100 */
[----:B------:R-:W-:Y:S01]  /*12640*/  F2FP.F16.E4M3.UNPACK_B R36, R9.H1 ;  /* 0x00000009ff24723e */ /* 0x000fe200030006ff */
[----:B------:R-:W-:-:S02]  /*12650*/  HADD2.F32 R9, -RZ, R8.H0_H0 ;  /* 0x20000008ff097230 */ /* 0x000fc40000004100 */
[-C--:B------:R-:W-:Y:S01]  /*12660*/  FMUL.FTZ R40, R39, R34.reuse ;  /* 0x0000002227287220 */ /* 0x080fe20000410000 */
[----:B------:R-:W-:Y:S01]  /*12670*/  FMUL.FTZ R38, R43, R34 ;  /* 0x000000222b267220 */ /* 0x000fe20000410000 */
[----:B------:R-:W-:Y:S01]  /*12680*/  FMUL.FTZ R44, R41, R33 ;  /* 0x00000021292c7220 */ /* 0x000fe20000410000 */
[----:B------:R-:W-:Y:S02]  /*12690*/  HADD2.F32 R8, -RZ, R8.H1_H1 ;  /* 0x30000008ff087230 */ /* 0x000fe40000004100 */
[-C--:B------:R-:W-:Y:S01]  /*126a0*/  FFMA.FTZ R40, R43, R5.reuse, R40 ;  /* 0x000000052b287223 */ /* 0x080fe20000010028 */
[----:B------:R-:W-:Y:S01]  /*126b0*/  F2FP.F16.E4M3.UNPACK_B R43, R0 ;  /* 0x00000000ff2b723e */ /* 0x000fe200020006ff */
[----:B------:R-:W-:Y:S01]  /*126c0*/  FFMA.FTZ R39, R39, R5, -R38 ;  /* 0x0000000527277223 */ /* 0x000fe20000010826 */
[----:B------:R-:W-:Y:S02]  /*126d0*/  HADD2.F32 R5, -RZ, R4.H1_H1 ;  /* 0x30000004ff057230 */ /* 0x000fe40000004100 */
[----:B------:R-:W-:Y:S01]  /*126e0*/  FMUL.FTZ R38, R45, R33 ;  /* 0x000000212d267220 */ /* 0x000fe20000410000 */
[----:B------:R-:W-:-:S02]  /*126f0*/  HADD2.F32 R4, -RZ, R25.H0_H0 ;  /* 0x20000019ff047230 */ /* 0x000fc40000004100 */
[----:B------:R-:W-:Y:S01]  /*12700*/  FMUL.FTZ R33, R48, R9 ;  /* 0x0000000930217220 */ /* 0x000fe20000410000 */
[--C-:B------:R-:W-:Y:S02]  /*12710*/  HADD2.F32 R46, -RZ, R43.reuse.H0_H0 ;  /* 0x2000002bff2e7230 */ /* 0x100fe40000004100 */
[-C--:B------:R-:W-:Y:S01]  /*12720*/  FFMA.FTZ R42, R41, R5.reuse, -R38 ;  /* 0x00000005292a7223 */ /* 0x080fe20000010826 */
[----:B------:R-:W-:Y:S01]  /*12730*/  FFMA.FTZ R41, R45, R5, R44 ;  /* 0x000000052d297223 */ /* 0x000fe2000001002c */
[----:B------:R-:W-:Y:S01]  /*12740*/  F2FP.F16.E4M3.UNPACK_B R44, R24.H1 ;  /* 0x00000018ff2c723e */ /* 0x000fe200030006ff */
[----:B------:R-:W-:Y:S02]  /*12750*/  HADD2.F32 R45, -RZ, R43.H1_H1 ;  /* 0x3000002bff2d7230 */ /* 0x000fe40000004100 */
[C---:B------:R-:W-:Y:S01]  /*12760*/  FMUL.FTZ R9, R46.reuse, R9 ;  /* 0x000000092e097220 */ /* 0x040fe20000410000 */
[----:B------:R-:W-:Y:S01]  /*12770*/  FFMA.FTZ R33, R46, R4, -R33 ;  /* 0x000000042e217223 */ /* 0x000fe20000010821 */
[----:B------:R-:W-:-:S02]  /*12780*/  HADD2.F32 R5, -RZ, R36.H0_H0 ;  /* 0x20000024ff057230 */ /* 0x000fc40000004100 */
[----:B------:R-:W-:Y:S01]  /*12790*/  FMUL.FTZ R38, R47, R8 ;  /* 0x000000082f267220 */ /* 0x000fe20000410000 */
[----:B------:R-:W-:Y:S01]  /*127a0*/  FFMA.FTZ R9, R48, R4, R9 ;  /* 0x0000000430097223 */ /* 0x000fe20000010009 */
[----:B------:R-:W-:Y:S01]  /*127b0*/  F2FP.F16.E4M3.UNPACK_B R48, R14.H1 ;  /* 0x0000000eff30723e */ /* 0x000fe200030006ff */
[----:B------:R-:W-:Y:S02]  /*127c0*/  HADD2.F32 R25, -RZ, R25.H1_H1 ;  /* 0x30000019ff197230 */ /* 0x000fe40000004100 */
[----:B------:R-:W-:Y:S01]  /*127d0*/  FMUL.FTZ R8, R45, R8 ;  /* 0x000000082d087220 */ /* 0x000fe20000410000 */
[----:B------:R-:W-:Y:S01]  /*127e0*/  HADD2.F32 R46, -RZ, R44.H0_H0 ;  /* 0x2000002cff2e7230 */ /* 0x000fe20000004100 */
[----:B------:R-:W-:Y:S01]  /*127f0*/  F2FP.F16.E4M3.UNPACK_B R37, R10 ;  /* 0x0000000aff25723e */ /* 0x000fe200020006ff */
[--C-:B------:R-:W-:Y:S02]  /*12800*/  HADD2.F32 R50, -RZ, R48.reuse.H0_H0 ;  /* 0x20000030ff327230 */ /* 0x100fe40000004100 */
[-C--:B------:R-:W-:Y:S01]  /*12810*/  FFMA.FTZ R8, R47, R25.reuse, R8 ;  /* 0x000000192f087223 */ /* 0x080fe20000010008 */
[----:B------:R-:W-:Y:S01]  /*12820*/  HADD2.F32 R4, -RZ, R29.H0_H0 ;  /* 0x2000001dff047230 */ /* 0x000fe20000004100 */
[----:B------:R-:W-:Y:S01]  /*12830*/  F2FP.F16.E4M3.UNPACK_B R47, R24 ;  /* 0x00000018ff2f723e */ /* 0x000fe200020006ff */
[----:B------:R-:W-:Y:S01]  /*12840*/  FFMA.FTZ R38, R45, R25, -R38 ;  /* 0x000000192d267223 */ /* 0x000fe20000010826 */
        /* <DEDUP_REMOVED lines=16> */
[----:B------:R-:W-:Y:S01]  /*12950*/  F2FP.F16.E4M3.UNPACK_B R31, R6 ;  /* 0x00000006ff1f723e */ /* 0x000fe200020006ff */
[-C--:B------:R-:W-:Y:S01]  /*12960*/  FFMA.FTZ R46, R49, R29.reuse, -R44 ;  /* 0x0000001d312e7223 */ /* 0x080fe2000001082c */
[----:B------:R-:W-:Y:S01]  /*12970*/  FFMA.FTZ R48, R53, R29, R36 ;  /* 0x0000001d35307223 */ /* 0x000fe20000010024 */
[----:B------:R-:W-:Y:S01]  /*12980*/  FFMA.FTZ R29, R52, R4, R5 ;  /* 0x00000004341d7223 */ /* 0x000fe20000010005 */
[----:B------:R-:W-:Y:S01]  /*12990*/  F2FP.F16.E4M3.UNPACK_B R52, R15.H1 ;  /* 0x0000000fff34723e */ /* 0x000fe200030006ff */
[----:B------:R-:W-:Y:S01]  /*129a0*/  HADD2.F32 R47, -RZ, R47.H1_H1 ;  /* 0x3000002fff2f7230 */ /* 0x000fe20000004100 */
        /* <DEDUP_REMOVED lines=101> */
.L_x_478:
[----:B------:R-:W-:Y:S05]  /*13000*/  BSYNC B1 ;  /* 0x0000000000017941 */ /* 0x000fea0003800000 */
.L_x_477:
[----:B------:R-:W-:Y:S05]  /*13010*/  @P0 BRA `(.L_x_465) ;  /* 0x0000000c00040947 */ /* 0x000fea0003800000 */
[----:B-123--:R-:W2:Y:S04]  /*13020*/  LDL R5, [R1+0x20] ;  /* 0x0000200001057983 */ /* 0x00eea80000100800 */
[----:B------:R-:W3:Y:S01]  /*13030*/  LDL R49, [R1+0x5c] ;  /* 0x00005c0001317983 */ /* 0x000ee20000100800 */
[----:B------:R-:W-:Y:S02]  /*13040*/  LEA.HI R3, R3, R28, RZ, 0x1c ;  /* 0x0000001c03037211 */ /* 0x000fe400078fe0ff */
[----:B------:R-:W-:Y:S02]  /*13050*/  SHF.R.U32.HI R7, RZ, 0x3, R237 ;  /* 0x00000003ff077819 */ /* 0x000fe400000116ed */
[----:B------:R-:W-:Y:S02]  /*13060*/  SHF.R.S32.HI R6, RZ, 0x1f, R3 ;  /* 0x0000001fff067819 */ /* 0x000fe40000011403 */
[----:B------:R-:W-:-:S02]  /*13070*/  SHF.L.U32 R4, R3, 0x4, RZ ;  /* 0x0000000403047819 */ /* 0x000fc400000006ff */
[----:B------:R-:W-:Y:S02]  /*13080*/  LEA.HI R6, R6, R3, RZ, 0x3 ;  /* 0x0000000306067211 */ /* 0x000fe400078f18ff */
[----:B------:R-:W-:Y:S02]  /*13090*/  LOP3.LUT R3, R237, 0x70, R4, 0xf8, !PT ;  /* 0x00000070ed037812 */ /* 0x000fe400078ef804 */
[----:B------:R-:W-:Y:S01]  /*130a0*/  F2FP.F16.E4M3.UNPACK_B R37, R0.H1 ;  /* 0x00000000ff25723e */ /* 0x000fe200030006ff */
[----:B------:R-:W-:Y:S01]  /*130b0*/  IMAD.SHL.U32 R6, R6, 0x800, RZ ;  /* 0x0000080006067824 */ /* 0x000fe200078e00ff */
[----:B------:R-:W-:Y:S02]  /*130c0*/  LOP3.LUT R3, R3, R7, RZ, 0x3c, !PT ;  /* 0x0000000703037212 */ /* 0x000fe400078e3cff */
[----:B------:R-:W-:Y:S01]  /*130d0*/  F2FP.F16.E4M3.UNPACK_B R41, R13.H1 ;  /* 0x0000000dff29723e */ /* 0x000fe200030006ff */
[--C-:B0-----:R-:W-:Y:S01]  /*130e0*/  HADD2.F32 R35, -RZ, R37.reuse.H0_H0 ;  /* 0x20000025ff237230 */ /* 0x101fe20000004100 */
[----:B------:R-:W-:Y:S01]  /*130f0*/  LOP3.LUT R6, R6, 0xffffc000, RZ, 0xc0, !PT ;  /* 0xffffc00006067812 */ /* 0x000fe200078ec0ff */
[----:B------:R-:W-:Y:S01]  /*13100*/  HADD2.F32 R40, -RZ, R37.H1_H1 ;  /* 0x30000025ff287230 */ /* 0x000fe20000004100 */
[----:B------:R-:W-:Y:S01]  /*13110*/  F2FP.F16.E4M3.UNPACK_B R45, R14 ;  /* 0x0000000eff2d723e */ /* 0x000fe200020006ff */
[----:B------:R-:W-:-:S02]  /*13120*/  HADD2.F32 R39, -RZ, R41.H0_H0 ;  /* 0x20000029ff277230 */ /* 0x000fc40000004100 */
[----:B------:R-:W-:Y:S01]  /*13130*/  HADD2.F32 R46, -RZ, R41.H1_H1 ;  /* 0x30000029ff2e7230 */ /* 0x000fe20000004100 */
[----:B--2---:R-:W-:Y:S02]  /*13140*/  IADD3 R3, R3, R6, R5 ;  /* 0x0000000603037210 */ /* 0x004fe40007ffe005 */
[----:B---3--:R-:W0:Y:S03]  /*13150*/  LDS.128 R4, [R49+0x20400] ;  /* 0x0204000031047984 */ /* 0x008e260000000c00 */
[----:B------:R-:W-:-:S05]  /*13160*/  IMAD.IADD R3, R22, 0x1, R3 ;  /* 0x0000000116037824 */ /* 0x000fca00078e0203 */
[----:B------:R-:W1:Y:S01]  /*13170*/  LDS.128 R8, [R3+0x20400] ;  /* 0x0204000003087984 */ /* 0x000e620000000c00 */
[-C--:B0-----:R-:W-:Y:S02]  /*13180*/  F2FP.F16.E4M3.UNPACK_B R21, R4.reuse ;  /* 0x00000004ff15723e */ /* 0x081fe400020006ff */
[----:B------:R-:W-:Y:S02]  /*13190*/  F2FP.F16.E4M3.UNPACK_B R4, R4.H1 ;  /* 0x00000004ff04723e */ /* 0x000fe400030006ff */
[-C--:B------:R-:W-:Y:S02]  /*131a0*/  F2FP.F16.E4M3.UNPACK_B R25, R5.reuse ;  /* 0x00000005ff19723e */ /* 0x080fe400020006ff */
[-C--:B-1----:R-:W-:Y:S02]  /*131b0*/  F2FP.F16.E4M3.UNPACK_B R31, R8.reuse.H1 ;  /* 0x00000008ff1f723e */ /* 0x082fe400030006ff */
[----:B------:R-:W-:Y:S01]  /*131c0*/  F2FP.F16.E4M3.UNPACK_B R27, R5.H1 ;  /* 0x00000005ff1b723e */ /* 0x000fe200030006ff */
[--C-:B------:R-:W-:Y:S01]  /*131d0*/  HADD2.F32 R5, -RZ, R4.reuse.H0_H0 ;  /* 0x20000004ff057230 */ /* 0x100fe20000004100 */
[----:B------:R-:W-:Y:S01]  /*131e0*/  F2FP.F16.E4M3.UNPACK_B R8, R8 ;  /* 0x00000008ff08723e */ /* 0x000fe200020006ff */
[--C-:B------:R-:W-:Y:S01]  /*131f0*/  HADD2.F32 R32, -RZ, R31.reuse.H0_H0 ;  /* 0x2000001fff207230 */ /* 0x100fe20000004100 */
[-C--:B------:R-:W-:Y:S01]  /*13200*/  F2FP.F16.E4M3.UNPACK_B R33, R9.reuse ;  /* 0x00000009ff21723e */ /* 0x080fe200020006ff */
[----:B------:R-:W-:Y:S01]  /*13210*/  HADD2.F32 R31, -RZ, R31.H1_H1 ;  /* 0x3000001fff1f7230 */ /* 0x000fe20000004100 */
[----:B------:R-:W-:Y:S01]  /*13220*/  F2FP.F16.E4M3.UNPACK_B R9, R9.H1 ;  /* 0x00000009ff09723e */ /* 0x000fe200030006ff */
[----:B------:R-:W-:-:S02]  /*13230*/  HADD2.F32 R4, -RZ, R4.H1_H1 ;  /* 0x30000004ff047230 */ /* 0x000fc40000004100 */
[-C--:B------:R-:W-:Y:S01]  /*13240*/  FMUL.FTZ R38, R35, R32.reuse ;  /* 0x0000002023267220 */ /* 0x080fe20000410000 */
[C---:B------:R-:W-:Y:S01]  /*13250*/  FMUL.FTZ R36, R39.reuse, R32 ;  /* 0x0000002027247220 */ /* 0x040fe20000410000 */
[-C--:B------:R-:W-:Y:S01]  /*13260*/  FMUL.FTZ R37, R46, R31.reuse ;  /* 0x0000001f2e257220 */ /* 0x080fe20000410000 */
[----:B------:R-:W-:Y:S01]  /*13270*/  FMUL.FTZ R31, R40, R31 ;  /* 0x0000001f281f7220 */ /* 0x000fe20000410000 */
[----:B------:R-:W-:Y:S01]  /*13280*/  FFMA.FTZ R38, R39, R5, R38 ;  /* 0x0000000527267223 */ /* 0x000fe20000010026 */
[----:B------:R-:W-:Y:S01]  /*13290*/  F2FP.F16.E4M3.UNPACK_B R39, R13 ;  /* 0x0000000dff27723e */ /* 0x000fe200020006ff */
[----:B------:R-:W-:Y:S01]  /*132a0*/  FFMA.FTZ R35, R35, R5, -R36 ;  /* 0x0000000523237223 */ /* 0x000fe20000010824 */
[----:B------:R-:W-:Y:S01]  /*132b0*/  F2FP.F16.E4M3.UNPACK_B R36, R0 ;  /* 0x00000000ff24723e */ /* 0x000fe200020006ff */
[----:B------:R-:W-:Y:S02]  /*132c0*/  HADD2.F32 R5, -RZ, R8.H0_H0 ;  /* 0x20000008ff057230 */ /* 0x000fe40000004100 */
[----:B------:R-:W-:Y:S01]  /*132d0*/  FFMA.FTZ R31, R46, R4, R31 ;  /* 0x000000042e1f7223 */ /* 0x000fe2000001001f */
[----:B------:R-:W-:-:S02]  /*132e0*/  HADD2.F32 R44, -RZ, R39.H0_H0 ;  /* 0x20000027ff2c7230 */ /* 0x000fc40000004100 */
[----:B------:R-:W-:Y:S01]  /*132f0*/  FFMA.FTZ R40, R40, R4, -R37 ;  /* 0x0000000428287223 */ /* 0x000fe20000010825 */
[----:B------:R-:W-:Y:S01]  /*13300*/  HADD2.F32 R42, -RZ, R36.H0_H0 ;  /* 0x20000024ff2a7230 */ /* 0x000fe20000004100 */
[----:B------:R-:W-:Y:S01]  /*13310*/  F2FP.F16.E4M3.UNPACK_B R46, R14.H1 ;  /* 0x0000000eff2e723e */ /* 0x000fe200030006ff */
[----:B------:R-:W-:Y:S02]  /*13320*/  HADD2.F32 R0, -RZ, R21.H0_H0 ;  /* 0x20000015ff007230 */ /* 0x000fe40000004100 */
[-C--:B------:R-:W-:Y:S01]  /*13330*/  FMUL.FTZ R13, R44, R5.reuse ;  /* 0x000000052c0d7220 */ /* 0x080fe20000410000 */
[----:B------:R-:W-:Y:S02]  /*13340*/  HADD2.F32 R43, -RZ, R39.H1_H1 ;  /* 0x30000027ff2b7230 */ /* 0x000fe40000004100 */
[C---:B------:R-:W-:Y:S01]  /*13350*/  FMUL.FTZ R5, R42.reuse, R5 ;  /* 0x000000052a057220 */ /* 0x040fe20000410000 */
[----:B------:R-:W-:Y:S02]  /*13360*/  HADD2.F32 R8, -RZ, R8.H1_H1 ;  /* 0x30000008ff087230 */ /* 0x000fe40000004100 */
[----:B------:R-:W-:Y:S01]  /*13370*/  FFMA.FTZ R13, R42, R0, -R13 ;  /* 0x000000002a0d7223 */ /* 0x000fe2000001080d */
[----:B------:R-:W-:Y:S01]  /*13380*/  HADD2.F32 R41, -RZ, R36.H1_H1 ;  /* 0x30000024ff297230 */ /* 0x000fe20000004100 */
[----:B------:R-:W-:Y:S01]  /*13390*/  F2FP.F16.E4M3.UNPACK_B R42, R24.H1 ;  /* 0x00000018ff2a723e */ /* 0x000fe200030006ff */
[----:B------:R-:W-:Y:S01]  /*133a0*/  FFMA.FTZ R5, R44, R0, R5 ;  /* 0x000000002c057223 */ /* 0x000fe20000010005 */
[----:B------:R-:W-:-:S02]  /*133b0*/  HADD2.F32 R21, -RZ, R21.H1_H1 ;  /* 0x30000015ff157230 */ /* 0x000fc40000004100 */
[-C--:B------:R-:W-:Y:S01]  /*133c0*/  FMUL.FTZ R36, R43, R8.reuse ;  /* 0x000000082b247220 */ /* 0x080fe20000410000 */
[----:B------:R-:W-:Y:S02]  /*133d0*/  HADD2.F32 R4, -RZ, R9.H0_H0 ;  /* 0x20000009ff047230 */ /* 0x000fe40000004100 */
[C---:B------:R-:W-:Y:S01]  /*133e0*/  FMUL.FTZ R8, R41.reuse, R8 ;  /* 0x0000000829087220 */ /* 0x040fe20000410000 */
[----:B------:R-:W-:Y:S02]  /*133f0*/  HADD2.F32 R44, -RZ, R42.H0_H0 ;  /* 0x2000002aff2c7230 */ /* 0x000fe40000004100 */
[-C--:B------:R-:W-:Y:S01]  /*13400*/  FFMA.FTZ R36, R41, R21.reuse, -R36 ;  /* 0x0000001529247223 */ /* 0x080fe20000010824 */
[----:B------:R-:W-:Y:S02]  /*13410*/  HADD2.F32 R48, -RZ, R46.H0_H0 ;  /* 0x2000002eff307230 */ /* 0x000fe40000004100 */
[----:B------:R-:W-:Y:S01]  /*13420*/  FFMA.FTZ R8, R43, R21, R8 ;  /* 0x000000152b087223 */ /* 0x000fe20000010008 */
[----:B------:R-:W-:-:S02]  /*13430*/  HADD2.F32 R0, -RZ, R27.H0_H0 ;  /* 0x2000001bff007230 */ /* 0x000fc40000004100 */
[----:B------:R-:W-:Y:S01]  /*13440*/  FMUL.FTZ R39, R44, R4 ;  /* 0x000000042c277220 */ /* 0x000fe20000410000 */
[----:B------:R-:W-:Y:S01]  /*13450*/  HADD2.F32 R43, -RZ, R42.H1_H1 ;  /* 0x3000002aff2b7230 */ /* 0x000fe20000004100 */
[----:B------:R-:W-:Y:S01]  /*13460*/  F2FP.F16.E4M3.UNPACK_B R41, R24 ;  /* 0x00000018ff29723e */ /* 0x000fe200020006ff */
[----:B------:R-:W-:Y:S02]  /*13470*/  HADD2.F32 R47, -RZ, R46.H1_H1 ;  /* 0x3000002eff2f7230 */ /* 0x000fe40000004100 */
[C---:B------:R-:W-:Y:S01]  /*13480*/  FMUL.FTZ R37, R48.reuse, R4 ;  /* 0x0000000430257220 */ /* 0x040fe20000410000 */
[----:B------:R-:W-:Y:S02]  /*13490*/  HADD2.F32 R9, -RZ, R9.H1_H1 ;  /* 0x30000009ff097230 */ /* 0x000fe40000004100 */
[-C--:B------:R-:W-:Y:S01]  /*134a0*/  FFMA.FTZ R39, R48, R0.reuse, R39 ;  /* 0x0000000030277223 */ /* 0x080fe20000010027 */
[----:B------:R-:W-:Y:S02]  /*134b0*/  HADD2.F32 R27, -RZ, R27.H1_H1 ;  /* 0x3000001bff1b7230 */ /* 0x000fe40000004100 */
[----:B------:R-:W-:Y:S01]  /*134c0*/  FFMA.FTZ R37, R44, R0, -R37 ;  /* 0x000000002c257223 */ /* 0x000fe20000010825 */
[----:B------:R-:W-:-:S02]  /*134d0*/  HADD2.F32 R48, -RZ, R45.H0_H0 ;  /* 0x2000002dff307230 */ /* 0x000fc40000004100 */
[-C--:B------:R-:W-:Y:S01]  /*134e0*/  FMUL.FTZ R14, R47, R9.reuse ;  /* 0x000000092f0e7220 */ /* 0x080fe20000410000 */
[----:B------:R-:W-:Y:S02]  /*134f0*/  HADD2.F32 R4, -RZ, R33.H0_H0 ;  /* 0x20000021ff047230 */ /* 0x000fe40000004100 */
[C---:B------:R-:W-:Y:S01]  /*13500*/  FMUL.FTZ R24, R43.reuse, R9 ;  /* 0x000000092b187220 */ /* 0x040fe20000410000 */
[----:B------:R-:W-:Y:S01]  /*13510*/  HADD2.F32 R46, -RZ, R41.H0_H0 ;  /* 0x20000029ff2e7230 */ /* 0x000fe20000004100 */
[-C--:B------:R-:W-:Y:S01]  /*13520*/  F2FP.F16.E4M3.UNPACK_B R34, R10.reuse ;  /* 0x0000000aff22723e */ /* 0x080fe200020006ff */
[----:B------:R-:W-:Y:S02]  /*13530*/  HADD2.F32 R0, -RZ, R25.H0_H0 ;  /* 0x20000019ff007230 */ /* 0x000fe40000004100 */
[-C--:B------:R-:W-:Y:S01]  /*13540*/  FFMA.FTZ R42, R43, R27.reuse, -R14 ;  /* 0x0000001b2b2a7223 */ /* 0x080fe2000001080e */
[----:B------:R-:W-:Y:S01]  /*13550*/  FFMA.FTZ R44, R47, R27, R24 ;  /* 0x0000001b2f2c7223 */ /* 0x000fe20000010018 */
[----:B------:R-:W-:Y:S01]  /*13560*/  F2FP.F16.E4M3.UNPACK_B R10, R10.H1 ;  /* 0x0000000aff0a723e */ /* 0x000fe200030006ff */
[-C--:B------:R-:W-:Y:S01]  /*13570*/  FMUL.FTZ R9, R48, R4.reuse ;  /* 0x0000000430097220 */ /* 0x080fe20000410000 */
[C---:B------:R-:W-:Y:S01]  /*13580*/  FMUL.FTZ R21, R46.reuse, R4 ;  /* 0x000000042e157220 */ /* 0x040fe20000410000 */
[----:B------:R-:W-:Y:S01]  /*13590*/  F2FP.F16.E4M3.UNPACK_B R47, R15.H1 ;  /* 0x0000000fff2f723e */ /* 0x000fe200030006ff */
[----:B------:R-:W-:Y:S01]  /*135a0*/  HADD2.F32 R41, -RZ, R41.H1_H1 ;  /* 0x30000029ff297230 */ /* 0x000fe20000004100 */
[----:B------:R-:W-:Y:S01]  /*135b0*/  F2FP.F16.E4M3.UNPACK_B R43, R12.H1 ;  /* 0x0000000cff2b723e */ /* 0x000fe200030006ff */
[----:B------:R-:W-:Y:S01]  /*135c0*/  FFMA.FTZ R9, R46, R0, -R9 ;  /* 0x000000002e097223 */ /* 0x000fe20000010809 */
[----:B------:R-:W-:Y:S01]  /*135d0*/  F2FP.F16.E4M3.UNPACK_B R28, R6 ;  /* 0x00000006ff1c723e */ /* 0x000fe200020006ff */
[----:B------:R-:W-:Y:S01]  /*135e0*/  FFMA.FTZ R21, R48, R0, R21 ;  /* 0x0000000030157223 */ /* 0x000fe20000010015 */
[----:B------:R-:W-:Y:S01]  /*135f0*/  F2FP.F16.E4M3.UNPACK_B R6, R6.H1 ;  /* 0x00000006ff06723e */ /* 0x000fe200030006ff */
[----:B------:R-:W-:Y:S01]  /*13600*/  HADD2.F32 R45, -RZ, R45.H1_H1 ;  /* 0x3000002dff2d7230 */ /* 0x000fe20000004100 */
[-C--:B------:R-:W-:Y:S01]  /*13610*/  F2FP.F16.E4M3.UNPACK_B R32, R11.reuse ;  /* 0x0000000bff20723e */ /* 0x080fe200020006ff */
[----:B------:R-:W-:Y:S01]  /*13620*/  HADD2.F32 R33, -RZ, R33.H1_H1 ;  /* 0x30000021ff217230 */ /* 0x000fe20000004100 */
[----:B------:R-:W-:Y:S01]  /*13630*/  F2FP.F16.E4M3.UNPACK_B R11, R11.H1 ;  /* 0x0000000bff0b723e */ /* 0x000fe200030006ff */
[----:B------:R-:W-:Y:S01]  /*13640*/  HADD2.F32 R48, -RZ, R47.H0_H0 ;  /* 0x2000002fff307230 */ /* 0x000fe20000004100 */
[----:B------:R-:W-:Y:S01]  /*13650*/  F2FP.F16.E4M3.UNPACK_B R29, R7 ;  /* 0x00000007ff1d723e */ /* 0x000fe200020006ff */
[----:B------:R-:W-:-:S02]  /*13660*/  HADD2.F32 R4, -RZ, R10.H0_H0 ;  /* 0x2000000aff047230 */ /* 0x000fc40000004100 */
[-C--:B------:R-:W-:Y:S01]  /*13670*/  FMUL.FTZ R14, R45, R33.reuse ;  /* 0x000000212d0e7220 */ /* 0x080fe20000410000 */
[----:B------:R-:W-:Y:S02]  /*13680*/  HADD2.F32 R46, -RZ, R43.H0_H0 ;  /* 0x2000002bff2e7230 */ /* 0x000fe40000004100 */
[----:B------:R-:W-:Y:S01]  /*13690*/  FMUL.FTZ R24, R41, R33 ;  /* 0x0000002129187220 */ /* 0x000fe20000410000 */
        /* <DEDUP_REMOVED lines=8> */
[----:B------:R-:W-:Y:S02]  /*13720*/  HADD2.F32 R0, -RZ, R43.H1_H1 ;  /* 0x3000002bff007230 */ /* 0x000fe40000004100 */
[-C--:B------:R-:W-:Y:S01]  /*13730*/  FFMA.FTZ R14, R41, R25.reuse, -R14 ;  /* 0x00000019290e7223 */ /* 0x080fe2000001080e */
[----:B------:R-:W-:Y:S01]  /*13740*/  FFMA.FTZ R24, R45, R25, R24 ;  /* 0x000000192d187223 */ /* 0x000fe20000010018 */
[----:B------:R-:W-:Y:S01]  /*13750*/  F2FP.F16.E4M3.UNPACK_B R43, R15 ;  /* 0x0000000fff2b723e */ /* 0x000fe200020006ff */
[----:B------:R-:W-:Y:S01]  /*13760*/  HADD2.F32 R6, -RZ, R6.H1_H1 ;  /* 0x30000006ff067230 */ /* 0x000fe20000004100 */
[----:B------:R-:W-:Y:S01]  /*13770*/  F2FP.F16.E4M3.UNPACK_B R41, R12 ;  /* 0x0000000cff29723e */ /* 0x000fe200020006ff */
[-C--:B------:R-:W-:Y:S01]  /*13780*/  FMUL.FTZ R15, R46, R10.reuse ;  /* 0x0000000a2e0f7220 */ /* 0x080fe20000410000 */
[C---:B------:R-:W-:Y:S01]  /*13790*/  FMUL.FTZ R25, R0.reuse, R10 ;  /* 0x0000000a00197220 */ /* 0x040fe20000410000 */
[----:B------:R-:W-:Y:S01]  /*137a0*/  HADD2.F32 R10, -RZ, R43.H0_H0 ;  /* 0x2000002bff0a7230 */ /* 0x000fe20000004100 */
[----:B------:R-:W-:Y:S01]  /*137b0*/  F2FP.F16.E4M3.UNPACK_B R7, R7.H1 ;  /* 0x00000007ff07723e */ /* 0x000fe200030006ff */
[-C--:B------:R-:W-:Y:S01]  /*137c0*/  FFMA.FTZ R12, R0, R6.reuse, -R15 ;  /* 0x00000006000c7223 */ /* 0x080fe2000001080f */
[----:B------:R-:W-:Y:S01]  /*137d0*/  FFMA.FTZ R46, R46, R6, R25 ;  /* 0x000000062e2e7223 */ /* 0x000fe20000010019 */
[----:B------:R-:W-:Y:S01]  /*137e0*/  HADD2.F32 R4, -RZ, R34.H0_H0 ;  /* 0x20000022ff047230 */ /* 0x000fe20000004100 */
[----:B------:R-:W-:Y:S01]  /*137f0*/  F2FP.SATFINITE.E4M3.F32.PACK_AB_MERGE_C R31, R31, R38, RZ ;  /* 0x000000261f1f723e */ /* 0x000fe200048070ff */
[----:B------:R-:W-:Y:S01]  /*13800*/  HADD2.F32 R6, -RZ, R41.H0_H0 ;  /* 0x20000029ff067230 */ /* 0x000fe20000004100 */
[----:B------:R-:W-:Y:S01]  /*13810*/  F2FP.SATFINITE.E4M3.F32.PACK_AB_MERGE_C R37, R42, R37, RZ ;  /* 0x000000252a25723e */ /* 0x000fe200048070ff */
[----:B------:R-:W-:-:S02]  /*13820*/  HADD2.F32 R0, -RZ, R28.H0_H0 ;  /* 0x2000001cff007230 */ /* 0x000fc40000004100 */
[-C--:B------:R-:W-:Y:S01]  /*13830*/  FMUL.FTZ R15, R10, R4.reuse ;  /* 0x000000040a0f7220 */ /* 0x080fe20000410000 */
[----:B------:R-:W-:Y:S02]  /*13840*/  HADD2.F32 R48, -RZ, R43.H1_H1 ;  /* 0x3000002bff307230 */ /* 0x000fe40000004100 */
[C---:B------:R-:W-:Y:S01]  /*13850*/  FMUL.FTZ R25, R6.reuse, R4 ;  /* 0x0000000406197220 */ /* 0x040fe20000410000 */
[----:B------:R-:W-:Y:S02]  /*13860*/  HADD2.F32 R34, -RZ, R34.H1_H1 ;  /* 0x30000022ff227230 */ /* 0x000fe40000004100 */
[----:B------:R-:W-:Y:S01]  /*13870*/  FFMA.FTZ R6, R6, R0, -R15 ;  /* 0x0000000006067223 */ /* 0x000fe2000001080f */
[----:B------:R-:W-:Y:S01]  /*13880*/  HADD2.F32 R4, -RZ, R41.H1_H1 ;  /* 0x30000029ff047230 */ /* 0x000fe20000004100 */
[----:B------:R-:W-:Y:S01]  /*13890*/  F2FP.F16.E4M3.UNPACK_B R43, R20.H1 ;  /* 0x00000014ff2b723e */ /* 0x000fe200030006ff */
[----:B------:R-:W-:Y:S02]  /*138a0*/  HADD2.F32 R28, -RZ, R28.H1_H1 ;  /* 0x3000001cff1c7230 */ /* 0x000fe40000004100 */
[----:B------:R-:W-:Y:S01]  /*138b0*/  FMUL.FTZ R15, R48, R34 ;  /* 0x00000022300f7220 */ /* 0x000fe20000410000 */
[----:B------:R-:W-:Y:S01]  /*138c0*/  FFMA.FTZ R10, R10, R0, R25 ;  /* 0x000000000a0a7223 */ /* 0x000fe20000010019 */
[----:B------:R-:W-:Y:S01]  /*138d0*/  F2FP.F16.E4M3.UNPACK_B R0, R26.H1 ;  /* 0x0000001aff00723e */ /* 0x000fe200030006ff */
[C---:B------:R-:W-:Y:S01]  /*138e0*/  FMUL.FTZ R25, R4.reuse, R34 ;  /* 0x0000002204197220 */ /* 0x040fe20000410000 */
[----:B------:R-:W-:Y:S01]  /*138f0*/  FFMA.FTZ R15, R4, R28, -R15 ;  /* 0x0000001c040f7223 */ /* 0x000fe2000001080f */
[----:B------:R-:W-:Y:S01]  /*13900*/  HADD2.F32 R34, -RZ, R43.H0_H0 ;  /* 0x2000002bff227230 */ /* 0x000fe20000004100 */
[----:B------:R-:W-:Y:S01]  /*13910*/  F2FP.SATFINITE.E4M3.F32.PACK_AB_MERGE_C R12, R12, R27, RZ ;  /* 0x0000001b0c0c723e */ /* 0x000fe200048070ff */
[----:B------:R-:W-:-:S02]  /*13920*/  HADD2.F32 R4, -RZ, R11.H0_H0 ;  /* 0x2000000bff047230 */ /* 0x000fc40000004100 */
[----:B------:R-:W-:Y:S01]  /*13930*/  FFMA.FTZ R25, R48, R28, R25 ;  /* 0x0000001c30197223 */ /* 0x000fe20000010019 */
[--C-:B------:R-:W-:Y:S01]  /*13940*/  HADD2.F32 R28, -RZ, R0.reuse.H0_H0 ;  /* 0x20000000ff1c7230 */ /* 0x100fe20000004100 */
[----:B------:R-:W-:Y:S01]  /*13950*/  F2FP.SATFINITE.E4M3.F32.PACK_AB_MERGE_C R39, R44, R39, RZ ;  /* 0x000000272c27723e */ /* 0x000fe200048070ff */
[----:B------:R-:W-:Y:S02]  /*13960*/  HADD2.F32 R45, -RZ, R0.H1_H1 ;  /* 0x30000000ff2d7230 */ /* 0x000fe40000004100 */
[-C--:B------:R-:W-:Y:S01]  /*13970*/  FMUL.FTZ R41, R34, R4.reuse ;  /* 0x0000000422297220 */ /* 0x080fe20000410000 */
[----:B------:R-:W-:Y:S01]  /*13980*/  HADD2.F32 R0, -RZ, R7.H0_H0 ;  /* 0x20000007ff007230 */ /* 0x000fe20000004100 */
[----:B------:R-:W-:Y:S01]  /*13990*/  F2FP.SATFINITE.E4M3.F32.PACK_AB_MERGE_C R33, R46, R33, RZ ;  /* 0x000000212e21723e */ /* 0x000fe200048070ff */
[----:B------:R-:W-:Y:S02]  /*139a0*/  HADD2.F32 R47, -RZ, R43.H1_H1 ;  /* 0x3000002bff2f7230 */ /* 0x000fe40000004100 */
[----:B------:R-:W-:Y:S01]  /*139b0*/  FMUL.FTZ R43, R28, R4 ;  /* 0x000000041c2b7220 */ /* 0x000fe20000410000 */
[----:B------:R-:W-:-:S02]  /*139c0*/  HADD2.F32 R11, -RZ, R11.H1_H1 ;  /* 0x3000000bff0b7230 */ /* 0x000fc40000004100 */
[----:B------:R-:W-:Y:S01]  /*139d0*/  FFMA.FTZ R41, R28, R0, -R41 ;  /* 0x000000001c297223 */ /* 0x000fe20000010829 */
[----:B------:R-:W-:Y:S01]  /*139e0*/  HADD2.F32 R7, -RZ, R7.H1_H1 ;  /* 0x30000007ff077230 */ /* 0x000fe20000004100 */
[----:B------:R-:W-:Y:S01]  /*139f0*/  F2FP.F16.E4M3.UNPACK_B R28, R26 ;  /* 0x0000001aff1c723e */ /* 0x000fe200020006ff */
[----:B------:R-:W-:Y:S01]  /*13a00*/  FFMA.FTZ R43, R34, R0, R43 ;  /* 0x00000000222b7223 */ /* 0x000fe2000001002b */
[-C--:B------:R-:W-:Y:S01]  /*13a10*/  FMUL.FTZ R4, R47, R11.reuse ;  /* 0x0000000b2f047220 */ /* 0x080fe20000410000 */
[----:B------:R-:W-:Y:S01]  /*13a20*/  F2FP.F16.E4M3.UNPACK_B R0, R20 ;  /* 0x00000014ff00723e */ /* 0x000fe200020006ff */
[C---:B------:R-:W-:Y:S01]  /*13a30*/  FMUL.FTZ R26, R45.reuse, R11 ;  /* 0x0000000b2d1a7220 */ /* 0x040fe20000410000 */
[--C-:B------:R-:W-:Y:S02]  /*13a40*/  HADD2.F32 R34, -RZ, R28.reuse.H0_H0 ;  /* 0x2000001cff227230 */ /* 0x100fe40000004100 */
[----:B------:R-:W-:Y:S01]  /*13a50*/  FFMA.FTZ R20, R45, R7, -R4 ;  /* 0x000000072d147223 */ /* 0x000fe20000010804 */
[----:B------:R-:W-:-:S02]  /*13a60*/  HADD2.F32 R45, -RZ, R28.H1_H1 ;  /* 0x3000001cff2d7230 */ /* 0x000fc40000004100 */
[----:B------:R-:W-:Y:S01]  /*13a70*/  FFMA.FTZ R26, R47, R7, R26 ;  /* 0x000000072f1a7223 */ /* 0x000fe2000001001a */
[----:B------:R-:W-:Y:S01]  /*13a80*/  HADD2.F32 R28, -RZ, R0.H0_H0 ;  /* 0x20000000ff1c7230 */ /* 0x000fe20000004100 */
[----:B------:R-:W-:Y:S01]  /*13a90*/  F2FP.SATFINITE.E4M3.F32.PACK_AB_MERGE_C R8, R8, R5, R31 ;  /* 0x000000050808723e */ /* 0x000fe2000480701f */
[----:B------:R-:W-:Y:S01]  /*13aa0*/  HADD2.F32 R4, -RZ, R32.H0_H0 ;  /* 0x20000020ff047230 */ /* 0x000fe20000004100 */
[----:B------:R-:W-:Y:S01]  /*13ab0*/  F2FP.SATFINITE.E4M3.F32.PACK_AB_MERGE_C R20, R20, R41, RZ ;  /* 0x000000291414723e */ /* 0x000fe200048070ff */
[----:B------:R-:W-:Y:S01]  /*13ac0*/  HADD2.F32 R47, -RZ, R0.H1_H1 ;  /* 0x30000000ff2f7230 */ /* 0x000fe20000004100 */
[----:B------:R-:W-:Y:S01]  /*13ad0*/  F2FP.SATFINITE.E4M3.F32.PACK_AB_MERGE_C R26, R26, R43, RZ ;  /* 0x0000002b1a1a723e */ /* 0x000fe200048070ff */
[----:B------:R-:W-:Y:S02]  /*13ae0*/  HADD2.F32 R32, -RZ, R32.H1_H1 ;  /* 0x30000020ff207230 */ /* 0x000fe40000004100 */
[----:B------:R-:W-:Y:S01]  /*13af0*/  FMUL.FTZ R7, R28, R4 ;  /* 0x000000041c077220 */ /* 0x000fe20000410000 */
[----:B------:R-:W-:-:S02]  /*13b00*/  HADD2.F32 R0, -RZ, R29.H0_H0 ;  /* 0x2000001dff007230 */ /* 0x000fc40000004100 */
[C---:B------:R-:W-:Y:S01]  /*13b10*/  FMUL.FTZ R11, R34.reuse, R4 ;  /* 0x00000004220b7220 */ /* 0x040fe20000410000 */
[----:B------:R-:W-:Y:S02]  /*13b20*/  HADD2.F32 R29, -RZ, R29.H1_H1 ;  /* 0x3000001dff1d7230 */ /* 0x000fe40000004100 */
[-C--:B------:R-:W-:Y:S01]  /*13b30*/  FMUL.FTZ R4, R47, R32.reuse ;  /* 0x000000202f047220 */ /* 0x080fe20000410000 */
[C---:B------:R-:W-:Y:S01]  /*13b40*/  FMUL.FTZ R32, R45.reuse, R32 ;  /* 0x000000202d207220 */ /* 0x040fe20000410000 */
[-C--:B------:R-:W-:Y:S01]  /*13b50*/  FFMA.FTZ R7, R34, R0.reuse, -R7 ;  /* 0x0000000022077223 */ /* 0x080fe20000010807 */
[----:B------:R-:W-:Y:S01]  /*13b60*/  FFMA.FTZ R11, R28, R0, R11 ;  /* 0x000000001c0b7223 */ /* 0x000fe2000001000b */
[-C--:B------:R-:W-:Y:S01]  /*13b70*/  FFMA.FTZ R0, R45, R29.reuse, -R4 ;  /* 0x0000001d2d007223 */ /* 0x080fe20000010804 */
[----:B------:R-:W-:Y:S01]  /*13b80*/  FFMA.FTZ R32, R47, R29, R32 ;  /* 0x0000001d2f207223 */ /* 0x000fe20000010020 */
        /* <DEDUP_REMOVED lines=8> */
[----:B------:R-:W-:-:S05]  /*13c10*/  F2FP.SATFINITE.E4M3.F32.PACK_AB_MERGE_C R11, R32, R11, R26 ;  /* 0x0000000b200b723e */ /* 0x000fca000480701a */
[----:B------:R4:W-:Y:S02]  /*13c20*/  STS.128 [R3+0x20400], R8 ;  /* 0x0204000803007388 */ /* 0x0009e40000000c00 */
.L_x_465:
[----:B------:R-:W-:Y:S05]  /*13c30*/  BSYNC B0 ;  /* 0x0000000000007941 */ /* 0x000fea0003800000 */
.L_x_446:
[----:B------:R-:W-:Y:S01]  /*13c40*/  @!PT LDS RZ, [RZ] ;  /* 0x00000000fffff984 */ /* 0x000fe20000000800 */
[----:B------:R-:W-:Y:S01]  /*13c50*/  @!PT LDS RZ, [RZ] ;  /* 0x00000000fffff984 */ /* 0x000fe20000000800 */
[----:B------:R-:W-:Y:S01]  /*13c60*/  @!PT LDS RZ, [RZ] ;  /* 0x00000000fffff984 */ /* 0x000fe20000000800 */
[----:B------:R-:W-:Y:S01]  /*13c70*/  @!PT LDS RZ, [RZ] ;  /* 0x00000000fffff984 */ /* 0x000fe20000000800 */
[----:B------:R0:W-:Y:S06]  /*13c80*/  MEMBAR.ALL.CTA ;  /* 0x0000000000007992 */ /* 0x0001ec0000008000 */
[----:B0-----:R-:W0:Y:S01]  /*13c90*/  FENCE.VIEW.ASYNC.S ;  /* 0x00000000000073c6 */ /* 0x001e220000000000 */
[----:B------:R-:W-:Y:S05]  /*13ca0*/  WARPSYNC.ALL ;  /* 0x0000000000007948 */ /* 0x000fea0003800000 */
[----:B0-----:R-:W-:Y:S06]  /*13cb0*/  BAR.SYNC.DEFER_BLOCKING 0xd, 0x100 ;  /* 0x0344000000007b1d */ /* 0x001fec0000010000 */
.L_x_444:
[----:B------:R-:W-:-:S05]  /*13cc0*/  IMAD.U32 R0, RZ, RZ, UR47 ;  /* 0x0000002fff007e24 */ /* 0x000fca000f8e00ff */
[----:B------:R-:W-:-:S13]  /*13cd0*/  ISETP.NE.AND P0, PT, R0, 0x3, PT ;  /* 0x000000030000780c */ /* 0x000fda0003f05270 */
[----:B------:R-:W-:Y:S05]  /*13ce0*/  @!P0 BRA `(.L_x_479) ;  /* 0x0000000000048947 */ /* 0x000fea0003800000 */
[----:B------:R-:W-:Y:S01]  /*13cf0*/  BPT.TRAP 0x1 ;  /* 0x000000040000795c */ /* 0x000fe20000300000 */
.L_x_479:
[----:B-1234-:R-:W-:Y:S02]  /*13d00*/  LEA R4, R152, R22, 0x3 ;  /* 0x0000001698047211 */ /* 0x01efe400078e18ff */
[----:B------:R-:W-:-:S04]  /*13d10*/  SHF.L.U32 R3, R235, 0x1f, RZ ;  /* 0x0000001feb037819 */ /* 0x000fc800000006ff */
[----:B------:R1:W2:Y:S01]  /*13d20*/  SYNCS.PHASECHK.TRANS64.TRYWAIT P1, [R4+URZ+0x38830], R3 ;  /* 0x03883003040075a7 */ /* 0x0002a2000802017f */
[----:B------:R-:W-:Y:S05]  /*13d30*/  @!P0 BRA `(.L_x_480) ;  /* 0x0000000000048947 */ /* 0x000fea0003800000 */
[----:B------:R-:W-:Y:S01]  /*13d40*/  BPT.TRAP 0x1 ;  /* 0x000000040000795c */ /* 0x000fe20000300000 */
.L_x_480:
[----:B------:R-:W3:Y:S01]  /*13d50*/  S2R R0, SR_TID.X ;  /* 0x0000000000007919 */ /* 0x000ee20000002100 */
[----:B------:R-:W-:Y:S02]  /*13d60*/  IMAD.MOV.U32 R5, RZ, RZ, -0x2 ;  /* 0xfffffffeff057424 */ /* 0x000fe400078e00ff */
[----:B---3--:R-:W-:-:S05]  /*13d70*/  VIADD R0, R0, 0xffffff80 ;  /* 0xffffff8000007836 */ /* 0x008fca0000000000 */
[----:B------:R-:W-:-:S04]  /*13d80*/  SHF.R.S32.HI R6, RZ, 0x1f, R0 ;  /* 0x0000001fff067819 */ /* 0x000fc80000011400 */
[----:B------:R-:W-:-:S04]  /*13d90*/  LEA.HI R6, R6, R0, RZ, 0x7 ;  /* 0x0000000006067211 */ /* 0x000fc800078f38ff */
[----:B------:R-:W-:-:S05]  /*13da0*/  LOP3.LUT R6, R6, 0xffffff80, RZ, 0xc0, !PT ;  /* 0xffffff8006067812 */ /* 0x000fca00078ec0ff */
[----:B------:R-:W-:-:S05]  /*13db0*/  IMAD.IADD R6, R0, 0x1, -R6 ;  /* 0x0000000100067824 */ /* 0x000fca00078e0a06 */
[----:B------:R-:W-:-:S04]  /*13dc0*/  SHF.R.S32.HI R0, RZ, 0x1f, R6 ;  /* 0x0000001fff007819 */ /* 0x000fc80000011406 */
[----:B------:R-:W-:-:S04]  /*13dd0*/  LEA.HI R0, R0, R6, RZ, 0x2 ;  /* 0x0000000600007211 */ /* 0x000fc800078f10ff */
[----:B------:R-:W-:-:S04]  /*13de0*/  LOP3.LUT R0, R0, 0x7ffffffc, RZ, 0xc0, !PT ;  /* 0x7ffffffc00007812 */ /* 0x000fc800078ec0ff */
[----:B------:R-:W-:Y:S01]  /*13df0*/  IADD3 R0, R6, -R0, RZ ;  /* 0x8000000006007210 */ /* 0x000fe20007ffe0ff */
[----:B--2---:R-:W-:Y:S06]  /*13e00*/  @P1 BRA `(.L_x_481) ;  /* 0x0000000000081947 */ /* 0x004fec0003800000 */
[----:B------:R-:W2:Y:S02]  /*13e10*/  SYNCS.PHASECHK.TRANS64.TRYWAIT P1, [R4+URZ+0x38830], R3 ;  /* 0x03883003040075a7 */ /* 0x000ea4000802017f */
[----:B--2---:R-:W-:Y:S05]  /*13e20*/  @!P1 BRA `(.L_x_482) ;  /* 0x0000011000789947 */ /* 0x004fea0003800000 */
.L_x_481:
[----:B------:R-:W3:Y:S01]  /*13e30*/  S2R R6, SR_TID.X ;  /* 0x0000000000067919 */ /* 0x000ee20000002100 */
[----:B------:R-:W-:Y:S05]  /*13e40*/  WARPSYNC.ALL ;  /* 0x0000000000007948 */ /* 0x000fea0003800000 */
[----:B------:R-:W-:Y:S02]  /*13e50*/  IMAD R8, R0, R5, 0x80 ;  /* 0x0000008000087424 */ /* 0x000fe400078e0205 */
[----:B------:R-:W-:Y:S01]  /*13e60*/  IMAD.MOV.U32 R151, RZ, RZ, RZ ;  /* 0x000000ffff977224 */ /* 0x000fe200078e00ff */
[----:B---3--:R-:W-:-:S04]  /*13e70*/  LOP3.LUT R6, R6, 0x7f, RZ, 0xc0, !PT ;  /* 0x0000007f06067812 */ /* 0x008fc800078ec0ff */
[----:B------:R-:W-:Y:S01]  /*13e80*/  ISETP.NE.AND P1, PT, R6, RZ, PT ;  /* 0x000000ff0600720c */ /* 0x000fe20003f25270 */
[----:B------:R-:W-:Y:S01]  /*13e90*/  VIADD R0, R22, 0x28400 ;  /* 0x0002840016007836 */ /* 0x000fe20000000000 */
[----:B------:R-:W-:Y:S01]  /*13ea0*/  R2UR UR12, R30 ;  /* 0x000000001e0c72ca */ /* 0x000fe200000e0000 */
[----:B------:R-:W-:Y:S01]  /*13eb0*/  UMOV UR13, 0x40000040 ;  /* 0x40000040000d7882 */ /* 0x000fe20000000000 */
[----:B------:R-:W-:Y:S01]  /*13ec0*/  MOV R7, 0x40000040 ;  /* 0x4000004000077802 */ /* 0x000fe20000000f00 */
[----:B-----5:R-:W-:Y:S01]  /*13ed0*/  WARPGROUP.ARRIVE ;  /* 0x00000000000079c5 */ /* 0x020fe20000000000 */
[----:B------:R-:W-:Y:S01]  /*13ee0*/  SHF.R.U32.HI R0, RZ, 0x4, R0 ;  /* 0x00000004ff007819 */ /* 0x000fe20000011600 */
[----:B------:R-:W-:Y:S01]  /*13ef0*/  IMAD.MOV.U32 R11, RZ, RZ, 0x40000040 ;  /* 0x40000040ff0b7424 */ /* 0x000fe200078e00ff */
[----:B------:R-:W-:Y:S01]  /*13f00*/  R2UR UR15, R7 ;  /* 0x00000000070f72ca */ /* 0x000fe200000e0000 */
[----:B------:R-:W-:Y:S01]  /*13f10*/  UMOV UR9, 0x40000040 ;  /* 0x4000004000097882 */ /* 0x000fe20000000000 */
[----:B------:R-:W-:Y:S01]  /*13f20*/  LOP3.LUT R0, R0, 0x3fff, RZ, 0xc0, !PT ;  /* 0x00003fff00007812 */ /* 0x000fe200078ec0ff */
[----:B------:R-:W-:Y:S01]  /*13f30*/  UMOV UR5, 0x40000040 ;  /* 0x4000004000057882 */ /* 0x000fe20000000000 */
[----:B------:R-:W-:Y:S01]  /*13f40*/  R2UR UR11, R11 ;  /* 0x000000000b0b72ca */ /* 0x000fe200000e0000 */
[----:B------:R-:W-:Y:S01]  /*13f50*/  UMOV UR17, 0x40000040 ;  /* 0x4000004000117882 */ /* 0x000fe20000000000 */
[----:B------:R-:W-:Y:S01]  /*13f60*/  LOP3.LUT R0, R0, 0x10000, RZ, 0xfc, !PT ;  /* 0x0001000000007812 */ /* 0x000fe200078efcff */
[----:B------:R-:W-:Y:S01]  /*13f70*/  ULOP3.LUT UR12, UR12, 0x10000, URZ, 0xfc, !UPT ;  /* 0x000100000c0c7892 */ /* 0x000fe2000f8efc3f */
[----:B------:R-:W-:Y:S01]  /*13f80*/  MOV R11, 0x40000040 ;  /* 0x40000040000b7802 */ /* 0x000fe20000000f00 */
[----:B------:R-:W-:Y:S01]  /*13f90*/  UMOV UR21, 0x40000040 ;  /* 0x4000004000157882 */ /* 0x000fe20000000000 */
[----:B------:R-:W-:Y:S01]  /*13fa0*/  UMOV UR25, 0x40000040 ;  /* 0x4000004000197882 */ /* 0x000fe20000000000 */
[----:B------:R-:W-:Y:S01]  /*13fb0*/  IMAD R6, R152, 0x800, R0 ;  /* 0x0000080098067824 */ /* 0x000fe200078e0200 */
[----:B------:R-:W-:Y:S01]  /*13fc0*/  UIADD3 UR8, UR12, 0x2, URZ ;  /* 0x000000020c087890 */ /* 0x000fe2000fffe03f */
[----:B------:R-:W-:Y:S01]  /*13fd0*/  R2UR UR7, R11 ;  /* 0x000000000b0772ca */ /* 0x000fe200000e0000 */
[----:B------:R-:W-:Y:S01]  /*13fe0*/  UIADD3 UR4, UR12, 0x4, URZ ;  /* 0x000000040c047890 */ /* 0x000fe2000fffe03f */
[C---:B------:R-:W-:Y:S01]  /*13ff0*/  VIADD R10, R6.reuse, 0x2 ;  /* 0x00000002060a7836 */ /* 0x040fe20000000000 */
[----:B------:R-:W-:Y:S01]  /*14000*/  R2UR UR14, R6 ;  /* 0x00000000060e72ca */ /* 0x000fe200000e0000 */
[----:B------:R-:W-:Y:S01]  /*14010*/  IMAD.MOV.U32 R11, RZ, RZ, 0x40000040 ;  /* 0x40000040ff0b7424 */ /* 0x000fe200078e00ff */
[----:B------:R-:W-:Y:S01]  /*14020*/  UIADD3 UR16, UR12, 0x6, URZ ;  /* 0x000000060c107890 */ /* 0x000fe2000fffe03f */
[----:B------:R-:W-:Y:S01]  /*14030*/  IMAD.MOV.U32 R7, RZ, RZ, 0x40000040 ;  /* 0x40000040ff077424 */ /* 0x000fe200078e00ff */
[----:B------:R-:W-:Y:S01]  /*14040*/  R2UR UR10, R10 ;  /* 0x000000000a0a72ca */ /* 0x000fe200000e0000 */
[----:B------:R-:W-:Y:S01]  /*14050*/  VIADD R10, R6, 0x4 ;  /* 0x00000004060a7836 */ /* 0x000fe20000000000 */
[----:B------:R-:W-:Y:S01]  /*14060*/  R2UR UR19, R11 ;  /* 0x000000000b1372ca */ /* 0x000fe200000e0000 */
[----:B------:R-:W-:Y:S01]  /*14070*/  UIADD3 UR20, UR12, 0x400, URZ ;  /* 0x000004000c147890 */ /* 0x000fe2000fffe03f */
[----:B------:R-:W-:Y:S01]  /*14080*/  MOV R11, 0x40000040 ;  /* 0x40000040000b7802 */ /* 0x000fe20000000f00 */
[----:B------:R-:W-:Y:S01]  /*14090*/  UIADD3 UR24, UR12, 0x402, URZ ;  /* 0x000004020c187890 */ /* 0x000fe2000fffe03f */
[----:B------:R-:W-:Y:S01]  /*140a0*/  R2UR UR6, R10 ;  /* 0x000000000a0672ca */ /* 0x000fe200000e0000 */
[----:B------:R-:W-:Y:S01]  /*140b0*/  VIADD R10, R6, 0x6 ;  /* 0x00000006060a7836 */ /* 0x000fe20000000000 */
[----:B------:R-:W-:Y:S01]  /*140c0*/  R2UR UR23, R11 ;  /* 0x000000000b1772ca */ /* 0x000fe200000e0000 */
[----:B------:R-:W-:Y:S01]  /*140d0*/  QGMMA.64x128x32.F32.E4M3.E4M3 R24, gdesc[UR12], RZ, !UPT, gsb0 ;  /* 0x01e000000c1879f3 */ /* 0x000fe2000c0008ff */
[----:B------:R-:W-:Y:S01]  /*140e0*/  IMAD.MOV.U32 R11, RZ, RZ, 0x40000040 ;  /* 0x40000040ff0b7424 */ /* 0x000fe200078e00ff */
[----:B------:R-:W-:Y:S01]  /*140f0*/  UIADD3 UR28, UR12, 0x404, URZ ;  /* 0x000004040c1c7890 */ /* 0x000fe2000fffe03f */
[----:B------:R-:W-:Y:S01]  /*14100*/  R2UR UR18, R10 ;  /* 0x000000000a1272ca */ /* 0x000fe200000e0000 */
[----:B------:R-:W-:Y:S01]  /*14110*/  VIADD R10, R6, 0x400 ;  /* 0x00000400060a7836 */ /* 0x000fe20000000000 */
[----:B------:R-:W-:Y:S01]  /*14120*/  UMOV UR29, 0x40000040 ;  /* 0x40000040001d7882 */ /* 0x000fe20000000000 */
[----:B------:R-:W-:Y:S01]  /*14130*/  R2UR UR27, R11 ;  /* 0x000000000b1b72ca */ /* 0x000fe200000e0000 */
[----:B------:R-:W-:Y:S01]  /*14140*/  UIADD3 UR32, UR12, 0x406, URZ ;  /* 0x000004060c207890 */ /* 0x000fe2000fffe03f */
[----:B------:R-:W-:Y:S01]  /*14150*/  MOV R11, 0x40000040 ;  /* 0x40000040000b7802 */ /* 0x000fe20000000f00 */
[----:B------:R-:W-:Y:S01]  /*14160*/  UMOV UR33, 0x40000040 ;  /* 0x4000004000217882 */ /* 0x000fe20000000000 */
[----:B------:R-:W-:Y:S01]  /*14170*/  R2UR UR22, R10 ;  /* 0x000000000a1672ca */ /* 0x000fe200000e0000 */
[----:B------:R-:W-:Y:S01]  /*14180*/  VIADD R10, R6, 0x402 ;  /* 0x00000402060a7836 */ /* 0x000fe20000000000 */
[----:B------:R-:W-:Y:S01]  /*14190*/  R2UR UR31, R11 ;  /* 0x000000000b1f72ca */ /* 0x000fe200000e0000 */
[--C-:B------:R-:W-:Y:S01]  /*141a0*/  IMAD.MOV.U32 R150, RZ, RZ, R151.reuse ;  /* 0x000000ffff967224 */ /* 0x100fe200078e0097 */
[----:B------:R-:W-:Y:S01]  /*141b0*/  R2UR UR35, R7 ;  /* 0x00000000072372ca */ /* 0x000fe200000e0000 */
[--C-:B------:R-:W-:Y:S01]  /*141c0*/  IMAD.MOV.U32 R148, RZ, RZ, R151.reuse ;  /* 0x000000ffff947224 */ /* 0x100fe200078e0097 */
[----:B------:R-:W-:Y:S01]  /*141d0*/  R2UR UR26, R10 ;  /* 0x000000000a1a72ca */ /* 0x000fe200000e0000 */
[C---:B------:R-:W-:Y:S01]  /*141e0*/  VIADD R10, R6.reuse, 0x404 ;  /* 0x00000404060a7836 */ /* 0x040fe20000000000 */
[----:B------:R-:W-:Y:S01]  /*141f0*/  P2R R88, PR, RZ, 0x2 ;  /* 0x00000002ff587803 */ /* 0x000fe20000000000 */
[----:B------:R-:W-:Y:S01]  /*14200*/  VIADD R6, R6, 0x406 ;  /* 0x0000040606067836 */ /* 0x000fe20000000000 */
[----:B------:R-:W-:Y:S01]  /*14210*/  P2R R90, PR, RZ, 0x1 ;  /* 0x00000001ff5a7803 */ /* 0x000fe20000000000 */
[--C-:B------:R-:W-:Y:S01]  /*14220*/  IMAD.MOV.U32 R146, RZ, RZ, R151.reuse ;  /* 0x000000ffff927224 */ /* 0x100fe200078e0097 */
[----:B------:R-:W-:Y:S01]  /*14230*/  R2UR UR30, R10 ;  /* 0x000000000a1e72ca */ /* 0x000fe200000e0000 */
[----:B------:R-:W-:Y:S01]  /*14240*/  IMAD.MOV.U32 R144, RZ, RZ, R151 ;  /* 0x000000ffff907224 */ /* 0x000fe200078e0097 */
[----:B------:R-:W-:Y:S01]  /*14250*/  R2UR UR34, R6 ;  /* 0x00000000062272ca */ /* 0x000fe200000e0000 */
[----:B------:R-:W-:-:S02]  /*14260*/  IMAD.IADD R6, R8, 0x1, R125 ;  /* 0x0000000108067824 */ /* 0x000fc400078e027d */
[--C-:B------:R-:W-:Y:S02]  /*14270*/  IMAD.MOV.U32 R142, RZ, RZ, R151.reuse ;  /* 0x000000ffff8e7224 */ /* 0x100fe400078e0097 */
[----:B------:R-:W-:Y:S02]  /*14280*/  IMAD R6, R153, -0x80, R6 ;  /* 0xffffff8099067824 */ /* 0x000fe400078e0206 */
[--C-:B------:R-:W-:Y:S02]  /*14290*/  IMAD.MOV.U32 R140, RZ, RZ, R151.reuse ;  /* 0x000000ffff8c7224 */ /* 0x100fe400078e0097 */
[--C-:B------:R-:W-:Y:S01]  /*142a0*/  IMAD.MOV.U32 R138, RZ, RZ, R151.reuse ;  /* 0x000000ffff8a7224 */ /* 0x100fe200078e0097 */
[C---:B------:R-:W-:Y:S01]  /*142b0*/  ISETP.GT.AND P5, PT, R6.reuse, RZ, PT ;  /* 0x000000ff0600720c */ /* 0x040fe20003fa4270 */
[--C-:B------:R-:W-:Y:S01]  /*142c0*/  IMAD.MOV.U32 R136, RZ, RZ, R151.reuse ;  /* 0x000000ffff887224 */ /* 0x100fe200078e0097 */
[C---:B------:R-:W-:Y:S01]  /*142d0*/  ISETP.GT.AND P4, PT, R6.reuse, 0x1, PT ;  /* 0x000000010600780c */ /* 0x040fe20003f84270 */
        /* <DEDUP_REMOVED lines=9> */
[----:B------:R-:W-:Y:S01]  /*14370*/  ISETP.GT.AND P0, PT, R6, 0x68, PT ;  /* 0x000000680600780c */ /* 0x000fe20003f04270 */
[--C-:B------:R-:W-:Y:S01]  /*14380*/  IMAD.MOV.U32 R124, RZ, RZ, R151.reuse ;  /* 0x000000ffff7c7224 */ /* 0x100fe200078e0097 */
[----:B------:R-:W-:Y:S01]  /*14390*/  P2R R20, PR, RZ, 0x2 ;  /* 0x00000002ff147803 */ /* 0x000fe20000000000 */
[--C-:B------:R-:W-:Y:S01]  /*143a0*/  IMAD.MOV.U32 R122, RZ, RZ, R151.reuse ;  /* 0x000000ffff7a7224 */ /* 0x100fe200078e0097 */
[----:B------:R-:W-:Y:S01]  /*143b0*/  P2R R14, PR, RZ, 0x1 ;  /* 0x00000001ff0e7803 */ /* 0x000fe20000000000 */
        /* <DEDUP_REMOVED lines=42> */
[C---:B------:R-:W-:Y:S02]  /*14660*/  ISETP.GT.AND P5, PT, R6.reuse, 0x10, PT ;  /* 0x000000100600780c */ /* 0x040fe40003fa4270 */
        /* <DEDUP_REMOVED lines=30> */
[----:B0-----:R-:W-:Y:S02]  /*14850*/  FSEL R13, R42, -INF , P5 ;  /* 0xff8000002a0d7808 */ /* 0x001fe40002800000 */
        /* <DEDUP_REMOVED lines=51> */
[----:B------:R-:W-:Y:S02]  /*14b90*/  FSEL R139, R73, -INF , P1 ;  /* 0xff800000498b7808 */ /* 0x000fe40000800000 */
[----:B------:R-:W-:Y:S02]  /*14ba0*/  FMNMX.FTZ R8, R137, R8, !PT ;  /* 0x0000000889087209 */ /* 0x000fe40007810000 */
[----:B------:R-:W-:Y:S02]  /*14bb0*/  FSEL R71, R71, -INF , P2 ;  /* 0xff80000047477808 */ /* 0x000fe40001000000 */
[----:B------:R-:W-:Y:S02]  /*14bc0*/  ISETP.GT.AND P2, PT, R6, 0x69, PT ;  /* 0x000000690600780c */ /* 0x000fe40003f44270 */
[----:B------:R-:W-:Y:S01]  /*14bd0*/  FSEL R141, R76, -INF , P0 ;  /* 0xff8000004c8d7808 */ /* 0x000fe20000000000 */
[----:B------:R-:W-:Y:S01]  /*14be0*/  IMAD.MOV.U32 R76, RZ, RZ, R151 ;  /* 0x000000ffff4c7224 */ /* 0x000fe200078e0097 */
[----:B------:R-:W-:-:S02]  /*14bf0*/  FMNMX.FTZ R8, R139, R8, !PT ;  /* 0x000000088b087209 */ /* 0x000fc40007810000 */
[----:B------:R-:W-:Y:S02]  /*14c00*/  FSEL R41, R70, -INF , P3 ;  /* 0xff80000046297808 */ /* 0x000fe40001800000 */
[----:B------:R-:W-:Y:S02]  /*14c10*/  FSEL R143, R77, -INF , P2 ;  /* 0xff8000004d8f7808 */ /* 0x000fe40001000000 */
[----:B------:R-:W-:Y:S02]  /*14c20*/  FMNMX.FTZ R8, R141, R8, !PT ;  /* 0x000000088d087209 */ /* 0x000fe40007810000 */
[----:B------:R-:W-:Y:S02]  /*14c30*/  ISETP.GT.AND P3, PT, R6, 0x70, PT ;  /* 0x000000700600780c */ /* 0x000fe40003f64270 */
[----:B------:R-:W-:Y:S02]  /*14c40*/  FSEL R67, R67, -INF , P4 ;  /* 0xff80000043437808 */ /* 0x000fe40002000000 */
[----:B------:R-:W-:Y:S01]  /*14c50*/  FSEL R145, R80, -INF , P3 ;  /* 0xff80000050917808 */ /* 0x000fe20001800000 */
[----:B------:R-:W-:Y:S01]  /*14c60*/  IMAD.MOV.U32 R80, RZ, RZ, R151 ;  /* 0x000000ffff507224 */ /* 0x000fe200078e0097 */
[----:B------:R-:W-:-:S02]  /*14c70*/  FMNMX.FTZ R8, R143, R8, !PT ;  /* 0x000000088f087209 */ /* 0x000fc40007810000 */
[----:B------:R-:W-:Y:S02]  /*14c80*/  ISETP.GT.AND P4, PT, R6, 0x71, PT ;  /* 0x000000710600780c */ /* 0x000fe40003f84270 */
[----:B------:R-:W-:Y:S02]  /*14c90*/  FSEL R37, R66, -INF , P5 ;  /* 0xff80000042257808 */ /* 0x000fe40002800000 */
[----:B------:R-:W-:Y:S02]  /*14ca0*/  FSEL R147, R81, -INF , P4 ;  /* 0xff80000051937808 */ /* 0x000fe40002000000 */
[----:B------:R-:W-:Y:S02]  /*14cb0*/  FMNMX.FTZ R8, R145, R8, !PT ;  /* 0x0000000891087209 */ /* 0x000fe40007810000 */
[----:B------:R-:W-:Y:S02]  /*14cc0*/  ISETP.GT.AND P5, PT, R6, 0x78, PT ;  /* 0x000000780600780c */ /* 0x000fe40003fa4270 */
[----:B------:R-:W-:-:S02]  /*14cd0*/  FMNMX.FTZ R8, R147, R8, !PT ;  /* 0x0000000893087209 */ /* 0x000fc40007810000 */
[----:B------:R-:W-:Y:S01]  /*14ce0*/  FSEL R149, R84, -INF , P5 ;  /* 0xff80000054957808 */ /* 0x000fe20002800000 */
[----:B------:R-:W-:Y:S01]  /*14cf0*/  IMAD.MOV.U32 R84, RZ, RZ, R151 ;  /* 0x000000ffff547224 */ /* 0x000fe200078e0097 */
[C---:B------:R-:W-:Y:S02]  /*14d00*/  ISETP.GT.AND P6, PT, R6.reuse, 0x79, PT ;  /* 0x000000790600780c */ /* 0x040fe40003fc4270 */
[----:B------:R-:W-:Y:S02]  /*14d10*/  FMNMX.FTZ R8, R149, R8, !PT ;  /* 0x0000000895087209 */ /* 0x000fe40007810000 */
[----:B------:R-:W-:Y:S02]  /*14d20*/  FSEL R155, R85, -INF , P6 ;  /* 0xff800000559b7808 */ /* 0x000fe40003000000 */
[----:B------:R-:W-:Y:S02]  /*14d30*/  ISETP.GT.AND P1, PT, R6, 0x60, PT ;  /* 0x000000600600780c */ /* 0x000fe40003f24270 */
[----:B------:R-:W-:-:S02]  /*14d40*/  FMNMX.FTZ R8, R155, R8, !PT ;  /* 0x000000089b087209 */ /* 0x000fc40007810000 */
[----:B------:R-:W-:Y:S01]  /*14d50*/  FSEL R45, R74, -INF , P1 ;  /* 0xff8000004a2d7808 */ /* 0x000fe20000800000 */
[--C-:B------:R-:W-:Y:S01]  /*14d60*/  IMAD.MOV.U32 R74, RZ, RZ, R151.reuse ;  /* 0x000000ffff4a7224 */ /* 0x100fe200078e0097 */
[----:B------:R-:W-:Y:S01]  /*14d70*/  ISETP.NE.AND P1, PT, R20, RZ, PT ;  /* 0x000000ff1400720c */ /* 0x000fe20003f25270 */
[----:B-12---:R-:W0:Y:S01]  /*14d80*/  SHFL.BFLY PT, R3, R8, 0x2, 0x1f ;  /* 0x0c401f0008037f89 */ /* 0x006e2200000e0000 */
[----:B------:R-:W-:Y:S02]  /*14d90*/  FSEL R79, R79, -INF , P2 ;  /* 0xff8000004f4f7808 */ /* 0x000fe40001000000 */
[----:B------:R-:W-:Y:S02]  /*14da0*/  FSEL R75, R75, -INF , P1 ;  /* 0xff8000004b4b7808 */ /* 0x000fe40000800000 */
[----:B------:R-:W-:Y:S01]  /*14db0*/  ISETP.NE.AND P1, PT, R88, RZ, PT ;  /* 0x000000ff5800720c */ /* 0x000fe20003f25270 */
[----:B------:R-:W-:-:S12]  /*14dc0*/  IMAD.MOV.U32 R88, RZ, RZ, R151 ;  /* 0x000000ffff587224 */ /* 0x000fd800078e0097 */
[----:B------:R-:W-:-:S04]  /*14dd0*/  @!P1 IADD3 R4, R4, 0x38840, RZ ;  /* 0x0003884004049810 */ /* 0x000fc80007ffe0ff */
[----:B------:R-:W-:Y:S02]  /*14de0*/  @!P1 PRMT R4, RZ, 0x654, R4 ;  /* 0x00000654ff049816 */ /* 0x000fe40000000004 */
[----:B0-----:R-:W-:Y:S02]  /*14df0*/  FMNMX.FTZ R12, R8, R3, !PT ;  /* 0x00000003080c7209 */ /* 0x001fe40007810000 */
[----:B------:R0:W-:Y:S03]  /*14e00*/  @!P1 SYNCS.ARRIVE.TRANS64.RED.A1T0 RZ, [R4+URZ], RZ ;  /* 0x000000ff04ff99a7 */ /* 0x0001e6000810043f */
[----:B------:R-:W1:Y:S02]  /*14e10*/  SHFL.BFLY PT, R3, R12, 0x1, 0x1f ;  /* 0x0c201f000c037f89 */ /* 0x000e6400000e0000 */
[----:B-1----:R-:W-:-:S04]  /*14e20*/  FMNMX.FTZ R3, R12, R3, !PT ;  /* 0x000000030c037209 */ /* 0x002fc80007810000 */
[----:B------:R-:W-:Y:S01]  /*14e30*/  FSETP.NEU.FTZ.AND P0, PT, R3, -INF , PT ;  /* 0xff8000000300780b */ /* 0x000fe20003f1d000 */
[----:B------:R-:W-:-:S05]  /*14e40*/  FFMA.FTZ R6, R2, R3, -8 ;  /* 0xc100000002067423 */ /* 0x000fca0000010003 */
[----:B------:R-:W-:Y:S02]  /*14e50*/  FSEL R157, R6, RZ, P0 ;  /* 0x000000ff069d7208 */ /* 0x000fe40000000000 */
[----:B------:R-:W-:Y:S02]  /*14e60*/  FMNMX.FTZ R6, R5, R27, !PT ;  /* 0x0000001b05067209 */ /* 0x000fe40007810000 */
[----:B------:R-:W-:Y:S01]  /*14e70*/  ISETP.NE.AND P0, PT, R14, RZ, PT ;  /* 0x000000ff0e00720c */ /* 0x000fe20003f05270 */
[----:B------:R-:W-:-:S01]  /*14e80*/  FFMA.FTZ R14, R2, R99, -R157 ;  /* 0x00000063020e7223 */ /* 0x000fc2000001089d */
[----:B------:R-:W-:Y:S01]  /*14e90*/  FMNMX.FTZ R6, R7, R6, !PT ;  /* 0x0000000607067209 */ /* 0x000fe20007810000 */
[----:B------:R-:W-:-:S01]  /*14ea0*/  FFMA.FTZ R65, R2, R101, -R157 ;  /* 0x0000006502417223 */ /* 0x000fc2000001089d */
[----:B------:R-:W-:Y:S01]  /*14eb0*/  FSEL R49, R78, -INF , P0 ;  /* 0xff8000004e317808 */ /* 0x000fe20000000000 */
        /* <DEDUP_REMOVED lines=12> */
[----:B------:R-:W-:Y:S01]  /*14f80*/  MUFU.EX2 R53, R53 ;  /* 0x0000003500357308 */ /* 0x000fe20000000800 */
[----:B------:R-:W-:Y:S01]  /*14f90*/  FMNMX.FTZ R6, R11, R6, !PT ;  /* 0x000000060b067209 */ /* 0x000fe20007810000 */
[C-C-:B------:R-:W-:Y:S01]  /*14fa0*/  FFMA.FTZ R57, R2.reuse, R93, -R157.reuse ;  /* 0x0000005d02397223 */ /* 0x140fe2000001089d */
[----:B------:R-:W-:Y:S01]  /*14fb0*/  FSEL R105, R87, -INF , P6 ;  /* 0xff80000057697808 */ /* 0x000fe20003000000 */
[C-C-:B------:R-:W-:Y:S01]  /*14fc0*/  FFMA.FTZ R61, R2.reuse, R97, -R157.reuse ;  /* 0x00000061023d7223 */ /* 0x140fe2000001089d */
[----:B------:R-:W-:Y:S01]  /*14fd0*/  FMNMX.FTZ R6, R39, R6, !PT ;  /* 0x0000000627067209 */ /* 0x000fe20007810000 */
[C-C-:B------:R-:W-:Y:S01]  /*14fe0*/  FFMA.FTZ R24, R2.reuse, R107, -R157.reuse ;  /* 0x0000006b02187223 */ /* 0x140fe2000001089d */
[----:B------:R-:W-:-:S01]  /*14ff0*/  FFMA.FTZ R73, R2, R109, -R157 ;  /* 0x0000006d02497223 */ /* 0x000fc2000001089d */
[----:B------:R-:W-:Y:S01]  /*15000*/  MUFU.EX2 R8, R8 ;  /* 0x0000000800087308 */ /* 0x000fe20000000800 */
[----:B------:R-:W-:Y:S01]  /*15010*/  FMNMX.FTZ R6, R13, R6, !PT ;  /* 0x000000060d067209 */ /* 0x000fe20007810000 */
[C-C-:B------:R-:W-:Y:S01]  /*15020*/  FFMA.FTZ R26, R2.reuse, R111, -R157.reuse ;  /* 0x0000006f021a7223 */ /* 0x140fe2000001089d */
[----:B------:R-:W-:-:S01]  /*15030*/  FFMA.FTZ R77, R2, R113, -R157 ;  /* 0x00000071024d7223 */ /* 0x000fc2000001089d */
        /* <DEDUP_REMOVED lines=12> */
[----:B------:R-:W1:Y:S01]  /*15100*/  MUFU.EX2 R57, R57 ;  /* 0x0000003900397308 */ /* 0x000e620000000800 */
        /* <DEDUP_REMOVED lines=11> */
[----:B------:R-:W-:Y:S01]  /*151c0*/  FFMA.FTZ R147, R2, R147, -R157 ;  /* 0x0000009302937223 */ /* 0x000fe2000001089d */
[----:B------:R-:W-:Y:S01]  /*151d0*/  FMNMX.FTZ R6, R55, R6, !PT ;  /* 0x0000000637067209 */ /* 0x000fe20007810000 */
[--C-:B------:R-:W-:Y:S01]  /*151e0*/  IMAD.MOV.U32 R145, RZ, RZ, R151.reuse ;  /* 0x000000ffff917224 */ /* 0x100fe200078e0097 */
[----:B------:R-:W-:Y:S01]  /*151f0*/  ISETP.NE.AND P0, PT, R90, RZ, PT ;  /* 0x000000ff5a00720c */ /* 0x000fe20003f05270 */
[----:B------:R-:W-:Y:S01]  /*15200*/  MUFU.EX2 R61, R61 ;  /* 0x0000003d003d7308 */ /* 0x000fe20000000800 */
[----:B------:R-:W-:Y:S01]  /*15210*/  FMNMX.FTZ R6, R29, R6, !PT ;  /* 0x000000061d067209 */ /* 0x000fe20007810000 */
[--C-:B------:R-:W-:Y:S01]  /*15220*/  IMAD.MOV.U32 R137, RZ, RZ, R151.reuse ;  /* 0x000000ffff897224 */ /* 0x100fe200078e0097 */
[----:B-1----:R-:W-:Y:S01]  /*15230*/  F2FP.SATFINITE.E4M3.F32.PACK_AB_MERGE_C R228, R57, R10, RZ ;  /* 0x0000000a39e4723e */ /* 0x002fe200048070ff */
[--C-:B------:R-:W-:Y:S01]  /*15240*/  IMAD.MOV.U32 R133, RZ, RZ, R151.reuse ;  /* 0x000000ffff857224 */ /* 0x100fe200078e0097 */
[----:B------:R-:W-:Y:S01]  /*15250*/  FMNMX.FTZ R6, R59, R6, !PT ;  /* 0x000000063b067209 */ /* 0x000fe20007810000 */
[--C-:B------:R-:W-:Y:S01]  /*15260*/  IMAD.MOV.U32 R129, RZ, RZ, R151.reuse ;  /* 0x000000ffff817224 */ /* 0x100fe200078e0097 */
[----:B------:R-:W-:Y:S01]  /*15270*/  F2FP.SATFINITE.E4M3.F32.PACK_AB_MERGE_C R228, R53, R8, R228 ;  /* 0x0000000835e4723e */ /* 0x000fe200048070e4 */
[----:B------:R-:W-:Y:S01]  /*15280*/  MUFU.EX2 R14, R14 ;  /* 0x0000000e000e7308 */ /* 0x000fe20000000800 */
[----:B------:R-:W-:Y:S01]  /*15290*/  FMNMX.FTZ R6, R33, R6, !PT ;  /* 0x0000000621067209 */ /* 0x000fe20007810000 */
[--C-:B------:R-:W-:Y:S01]  /*152a0*/  IMAD.MOV.U32 R121, RZ, RZ, R151.reuse ;  /* 0x000000ffff797224 */ /* 0x100fe200078e0097 */
[-C--:B------:R-:W-:Y:S01]  /*152b0*/  MOV R143, R151.reuse ;  /* 0x00000097008f7202 */ /* 0x080fe20000000f00 */
[--C-:B------:R-:W-:Y:S01]  /*152c0*/  IMAD.MOV.U32 R117, RZ, RZ, R151.reuse ;  /* 0x000000ffff757224 */ /* 0x100fe200078e0097 */
[----:B------:R-:W-:Y:S01]  /*152d0*/  FMNMX.FTZ R6, R63, R6, !PT ;  /* 0x000000063f067209 */ /* 0x000fe20007810000 */
[--C-:B------:R-:W-:Y:S01]  /*152e0*/  IMAD.MOV.U32 R113, RZ, RZ, R151.reuse ;  /* 0x000000ffff717224 */ /* 0x100fe200078e0097 */
[-C--:B------:R-:W-:Y:S01]  /*152f0*/  MOV R139, R151.reuse ;  /* 0x00000097008b7202 */ /* 0x080fe20000000f00 */
[----:B------:R-:W1:Y:S01]  /*15300*/  MUFU.EX2 R65, R65 ;  /* 0x0000004100417308 */ /* 0x000e620000000800 */
[----:B------:R-:W-:Y:S01]  /*15310*/  FMNMX.FTZ R6, R37, R6, !PT ;  /* 0x0000000625067209 */ /* 0x000fe20007810000 */
[--C-:B------:R-:W-:Y:S01]  /*15320*/  IMAD.MOV.U32 R109, RZ, RZ, R151.reuse ;  /* 0x000000ffff6d7224 */ /* 0x100fe200078e0097 */
[-C--:B------:R-:W-:Y:S01]  /*15330*/  MOV R135, R151.reuse ;  /* 0x0000009700877202 */ /* 0x080fe20000000f00 */
[--C-:B------:R-:W-:Y:S01]  /*15340*/  IMAD.MOV.U32 R90, RZ, RZ, R151.reuse ;  /* 0x000000ffff5a7224 */ /* 0x100fe200078e0097 */
[----:B------:R-:W-:Y:S01]  /*15350*/  FMNMX.FTZ R6, R67, R6, !PT ;  /* 0x0000000643067209 */ /* 0x000fe20007810000 */
[--C-:B------:R-:W-:Y:S01]  /*15360*/  IMAD.MOV.U32 R86, RZ, RZ, R151.reuse ;  /* 0x000000ffff567224 */ /* 0x100fe200078e0097 */
[-C--:B------:R-:W-:Y:S01]  /*15370*/  MOV R131, R151.reuse ;  /* 0x0000009700837202 */ /* 0x080fe20000000f00 */
[----:B------:R-:W-:Y:S01]  /*15380*/  MUFU.EX2 R20, R20 ;  /* 0x0000001400147308 */ /* 0x000fe20000000800 */
[----:B------:R-:W-:Y:S01]  /*15390*/  FMNMX.FTZ R6, R41, R6, !PT ;  /* 0x0000000629067209 */ /* 0x000fe20007810000 */
[--C-:B------:R-:W-:Y:S01]  /*153a0*/  IMAD.MOV.U32 R82, RZ, RZ, R151.reuse ;  /* 0x000000ffff527224 */ /* 0x100fe200078e0097 */
[----:B------:R-:W-:Y:S01]  /*153b0*/  MOV R127, R151 ;  /* 0x00000097007f7202 */ /* 0x000fe20000000f00 */
[----:B------:R-:W-:Y:S01]  /*153c0*/  IMAD.MOV.U32 R78, RZ, RZ, R151 ;  /* 0x000000ffff4e7224 */ /* 0x000fe200078e0097 */
[----:B------:R-:W-:-:S02]  /*153d0*/  FMNMX.FTZ R6, R71, R6, !PT ;  /* 0x0000000647067209 */ /* 0x000fc40007810000 */
[----:B------:R-:W-:Y:S01]  /*153e0*/  MOV R123, R151 ;  /* 0x00000097007b7202 */ /* 0x000fe20000000f00 */
[----:B------:R-:W-:Y:S01]  /*153f0*/  MUFU.EX2 R69, R69 ;  /* 0x0000004500457308 */ /* 0x000fe20000000800 */
[----:B------:R-:W-:Y:S02]  /*15400*/  FMNMX.FTZ R6, R45, R6, !PT ;  /* 0x000000062d067209 */ /* 0x000fe40007810000 */
[----:B-1----:R-:W-:Y:S02]  /*15410*/  F2FP.SATFINITE.E4M3.F32.PACK_AB_MERGE_C R230, R65, R14, RZ ;  /* 0x0000000e41e6723e */ /* 0x002fe400048070ff */
[----:B------:R-:W-:Y:S02]  /*15420*/  FMNMX.FTZ R6, R75, R6, !PT ;  /* 0x000000064b067209 */ /* 0x000fe40007810000 */
[----:B------:R-:W-:Y:S01]  /*15430*/  F2FP.SATFINITE.E4M3.F32.PACK_AB_MERGE_C R230, R61, R12, R230 ;  /* 0x0000000c3de6723e */ /* 0x000fe200048070e6 */
[----:B------:R-:W-:Y:S01]  /*15440*/  MUFU.EX2 R24, R24 ;  /* 0x0000001800187308 */ /* 0x000fe20000000800 */
[----:B------:R-:W-:-:S02]  /*15450*/  FMNMX.FTZ R6, R49, R6, !PT ;  /* 0x0000000631067209 */ /* 0x000fc40007810000 */
[-C--:B------:R-:W-:Y:S02]  /*15460*/  MOV R119, R151.reuse ;  /* 0x0000009700777202 */ /* 0x080fe40000000f00 */
[----:B------:R-:W-:Y:S02]  /*15470*/  FMNMX.FTZ R6, R79, R6, !PT ;  /* 0x000000064f067209 */ /* 0x000fe40007810000 */
[-C--:B------:R-:W-:Y:S01]  /*15480*/  MOV R115, R151.reuse ;  /* 0x0000009700737202 */ /* 0x080fe20000000f00 */
[----:B------:R-:W1:Y:S01]  /*15490*/  MUFU.EX2 R73, R73 ;  /* 0x0000004900497308 */ /* 0x000e620000000800 */
[----:B------:R-:W-:Y:S02]  /*154a0*/  FMNMX.FTZ R6, R99, R6, !PT ;  /* 0x0000000663067209 */ /* 0x000fe40007810000 */
[----:B------:R-:W-:Y:S02]  /*154b0*/  MOV R111, R151 ;  /* 0x00000097006f7202 */ /* 0x000fe40000000f00 */
[----:B------:R-:W-:-:S02]  /*154c0*/  FMNMX.FTZ R6, R101, R6, !PT ;  /* 0x0000000665067209 */ /* 0x000fc40007810000 */
[----:B------:R-:W-:Y:S01]  /*154d0*/  MOV R107, R151 ;  /* 0x00000097006b7202 */ /* 0x000fe20000000f00 */
[----:B------:R-:W-:Y:S01]  /*154e0*/  MUFU.EX2 R26, R26 ;  /* 0x0000001a001a7308 */ /* 0x000fe20000000800 */
[----:B------:R-:W-:-:S04]  /*154f0*/  FMNMX.FTZ R6, R103, R6, !PT ;  /* 0x0000000667067209 */ /* 0x000fc80007810000 */
[----:B------:R-:W-:-:S03]  /*15500*/  FMNMX.FTZ R6, R105, R6, !PT ;  /* 0x0000000669067209 */ /* 0x000fc60007810000 */
[----:B------:R-:W-:Y:S01]  /*15510*/  MUFU.EX2 R77, R77 ;  /* 0x0000004d004d7308 */ /* 0x000fe20000000800 */
[----:B-1----:R-:W-:Y:S01]  /*15520*/  F2FP.SATFINITE.E4M3.F32.PACK_AB_MERGE_C R224, R73, R24, RZ ;  /* 0x0000001849e0723e */ /* 0x002fe200048070ff */
[----:B------:R-:W1:Y:S03]  /*15530*/  SHFL.BFLY PT, R91, R6, 0x2, 0x1f ;  /* 0x0c401f00065b7f89 */ /* 0x000e6600000e0000 */
[----:B------:R-:W-:-:S03]  /*15540*/  F2FP.SATFINITE.E4M3.F32.PACK_AB_MERGE_C R224, R69, R20, R224 ;  /* 0x0000001445e0723e */ /* 0x000fc600048070e0 */
[----:B------:R-:W-:Y:S08]  /*15550*/  MUFU.EX2 R28, R28 ;  /* 0x0000001c001c7308 */ /* 0x000ff00000000800 */
[----:B------:R-:W2:Y:S08]  /*15560*/  MUFU.EX2 R81, R81 ;  /* 0x0000005100517308 */ /* 0x000eb00000000800 */
[----:B------:R-:W-:Y:S01]  /*15570*/  MUFU.EX2 R30, R30 ;  /* 0x0000001e001e7308 */ /* 0x000fe20000000800 */
[----:B-1----:R-:W-:Y:S01]  /*15580*/  FMNMX.FTZ R44, R6, R91, !PT ;  /* 0x0000005b062c7209 */ /* 0x002fe20007810000 */
[----:B------:R-:W-:Y:S01]  /*15590*/  FFMA.FTZ R91, R2, R141, -R157 ;  /* 0x0000008d025b7223 */ /* 0x000fe2000001089d */
[----:B------:R-:W-:-:S03]  /*155a0*/  IMAD.MOV.U32 R141, RZ, RZ, R151 ;  /* 0x000000ffff8d7224 */ /* 0x000fc600078e0097 */
[----:B------:R-:W1:Y:S02]  /*155b0*/  SHFL.BFLY PT, R95, R44, 0x1, 0x1f ;  /* 0x0c201f002c5f7f89 */ /* 0x000e6400000e0000 */
[----:B------:R-:W-:Y:S01]  /*155c0*/  MUFU.EX2 R83, R83 ;  /* 0x0000005300537308 */ /* 0x000fe20000000800 */
[----:B--2---:R-:W-:-:S04]  /*155d0*/  F2FP.SATFINITE.E4M3.F32.PACK_AB_MERGE_C R226, R81, R28, RZ ;  /* 0x0000001c51e2723e */ /* 0x004fc800048070ff */
[----:B------:R-:W-:-:S03]  /*155e0*/  F2FP.SATFINITE.E4M3.F32.PACK_AB_MERGE_C R226, R77, R26, R226 ;  /* 0x0000001a4de2723e */ /* 0x000fc600048070e2 */
[----:B------:R-:W-:Y:S08]  /*155f0*/  MUFU.EX2 R34, R34 ;  /* 0x0000002200227308 */ /* 0x000ff00000000800 */
[----:B------:R-:W2:Y:S01]  /*15600*/  MUFU.EX2 R87, R87 ;  /* 0x0000005700577308 */ /* 0x000ea20000000800 */
[----:B-1----:R-:W-:-:S07]  /*15610*/  FMNMX.FTZ R6, R44, R95, !PT ;  /* 0x0000005f2c067209 */ /* 0x002fce0007810000 */
[----:B------:R-:W-:Y:S01]  /*15620*/  MUFU.EX2 R32, R32 ;  /* 0x0000002000207308 */ /* 0x000fe20000000800 */
[----:B------:R-:W-:-:S01]  /*15630*/  FFMA.FTZ R44, R2, R149, -R157 ;  /* 0x00000095022c7223 */ /* 0x000fc2000001089d */
[----:B------:R-:W-:Y:S01]  /*15640*/  IMAD.MOV.U32 R149, RZ, RZ, R151 ;  /* 0x000000ffff957224 */ /* 0x000fe200078e0097 */
[----:B------:R-:W-:Y:S01]  /*15650*/  FSETP.NEU.FTZ.AND P2, PT, R6, -INF , PT ;  /* 0xff8000000600780b */ /* 0x000fe20003f5d000 */
[----:B------:R-:W-:-:S04]  /*15660*/  FFMA.FTZ R46, R2, R6, -8 ;  /* 0xc1000000022e7423 */ /* 0x000fc80000010006 */
[----:B------:R-:W-:Y:S01]  /*15670*/  MUFU.EX2 R85, R85 ;  /* 0x0000005500557308 */ /* 0x000fe20000000800 */
[----:B------:R-:W-:Y:S02]  /*15680*/  FSEL R50, R46, RZ, P2 ;  /* 0x000000ff2e327208 */ /* 0x000fe40001000000 */
[----:B--2---:R-:W-:Y:S02]  /*15690*/  F2FP.SATFINITE.E4M3.F32.PACK_AB_MERGE_C R220, R87, R34, RZ ;  /* 0x0000002257dc723e */ /* 0x004fe400048070ff */
[----:B------:R-:W-:Y:S01]  /*156a0*/  ISETP.GE.AND P2, PT, R125, 0x81, PT ;  /* 0x000000817d00780c */ /* 0x000fe20003f46270 */
[C-C-:B------:R-:W-:Y:S01]  /*156b0*/  FFMA.FTZ R5, R2.reuse, R5, -R50.reuse ;  /* 0x0000000502057223 */ /* 0x140fe20000010832 */
[----:B------:R-:W-:-:S01]  /*156c0*/  FFMA.FTZ R46, R2, R27, -R50 ;  /* 0x0000001b022e7223 */ /* 0x000fc20000010832 */
[C-C-:B------:R-:W-:Y:S01]  /*156d0*/  FFMA.FTZ R27, R2.reuse, R7, -R50.reuse ;  /* 0x00000007021b7223 */ /* 0x140fe20000010832 */
[----:B------:R-:W-:-:S01]  /*156e0*/  FFMA.FTZ R31, R2, R31, -R50 ;  /* 0x0000001f021f7223 */ /* 0x000fc20000010832 */
[C-C-:B------:R-:W-:Y:S01]  /*156f0*/  FFMA.FTZ R7, R2.reuse, R9, -R50.reuse ;  /* 0x0000000902077223 */ /* 0x140fe20000010832 */
[----:B------:R-:W-:-:S01]  /*15700*/  FFMA.FTZ R48, R2, R35, -R50 ;  /* 0x0000002302307223 */ /* 0x000fc20000010832 */
[----:B------:R-:W-:Y:S01]  /*15710*/  MUFU.EX2 R5, R5 ;  /* 0x0000000500057308 */ /* 0x000fe20000000800 */
[----:B------:R-:W-:-:S01]  /*15720*/  FFMA.FTZ R11, R2, R11, -R50 ;  /* 0x0000000b020b7223 */ /* 0x000fc20000010832 */
[----:B------:R-:W-:Y:S01]  /*15730*/  FFMA.FTZ R9, R2, R13, -R50 ;  /* 0x0000000d02097223 */ /* 0x000fe20000010832 */
[----:B------:R-:W-:-:S01]  /*15740*/  FADD.FTZ R13, R8, R53 ;  /* 0x00000035080d7221 */ /* 0x000fc20000010000 */
[C-C-:B------:R-:W-:Y:S01]  /*15750*/  FFMA.FTZ R39, R2.reuse, R39, -R50.reuse ;  /* 0x0000002702277223 */ /* 0x140fe20000010832 */
[----:B------:R-:W-:-:S01]  /*15760*/  FFMA.FTZ R43, R2, R43, -R50 ;  /* 0x0000002b022b7223 */ /* 0x000fc20000010832 */
[----:B------:R-:W-:Y:S01]  /*15770*/  FFMA.FTZ R15, R2, R15, -R50 ;  /* 0x0000000f020f7223 */ /* 0x000fe20000010832 */
[----:B------:R-:W-:-:S01]  /*15780*/  FADD.FTZ R70, R10, R13 ;  /* 0x0000000d0a467221 */ /* 0x000fc20000010000 */
[----:B------:R-:W1:Y:S01]  /*15790*/  MUFU.EX2 R46, R46 ;  /* 0x0000002e002e7308 */ /* 0x000e620000000800 */
[----:B------:R-:W-:-:S01]  /*157a0*/  FFMA.FTZ R47, R2, R47, -R50 ;  /* 0x0000002f022f7223 */ /* 0x000fc20000010832 */
[C-C-:B------:R-:W-:Y:S01]  /*157b0*/  FFMA.FTZ R21, R2.reuse, R21, -R50.reuse ;  /* 0x0000001502157223 */ /* 0x140fe20000010832 */
[----:B------:R-:W-:-:S01]  /*157c0*/  FFMA.FTZ R51, R2, R51, -R50 ;  /* 0x0000003302337223 */ /* 0x000fc20000010832 */
[C-C-:B------:R-:W-:Y:S01]  /*157d0*/  FFMA.FTZ R25, R2.reuse, R25, -R50.reuse ;  /* 0x0000001902197223 */ /* 0x140fe20000010832 */
[----:B------:R-:W-:-:S01]  /*157e0*/  FFMA.FTZ R55, R2, R55, -R50 ;  /* 0x0000003702377223 */ /* 0x000fc20000010832 */
[C-C-:B------:R-:W-:Y:S01]  /*157f0*/  FFMA.FTZ R29, R2.reuse, R29, -R50.reuse ;  /* 0x0000001d021d7223 */ /* 0x140fe20000010832 */
[----:B------:R-:W-:-:S01]  /*15800*/  FFMA.FTZ R59, R2, R59, -R50 ;  /* 0x0000003b023b7223 */ /* 0x000fc20000010832 */
[----:B------:R-:W2:Y:S01]  /*15810*/  MUFU.EX2 R27, R27 ;  /* 0x0000001b001b7308 */ /* 0x000ea20000000800 */
[----:B------:R-:W-:-:S01]  /*15820*/  FFMA.FTZ R33, R2, R33, -R50 ;  /* 0x0000002102217223 */ /* 0x000fc20000010832 */
[C-C-:B------:R-:W-:Y:S01]  /*15830*/  FFMA.FTZ R63, R2.reuse, R63, -R50.reuse ;  /* 0x0000003f023f7223 */ /* 0x140fe20000010832 */
[----:B------:R-:W-:-:S01]  /*15840*/  FFMA.FTZ R37, R2, R37, -R50 ;  /* 0x0000002502257223 */ /* 0x000fc20000010832 */
[C-C-:B------:R-:W-:Y:S01]  /*15850*/  FFMA.FTZ R67, R2.reuse, R67, -R50.reuse ;  /* 0x0000004302437223 */ /* 0x140fe20000010832 */
[----:B------:R-:W-:-:S01]  /*15860*/  FFMA.FTZ R41, R2, R41, -R50 ;  /* 0x0000002902297223 */ /* 0x000fc20000010832 */
[C-C-:B------:R-:W-:Y:S01]  /*15870*/  FFMA.FTZ R71, R2.reuse, R71, -R50.reuse ;  /* 0x0000004702477223 */ /* 0x140fe20000010832 */
[----:B------:R-:W-:-:S01]  /*15880*/  FFMA.FTZ R45, R2, R45, -R50 ;  /* 0x0000002d022d7223 */ /* 0x000fc20000010832 */
[----:B------:R3:W4:Y:S01]  /*15890*/  MUFU.EX2 R52, R31 ;  /* 0x0000001f00347308 */ /* 0x0007220000000800 */
[----:B-1----:R-:W-:-:S01]  /*158a0*/  FADD.FTZ R68, R5, R46 ;  /* 0x0000002e05447221 */ /* 0x002fc20000010000 */
[C-C-:B------:R-:W-:Y:S01]  /*158b0*/  FFMA.FTZ R75, R2.reuse, R75, -R50.reuse ;  /* 0x0000004b024b7223 */ /* 0x140fe20000010832 */
[----:B------:R-:W-:-:S01]  /*158c0*/  FFMA.FTZ R49, R2, R49, -R50 ;  /* 0x0000003102317223 */ /* 0x000fc20000010832 */
[C-C-:B------:R-:W-:Y:S01]  /*158d0*/  FFMA.FTZ R79, R2.reuse, R79, -R50.reuse ;  /* 0x0000004f024f7223 */ /* 0x140fe20000010832 */
[----:B------:R-:W-:-:S01]  /*158e0*/  FFMA.FTZ R99, R2, R99, -R50 ;  /* 0x0000006302637223 */ /* 0x000fc20000010832 */
[C-C-:B------:R-:W-:Y:S01]  /*158f0*/  FFMA.FTZ R101, R2.reuse, R101, -R50.reuse ;  /* 0x0000006502657223 */ /* 0x140fe20000010832 */
[----:B------:R-:W-:-:S01]  /*15900*/  FFMA.FTZ R103, R2, R103, -R50 ;  /* 0x0000006702677223 */ /* 0x000fc20000010832 */
[----:B------:R-:W1:Y:S01]  /*15910*/  MUFU.EX2 R7, R7 ;  /* 0x0000000700077308 */ /* 0x000e620000000800 */
[----:B--2---:R-:W-:-:S01]  /*15920*/  FADD.FTZ R13, R27, R68 ;  /* 0x000000441b0d7221 */ /* 0x004fc20000010000 */
[----:B---3--:R-:W-:Y:S01]  /*15930*/  FADD.FTZ R31, R57, R70 ;  /* 0x00000046391f7221 */ /* 0x008fe20000010000 */
[----:B------:R-:W-:-:S01]  /*15940*/  FFMA.FTZ R50, R2, R105, -R50 ;  /* 0x0000006902327223 */ /* 0x000fc20000010832 */
[----:B------:R-:W-:Y:S01]  /*15950*/  F2FP.SATFINITE.E4M3.F32.PACK_AB_MERGE_C R220, R83, R30, R220 ;  /* 0x0000001e53dc723e */ /* 0x000fe200048070dc */
[----:B------:R-:W-:-:S02]  /*15960*/  IMAD.MOV.U32 R125, RZ, RZ, R151 ;  /* 0x000000ffff7d7224 */ /* 0x000fc400078e0097 */
[----:B------:R-:W-:Y:S01]  /*15970*/  FADD.FTZ R70, R12, R31 ;  /* 0x0000001f0c467221 */ /* 0x000fe20000010000 */
[----:B------:R-:W-:Y:S01]  /*15980*/  IMAD.MOV.U32 R105, RZ, RZ, R151 ;  /* 0x000000ffff697224 */ /* 0x000fe200078e0097 */
[----:B------:R-:W2:Y:S01]  /*15990*/  MUFU.EX2 R48, R48 ;  /* 0x0000003000307308 */ /* 0x000ea20000000800 */
[----:B----4-:R-:W-:-:S01]  /*159a0*/  FADD.FTZ R68, R52, R13 ;  /* 0x0000000d34447221 */ /* 0x010fc20000010000 */
[----:B------:R-:W-:Y:S01]  /*159b0*/  FADD.FTZ R31, R61, R70 ;  /* 0x000000463d1f7221 */ /* 0x000fe20000010000 */
[----:B------:R-:W-:Y:S01]  /*159c0*/  F2FP.SATFINITE.E4M3.F32.PACK_AB_MERGE_C R229, R52, R27, RZ ;  /* 0x0000001b34e5723e */ /* 0x000fe200048070ff */
[----:B------:R-:W-:Y:S01]  /*159d0*/  IMAD.MOV.U32 R61, RZ, RZ, R151 ;  /* 0x000000ffff3d7224 */ /* 0x000fe200078e0097 */
[----:B------:R-:W-:Y:S01]  /*159e0*/  MOV R35, R151 ;  /* 0x0000009700237202 */ /* 0x000fe20000000f00 */
[----:B------:R-:W-:Y:S01]  /*159f0*/  FADD.FTZ R70, R14, R31 ;  /* 0x0000001f0e467221 */ /* 0x000fe20000010000 */
[----:B------:R-:W-:Y:S01]  /*15a00*/  F2FP.SATFINITE.E4M3.F32.PACK_AB_MERGE_C R229, R46, R5, R229 ;  /* 0x000000052ee5723e */ /* 0x000fe200048070e5 */
[----:B------:R-:W3:Y:S01]  /*15a10*/  MUFU.EX2 R11, R11 ;  /* 0x0000000b000b7308 */ /* 0x000ee20000000800 */
[----:B-1----:R-:W-:-:S01]  /*15a20*/  FADD.FTZ R13, R7, R68 ;  /* 0x00000044070d7221 */ /* 0x002fc20000010000 */
[----:B------:R-:W-:Y:S01]  /*15a30*/  FADD.FTZ R31, R65, R70 ;  /* 0x00000046411f7221 */ /* 0x000fe20000010000 */
[--C-:B------:R-:W-:Y:S01]  /*15a40*/  IMAD.MOV.U32 R65, RZ, RZ, R151.reuse ;  /* 0x000000ffff417224 */ /* 0x100fe200078e0097 */
[----:B------:R-:W-:Y:S01]  /*15a50*/  MOV R27, R151 ;  /* 0x00000097001b7202 */ /* 0x000fe20000000f00 */
[----:B------:R-:W-:-:S02]  /*15a60*/  IMAD.MOV.U32 R57, RZ, RZ, R151 ;  /* 0x000000ffff397224 */ /* 0x000fc400078e0097 */
[----:B------:R-:W-:Y:S01]  /*15a70*/  FADD.FTZ R70, R20, R31 ;  /* 0x0000001f14467221 */ /* 0x000fe20000010000 */
[----:B------:R-:W-:Y:S01]  /*15a80*/  IMAD.MOV.U32 R53, RZ, RZ, R151 ;  /* 0x000000ffff357224 */ /* 0x000fe200078e0097 */
[----:B------:R1:W4:Y:S01]  /*15a90*/  MUFU.EX2 R54, R39 ;  /* 0x0000002700367308 */ /* 0x0003220000000800 */
[----:B--2---:R-:W-:-:S01]  /*15aa0*/  FADD.FTZ R68, R48, R13 ;  /* 0x0000000d30447221 */ /* 0x004fc20000010000 */
[----:B------:R-:W-:Y:S01]  /*15ab0*/  FADD.FTZ R31, R69, R70 ;  /* 0x00000046451f7221 */ /* 0x000fe20000010000 */
[--C-:B------:R-:W-:Y:S02]  /*15ac0*/  IMAD.MOV.U32 R69, RZ, RZ, R151.reuse ;  /* 0x000000ffff457224 */ /* 0x100fe400078e0097 */
[----:B------:R-:W-:Y:S02]  /*15ad0*/  IMAD.MOV.U32 R52, RZ, RZ, R151 ;  /* 0x000000ffff347224 */ /* 0x000fe400078e0097 */
[----:B------:R-:W-:-:S01]  /*15ae0*/  FADD.FTZ R72, R24, R31 ;  /* 0x0000001f18487221 */ /* 0x000fc20000010000 */
[----:B------:R-:W-:Y:S01]  /*15af0*/  IMAD.MOV.U32 R46, RZ, RZ, R151 ;  /* 0x000000ffff2e7224 */ /* 0x000fe200078e0097 */
[----:B------:R-:W2:Y:S01]  /*15b00*/  MUFU.EX2 R9, R9 ;  /* 0x0000000900097308 */ /* 0x000ea20000000800 */
[----:B---3--:R-:W-:-:S01]  /*15b10*/  FADD.FTZ R13, R11, R68 ;  /* 0x000000440b0d7221 */ /* 0x008fc20000010000 */
[----:B------:R-:W-:Y:S01]  /*15b20*/  FADD.FTZ R31, R73, R72 ;  /* 0x00000048491f7221 */ /* 0x000fe20000010000 */
[----:B------:R-:W-:Y:S01]  /*15b30*/  IMAD.MOV.U32 R73, RZ, RZ, R151 ;  /* 0x000000ffff497224 */ /* 0x000fe200078e0097 */
[----:B-1----:R-:W-:-:S02]  /*15b40*/  MOV R39, R151 ;  /* 0x0000009700277202 */ /* 0x002fc40000000f00 */
[----:B------:R-:W-:-:S01]  /*15b50*/  FADD.FTZ R72, R26, R31 ;  /* 0x0000001f1a487221 */ /* 0x000fc20000010000 */
[----:B------:R-:W-:Y:S01]  /*15b60*/  IMAD.MOV.U32 R26, RZ, RZ, R151 ;  /* 0x000000ffff1a7224 */ /* 0x000fe200078e0097 */
[----:B------:R1:W3:Y:S01]  /*15b70*/  MUFU.EX2 R56, R43 ;  /* 0x0000002b00387308 */ /* 0x0002e20000000800 */
[----:B----4-:R-:W-:-:S01]  /*15b80*/  FADD.FTZ R68, R54, R13 ;  /* 0x0000000d36447221 */ /* 0x010fc20000010000 */
[----:B------:R-:W-:Y:S01]  /*15b90*/  FADD.FTZ R31, R77, R72 ;  /* 0x000000484d1f7221 */ /* 0x000fe20000010000 */
[----:B------:R-:W-:Y:S01]  /*15ba0*/  F2FP.SATFINITE.E4M3.F32.PACK_AB_MERGE_C R231, R54, R11, RZ ;  /* 0x0000000b36e7723e */ /* 0x000fe200048070ff */
[--C-:B------:R-:W-:Y:S02]  /*15bb0*/  IMAD.MOV.U32 R77, RZ, RZ, R151.reuse ;  /* 0x000000ffff4d7224 */ /* 0x100fe400078e0097 */
[----:B------:R-:W-:Y:S01]  /*15bc0*/  IMAD.MOV.U32 R72, RZ, RZ, R151 ;  /* 0x000000ffff487224 */ /* 0x000fe200078e0097 */
[----:B------:R-:W-:Y:S01]  /*15bd0*/  F2FP.SATFINITE.E4M3.F32.PACK_AB_MERGE_C R231, R48, R7, R231 ;  /* 0x0000000730e7723e */ /* 0x000fe200048070e7 */
[----:B------:R-:W4:Y:S01]  /*15be0*/  MUFU.EX2 R15, R15 ;  /* 0x0000000f000f7308 */ /* 0x000f220000000800 */
[----:B--2---:R-:W-:-:S01]  /*15bf0*/  FADD.FTZ R13, R9, R68 ;  /* 0x00000044090d7221 */ /* 0x004fc20000010000 */
[--C-:B------:R-:W-:Y:S01]  /*15c00*/  IMAD.MOV.U32 R54, RZ, RZ, R151.reuse ;  /* 0x000000ffff367224 */ /* 0x100fe200078e0097 */
[----:B-1----:R-:W-:Y:S01]  /*15c10*/  MOV R43, R151 ;  /* 0x00000097002b7202 */ /* 0x002fe20000000f00 */
[----:B------:R-:W-:-:S04]  /*15c20*/  IMAD.MOV.U32 R48, RZ, RZ, R151 ;  /* 0x000000ffff307224 */ /* 0x000fc800078e0097 */
[----:B------:R1:W2:Y:S01]  /*15c30*/  MUFU.EX2 R58, R47 ;  /* 0x0000002f003a7308 */ /* 0x0002a20000000800 */
[----:B---3--:R-:W-:-:S07]  /*15c40*/  FADD.FTZ R70, R56, R13 ;  /* 0x0000000d38467221 */ /* 0x008fce0000010000 */
[----:B------:R-:W3:Y:S01]  /*15c50*/  MUFU.EX2 R21, R21 ;  /* 0x0000001500157308 */ /* 0x000ee20000000800 */
[----:B----4-:R-:W-:-:S01]  /*15c60*/  FADD.FTZ R13, R15, R70 ;  /* 0x000000460f0d7221 */ /* 0x010fc20000010000 */
[----:B-1----:R-:W-:-:S06]  /*15c70*/  MOV R47, R151 ;  /* 0x00000097002f7202 */ /* 0x002fcc0000000f00 */
[----:B------:R1:W4:Y:S01]  /*15c80*/  MUFU.EX2 R60, R51 ;  /* 0x00000033003c7308 */ /* 0x0003220000000800 */
[----:B--2---:R-:W-:-:S01]  /*15c90*/  FADD.FTZ R70, R58, R13 ;  /* 0x0000000d3a467221 */ /* 0x004fc20000010000 */
[----:B------:R-:W-:Y:S01]  /*15ca0*/  F2FP.SATFINITE.E4M3.F32.PACK_AB_MERGE_C R225, R58, R15, RZ ;  /* 0x0000000f3ae1723e */ /* 0x000fe200048070ff */
[----:B------:R-:W-:-:S03]  /*15cb0*/  IMAD.MOV.U32 R58, RZ, RZ, R151 ;  /* 0x000000ffff3a7224 */ /* 0x000fc600078e0097 */
[----:B------:R-:W-:Y:S01]  /*15cc0*/  F2FP.SATFINITE.E4M3.F32.PACK_AB_MERGE_C R225, R56, R9, R225 ;  /* 0x0000000938e1723e */ /* 0x000fe200048070e1 */
[----:B------:R-:W-:Y:S01]  /*15cd0*/  IMAD.MOV.U32 R56, RZ, RZ, R151 ;  /* 0x000000ffff387224 */ /* 0x000fe200078e0097 */
[----:B------:R-:W2:Y:S01]  /*15ce0*/  MUFU.EX2 R25, R25 ;  /* 0x0000001900197308 */ /* 0x000ea20000000800 */
[----:B---3--:R-:W-:-:S01]  /*15cf0*/  FADD.FTZ R13, R21, R70 ;  /* 0x00000046150d7221 */ /* 0x008fc20000010000 */
[----:B------:R-:W-:Y:S01]  /*15d00*/  FADD.FTZ R70, R28, R31 ;  /* 0x0000001f1c467221 */ /* 0x000fe20000010000 */
[-C--:B-1----:R-:W-:Y:S02]  /*15d10*/  MOV R51, R151.reuse ;  /* 0x0000009700337202 */ /* 0x082fe40000000f00 */
[----:B------:R-:W-:Y:S01]  /*15d20*/  MOV R31, R151 ;  /* 0x00000097001f7202 */ /* 0x000fe20000000f00 */
[----:B------:R-:W-:-:S01]  /*15d30*/  FADD.FTZ R81, R81, R70 ;  /* 0x0000004651517221 */ /* 0x000fc20000010000 */
[----:B------:R-:W-:Y:S01]  /*15d40*/  IMAD.MOV.U32 R70, RZ, RZ, R151 ;  /* 0x000000ffff467224 */ /* 0x000fe200078e0097 */
[----:B------:R1:W3:Y:S01]  /*15d50*/  MUFU.EX2 R62, R55 ;  /* 0x00000037003e7308 */ /* 0x0002e20000000800 */
[----:B----4-:R-:W-:-:S01]  /*15d60*/  FADD.FTZ R14, R60, R13 ;  /* 0x0000000d3c0e7221 */ /* 0x010fc20000010000 */
[----:B------:R-:W-:Y:S01]  /*15d70*/  FADD.FTZ R24, R30, R81 ;  /* 0x000000511e187221 */ /* 0x000fe20000010000 */
[----:B------:R-:W-:-:S02]  /*15d80*/  IMAD.MOV.U32 R81, RZ, RZ, R151 ;  /* 0x000000ffff517224 */ /* 0x000fc400078e0097 */
[----:B------:R-:W-:-:S03]  /*15d90*/  IMAD.MOV.U32 R30, RZ, RZ, R151 ;  /* 0x000000ffff1e7224 */ /* 0x000fc600078e0097 */
[----:B------:R-:W4:Y:S01]  /*15da0*/  MUFU.EX2 R29, R29 ;  /* 0x0000001d001d7308 */ /* 0x000f220000000800 */
[----:B--2---:R-:W-:-:S01]  /*15db0*/  FADD.FTZ R13, R25, R14 ;  /* 0x0000000e190d7221 */ /* 0x004fc20000010000 */
[----:B-1----:R-:W-:-:S06]  /*15dc0*/  MOV R55, R151 ;  /* 0x0000009700377202 */ /* 0x002fcc0000000f00 */
[----:B------:R1:W2:Y:S01]  /*15dd0*/  MUFU.EX2 R64, R59 ;  /* 0x0000003b00407308 */ /* 0x0002a20000000800 */
[----:B---3--:R-:W-:-:S01]  /*15de0*/  FADD.FTZ R14, R62, R13 ;  /* 0x0000000d3e0e7221 */ /* 0x008fc20000010000 */
[----:B------:R-:W-:Y:S01]  /*15df0*/  FADD.FTZ R13, R83, R24 ;  /* 0x00000018530d7221 */ /* 0x000fe20000010000 */
[----:B------:R-:W-:Y:S01]  /*15e00*/  F2FP.SATFINITE.E4M3.F32.PACK_AB_MERGE_C R25, R62, R25, RZ ;  /* 0x000000193e19723e */ /* 0x000fe200048070ff */
[----:B------:R-:W-:Y:S01]  /*15e10*/  IMAD.MOV.U32 R62, RZ, RZ, R151 ;  /* 0x000000ffff3e7224 */ /* 0x000fe200078e0097 */
[----:B------:R-:W-:Y:S01]  /*15e20*/  MOV R83, R151 ;  /* 0x0000009700537202 */ /* 0x000fe20000000f00 */
[----:B------:R-:W-:Y:S01]  /*15e30*/  FADD.FTZ R28, R34, R13 ;  /* 0x0000000d221c7221 */ /* 0x000fe20000010000 */
[----:B------:R-:W-:Y:S01]  /*15e40*/  F2FP.SATFINITE.E4M3.F32.PACK_AB_MERGE_C R227, R60, R21, R25 ;  /* 0x000000153ce3723e */ /* 0x000fe20004807019 */
[----:B------:R-:W3:Y:S01]  /*15e50*/  MUFU.EX2 R33, R33 ;  /* 0x0000002100217308 */ /* 0x000ee20000000800 */
[----:B----4-:R-:W-:-:S01]  /*15e60*/  FADD.FTZ R11, R29, R14 ;  /* 0x0000000e1d0b7221 */ /* 0x010fc20000010000 */
[----:B------:R-:W-:Y:S01]  /*15e70*/  FADD.FTZ R87, R87, R28 ;  /* 0x0000001c57577221 */ /* 0x000fe20000010000 */
[--C-:B------:R-:W-:Y:S01]  /*15e80*/  IMAD.MOV.U32 R60, RZ, RZ, R151.reuse ;  /* 0x000000ffff3c7224 */ /* 0x100fe200078e0097 */
[----:B-1----:R-:W-:Y:S01]  /*15e90*/  MOV R59, R151 ;  /* 0x00000097003b7202 */ /* 0x002fe20000000f00 */
[----:B------:R-:W-:-:S02]  /*15ea0*/  IMAD.MOV.U32 R34, RZ, RZ, R151 ;  /* 0x000000ffff227224 */ /* 0x000fc400078e0097 */
[----:B------:R-:W-:Y:S01]  /*15eb0*/  FADD.FTZ R8, R32, R87 ;  /* 0x0000005720087221 */ /* 0x000fe20000010000 */
[----:B------:R-:W-:Y:S01]  /*15ec0*/  MOV R87, R151 ;  /* 0x0000009700577202 */ /* 0x000fe20000000f00 */
[----:B------:R1:W4:Y:S01]  /*15ed0*/  MUFU.EX2 R66, R63 ;  /* 0x0000003f00427308 */ /* 0x0003220000000800 */
[----:B--2---:R-:W-:-:S01]  /*15ee0*/  FADD.FTZ R24, R64, R11 ;  /* 0x0000000b40187221 */ /* 0x004fc20000010000 */
[----:B------:R-:W-:Y:S01]  /*15ef0*/  FADD.FTZ R13, R85, R8 ;  /* 0x00000008550d7221 */ /* 0x000fe20000010000 */
[--C-:B------:R-:W-:Y:S02]  /*15f00*/  IMAD.MOV.U32 R28, RZ, RZ, R151.reuse ;  /* 0x000000ffff1c7224 */ /* 0x100fe400078e0097 */
[----:B------:R-:W-:-:S03]  /*15f10*/  IMAD.MOV.U32 R25, RZ, RZ, R151 ;  /* 0x000000ffff197224 */ /* 0x000fc600078e0097 */
[----:B------:R-:W2:Y:S01]  /*15f20*/  MUFU.EX2 R37, R37 ;  /* 0x0000002500257308 */ /* 0x000ea20000000800 */
[----:B---3--:R-:W-:-:S01]  /*15f30*/  FADD.FTZ R11, R33, R24 ;  /* 0x00000018210b7221 */ /* 0x008fc20000010000 */
[----:B-1----:R-:W-:Y:S01]  /*15f40*/  MOV R63, R151 ;  /* 0x00000097003f7202 */ /* 0x002fe20000000f00 */
[----:B------:R-:W-:-:S05]  /*15f50*/  IMAD.MOV.U32 R24, RZ, RZ, R151 ;  /* 0x000000ffff187224 */ /* 0x000fca00078e0097 */
[----:B0-----:R0:W1:Y:S01]  /*15f60*/  MUFU.EX2 R4, R67 ;  /* 0x0000004300047308 */ /* 0x0010620000000800 */
[C---:B----4-:R-:W-:Y:S01]  /*15f70*/  F2FP.SATFINITE.E4M3.F32.PACK_AB_MERGE_C R33, R66.reuse, R33, RZ ;  /* 0x000000214221723e */ /* 0x050fe200048070ff */
[----:B------:R-:W-:-:S03]  /*15f80*/  FADD.FTZ R66, R66, R11 ;  /* 0x0000000b42427221 */ /* 0x000fc60000010000 */
[----:B------:R-:W-:Y:S01]  /*15f90*/  F2FP.SATFINITE.E4M3.F32.PACK_AB_MERGE_C R221, R64, R29, R33 ;  /* 0x0000001d40dd723e */ /* 0x000fe20004807021 */
[----:B------:R-:W-:Y:S02]  /*15fa0*/  IMAD.MOV.U32 R64, RZ, RZ, R151 ;  /* 0x000000ffff407224 */ /* 0x000fe400078e0097 */
[----:B------:R-:W3:Y:S01]  /*15fb0*/  MUFU.EX2 R36, R36 ;  /* 0x0000002400247308 */ /* 0x000ee20000000800 */
[----:B--2---:R-:W-:-:S01]  /*15fc0*/  FADD.FTZ R11, R37, R66 ;  /* 0x00000042250b7221 */ /* 0x004fc20000010000 */
[----:B0-----:R-:W-:Y:S01]  /*15fd0*/  MOV R67, R151 ;  /* 0x0000009700437202 */ /* 0x001fe20000000f00 */
[--C-:B------:R-:W-:Y:S02]  /*15fe0*/  IMAD.MOV.U32 R66, RZ, RZ, R151.reuse ;  /* 0x000000ffff427224 */ /* 0x100fe400078e0097 */
[--C-:B------:R-:W-:Y:S02]  /*15ff0*/  IMAD.MOV.U32 R33, RZ, RZ, R151.reuse ;  /* 0x000000ffff217224 */ /* 0x100fe400078e0097 */
[----:B------:R-:W-:Y:S01]  /*16000*/  IMAD.MOV.U32 R29, RZ, RZ, R151 ;  /* 0x000000ffff1d7224 */ /* 0x000fe200078e0097 */
[----:B------:R-:W0:Y:S01]  /*16010*/  MUFU.EX2 R41, R41 ;  /* 0x0000002900297308 */ /* 0x000e220000000800 */
[----:B-1----:R-:W-:-:S07]  /*16020*/  FADD.FTZ R12, R4, R11 ;  /* 0x0000000b040c7221 */ /* 0x002fce0000010000 */
[----:B------:R-:W1:Y:S01]  /*16030*/  MUFU.EX2 R89, R89 ;  /* 0x0000005900597308 */ /* 0x000e620000000800 */
[----:B---3--:R-:W-:-:S07]  /*16040*/  FADD.FTZ R20, R36, R13 ;  /* 0x0000000d24147221 */ /* 0x008fce0000010000 */
[----:B------:R2:W3:Y:S01]  /*16050*/  MUFU.EX2 R68, R71 ;  /* 0x0000004700447308 */ /* 0x0004e20000000800 */
[----:B0-----:R-:W-:-:S07]  /*16060*/  FADD.FTZ R11, R41, R12 ;  /* 0x0000000c290b7221 */ /* 0x001fce0000010000 */
[----:B------:R-:W0:Y:S01]  /*16070*/  MUFU.EX2 R38, R38 ;  /* 0x0000002600267308 */ /* 0x000e220000000800 */
[C---:B-1----:R-:W-:Y:S01]  /*16080*/  F2FP.SATFINITE.E4M3.F32.PACK_AB_MERGE_C R222, R89.reuse, R36, RZ ;  /* 0x0000002459de723e */ /* 0x042fe200048070ff */
[----:B------:R-:W-:Y:S01]  /*16090*/  FADD.FTZ R89, R89, R20 ;  /* 0x0000001459597221 */ /* 0x000fe20000010000 */
[----:B--2---:R-:W-:Y:S01]  /*160a0*/  MOV R71, R151 ;  /* 0x0000009700477202 */ /* 0x004fe20000000f00 */
[--C-:B------:R-:W-:Y:S01]  /*160b0*/  IMAD.MOV.U32 R36, RZ, RZ, R151.reuse ;  /* 0x000000ffff247224 */ /* 0x100fe200078e0097 */
[----:B------:R-:W-:Y:S01]  /*160c0*/  F2FP.SATFINITE.E4M3.F32.PACK_AB_MERGE_C R222, R85, R32, R222 ;  /* 0x0000002055de723e */ /* 0x000fe200048070de */
[----:B------:R-:W-:Y:S02]  /*160d0*/  IMAD.MOV.U32 R85, RZ, RZ, R151 ;  /* 0x000000ffff557224 */ /* 0x000fe400078e0097 */
[----:B------:R-:W1:Y:S01]  /*160e0*/  MUFU.EX2 R45, R45 ;  /* 0x0000002d002d7308 */ /* 0x000e620000000800 */
[C---:B---3--:R-:W-:Y:S01]  /*160f0*/  F2FP.SATFINITE.E4M3.F32.PACK_AB_MERGE_C R41, R68.reuse, R41, RZ ;  /* 0x000000294429723e */ /* 0x048fe200048070ff */
[----:B------:R-:W-:Y:S01]  /*16100*/  FADD.FTZ R68, R68, R11 ;  /* 0x0000000b44447221 */ /* 0x000fe20000010000 */
[----:B------:R-:W-:-:S02]  /*16110*/  IMAD.MOV.U32 R32, RZ, RZ, R151 ;  /* 0x000000ffff207224 */ /* 0x000fc400078e0097 */
[----:B------:R-:W-:Y:S01]  /*16120*/  F2FP.SATFINITE.E4M3.F32.PACK_AB_MERGE_C R223, R4, R37, R41 ;  /* 0x0000002504df723e */ /* 0x000fe20004807029 */
[----:B------:R-:W-:Y:S02]  /*16130*/  IMAD.MOV.U32 R41, RZ, RZ, R151 ;  /* 0x000000ffff297224 */ /* 0x000fe400078e0097 */
[----:B------:R-:W2:Y:S01]  /*16140*/  MUFU.EX2 R93, R93 ;  /* 0x0000005d005d7308 */ /* 0x000ea20000000800 */
[----:B0-----:R-:W-:-:S01]  /*16150*/  FADD.FTZ R12, R38, R89 ;  /* 0x00000059260c7221 */ /* 0x001fc20000010000 */
[--C-:B------:R-:W-:Y:S02]  /*16160*/  IMAD.MOV.U32 R89, RZ, RZ, R151.reuse ;  /* 0x000000ffff597224 */ /* 0x100fe400078e0097 */
[----:B------:R-:W-:-:S04]  /*16170*/  IMAD.MOV.U32 R37, RZ, RZ, R151 ;  /* 0x000000ffff257224 */ /* 0x000fc800078e0097 */
[----:B------:R0:W3:Y:S01]  /*16180*/  MUFU.EX2 R10, R75 ;  /* 0x0000004b000a7308 */ /* 0x0000e20000000800 */
[----:B-1----:R-:W-:-:S01]  /*16190*/  FADD.FTZ R11, R45, R68 ;  /* 0x000000442d0b7221 */ /* 0x002fc20000010000 */
[----:B------:R-:W-:-:S06]  /*161a0*/  IMAD.MOV.U32 R68, RZ, RZ, R151 ;  /* 0x000000ffff447224 */ /* 0x000fcc00078e0097 */
[----:B------:R-:W-:Y:S01]  /*161b0*/  MUFU.EX2 R91, R91 ;  /* 0x0000005b005b7308 */ /* 0x000fe20000000800 */
[----:B--2---:R-:W-:-:S01]  /*161c0*/  FADD.FTZ R12, R93, R12 ;  /* 0x0000000c5d0c7221 */ /* 0x004fc20000010000 */
[----:B0-----:R-:W-:-:S06]  /*161d0*/  MOV R75, R151 ;  /* 0x00000097004b7202 */ /* 0x001fcc0000000f00 */
[----:B------:R-:W0:Y:S01]  /*161e0*/  MUFU.EX2 R40, R40 ;  /* 0x0000002800287308 */ /* 0x000e220000000800 */
[----:B---3--:R-:W-:-:S07]  /*161f0*/  FADD.FTZ R20, R10, R11 ;  /* 0x0000000b0a147221 */ /* 0x008fce0000010000 */
[----:B------:R-:W1:Y:S08]  /*16200*/  MUFU.EX2 R49, R49 ;  /* 0x0000003100317308 */ /* 0x000e700000000800 */
[----:B------:R2:W3:Y:S01]  /*16210*/  MUFU.EX2 R14, R79 ;  /* 0x0000004f000e7308 */ /* 0x0004e20000000800 */
[----:B0-----:R-:W-:Y:S01]  /*16220*/  F2FP.SATFINITE.E4M3.F32.PACK_AB_MERGE_C R216, R40, R91, RZ ;  /* 0x0000005b28d8723e */ /* 0x001fe200048070ff */
[----:B------:R-:W-:-:S03]  /*16230*/  FADD.FTZ R91, R91, R12 ;  /* 0x0000000c5b5b7221 */ /* 0x000fc60000010000 */
[----:B------:R-:W-:Y:S01]  /*16240*/  F2FP.SATFINITE.E4M3.F32.PACK_AB_MERGE_C R216, R93, R38, R216 ;  /* 0x000000265dd8723e */ /* 0x000fe200048070d8 */
[----:B------:R-:W-:-:S01]  /*16250*/  FADD.FTZ R91, R40, R91 ;  /* 0x0000005b285b7221 */ /* 0x000fc20000010000 */
[----:B------:R-:W-:Y:S01]  /*16260*/  IMAD.MOV.U32 R93, RZ, RZ, R151 ;  /* 0x000000ffff5d7224 */ /* 0x000fe200078e0097 */
[----:B------:R-:W-:Y:S01]  /*16270*/  MUFU.EX2 R44, R44 ;  /* 0x0000002c002c7308 */ /* 0x000fe20000000800 */
[----:B-1----:R-:W-:-:S01]  /*16280*/  FADD.FTZ R5, R49, R20 ;  /* 0x0000001431057221 */ /* 0x002fc20000010000 */
[----:B--2---:R-:W-:Y:S01]  /*16290*/  MOV R79, R151 ;  /* 0x00000097004f7202 */ /* 0x004fe20000000f00 */
[--C-:B------:R-:W-:Y:S02]  /*162a0*/  IMAD.MOV.U32 R40, RZ, RZ, R151.reuse ;  /* 0x000000ffff287224 */ /* 0x100fe400078e0097 */
[----:B------:R-:W-:-:S03]  /*162b0*/  IMAD.MOV.U32 R38, RZ, RZ, R151 ;  /* 0x000000ffff267224 */ /* 0x000fc600078e0097 */
[----:B------:R-:W0:Y:S01]  /*162c0*/  MUFU.EX2 R97, R97 ;  /* 0x0000006100617308 */ /* 0x000e220000000800 */
[C---:B---3--:R-:W-:Y:S01]  /*162d0*/  F2FP.SATFINITE.E4M3.F32.PACK_AB_MERGE_C R49, R14.reuse, R49, RZ ;  /* 0x000000310e31723e */ /* 0x048fe200048070ff */
[----:B------:R-:W-:-:S03]  /*162e0*/  FADD.FTZ R14, R14, R5 ;  /* 0x000000050e0e7221 */ /* 0x000fc60000010000 */
[----:B------:R-:W-:Y:S01]  /*162f0*/  F2FP.SATFINITE.E4M3.F32.PACK_AB_MERGE_C R217, R10, R45, R49 ;  /* 0x0000002d0ad9723e */ /* 0x000fe20004807031 */
[--C-:B------:R-:W-:Y:S02]  /*16300*/  IMAD.MOV.U32 R49, RZ, RZ, R151.reuse ;  /* 0x000000ffff317224 */ /* 0x100fe400078e0097 */
[----:B------:R-:W1:Y:S01]  /*16310*/  MUFU.EX2 R42, R42 ;  /* 0x0000002a002a7308 */ /* 0x000e620000000800 */
[----:B------:R-:W-:-:S07]  /*16320*/  IMAD.MOV.U32 R45, RZ, RZ, R151 ;  /* 0x000000ffff2d7224 */ /* 0x000fce00078e0097 */
[----:B------:R-:W2:Y:S01]  /*16330*/  MUFU.EX2 R99, R99 ;  /* 0x0000006300637308 */ /* 0x000ea20000000800 */
[----:B0-----:R-:W-:-:S07]  /*16340*/  F2FP.SATFINITE.E4M3.F32.PACK_AB_MERGE_C R7, R97, R44, RZ ;  /* 0x0000002c6107723e */ /* 0x001fce00048070ff */
[----:B------:R0:W3:Y:S01]  /*16350*/  MUFU.EX2 R95, R147 ;  /* 0x00000093005f7308 */ /* 0x0000e20000000800 */
[----:B-1----:R-:W-:-:S01]  /*16360*/  FADD.FTZ R12, R42, R91 ;  /* 0x0000005b2a0c7221 */ /* 0x002fc20000010000 */
[----:B------:R-:W-:-:S06]  /*16370*/  MOV R91, R151 ;  /* 0x00000097005b7202 */ /* 0x000fcc0000000f00 */
[----:B------:R1:W4:Y:S01]  /*16380*/  MUFU.EX2 R8, R101 ;  /* 0x0000006500087308 */ /* 0x0003220000000800 */
[----:B--2---:R-:W-:-:S01]  /*16390*/  FADD.FTZ R5, R99, R14 ;  /* 0x0000000e63057221 */ /* 0x004fc20000010000 */
[----:B0-----:R-:W-:-:S06]  /*163a0*/  MOV R147, R151 ;  /* 0x0000009700937202 */ /* 0x001fcc0000000f00 */
[----:B------:R-:W-:Y:S01]  /*163b0*/  MUFU.EX2 R103, R103 ;  /* 0x0000006700677308 */ /* 0x000fe20000000800 */
[C---:B---3--:R-:W-:Y:S01]  /*163c0*/  F2FP.SATFINITE.E4M3.F32.PACK_AB_MERGE_C R218, R95.reuse, R42, R7 ;  /* 0x0000002a5fda723e */ /* 0x048fe20004807007 */
[----:B------:R-:W-:Y:S01]  /*163d0*/  FADD.FTZ R95, R95, R12 ;  /* 0x0000000c5f5f7221 */ /* 0x000fe20000010000 */
[--C-:B-1----:R-:W-:Y:S02]  /*163e0*/  IMAD.MOV.U32 R101, RZ, RZ, R151.reuse ;  /* 0x000000ffff657224 */ /* 0x102fe400078e0097 */
[----:B------:R-:W-:Y:S02]  /*163f0*/  IMAD.MOV.U32 R42, RZ, RZ, R151 ;  /* 0x000000ffff2a7224 */ /* 0x000fe400078e0097 */
[----:B------:R-:W-:-:S01]  /*16400*/  FADD.FTZ R44, R44, R95 ;  /* 0x0000005f2c2c7221 */ /* 0x000fc20000010000 */
[----:B------:R-:W-:Y:S01]  /*16410*/  MOV R95, R151 ;  /* 0x00000097005f7202 */ /* 0x000fe20000000f00 */
[----:B------:R-:W0:Y:S01]  /*16420*/  MUFU.EX2 R50, R50 ;  /* 0x0000003200327308 */ /* 0x000e220000000800 */
[----:B----4-:R-:W-:-:S01]  /*16430*/  FADD.FTZ R12, R8, R5 ;  /* 0x00000005080c7221 */ /* 0x010fc20000010000 */
[----:B------:R-:W-:Y:S01]  /*16440*/  FADD.FTZ R5, R97, R44 ;  /* 0x0000002c61057221 */ /* 0x000fe20000010000 */
[----:B------:R-:W-:-:S02]  /*16450*/  IMAD.MOV.U32 R97, RZ, RZ, R151 ;  /* 0x000000ffff617224 */ /* 0x000fc400078e0097 */
[----:B------:R-:W-:Y:S01]  /*16460*/  IMAD.MOV.U32 R44, RZ, RZ, R151 ;  /* 0x000000ffff2c7224 */ /* 0x000fe200078e0097 */
[----:B0-----:R-:W-:Y:S01]  /*16470*/  F2FP.SATFINITE.E4M3.F32.PACK_AB_MERGE_C R4, R50, R103, RZ ;  /* 0x000000673204723e */ /* 0x001fe200048070ff */
[----:B------:R-:W-:-:S03]  /*16480*/  FADD.FTZ R103, R103, R12 ;  /* 0x0000000c67677221 */ /* 0x000fc60000010000 */
[----:B------:R-:W-:Y:S01]  /*16490*/  F2FP.SATFINITE.E4M3.F32.PACK_AB_MERGE_C R219, R8, R99, R4 ;  /* 0x0000006308db723e */ /* 0x000fe20004807004 */
[----:B------:R-:W-:-:S01]  /*164a0*/  FADD.FTZ R10, R50, R103 ;  /* 0x00000067320a7221 */ /* 0x000fc20000010000 */
[-C--:B------:R-:W-:Y:S01]  /*164b0*/  MOV R103, R151.reuse ;  /* 0x0000009700677202 */ /* 0x080fe20000000f00 */
[----:B------:R-:W-:Y:S01]  /*164c0*/  IMAD.MOV.U32 R50, RZ, RZ, R151 ;  /* 0x000000ffff327224 */ /* 0x000fe200078e0097 */
[----:B------:R-:W-:Y:S01]  /*164d0*/  MOV R99, R151 ;  /* 0x0000009700637202 */ /* 0x000fe20000000f00 */
[----:B------:R-:W-:Y:S06]  /*164e0*/  @!P2 BRA `(.L_x_483) ;  /* 0x000000280034a947 */ /* 0x000fec0003800000 */
[----:B------:R-:W-:Y:S01]  /*164f0*/  IADD3 R11, R153, -0x2, RZ ;  /* 0xfffffffe990b7810 */ /* 0x000fe20007ffe0ff */
[----:B------:R-:W-:Y:S01]  /*16500*/  IMAD.MOV.U32 R14, RZ, RZ, R6 ;  /* 0x000000ffff0e7224 */ /* 0x000fe200078e0006 */
[----:B------:R-:W-:Y:S01]  /*16510*/  MOV R12, R152 ;  /* 0x00000098000c7202 */ /* 0x000fe20000000f00 */
[----:B------:R-:W-:Y:S01]  /*16520*/  IMAD.MOV.U32 R4, RZ, RZ, R3 ;  /* 0x000000ffff047224 */ /* 0x000fe200078e0003 */
[----:B------:R-:W-:Y:S01]  /*16530*/  CS2R R150, SRZ ;  /* 0x0000000000967805 */ /* 0x000fe2000001ff00 */
[----:B------:R-:W-:Y:S01]  /*16540*/  IMAD.MOV.U32 R7, RZ, RZ, R235 ;  /* 0x000000ffff077224 */ /* 0x000fe200078e00eb */
        /* <DEDUP_REMOVED lines=62> */
[----:B------:R-:W-:-:S07]  /*16930*/  CS2R R24, SRZ ;  /* 0x0000000000187805 */ /* 0x000fce000001ff00 */
.L_x_494:
[----:B------:R-:W-:Y:S01]  /*16940*/  ISETP.NE.AND P1, PT, R12, 0x1, PT ;  /* 0x000000010c00780c */ /* 0x000fe20003f25270 */
[----:B------:R-:W-:Y:S05]  /*16950*/  YIELD ;  /* 0x0000000000007946 */ /* 0x000fea0003800000 */
[----:B------:R-:W-:Y:S02]  /*16960*/  SEL R6, RZ, 0x1, P1 ;  /* 0x00000001ff067807 */ /* 0x000fe40000800000 */
[----:B------:R-:W-:Y:S02]  /*16970*/  ISETP.NE.AND P1, PT, R236, RZ, PT ;  /* 0x000000ffec00720c */ /* 0x000fe40003f25270 */
[----:B------:R-:W-:-:S11]  /*16980*/  LOP3.LUT R235, R7, R6, RZ, 0x3c, !PT ;  /* 0x0000000607eb7212 */ /* 0x000fd600078e3cff */
[----:B------:R-:W-:Y:S05]  /*16990*/  @P1 BRA `(.L_x_484) ;  /* 0x00000000003c1947 */ /* 0x000fea0003800000 */
[----:B------:R-:W-:Y:S05]  /*169a0*/  @!P0 BRA `(.L_x_485) ;  /* 0x0000000000048947 */ /* 0x000fea0003800000 */
[----:B------:R-:W-:Y:S01]  /*169b0*/  BPT.TRAP 0x1 ;  /* 0x000000040000795c */ /* 0x000fe20000300000 */
.L_x_485:
[----:B------:R-:W-:Y:S01]  /*169c0*/  VIADD R3, R12, 0x1 ;  /* 0x000000010c037836 */ /* 0x000fe20000000000 */
[----:B------:R-:W-:-:S04]  /*169d0*/  SHF.L.U32 R6, R235, 0x1f, RZ ;  /* 0x0000001feb067819 */ /* 0x000fc800000006ff */
[----:B------:R-:W-:-:S04]  /*169e0*/  ISETP.NE.AND P2, PT, R3, 0x2, PT ;  /* 0x000000020300780c */ /* 0x000fc80003f45270 */
[----:B------:R-:W-:-:S05]  /*169f0*/  SEL R3, R3, RZ, P2 ;  /* 0x000000ff03037207 */ /* 0x000fca0001000000 */
[----:B------:R-:W-:-:S04]  /*16a00*/  IMAD R3, R3, 0x8, R22 ;  /* 0x0000000803037824 */ /* 0x000fc800078e0216 */
[----:B------:R0:W1:Y:S01]  /*16a10*/  SYNCS.PHASECHK.TRANS64.TRYWAIT P2, [R3+URZ+0x38830], R6 ;  /* 0x03883006030075a7 */ /* 0x000062000804017f */
[----:B------:R-:W-:Y:S05]  /*16a20*/  @!P0 BRA `(.L_x_486) ;  /* 0x0000000000048947 */ /* 0x000fea0003800000 */
[----:B------:R-:W-:Y:S01]  /*16a30*/  BPT.TRAP 0x1 ;  /* 0x000000040000795c */ /* 0x000fe20000300000 */
.L_x_486:
[----:B------:R-:W-:Y:S04]  /*16a40*/  BSSY B0, `(.L_x_484) ;  /* 0x0000004000007945 */ /* 0x000fe80003800000 */
[----:B-1----:R-:W-:Y:S05]  /*16a50*/  @P2 BRA `(.L_x_487) ;  /* 0x0000000000082947 */ /* 0x002fea0003800000 */
[----:B------:R-:W1:Y:S02]  /*16a60*/  SYNCS.PHASECHK.TRANS64.TRYWAIT P2, [R3+URZ+0x38830], R6 ;  /* 0x03883006030075a7 */ /* 0x000e64000804017f */
[----:B-1----:R-:W-:Y:S05]  /*16a70*/  @!P2 BRA `(.L_x_488) ;  /* 0x000000e40078a947 */ /* 0x002fea0003800000 */
.L_x_487:
[----:B------:R-:W-:Y:S05]  /*16a80*/  BSYNC B0 ;  /* 0x0000000000007941 */ /* 0x000fea0003800000 */
.L_x_484:
[----:B01----:R-:W0:Y:S01]  /*16a90*/  S2R R3, SR_TID.X ;  /* 0x0000000000037919 */ /* 0x003e220000002100 */
[----:B------:R-:W-:Y:S01]  /*16aa0*/  VIADD R13, R12, 0x1 ;  /* 0x000000010c0d7836 */ /* 0x000fe20000000000 */
[----:B------:R-:W-:Y:S05]  /*16ab0*/  WARPSYNC.ALL ;  /* 0x0000000000007948 */ /* 0x000fea0003800000 */
[C---:B------:R-:W-:Y:S01]  /*16ac0*/  ISETP.NE.AND P2, PT, R13.reuse, 0x2, PT ;  /* 0x000000020d00780c */ /* 0x040fe20003f45270 */
[----:B------:R-:W-:Y:S01]  /*16ad0*/  IMAD.MOV.U32 R153, RZ, RZ, 0x40000040 ;  /* 0x40000040ff997424 */ /* 0x000fe200078e00ff */
[----:B------:R-:W-:Y:S01]  /*16ae0*/  MOV R9, 0x40000040 ;  /* 0x4000004000097802 */ /* 0x000fe20000000f00 */
[----:B------:R-:W-:Y:S01]  /*16af0*/  IMAD.MOV.U32 R155, RZ, RZ, 0x40000040 ;  /* 0x40000040ff9b7424 */ /* 0x000fe200078e00ff */
[----:B------:R-:W-:Y:S01]  /*16b00*/  SEL R13, R13, RZ, P2 ;  /* 0x000000ff0d0d7207 */ /* 0x000fe20001000000 */
[----:B------:R-:W-:Y:S01]  /*16b10*/  IMAD.MOV.U32 R21, RZ, RZ, 0x40000040 ;  /* 0x40000040ff157424 */ /* 0x000fe200078e00ff */
[----:B------:R-:W-:-:S02]  /*16b20*/  R2UR UR15, R9 ;  /* 0x00000000090f72ca */ /* 0x000fc400000e0000 */
[----:B------:R-:W-:Y:S01]  /*16b30*/  R2UR UR11, R153 ;  /* 0x00000000990b72ca */ /* 0x000fe200000e0000 */
[----:B------:R-:W-:Y:S01]  /*16b40*/  IMAD R8, R13, 0x800, R0 ;  /* 0x000008000d087824 */ /* 0x000fe200078e0200 */
[----:B------:R-:W-:Y:S02]  /*16b50*/  R2UR UR7, R155 ;  /* 0x000000009b0772ca */ /* 0x000fe400000e0000 */
[----:B------:R-:W-:Y:S01]  /*16b60*/  R2UR UR23, R153 ;  /* 0x00000000991772ca */ /* 0x000fe200000e0000 */
[C---:B------:R-:W-:Y:S01]  /*16b70*/  VIADD R152, R8.reuse, 0x2 ;  /* 0x0000000208987836 */ /* 0x040fe20000000000 */
[C---:B------:R-:W-:Y:S01]  /*16b80*/  R2UR UR14, R8.reuse ;  /* 0x00000000080e72ca */ /* 0x040fe200000e0000 */
[C---:B------:R-:W-:Y:S01]  /*16b90*/  VIADD R154, R8.reuse, 0x4 ;  /* 0x00000004089a7836 */ /* 0x040fe20000000000 */
[----:B------:R-:W-:Y:S01]  /*16ba0*/  R2UR UR31, R155 ;  /* 0x000000009b1f72ca */ /* 0x000fe200000e0000 */
[----:B------:R-:W-:Y:S01]  /*16bb0*/  VIADD R20, R8, 0x6 ;  /* 0x0000000608147836 */ /* 0x000fe20000000000 */
[----:B------:R-:W-:-:S02]  /*16bc0*/  R2UR UR10, R152 ;  /* 0x00000000980a72ca */ /* 0x000fc400000e0000 */
[----:B------:R-:W-:Y:S01]  /*16bd0*/  R2UR UR6, R154 ;  /* 0x000000009a0672ca */ /* 0x000fe200000e0000 */
[C---:B------:R-:W-:Y:S01]  /*16be0*/  VIADD R154, R8.reuse, 0x404 ;  /* 0x00000404089a7836 */ /* 0x040fe20000000000 */
[----:B------:R-:W-:Y:S02]  /*16bf0*/  IADD3 R152, R8, 0x400, RZ ;  /* 0x0000040008987810 */ /* 0x000fe40007ffe0ff */
[----:B------:R-:W-:Y:S01]  /*16c00*/  R2UR UR18, R20 ;  /* 0x00000000141272ca */ /* 0x000fe200000e0000 */
[----:B------:R-:W-:Y:S01]  /*16c10*/  VIADD R20, R8, 0x402 ;  /* 0x0000040208147836 */ /* 0x000fe20000000000 */
[----:B0-----:R-:W-:Y:S02]  /*16c20*/  SHF.R.U32.HI R3, RZ, 0x7, R3 ;  /* 0x00000007ff037819 */ /* 0x001fe40000011603 */
[----:B------:R-:W-:Y:S02]  /*16c30*/  R2UR UR22, R152 ;  /* 0x00000000981672ca */ /* 0x000fe400000e0000 */
[----:B------:R-:W-:-:S02]  /*16c40*/  IADD3 R3, R3, 0x8, RZ ;  /* 0x0000000803037810 */ /* 0x000fc40007ffe0ff */
[----:B------:R-:W-:Y:S02]  /*16c50*/  R2UR UR30, R154 ;  /* 0x000000009a1e72ca */ /* 0x000fe400000e0000 */
[C---:B------:R-:W-:Y:S01]  /*16c60*/  R2UR UR19, R21.reuse ;  /* 0x00000000151372ca */ /* 0x040fe200000e0000 */
[----:B------:R0:W-:Y:S01]  /*16c70*/  BAR.SYNC.DEFER_BLOCKING R3, 0x100 ;  /* 0x000400030000751d */ /* 0x0001e20000010000 */
[----:B------:R-:W-:Y:S02]  /*16c80*/  R2UR UR26, R20 ;  /* 0x00000000141a72ca */ /* 0x000fe400000e0000 */
[----:B------:R-:W-:Y:S02]  /*16c90*/  R2UR UR27, R21 ;  /* 0x00000000151b72ca */ /* 0x000fe400000e0000 */
[----:B------:R-:W-:Y:S02]  /*16ca0*/  IADD3 R8, R8, 0x406, RZ ;  /* 0x0000040608087810 */ /* 0x000fe40007ffe0ff */
[----:B------:R-:W-:-:S02]  /*16cb0*/  R2UR UR35, R9 ;  /* 0x00000000092372ca */ /* 0x000fc400000e0000 */
[----:B------:R-:W-:Y:S01]  /*16cc0*/  R2UR UR34, R8 ;  /* 0x00000000082272ca */ /* 0x000fe200000e0000 */
        /* <DEDUP_REMOVED lines=27> */
.L_x_490:
[----:B------:R-:W-:Y:S01]  /*16e80*/  SHF.L.U32 R3, R7, 0x1f, RZ ;  /* 0x0000001f07037819 */ /* 0x000fe200000006ff */
[----:B------:R-:W-:-:S04]  /*16e90*/  IMAD R6, R12, 0x8, R22 ;  /* 0x000000080c067824 */ /* 0x000fc800078e0216 */
[----:B------:R0:W1:Y:S01]  /*16ea0*/  SYNCS.PHASECHK.TRANS64.TRYWAIT P1, [R6+URZ+0x38850], R3 ;  /* 0x03885003060075a7 */ /* 0x000062000802017f */
[----:B------:R-:W-:Y:S05]  /*16eb0*/  @!P0 BRA `(.L_x_491) ;  /* 0x0000000000048947 */ /* 0x000fea0003800000 */
[----:B------:R-:W-:Y:S01]  /*16ec0*/  BPT.TRAP 0x1 ;  /* 0x000000040000795c */ /* 0x000fe20000300000 */
.L_x_491:
[----:B-1----:R-:W-:Y:S05]  /*16ed0*/  @P1 BRA `(.L_x_489) ;  /* 0x0000000000081947 */ /* 0x002fea0003800000 */
[----:B------:R-:W1:Y:S02]  /*16ee0*/  SYNCS.PHASECHK.TRANS64.TRYWAIT P1, [R6+URZ+0x38850], R3 ;  /* 0x03885003060075a7 */ /* 0x000e64000802017f */
[----:B-1----:R-:W-:Y:S05]  /*16ef0*/  @!P1 BRA `(.L_x_492) ;  /* 0x000000e0006c9947 */ /* 0x002fea0003800000 */
.L_x_489:
[----:B01----:R-:W-:Y:S01]  /*16f00*/  VIADD R3, R22, 0x400 ;  /* 0x0000040016037836 */ /* 0x003fe20000000000 */
[----:B------:R-:W-:Y:S01]  /*16f10*/  MOV R7, 0x40000040 ;  /* 0x4000004000077802 */ /* 0x000fe20000000f00 */
[----:B------:R-:W-:Y:S05]  /*16f20*/  WARPSYNC.ALL ;  /* 0x0000000000007948 */ /* 0x000fea0003800000 */
[----:B------:R-:W-:Y:S01]  /*16f30*/  SHF.R.U32.HI R3, RZ, 0x4, R3 ;  /* 0x00000004ff037819 */ /* 0x000fe20000011603 */
[----:B------:R-:W-:Y:S01]  /*16f40*/  WARPGROUP.ARRIVE ;  /* 0x00000000000079c5 */ /* 0x000fe20000000000 */
[----:B------:R-:W-:Y:S01]  /*16f50*/  R2UR UR7, R7 ;  /* 0x00000000070772ca */ /* 0x000fe200000e0000 */
[----:B------:R-:W-:Y:S01]  /*16f60*/  IMAD.MOV.U32 R9, RZ, RZ, 0x40000040 ;  /* 0x40000040ff097424 */ /* 0x000fe200078e00ff */
[----:B------:R-:W-:-:S04]  /*16f70*/  LOP3.LUT R3, R3, 0x3fff, RZ, 0xc0, !PT ;  /* 0x00003fff03037812 */ /* 0x000fc800078ec0ff */
[----:B------:R-:W-:-:S05]  /*16f80*/  LOP3.LUT R3, R3, 0x10000, RZ, 0xfc, !PT ;  /* 0x0001000003037812 */ /* 0x000fca00078efcff */
[----:B------:R-:W-:Y:S01]  /*16f90*/  IMAD R6, R12, 0x800, R3 ;  /* 0x000008000c067824 */ /* 0x000fe200078e0203 */
[----:B------:R-:W-:-:S03]  /*16fa0*/  FMNMX.FTZ R3, R152, R4, !PT ;  /* 0x0000000498037209 */ /* 0x000fc60007810000 */
[C---:B------:R-:W-:Y:S01]  /*16fb0*/  VIADD R8, R6.reuse, 0x2 ;  /* 0x0000000206087836 */ /* 0x040fe20000000000 */
[----:B------:R-:W-:Y:S02]  /*16fc0*/  R2UR UR6, R6 ;  /* 0x00000000060672ca */ /* 0x000fe400000e0000 */
[----:B------:R-:W-:-:S04]  /*16fd0*/  FMNMX.FTZ R3, R153, R3, !PT ;  /* 0x0000000399037209 */ /* 0x000fc80007810000 */
[----:B------:R-:W-:-:S04]  /*16fe0*/  FMNMX.FTZ R3, R156, R3, !PT ;  /* 0x000000039c037209 */ /* 0x000fc80007810000 */
[----:B------:R-:W-:-:S03]  /*16ff0*/  FMNMX.FTZ R3, R157, R3, !PT ;  /* 0x000000039d037209 */ /* 0x000fc60007810000 */
[----:B------:R-:W-:Y:S01]  /*17000*/  QGMMA.64x256x32.F32.E4M3.E4M3 R24, R228, gdesc[UR4], R24, gsb0 ;  /* 0x03e00004e4187df3 */ /* 0x000fe20008000818 */
[----:B------:R-:W-:Y:S01]  /*17010*/  R2UR UR6, R8 ;  /* 0x00000000080672ca */ /* 0x000fe200000e0000 */
[C---:B------:R-:W-:Y:S01]  /*17020*/  VIADD R8, R6.reuse, 0x4 ;  /* 0x0000000406087836 */ /* 0x040fe20000000000 */
[----:B------:R-:W-:Y:S01]  /*17030*/  R2UR UR7, R9 ;  /* 0x00000000090772ca */ /* 0x000fe200000e0000 */
[----:B------:R-:W-:Y:S01]  /*17040*/  VIADD R6, R6, 0x6 ;  /* 0x0000000606067836 */ /* 0x000fe20000000000 */
[----:B------:R-:W-:Y:S02]  /*17050*/  MOV R9, 0x40000040 ;  /* 0x4000004000097802 */ /* 0x000fe40000000f00 */
[----:B------:R-:W-:-:S04]  /*17060*/  FMNMX.FTZ R3, R160, R3, !PT ;  /* 0x00000003a0037209 */ /* 0x000fc80007810000 */
        /* <DEDUP_REMOVED lines=26> */
[----:B------:R-:W-:-:S05]  /*17210*/  FMNMX.FTZ R3, R213, R3, !PT ;  /* 0x00000003d5037209 */ /* 0x000fca0007810000 */
[----:B------:R-:W0:Y:S02]  /*17220*/  SHFL.BFLY PT, R7, R3, 0x2, 0x1f ;  /* 0x0c401f0003077f89 */ /* 0x000e2400000e0000 */
[----:B0-----:R-:W-:Y:S01]  /*17230*/  FMNMX.FTZ R3, R3, R7, !PT ;  /* 0x0000000703037209 */ /* 0x001fe20007810000 */
[----:B------:R-:W-:Y:S01]  /*17240*/  IMAD.MOV.U32 R7, RZ, RZ, 0x40000040 ;  /* 0x40000040ff077424 */ /* 0x000fe200078e00ff */
[----:B------:R-:W-:Y:S02]  /*17250*/  WARPGROUP.DEPBAR.LE gsb0, 0x0 ;  /* 0x00008000000079c5 */ /* 0x000fe40000010000 */
[----:B------:R-:W-:-:S06]  /*17260*/  WARPGROUP.ARRIVE ;  /* 0x00000000000079c5 */ /* 0x000fcc0000000000 */
[----:B------:R-:W0:Y:S01]  /*17270*/  S2R R231, SR_TID.X ;  /* 0x0000000000e77919 */ /* 0x000e220000002100 */
[----:B------:R-:W-:Y:S01]  /*17280*/  QGMMA.64x256x32.F32.E4M3.E4M3 R24, R224, gdesc[UR4], R24, gsb0 ;  /* 0x03e00004e0187df3 */ /* 0x000fe20008000818 */
[----:B------:R-:W-:Y:S02]  /*17290*/  R2UR UR6, R8 ;  /* 0x00000000080672ca */ /* 0x000fe400000e0000 */
[----:B------:R-:W-:Y:S02]  /*172a0*/  R2UR UR7, R9 ;  /* 0x00000000090772ca */ /* 0x000fe400000e0000 */
[----:B------:R-:W-:-:S04]  /*172b0*/  FMNMX.FTZ R8, R154, R14, !PT ;  /* 0x0000000e9a087209 */ /* 0x000fc80007810000 */
[----:B------:R-:W-:-:S04]  /*172c0*/  FMNMX.FTZ R8, R155, R8, !PT ;  /* 0x000000089b087209 */ /* 0x000fc80007810000 */
[----:B------:R-:W-:-:S04]  /*172d0*/  FMNMX.FTZ R8, R158, R8, !PT ;  /* 0x000000089e087209 */ /* 0x000fc80007810000 */
[----:B------:R-:W-:-:S04]  /*172e0*/  FMNMX.FTZ R8, R159, R8, !PT ;  /* 0x000000089f087209 */ /* 0x000fc80007810000 */
[----:B------:R-:W-:-:S04]  /*172f0*/  FMNMX.FTZ R8, R162, R8, !PT ;  /* 0x00000008a2087209 */ /* 0x000fc80007810000 */
[----:B------:R-:W-:Y:S02]  /*17300*/  FMNMX.FTZ R8, R163, R8, !PT ;  /* 0x00000008a3087209 */ /* 0x000fe40007810000 */
[----:B0-----:R-:W-:Y:S02]  /*17310*/  LOP3.LUT R231, R231, 0x7f, RZ, 0xc0, !PT ;  /* 0x0000007fe7e77812 */ /* 0x001fe400078ec0ff */
[----:B------:R-:W-:Y:S02]  /*17320*/  FMNMX.FTZ R8, R166, R8, !PT ;  /* 0x00000008a6087209 */ /* 0x000fe40007810000 */
[----:B------:R-:W-:Y:S02]  /*17330*/  ISETP.NE.AND P1, PT, R231, RZ, PT ;  /* 0x000000ffe700720c */ /* 0x000fe40003f25270 */
[----:B------:R-:W-:Y:S01]  /*17340*/  FMNMX.FTZ R8, R167, R8, !PT ;  /* 0x00000008a7087209 */ /* 0x000fe20007810000 */
[----:B------:R-:W0:Y:S03]  /*17350*/  S2R R231, SR_TID.X ;  /* 0x0000000000e77919 */ /* 0x000e260000002100 */
[----:B------:R-:W-:-:S04]  /*17360*/  FMNMX.FTZ R8, R170, R8, !PT ;  /* 0x00000008aa087209 */ /* 0x000fc80007810000 */
[----:B------:R-:W-:-:S04]  /*17370*/  FMNMX.FTZ R8, R171, R8, !PT ;  /* 0x00000008ab087209 */ /* 0x000fc80007810000 */
[----:B------:R-:W-:-:S04]  /*17380*/  FMNMX.FTZ R8, R174, R8, !PT ;  /* 0x00000008ae087209 */ /* 0x000fc80007810000 */
[----:B------:R-:W-:-:S04]  /*17390*/  FMNMX.FTZ R8, R175, R8, !PT ;  /* 0x00000008af087209 */ /* 0x000fc80007810000 */
[----:B------:R-:W-:-:S04]  /*173a0*/  FMNMX.FTZ R8, R178, R8, !PT ;  /* 0x00000008b2087209 */ /* 0x000fc80007810000 */
[----:B------:R-:W-:-:S04]  /*173b0*/  FMNMX.FTZ R8, R179, R8, !PT ;  /* 0x00000008b3087209 */ /* 0x000fc80007810000 */
[----:B------:R-:W-:-:S04]  /*173c0*/  FMNMX.FTZ R8, R182, R8, !PT ;  /* 0x00000008b6087209 */ /* 0x000fc80007810000 */
[----:B------:R-:W-:Y:S02]  /*173d0*/  FMNMX.FTZ R8, R183, R8, !PT ;  /* 0x00000008b7087209 */ /* 0x000fe40007810000 */
[----:B0-----:R-:W-:Y:S02]  /*173e0*/  SHF.R.U32.HI R231, RZ, 0x7, R231 ;  /* 0x00000007ffe77819 */ /* 0x001fe400000116e7 */
        /* <DEDUP_REMOVED lines=18> */
[----:B------:R-:W-:Y:S02]  /*17510*/  WARPGROUP.DEPBAR.LE gsb0, 0x0 ;  /* 0x00008000000079c5 */ /* 0x000fe40000010000 */
[----:B------:R-:W-:-:S06]  /*17520*/  WARPGROUP.ARRIVE ;  /* 0x00000000000079c5 */ /* 0x000fcc0000000000 */
[----:B------:R-:W-:Y:S01]  /*17530*/  QGMMA.64x256x32.F32.E4M3.E4M3 R24, R220, gdesc[UR4], R24, gsb0 ;  /* 0x03e00004dc187df3 */ /* 0x000fe20008000818 */
[----:B------:R-:W-:Y:S02]  /*17540*/  R2UR UR7, R7 ;  /* 0x00000000070772ca */ /* 0x000fe400000e0000 */
[----:B------:R-:W0:Y:S01]  /*17550*/  SHFL.BFLY PT, R7, R3, 0x1, 0x1f ;  /* 0x0c201f0003077f89 */ /* 0x000e2200000e0000 */
[----:B------:R-:W-:-:S03]  /*17560*/  R2UR UR6, R6 ;  /* 0x00000000060672ca */ /* 0x000fc600000e0000 */
[----:B------:R-:W1:Y:S01]  /*17570*/  SHFL.BFLY PT, R6, R9, 0x1, 0x1f ;  /* 0x0c201f0009067f89 */ /* 0x000e6200000e0000 */
[----:B0-----:R-:W-:Y:S02]  /*17580*/  FMNMX.FTZ R3, R3, R7, !PT ;  /* 0x0000000703037209 */ /* 0x001fe40007810000 */
[----:B-1----:R-:W-:-:S03]  /*17590*/  FMNMX.FTZ R6, R9, R6, !PT ;  /* 0x0000000609067209 */ /* 0x002fc60007810000 */
[----:B------:R-:W-:Y:S01]  /*175a0*/  FFMA.FTZ R15, R2, R3, -8 ;  /* 0xc1000000020f7423 */ /* 0x000fe20000010003 */
[----:B------:R-:W-:-:S01]  /*175b0*/  FADD.FTZ R7, -R3, R4 ;  /* 0x0000000403077221 */ /* 0x000fc20000010100 */
[----:B------:R-:W-:Y:S02]  /*175c0*/  FADD.FTZ R4, -R6, R14 ;  /* 0x0000000e06047221 */ /* 0x000fe40000010100 */
[----:B------:R-:W-:-:S01]  /*175d0*/  FFMA.FTZ R14, R2, R156, -R15 ;  /* 0x0000009c020e7223 */ /* 0x000fc2000001080f */
[C-C-:B------:R-:W-:Y:S01]  /*175e0*/  FFMA.FTZ R156, R2.reuse, R165, -R15.reuse ;  /* 0x000000a5029c7223 */ /* 0x140fe2000001080f */
[----:B------:R-:W-:-:S01]  /*175f0*/  FFMA.FTZ R165, R2, R176, -R15 ;  /* 0x000000b002a57223 */ /* 0x000fc2000001080f */
[C-C-:B------:R-:W-:Y:S01]  /*17600*/  FFMA.FTZ R176, R2.reuse, R185, -R15.reuse ;  /* 0x000000b902b07223 */ /* 0x140fe2000001080f */
[----:B------:R-:W-:-:S01]  /*17610*/  FFMA.FTZ R185, R2, R196, -R15 ;  /* 0x000000c402b97223 */ /* 0x000fc2000001080f */
[C---:B------:R-:W-:Y:S01]  /*17620*/  FFMA.FTZ R196, R2.reuse, R205, -R15 ;  /* 0x000000cd02c47223 */ /* 0x040fe2000001080f */
[----:B------:R-:W-:-:S01]  /*17630*/  FFMA.FTZ R205, R2, R6, -8 ;  /* 0xc100000002cd7423 */ /* 0x000fc20000010006 */
[C---:B------:R-:W-:Y:S01]  /*17640*/  FMUL.FTZ R7, R2.reuse, R7 ;  /* 0x0000000702077220 */ /* 0x040fe20000410000 */
[C---:B------:R-:W-:Y:S01]  /*17650*/  FMUL.FTZ R4, R2.reuse, R4 ;  /* 0x0000000402047220 */ /* 0x040fe20000410000 */
[C---:B------:R-:W-:Y:S01]  /*17660*/  FFMA.FTZ R8, R2.reuse, R152, -R15 ;  /* 0x0000009802087223 */ /* 0x040fe2000001080f */
[----:B------:R-:W-:-:S01]  /*17670*/  FFMA.FTZ R154, R2, R154, -R205 ;  /* 0x0000009a029a7223 */ /* 0x000fc200000108cd */
[C---:B------:R-:W-:Y:S01]  /*17680*/  FFMA.FTZ R9, R2.reuse, R153, -R15 ;  /* 0x0000009902097223 */ /* 0x040fe2000001080f */
[----:B------:R-:W-:-:S01]  /*17690*/  FFMA.FTZ R155, R2, R155, -R205 ;  /* 0x0000009b029b7223 */ /* 0x000fc200000108cd */
[----:B------:R-:W-:Y:S01]  /*176a0*/  MUFU.EX2 R7, R7 ;  /* 0x0000000700077308 */ /* 0x000fe20000000800 */
[----:B------:R-:W-:-:S01]  /*176b0*/  FFMA.FTZ R158, R2, R158, -R205 ;  /* 0x0000009e029e7223 */ /* 0x000fc200000108cd */
[C---:B------:R-:W-:Y:S01]  /*176c0*/  FFMA.FTZ R20, R2.reuse, R157, -R15 ;  /* 0x0000009d02147223 */ /* 0x040fe2000001080f */
[----:B------:R-:W-:-:S01]  /*176d0*/  FFMA.FTZ R159, R2, R159, -R205 ;  /* 0x0000009f029f7223 */ /* 0x000fc200000108cd */
[C---:B------:R-:W-:Y:S01]  /*176e0*/  FFMA.FTZ R21, R2.reuse, R160, -R15 ;  /* 0x000000a002157223 */ /* 0x040fe2000001080f */
[----:B------:R-:W-:-:S01]  /*176f0*/  FFMA.FTZ R162, R2, R162, -R205 ;  /* 0x000000a202a27223 */ /* 0x000fc200000108cd */
[C---:B------:R-:W-:Y:S01]  /*17700*/  FFMA.FTZ R152, R2.reuse, R161, -R15 ;  /* 0x000000a102987223 */ /* 0x040fe2000001080f */
[----:B------:R-:W-:-:S01]  /*17710*/  FFMA.FTZ R163, R2, R163, -R205 ;  /* 0x000000a302a37223 */ /* 0x000fc200000108cd */
[----:B------:R-:W-:Y:S01]  /*17720*/  MUFU.EX2 R4, R4 ;  /* 0x0000000400047308 */ /* 0x000fe20000000800 */
[----:B------:R-:W-:-:S01]  /*17730*/  FFMA.FTZ R153, R2, R164, -R15 ;  /* 0x000000a402997223 */ /* 0x000fc2000001080f */
[C-C-:B------:R-:W-:Y:S01]  /*17740*/  FFMA.FTZ R166, R2.reuse, R166, -R205.reuse ;  /* 0x000000a602a67223 */ /* 0x140fe200000108cd */
[----:B------:R-:W-:-:S01]  /*17750*/  FFMA.FTZ R167, R2, R167, -R205 ;  /* 0x000000a702a77223 */ /* 0x000fc200000108cd */
[C---:B------:R-:W-:Y:S01]  /*17760*/  FFMA.FTZ R157, R2.reuse, R168, -R15 ;  /* 0x000000a8029d7223 */ /* 0x040fe2000001080f */
[----:B------:R-:W-:-:S01]  /*17770*/  FFMA.FTZ R170, R2, R170, -R205 ;  /* 0x000000aa02aa7223 */ /* 0x000fc200000108cd */
[C---:B------:R-:W-:Y:S01]  /*17780*/  FFMA.FTZ R160, R2.reuse, R169, -R15 ;  /* 0x000000a902a07223 */ /* 0x040fe2000001080f */
[----:B------:R-:W-:-:S01]  /*17790*/  FFMA.FTZ R171, R2, R171, -R205 ;  /* 0x000000ab02ab7223 */ /* 0x000fc200000108cd */
[----:B------:R-:W0:Y:S01]  /*177a0*/  MUFU.EX2 R8, R8 ;  /* 0x0000000800087308 */ /* 0x000e220000000800 */
[----:B------:R-:W-:-:S01]  /*177b0*/  FFMA.FTZ R161, R2, R172, -R15 ;  /* 0x000000ac02a17223 */ /* 0x000fc2000001080f */
[C---:B------:R-:W-:Y:S01]  /*177c0*/  FFMA.FTZ R174, R2.reuse, R174, -R205 ;  /* 0x000000ae02ae7223 */ /* 0x040fe200000108cd */
[----:B------:R-:W-:-:S01]  /*177d0*/  FFMA.FTZ R164, R2, R173, -R15 ;  /* 0x000000ad02a47223 */ /* 0x000fc2000001080f */
[C-C-:B------:R-:W-:Y:S01]  /*177e0*/  FFMA.FTZ R175, R2.reuse, R175, -R205.reuse ;  /* 0x000000af02af7223 */ /* 0x140fe200000108cd */
[----:B------:R-:W-:-:S01]  /*177f0*/  FFMA.FTZ R178, R2, R178, -R205 ;  /* 0x000000b202b27223 */ /* 0x000fc200000108cd */
[C---:B------:R-:W-:Y:S01]  /*17800*/  FFMA.FTZ R168, R2.reuse, R177, -R15 ;  /* 0x000000b102a87223 */ /* 0x040fe2000001080f */
[----:B------:R-:W-:-:S01]  /*17810*/  FFMA.FTZ R179, R2, R179, -R205 ;  /* 0x000000b302b37223 */ /* 0x000fc200000108cd */
[----:B------:R-:W1:Y:S01]  /*17820*/  MUFU.EX2 R154, R154 ;  /* 0x0000009a009a7308 */ /* 0x000e620000000800 */
[----:B------:R-:W-:-:S01]  /*17830*/  FFMA.FTZ R169, R2, R180, -R15 ;  /* 0x000000b402a97223 */ /* 0x000fc2000001080f */
[C---:B------:R-:W-:Y:S01]  /*17840*/  FFMA.FTZ R182, R2.reuse, R182, -R205 ;  /* 0x000000b602b67223 */ /* 0x040fe200000108cd */
[----:B------:R-:W-:-:S01]  /*17850*/  FFMA.FTZ R172, R2, R181, -R15 ;  /* 0x000000b502ac7223 */ /* 0x000fc2000001080f */
[C---:B------:R-:W-:Y:S01]  /*17860*/  FFMA.FTZ R183, R2.reuse, R183, -R205 ;  /* 0x000000b702b77223 */ /* 0x040fe200000108cd */
[----:B------:R-:W-:-:S01]  /*17870*/  FFMA.FTZ R173, R2, R184, -R15 ;  /* 0x000000b802ad7223 */ /* 0x000fc2000001080f */
[C-C-:B------:R-:W-:Y:S01]  /*17880*/  FFMA.FTZ R186, R2.reuse, R186, -R205.reuse ;  /* 0x000000ba02ba7223 */ /* 0x140fe200000108cd */
[----:B------:R-:W-:-:S01]  /*17890*/  FFMA.FTZ R187, R2, R187, -R205 ;  /* 0x000000bb02bb7223 */ /* 0x000fc200000108cd */
[----:B------:R-:W2:Y:S01]  /*178a0*/  MUFU.EX2 R9, R9 ;  /* 0x0000000900097308 */ /* 0x000ea20000000800 */
[----:B0-----:R-:W-:-:S01]  /*178b0*/  FFMA.FTZ R5, R7, R5, R8 ;  /* 0x0000000507057223 */ /* 0x001fc20000010008 */
[C---:B------:R-:W-:Y:S01]  /*178c0*/  FFMA.FTZ R177, R2.reuse, R188, -R15 ;  /* 0x000000bc02b17223 */ /* 0x040fe2000001080f */
[----:B------:R-:W-:-:S01]  /*178d0*/  FFMA.FTZ R190, R2, R190, -R205 ;  /* 0x000000be02be7223 */ /* 0x000fc200000108cd */
[C---:B------:R-:W-:Y:S01]  /*178e0*/  FFMA.FTZ R180, R2.reuse, R189, -R15 ;  /* 0x000000bd02b47223 */ /* 0x040fe2000001080f */
[----:B------:R-:W-:-:S01]  /*178f0*/  FFMA.FTZ R191, R2, R191, -R205 ;  /* 0x000000bf02bf7223 */ /* 0x000fc200000108cd */
[C---:B------:R-:W-:Y:S01]  /*17900*/  FFMA.FTZ R181, R2.reuse, R192, -R15 ;  /* 0x000000c002b57223 */ /* 0x040fe2000001080f */
[----:B------:R-:W-:-:S01]  /*17910*/  FFMA.FTZ R194, R2, R194, -R205 ;  /* 0x000000c202c27223 */ /* 0x000fc200000108cd */
[----:B------:R-:W0:Y:S01]  /*17920*/  MUFU.EX2 R155, R155 ;  /* 0x0000009b009b7308 */ /* 0x000e220000000800 */
[----:B-1----:R-:W-:-:S01]  /*17930*/  FFMA.FTZ R10, R4, R10, R154 ;  /* 0x0000000a040a7223 */ /* 0x002fc2000001009a */
[C---:B------:R-:W-:Y:S01]  /*17940*/  FFMA.FTZ R184, R2.reuse, R193, -R15 ;  /* 0x000000c102b87223 */ /* 0x040fe2000001080f */
[----:B------:R-:W-:-:S01]  /*17950*/  FFMA.FTZ R195, R2, R195, -R205 ;  /* 0x000000c302c37223 */ /* 0x000fc200000108cd */
[C---:B------:R-:W-:Y:S01]  /*17960*/  FFMA.FTZ R198, R2.reuse, R198, -R205 ;  /* 0x000000c602c67223 */ /* 0x040fe200000108cd */
[----:B------:R-:W-:-:S01]  /*17970*/  FFMA.FTZ R188, R2, R197, -R15 ;  /* 0x000000c502bc7223 */ /* 0x000fc2000001080f */
[C---:B------:R-:W-:Y:S01]  /*17980*/  FFMA.FTZ R199, R2.reuse, R199, -R205 ;  /* 0x000000c702c77223 */ /* 0x040fe200000108cd */
[----:B------:R-:W-:-:S01]  /*17990*/  FFMA.FTZ R189, R2, R200, -R15 ;  /* 0x000000c802bd7223 */ /* 0x000fc2000001080f */
[----:B------:R-:W1:Y:S01]  /*179a0*/  MUFU.EX2 R14, R14 ;  /* 0x0000000e000e7308 */ /* 0x000e620000000800 */
[----:B--2---:R-:W-:-:S01]  /*179b0*/  FADD.FTZ R5, R9, R5 ;  /* 0x0000000509057221 */ /* 0x004fc20000010000 */
[C---:B------:R-:W-:Y:S01]  /*179c0*/  FFMA.FTZ R202, R2.reuse, R202, -R205 ;  /* 0x000000ca02ca7223 */ /* 0x040fe200000108cd */
[----:B------:R-:W-:-:S01]  /*179d0*/  FFMA.FTZ R192, R2, R201, -R15 ;  /* 0x000000c902c07223 */ /* 0x000fc2000001080f */
[C---:B------:R-:W-:Y:S01]  /*179e0*/  FFMA.FTZ R203, R2.reuse, R203, -R205 ;  /* 0x000000cb02cb7223 */ /* 0x040fe200000108cd */
[----:B------:R-:W-:-:S01]  /*179f0*/  FFMA.FTZ R193, R2, R204, -R15 ;  /* 0x000000cc02c17223 */ /* 0x000fc2000001080f */
[C-C-:B------:R-:W-:Y:S01]  /*17a00*/  FFMA.FTZ R206, R2.reuse, R206, -R205.reuse ;  /* 0x000000ce02ce7223 */ /* 0x140fe200000108cd */
[----:B------:R-:W-:-:S01]  /*17a10*/  FFMA.FTZ R207, R2, R207, -R205 ;  /* 0x000000cf02cf7223 */ /* 0x000fc200000108cd */
[----:B------:R-:W2:Y:S01]  /*17a20*/  MUFU.EX2 R158, R158 ;  /* 0x0000009e009e7308 */ /* 0x000ea20000000800 */
[----:B0-----:R-:W-:-:S01]  /*17a30*/  FADD.FTZ R10, R155, R10 ;  /* 0x0000000a9b0a7221 */ /* 0x001fc20000010000 */
[C---:B------:R-:W-:Y:S01]  /*17a40*/  FFMA.FTZ R197, R2.reuse, R208, -R15 ;  /* 0x000000d002c57223 */ /* 0x040fe2000001080f */
[----:B------:R-:W-:-:S01]  /*17a50*/  FFMA.FTZ R210, R2, R210, -R205 ;  /* 0x000000d202d27223 */ /* 0x000fc200000108cd */
[C---:B------:R-:W-:Y:S01]  /*17a60*/  FFMA.FTZ R200, R2.reuse, R209, -R15 ;  /* 0x000000d102c87223 */ /* 0x040fe2000001080f */
[----:B------:R-:W-:-:S01]  /*17a70*/  FFMA.FTZ R211, R2, R211, -R205 ;  /* 0x000000d302d37223 */ /* 0x000fc200000108cd */
[C---:B------:R-:W-:Y:S01]  /*17a80*/  FFMA.FTZ R201, R2.reuse, R212, -R15 ;  /* 0x000000d402c97223 */ /* 0x040fe2000001080f */
[----:B------:R-:W-:-:S01]  /*17a90*/  FFMA.FTZ R214, R2, R214, -R205 ;  /* 0x000000d602d67223 */ /* 0x000fc200000108cd */
[----:B------:R-:W0:Y:S01]  /*17aa0*/  MUFU.EX2 R20, R20 ;  /* 0x0000001400147308 */ /* 0x000e220000000800 */
[----:B-1----:R-:W-:-:S01]  /*17ab0*/  FADD.FTZ R5, R14, R5 ;  /* 0x000000050e057221 */ /* 0x002fc20000010000 */
[C---:B------:R-:W-:Y:S01]  /*17ac0*/  FFMA.FTZ R15, R2.reuse, R213, -R15 ;  /* 0x000000d5020f7223 */ /* 0x040fe2000001080f */
[----:B------:R-:W-:-:S01]  /*17ad0*/  FFMA.FTZ R205, R2, R215, -R205 ;  /* 0x000000d702cd7223 */ /* 0x000fc200000108cd */
[----:B------:R-:W-:Y:S01]  /*17ae0*/  @!P1 IMAD R204, R13, 0x8, R22 ;  /* 0x000000080dcc9824 */ /* 0x000fe200078e0216 */
[----:B------:R-:W-:-:S03]  /*17af0*/  IADD3 R208, -R231, 0xb, RZ ;  /* 0x0000000be7d07810 */ /* 0x000fc60007ffe1ff */
[----:B------:R-:W1:Y:S01]  /*17b00*/  MUFU.EX2 R159, R159 ;  /* 0x0000009f009f7308 */ /* 0x000e620000000800 */
[----:B--2---:R-:W-:-:S01]  /*17b10*/  FADD.FTZ R10, R158, R10 ;  /* 0x0000000a9e0a7221 */ /* 0x004fc20000010000 */
[----:B------:R-:W-:-:S04]  /*17b20*/  @!P1 IADD3 R204, R204, 0x38840, RZ ;  /* 0x00038840cccc9810 */ /* 0x000fc80007ffe0ff */
[----:B------:R-:W-:Y:S02]  /*17b30*/  @!P1 PRMT R204, RZ, 0x654, R204 ;  /* 0x00000654ffcc9816 */ /* 0x000fe400000000cc */
        /* <DEDUP_REMOVED lines=36> */
[----:B------:R-:W-:Y:S02]  /*17d80*/  WARPGROUP.DEPBAR.LE gsb0, 0x0 ;  /* 0x00008000000079c5 */ /* 0x000fe40000010000 */
[----:B------:R-:W-:-:S04]  /*17d90*/  WARPGROUP.ARRIVE ;  /* 0x00000000000079c5 */ /* 0x000fc80000000000 */
[----:B------:R-:W2:Y:S01]  /*17da0*/  MUFU.EX2 R168, R168 ;  /* 0x000000a800a87308 */ /* 0x000ea20000000800 */
[----:B0-----:R-:W-:-:S01]  /*17db0*/  FADD.FTZ R5, R165, R5 ;  /* 0x00000005a5057221 */ /* 0x001fc20000010000 */
[----:B------:R-:W-:Y:S06]  /*17dc0*/  QGMMA.64x256x32.F32.E4M3.E4M3 R24, R216, gdesc[UR4], R24, gsb0 ;  /* 0x03e00004d8187df3 */ /* 0x000fec0008000818 */
        /* <DEDUP_REMOVED lines=68> */
[----:B------:R-:W-:Y:S02]  /*18210*/  WARPGROUP.DEPBAR.LE gsb0, 0x0 ;  /* 0x00008000000079c5 */ /* 0x000fe40000010000 */
[----:B------:R1:W-:Y:S06]  /*18220*/  BAR.ARV R208, 0x100 ;  /* 0x000400d00000751d */ /* 0x0003ec0000002000 */
[----:B------:R-:W3:Y:S01]  /*18230*/  MUFU.EX2 R214, R214 ;  /* 0x000000d600d67308 */ /* 0x000ee20000000800 */
[----:B--2---:R-:W-:-:S01]  /*18240*/  FADD.FTZ R10, R211, R10 ;  /* 0x0000000ad30a7221 */ /* 0x004fc20000010000 */
[----:B------:R1:W-:Y:S01]  /*18250*/  @!P1 SYNCS.ARRIVE.TRANS64.RED.A1T0 RZ, [R204+URZ], RZ ;  /* 0x000000ffccff99a7 */ /* 0x0003e2000810043f */
[----:B0-----:R-:W-:-:S05]  /*18260*/  FADD.FTZ R5, R201, R5 ;  /* 0x00000005c9057221 */ /* 0x001fca0000010000 */
[----:B------:R-:W0:Y:S08]  /*18270*/  MUFU.EX2 R15, R15 ;  /* 0x0000000f000f7308 */ /* 0x000e300000000800 */
[----:B------:R-:W2:Y:S01]  /*18280*/  MUFU.EX2 R205, R205 ;  /* 0x000000cd00cd7308 */ /* 0x000ea20000000800 */
[----:B---3--:R-:W-:-:S01]  /*18290*/  FADD.FTZ R10, R214, R10 ;  /* 0x0000000ad60a7221 */ /* 0x008fc20000010000 */
[----:B0-----:R-:W-:-:S03]  /*182a0*/  FADD.FTZ R5, R15, R5 ;  /* 0x000000050f057221 */ /* 0x001fc60000010000 */
[----:B--2---:R-:W-:Y:S01]  /*182b0*/  FADD.FTZ R10, R205, R10 ;  /* 0x0000000acd0a7221 */ /* 0x004fe20000010000 */
[----:B-1----:R-:W-:Y:S06]  /*182c0*/  @!P0 BRA `(.L_x_493) ;  /* 0x0000000000048947 */ /* 0x002fec0003800000 */
[----:B------:R-:W-:Y:S01]  /*182d0*/  BPT.TRAP 0x1 ;  /* 0x000000040000795c */ /* 0x000fe20000300000 */
.L_x_493:
[----:B------:R-:W-:Y:S01]  /*182e0*/  IMAD R12, R12, 0x8, R22 ;  /* 0x000000080c0c7824 */ /* 0x000fe200078e0216 */
[----:B------:R-:W-:Y:S01]  /*182f0*/  ISETP.GT.AND P1, PT, R11, RZ, PT ;  /* 0x000000ff0b00720c */ /* 0x000fe20003f24270 */
[----:B------:R-:W-:Y:S01]  /*18300*/  IMAD.U32 R204, RZ, RZ, UR44 ;  /* 0x0000002cffcc7e24 */ /* 0x000fe2000f8e00ff */
[----:B------:R-:W-:Y:S01]  /*18310*/  F2FP.SATFINITE.E4M3.F32.PACK_AB_MERGE_C R14, R20, R14, RZ ;  /* 0x0000000e140e723e */ /* 0x000fe200048070ff */
[----:B------:R-:W-:Y:S01]  /*18320*/  VIADD R12, R12, 0x38860 ;  /* 0x000388600c0c7836 */ /* 0x000fe20000000000 */
[----:B------:R-:W-:Y:S01]  /*18330*/  F2FP.SATFINITE.E4M3.F32.PACK_AB_MERGE_C R158, R159, R158, RZ ;  /* 0x0000009e9f9e723e */ /* 0x000fe200048070ff */
[-C--:B------:R-:W-:Y:S01]  /*18340*/  FMUL.FTZ R24, R24, R7.reuse ;  /* 0x0000000718187220 */ /* 0x080fe20000410000 */
[----:B------:R-:W-:Y:S01]  /*18350*/  F2FP.SATFINITE.E4M3.F32.PACK_AB_MERGE_C R8, R9, R8, R14 ;  /* 0x000000080908723e */ /* 0x000fe2000480700e */
[-C--:B------:R-:W-:Y:S01]  /*18360*/  FMUL.FTZ R25, R25, R7.reuse ;  /* 0x0000000719197220 */ /* 0x080fe20000410000 */
[----:B------:R-:W-:Y:S01]  /*18370*/  PRMT R12, R204, 0x654, R12 ;  /* 0x00000654cc0c7816 */ /* 0x000fe2000000000c */
[----:B------:R-:W-:Y:S01]  /*18380*/  FMUL.FTZ R28, R28, R7 ;  /* 0x000000071c1c7220 */ /* 0x000fe20000410000 */
[----:B------:R-:W-:Y:S01]  /*18390*/  F2FP.SATFINITE.E4M3.F32.PACK_AB_MERGE_C R153, R156, R153, RZ ;  /* 0x000000999c99723e */ /* 0x000fe200048070ff */
[----:B------:R-:W-:Y:S01]  /*183a0*/  FMUL.FTZ R29, R29, R7 ;  /* 0x000000071d1d7220 */ /* 0x000fe20000410000 */
[----:B------:R-:W-:Y:S01]  /*183b0*/  F2FP.SATFINITE.E4M3.F32.PACK_AB_MERGE_C R166, R167, R166, RZ ;  /* 0x000000a6a7a6723e */ /* 0x000fe200048070ff */
[----:B------:R0:W-:Y:S01]  /*183c0*/  SYNCS.ARRIVE.TRANS64.RED.A1T0 RZ, [R12+URZ], RZ ;  /* 0x000000ff0cff79a7 */ /* 0x0001e2000810043f */
[----:B------:R-:W-:Y:S01]  /*183d0*/  F2FP.SATFINITE.E4M3.F32.PACK_AB_MERGE_C R161, R164, R161, RZ ;  /* 0x000000a1a4a1723e */ /* 0x000fe200048070ff */
[-C--:B------:R-:W-:Y:S01]  /*183e0*/  FMUL.FTZ R32, R32, R7.reuse ;  /* 0x0000000720207220 */ /* 0x080fe20000410000 */
[----:B------:R-:W-:Y:S01]  /*183f0*/  F2FP.SATFINITE.E4M3.F32.PACK_AB_MERGE_C R174, R175, R174, RZ ;  /* 0x000000aeafae723e */ /* 0x000fe200048070ff */
[----:B------:R-:W-:Y:S01]  /*18400*/  FMUL.FTZ R33, R33, R7 ;  /* 0x0000000721217220 */ /* 0x000fe20000410000 */
        /* <DEDUP_REMOVED lines=151> */
[----:B------:R-:W-:Y:S02]  /*18d80*/  IADD3 R11, R11, -0x1, RZ ;  /* 0xffffffff0b0b7810 */ /* 0x000fe40007ffe0ff */
[----:B0-----:R-:W-:Y:S01]  /*18d90*/  MOV R12, R13 ;  /* 0x0000000d000c7202 */ /* 0x001fe20000000f00 */
[----:B------:R-:W-:Y:S06]  /*18da0*/  @P1 BRA `(.L_x_494) ;  /* 0xffffffd800e41947 */ /* 0x000fec000383ffff */
[----:B------:R-:W-:-:S07]  /*18db0*/  IMAD.MOV.U32 R152, RZ, RZ, R13 ;  /* 0x000000ffff987224 */ /* 0x000fce00078e000d */
.L_x_483:
[----:B------:R-:W-:Y:S05]  /*18dc0*/  WARPSYNC.ALL ;  /* 0x0000000000007948 */ /* 0x000fea0003800000 */
[----:B------:R-:W-:Y:S06]  /*18dd0*/  BAR.ARV 0x8, 0x180 ;  /* 0x0206000000007b1d */ /* 0x000fec0000002000 */
[----:B------:R-:W-:Y:S05]  /*18de0*/  @!P0 BRA `(.L_x_495) ;  /* 0x0000000000048947 */ /* 0x000fea0003800000 */
[----:B------:R-:W-:Y:S01]  /*18df0*/  BPT.TRAP 0x1 ;  /* 0x000000040000795c */ /* 0x000fe20000300000 */
.L_x_495:
[----:B------:R-:W-:Y:S01]  /*18e00*/  IMAD R4, R152, 0x8, R22 ;  /* 0x0000000898047824 */ /* 0x000fe200078e0216 */
[----:B------:R-:W-:-:S04]  /*18e10*/  SHF.L.U32 R7, R235, 0x1f, RZ ;  /* 0x0000001feb077819 */ /* 0x000fc800000006ff */
[----:B------:R0:W1:Y:S01]  /*18e20*/  SYNCS.PHASECHK.TRANS64.TRYWAIT P1, [R4+URZ+0x38850], R7 ;  /* 0x03885007040075a7 */ /* 0x000062000802017f */
[----:B------:R-:W-:Y:S05]  /*18e30*/  @!P0 BRA `(.L_x_496) ;  /* 0x0000000000048947 */ /* 0x000fea0003800000 */
[----:B------:R-:W-:Y:S01]  /*18e40*/  BPT.TRAP 0x1 ;  /* 0x000000040000795c */ /* 0x000fe20000300000 */
.L_x_496:
[----:B------:R-:W-:-:S04]  /*18e50*/  IADD3 R22, R22, 0x400, RZ ;  /* 0x0000040016167810 */ /* 0x000fc80007ffe0ff */
[----:B------:R-:W-:-:S04]  /*18e60*/  SHF.R.U32.HI R22, RZ, 0x4, R22 ;  /* 0x00000004ff167819 */ /* 0x000fc80000011616 */
[----:B------:R-:W-:-:S04]  /*18e70*/  LOP3.LUT R22, R22, 0x3fff, RZ, 0xc0, !PT ;  /* 0x00003fff16167812 */ /* 0x000fc800078ec0ff */
[----:B------:R-:W-:Y:S01]  /*18e80*/  LOP3.LUT R9, R22, 0x10000, RZ, 0xfc, !PT ;  /* 0x0001000016097812 */ /* 0x000fe200078efcff */
[----:B-1----:R-:W-:Y:S06]  /*18e90*/  @P1 BRA `(.L_x_497) ;  /* 0x0000000000081947 */ /* 0x002fec0003800000 */
[----:B------:R-:W1:Y:S02]  /*18ea0*/  SYNCS.PHASECHK.TRANS64.TRYWAIT P1, [R4+URZ+0x38850], R7 ;  /* 0x03885007040075a7 */ /* 0x000e64000802017f */
[----:B-1----:R-:W-:Y:S05]  /*18eb0*/  @!P1 BRA `(.L_x_498) ;  /* 0x000000c000909947 */ /* 0x002fea0003800000 */
.L_x_497:
[----:B------:R-:W-:Y:S01]  /*18ec0*/  IMAD R8, R152, 0x800, R9 ;  /* 0x0000080098087824 */ /* 0x000fe200078e0209 */
[----:B------:R-:W2:Y:S01]  /*18ed0*/  LDL R0, [R1+0x3c] ;  /* 0x00003c0001007983 */ /* 0x000ea20000100800 */
[----:B------:R-:W-:Y:S01]  /*18ee0*/  IMAD.MOV.U32 R9, RZ, RZ, 0x40000040 ;  /* 0x40000040ff097424 */ /* 0x000fe200078e00ff */
[----:B------:R-:W-:Y:S05]  /*18ef0*/  WARPSYNC.ALL ;  /* 0x0000000000007948 */ /* 0x000fea0003800000 */
[C---:B------:R-:W-:Y:S01]  /*18f00*/  R2UR UR6, R8.reuse ;  /* 0x00000000080672ca */ /* 0x040fe200000e0000 */
[----:B------:R-:W0:Y:S01]  /*18f10*/  LDL R22, [R1+0x1c] ;  /* 0x00001c0001167983 */ /* 0x000e220000100800 */
[----:B------:R-:W-:Y:S01]  /*18f20*/  R2UR UR7, R9 ;  /* 0x00000000090772ca */ /* 0x000fe200000e0000 */
[----:B------:R-:W-:Y:S01]  /*18f30*/  WARPGROUP.ARRIVE ;  /* 0x00000000000079c5 */ /* 0x000fe20000000000 */
[C---:B------:R-:W-:Y:S01]  /*18f40*/  VIADD R12, R8.reuse, 0x2 ;  /* 0x00000002080c7836 */ /* 0x040fe20000000000 */
[----:B------:R-:W3:Y:S01]  /*18f50*/  LDL.LU R11, [R1+0x8] ;  /* 0x00000800010b7983 */ /* 0x000ee20000300800 */
[----:B------:R-:W-:Y:S01]  /*18f60*/  MOV R13, 0x40000040 ;  /* 0x40000040000d7802 */ /* 0x000fe20000000f00 */
[----:B------:R-:W-:Y:S01]  /*18f70*/  ULDC.64 UR4, c[0x0][0x9a0] ;  /* 0x0002680000047ab9 */ /* 0x000fe20000000a00 */
[----:B------:R-:W-:Y:S01]  /*18f80*/  VIADD R20, R8, 0x4 ;  /* 0x0000000408147836 */ /* 0x000fe20000000000 */
[----:B------:R-:W-:Y:S01]  /*18f90*/  ISETP.NE.U32.AND P1, PT, RZ, UR4, PT ;  /* 0x00000004ff007c0c */ /* 0x000fe2000bf25070 */
[----:B------:R-:W-:-:S03]  /*18fa0*/  IMAD.MOV.U32 R21, RZ, RZ, 0x40000040 ;  /* 0x40000040ff157424 */ /* 0x000fc600078e00ff */
[----:B------:R-:W-:Y:S02]  /*18fb0*/  ISETP.NE.AND.EX P1, PT, RZ, UR5, PT, P1 ;  /* 0x00000005ff007c0c */ /* 0x000fe4000bf25310 */
[----:B------:R-:W-:Y:S01]  /*18fc0*/  QGMMA.64x256x32.F32.E4M3.E4M3 R24, R228, gdesc[UR4], R24, gsb0 ;  /* 0x03e00004e4187df3 */ /* 0x000fe20008000818 */
[----:B------:R-:W-:Y:S02]  /*18fd0*/  R2UR UR6, R12 ;  /* 0x000000000c0672ca */ /* 0x000fe400000e0000 */
[----:B------:R-:W-:-:S08]  /*18fe0*/  R2UR UR7, R13 ;  /* 0x000000000d0772ca */ /* 0x000fd000000e0000 */
[----:B------:R-:W2:Y:S08]  /*18ff0*/  @P1 LDC.64 R14, c[0x0][0x9c8] ;  /* 0x00027200ff0e1b82 */ /* 0x000eb00000000a00 */
[----:B------:R-:W4:Y:S01]  /*19000*/  @P1 LDC.64 R12, c[0x0][0x9d0] ;  /* 0x00027400ff0c1b82 */ /* 0x000f220000000a00 */
[----:B------:R-:W-:Y:S02]  /*19010*/  WARPGROUP.DEPBAR.LE gsb0, 0x0 ;  /* 0x00008000000079c5 */ /* 0x000fe40000010000 */
[----:B------:R-:W-:-:S06]  /*19020*/  WARPGROUP.ARRIVE ;  /* 0x00000000000079c5 */ /* 0x000fcc0000000000 */
[----:B------:R-:W-:Y:S01]  /*19030*/  QGMMA.64x256x32.F32.E4M3.E4M3 R24, R224, gdesc[UR4], R24, gsb0 ;  /* 0x03e00004e0187df3 */ /* 0x000fe20008000818 */
[----:B------:R-:W-:Y:S01]  /*19040*/  R2UR UR6, R20 ;  /* 0x00000000140672ca */ /* 0x000fe200000e0000 */
[----:B--2---:R-:W-:Y:S01]  /*19050*/  @P1 IMAD R0, R0, R14, RZ ;  /* 0x0000000e00001224 */ /* 0x004fe200078e02ff */
[----:B------:R-:W-:-:S03]  /*19060*/  R2UR UR7, R21 ;  /* 0x00000000150772ca */ /* 0x000fc600000e0000 */
[C---:B01----:R-:W-:Y:S02]  /*19070*/  @P1 IMAD R7, R22.reuse, R15, R0 ;  /* 0x0000000f16071224 */ /* 0x043fe400078e0200 */
[----:B------:R-:W-:Y:S01]  /*19080*/  @P1 IMAD.WIDE.U32 R14, R22, R14, RZ ;  /* 0x0000000e160e1225 */ /* 0x000fe200078e00ff */
[----:B---3--:R-:W-:-:S03]  /*19090*/  @P1 SHF.R.S32.HI R9, RZ, 0x1f, R11 ;  /* 0x0000001fff091819 */ /* 0x008fc6000001140b */
[----:B------:R-:W-:Y:S02]  /*190a0*/  @P1 IMAD.IADD R15, R15, 0x1, R7 ;  /* 0x000000010f0f1824 */ /* 0x000fe400078e0207 */
[----:B----4-:R-:W-:-:S04]  /*190b0*/  @P1 IMAD R0, R9, R12, RZ ;  /* 0x0000000c09001224 */ /* 0x010fc800078e02ff */
[C---:B------:R-:W-:Y:S02]  /*190c0*/  @P1 IMAD R7, R11.reuse, R13, R0 ;  /* 0x0000000d0b071224 */ /* 0x040fe400078e0200 */
[----:B------:R-:W-:-:S05]  /*190d0*/  @P1 IMAD.WIDE.U32 R12, R11, R12, R14 ;  /* 0x0000000c0b0c1225 */ /* 0x000fca00078e000e */
[----:B------:R-:W-:Y:S02]  /*190e0*/  @P1 IADD3 R7, R13, R7, RZ ;  /* 0x000000070d071210 */ /* 0x000fe40007ffe0ff */
[----:B------:R-:W-:-:S04]  /*190f0*/  @P1 LEA R14, P2, R12, UR4, 0x2 ;  /* 0x000000040c0e1c11 */ /* 0x000fc8000f8410ff */
[----:B------:R-:W-:Y:S01]  /*19100*/  @P1 LEA.HI.X R15, R12, UR5, R7, 0x2, P2 ;  /* 0x000000050c0f1c11 */ /* 0x000fe200090f1407 */
[----:B------:R-:W-:-:S06]  /*19110*/  IMAD.MOV.U32 R7, RZ, RZ, 0x3f800000 ;  /* 0x3f800000ff077424 */ /* 0x000fcc00078e00ff */
[----:B------:R0:W2:Y:S01]  /*19120*/  @P1 LDG.E R7, desc[UR42][R14.64] ;  /* 0x0000002a0e071981 */ /* 0x0000a2000c1e1900 */
[----:B------:R-:W-:Y:S02]  /*19130*/  VIADD R8, R8, 0x6 ;  /* 0x0000000608087836 */ /* 0x000fe40000000000 */
[----:B------:R-:W-:Y:S01]  /*19140*/  IMAD.MOV.U32 R9, RZ, RZ, 0x40000040 ;  /* 0x40000040ff097424 */ /* 0x000fe200078e00ff */
[----:B------:R-:W-:Y:S02]  /*19150*/  WARPGROUP.DEPBAR.LE gsb0, 0x0 ;  /* 0x00008000000079c5 */ /* 0x000fe40000010000 */
[----:B------:R-:W-:-:S06]  /*19160*/  WARPGROUP.ARRIVE ;  /* 0x00000000000079c5 */ /* 0x000fcc0000000000 */
[----:B------:R-:W-:Y:S01]  /*19170*/  QGMMA.64x256x32.F32.E4M3.E4M3 R24, R220, gdesc[UR4], R24, gsb0 ;  /* 0x03e00004dc187df3 */ /* 0x000fe20008000818 */
[----:B------:R-:W-:Y:S02]  /*19180*/  R2UR UR6, R8 ;  /* 0x00000000080672ca */ /* 0x000fe400000e0000 */
[----:B------:R-:W-:Y:S01]  /*19190*/  R2UR UR7, R9 ;  /* 0x00000000090772ca */ /* 0x000fe200000e0000 */
[----:B------:R-:W1:Y:S04]  /*191a0*/  SHFL.BFLY PT, R0, R5, 0x2, 0x1f ;  /* 0x0c401f0005007f89 */ /* 0x000e6800000e0000 */
[----:B------:R-:W3:Y:S01]  /*191b0*/  SHFL.BFLY PT, R11, R10, 0x2, 0x1f ;  /* 0x0c401f000a0b7f89 */ /* 0x000ee200000e0000 */
[----:B-1----:R-:W-:-:S01]  /*191c0*/  FADD.FTZ R0, R0, R5 ;  /* 0x0000000500007221 */ /* 0x002fc20000010000 */
[----:B---3--:R-:W-:-:S04]  /*191d0*/  FADD.FTZ R11, R11, R10 ;  /* 0x0000000a0b0b7221 */ /* 0x008fc80000010000 */
[----:B------:R-:W1:Y:S04]  /*191e0*/  SHFL.BFLY PT, R9, R0, 0x1, 0x1f ;  /* 0x0c201f0000097f89 */ /* 0x000e6800000e0000 */
[----:B------:R-:W3:Y:S01]  /*191f0*/  SHFL.BFLY PT, R8, R11, 0x1, 0x1f ;  /* 0x0c201f000b087f89 */ /* 0x000ee200000e0000 */
[----:B------:R-:W-:Y:S01]  /*19200*/  MOV R22, RZ ;  /* 0x000000ff00167202 */ /* 0x000fe20000000f00 */
[----:B-1----:R-:W-:Y:S01]  /*19210*/  FADD.FTZ R12, R0, R9 ;  /* 0x00000009000c7221 */ /* 0x002fe20000010000 */
[----:B---3--:R-:W-:-:S04]  /*19220*/  FADD.FTZ R13, R11, R8 ;  /* 0x000000080b0d7221 */ /* 0x008fc80000010000 */
[C---:B------:R-:W-:Y:S01]  /*19230*/  FSETP.NE.FTZ.AND P1, PT, R12.reuse, RZ, PT ;  /* 0x000000ff0c00720b */ /* 0x040fe20003f35000 */
[----:B0-----:R-:W-:Y:S01]  /*19240*/  FMUL.FTZ R14, R12, 0.00390625 ;  /* 0x3b8000000c0e7820 */ /* 0x001fe20000410000 */
[----:B------:R-:W-:-:S04]  /*19250*/  FMUL.FTZ R15, R13, 0.00390625 ;  /* 0x3b8000000d0f7820 */ /* 0x000fc80000410000 */
[----:B------:R-:W-:Y:S02]  /*19260*/  FSETP.NE.FTZ.AND P2, PT, R14, RZ, PT ;  /* 0x000000ff0e00720b */ /* 0x000fe40003f55000 */
[----:B------:R-:W-:-:S05]  /*19270*/  FSETP.NE.FTZ.AND P3, PT, R15, RZ, PT ;  /* 0x000000ff0f00720b */ /* 0x000fca0003f75000 */
[----:B------:R-:W-:Y:S01]  /*19280*/  @P1 MUFU.RCP R22, R12 ;  /* 0x0000000c00161308 */ /* 0x000fe20000001000 */
[----:B------:R-:W-:Y:S01]  /*19290*/  FSETP.NE.FTZ.AND P1, PT, R13, RZ, PT ;  /* 0x000000ff0d00720b */ /* 0x000fe20003f35000 */
[----:B------:R-:W-:-:S06]  /*192a0*/  IMAD.MOV.U32 R10, RZ, RZ, RZ ;  /* 0x000000ffff0a7224 */ /* 0x000fcc00078e00ff */
[----:B------:R-:W0:Y:S08]  /*192b0*/  @P3 MUFU.LG2 R9, R15 ;  /* 0x0000000f00093308 */ /* 0x000e300000000c00 */
[----:B------:R-:W1:Y:S08]  /*192c0*/  @P2 MUFU.LG2 R5, R14 ;  /* 0x0000000e00052308 */ /* 0x000e700000000c00 */
[----:B------:R-:W3:Y:S01]  /*192d0*/  @P1 MUFU.RCP R10, R13 ;  /* 0x0000000d000a1308 */ /* 0x000ee20000001000 */
[C---:B------:R-:W-:Y:S01]  /*192e0*/  @P2 FMUL.FTZ R8, R2.reuse, 0.69314718246459960938 ;  /* 0x3f31721802082820 */ /* 0x040fe20000410000 */
[----:B------:R-:W-:Y:S01]  /*192f0*/  @P3 FMUL.FTZ R2, R2, 0.69314718246459960938 ;  /* 0x3f31721802023820 */ /* 0x000fe20000410000 */
[----:B0-----:R-:W-:Y:S01]  /*19300*/  @P3 FMUL.FTZ R9, R9, 0.69314718246459960938 ;  /* 0x3f31721809093820 */ /* 0x001fe20000410000 */
[----:B------:R-:W-:-:S02]  /*19310*/  WARPGROUP.DEPBAR.LE gsb0, 0x0 ;  /* 0x00008000000079c5 */ /* 0x000fc40000010000 */
[----:B------:R-:W-:-:S06]  /*19320*/  WARPGROUP.ARRIVE ;  /* 0x00000000000079c5 */ /* 0x000fcc0000000000 */
[----:B------:R-:W-:Y:S01]  /*19330*/  QGMMA.64x256x32.F32.E4M3.E4M3 R24, R216, gdesc[UR4], R24, gsb0 ;  /* 0x03e00004d8187df3 */ /* 0x000fe20008000818 */
[----:B-1----:R-:W-:Y:S01]  /*19340*/  @P2 FMUL.FTZ R5, R5, 0.69314718246459960938 ;  /* 0x3f31721805052820 */ /* 0x002fe20000410000 */
[----:B------:R-:W-:Y:S02]  /*19350*/  IMAD.MOV.U32 R20, RZ, RZ, -0x800000 ;  /* 0xff800000ff147424 */ /* 0x000fe400078e00ff */
[----:B------:R-:W-:-:S01]  /*19360*/  @P3 FFMA.FTZ R20, R2, R6, R9 ;  /* 0x0000000602143223 */ /* 0x000fc20000010009 */
[----:B------:R-:W-:Y:S02]  /*19370*/  IMAD.MOV.U32 R0, RZ, RZ, -0x800000 ;  /* 0xff800000ff007424 */ /* 0x000fe400078e00ff */
[----:B------:R-:W-:-:S01]  /*19380*/  @P2 FFMA.FTZ R0, R8, R3, R5 ;  /* 0x0000000308002223 */ /* 0x000fc20000010005 */
[-C--:B--2---:R-:W-:Y:S01]  /*19390*/  FMUL.FTZ R22, R22, R7.reuse ;  /* 0x0000000716167220 */ /* 0x084fe20000410000 */
[----:B---3--:R-:W-:Y:S01]  /*193a0*/  FMUL.FTZ R2, R10, R7 ;  /* 0x000000070a027220 */ /* 0x008fe20000410000 */
[----:B------:R-:W-:-:S02]  /*193b0*/  WARPGROUP.DEPBAR.LE gsb0, 0x0 ;  /* 0x00008000000079c5 */ /* 0x000fc40000010000 */
[----:B------:R-:W-:Y:S05]  /*193c0*/  @!P0 BRA `(.L_x_499) ;  /* 0x0000000000048947 */ /* 0x000fea0003800000 */
[----:B------:R-:W-:Y:S01]  /*193d0*/  BPT.TRAP 0x1 ;  /* 0x000000040000795c */ /* 0x000fe20000300000 */
.L_x_499:
[----:B------:R-:W-:Y:S01]  /*193e0*/  IMAD.U32 R6, RZ, RZ, UR44 ;  /* 0x0000002cff067e24 */ /* 0x000fe2000f8e00ff */
[----:B------:R-:W-:Y:S01]  /*193f0*/  IADD3 R5, R4, 0x38860, RZ ;  /* 0x0003886004057810 */ /* 0x000fe20007ffe0ff */
[----:B------:R-:W-:Y:S02]  /*19400*/  VIADD R152, R152, 0x1 ;  /* 0x0000000198987836 */ /* 0x000fe40000000000 */
        /* <DEDUP_REMOVED lines=29> */
[----:B------:R-:W-:Y:S01]  /*195e0*/  ISETP.NE.AND P1, PT, R152, 0x2, PT ;  /* 0x000000029800780c */ /* 0x000fe20003f25270 */
        /* <DEDUP_REMOVED lines=47> */
[----:B------:R-:W-:Y:S01]  /*198e0*/  SEL R22, RZ, 0x1, P1 ;  /* 0x00000001ff167807 */ /* 0x000fe20000800000 */
        /* <DEDUP_REMOVED lines=51> */
[----:B------:R-:W-:Y:S01]  /*19c20*/  PLOP3.LUT P0, PT, PT, PT, PT, 0x8, 0x0 ;  /* 0x000000000000781c */ /* 0x000fe20003f0e170 */
[-C--:B------:R-:W-:Y:S01]  /*19c30*/  FMUL.FTZ R138, R147, R2.reuse ;  /* 0x00000002938a7220 */ /* 0x080fe20000410000 */
[-C--:B------:R-:W-:Y:S01]  /*19c40*/  FMUL.FTZ R146, R150, R2.reuse ;  /* 0x0000000296927220 */ /* 0x080fe20000410000 */
[----:B------:R-:W-:Y:S01]  /*19c50*/  FMUL.FTZ R151, R151, R2 ;  /* 0x0000000297977220 */ /* 0x000fe20000410000 */
[----:B------:R-:W-:Y:S01]  /*19c60*/  LOP3.LUT R235, R235, R22, RZ, 0x3c, !PT ;  /* 0x00000016ebeb7212 */ /* 0x000fe200078e3cff */
[----:B------:R-:W-:Y:S01]  /*19c70*/  UIADD3 UR45, UR45, 0x1, URZ ;  /* 0x000000012d2d7890 */ /* 0x000fe2000fffe03f */
[----:B0-----:R-:W-:-:S11]  /*19c80*/  SEL R152, R152, RZ, P1 ;  /* 0x000000ff98987207 */ /* 0x001fd60000800000 */
.L_x_437:
[----:B------:R-:W-:Y:S05]  /*19c90*/  WARPSYNC.ALL ;  /* 0x0000000000007948 */ /* 0x000fea0003800000 */
[----:B------:R-:W0:Y:S08]  /*19ca0*/  S2UR UR44, SR_CgaCtaId ;  /* 0x00000000002c79c3 */ /* 0x000e300000008800 */
[----:B------:R-:W-:Y:S06]  /*19cb0*/  BAR.SYNC.DEFER_BLOCKING 0x5, 0x180 ;  /* 0x0146000000007b1d */ /* 0x000fec0000010000 */
[----:B------:R-:W-:Y:S01]  /*19cc0*/  UMOV UR4, 0x400 ;  /* 0x0000040000047882 */ /* 0x000fe20000000000 */
[----:B------:R-:W-:Y:S01]  /*19cd0*/  BSSY B0, `(.L_x_500) ;  /* 0x00003d0000007945 */ /* 0x000fe20003800000 */
[----:B0-----:R-:W-:-:S06]  /*19ce0*/  ULEA UR4, UR44, UR4, 0x18 ;  /* 0x000000042c047291 */ /* 0x001fcc000f8ec03f */
[----:B------:R-:W-:-:S05]  /*19cf0*/  IMAD.U32 R22, RZ, RZ, UR4 ;  /* 0x00000004ff167e24 */ /* 0x000fca000f8e00ff */
[----:B------:R-:W0:Y:S04]  /*19d00*/  LDS.128 R160, [R22+0x388d0] ;  /* 0x0388d00016a07984 */ /* 0x000e280000000c00 */
[----:B0-----:R0:W-:Y:S04]  /*19d10*/  STL.64 [R1], R160 ;  /* 0x000000a001007387 */ /* 0x0011e80000100a00 */
[----:B------:R0:W-:Y:S01]  /*19d20*/  STL.64 [R1+0x8], R162 ;  /* 0x000008a201007387 */ /* 0x0001e20000100a00 */
[----:B------:R-:W-:Y:S06]  /*19d30*/  BAR.ARV 0x4, 0x180 ;  /* 0x0106000000007b1d */ /* 0x000fec0000002000 */
[----:B------:R-:W-:Y:S05]  /*19d40*/  @P0 BRA `(.L_x_501) ;  /* 0x0000002c008c0947 */ /* 0x000fea0003800000 */
[----:B------:R-:W2:Y:S04]  /*19d50*/  LDL R153, [R1+0x68] ;  /* 0x0000680001997983 */ /* 0x000ea80000100800 */
[----:B------:R-:W3:Y:S04]  /*19d60*/  LDL R147, [R1+0x3c] ;  /* 0x00003c0001937983 */ /* 0x000ee80000100800 */
[----:B------:R-:W4:Y:S01]  /*19d70*/  LDL R143, [R1+0x1c] ;  /* 0x00001c00018f7983 */ /* 0x000f220000100800 */
[----:B------:R-:W1:Y:S01]  /*19d80*/  S2R R150, SR_TID.X ;  /* 0x0000000000967919 */ /* 0x000e620000002100 */
[----:B------:R-:W-:Y:S01]  /*19d90*/  F2FP.BF16.F32.PACK_AB R111, R9, R8 ;  /* 0x00000008096f723e */ /* 0x000fe200000010ff */
[----:B------:R-:W-:Y:S01]  /*19da0*/  ULDC.64 UR4, c[0x4][0x38] ;  /* 0x01000e0000047ab9 */ /* 0x000fe20000000a00 */
[----:B------:R-:W0:Y:S01]  /*19db0*/  S2R R9, SR_SWINHI ;  /* 0x0000000000097919 */ /* 0x000e220000002f00 */
[----:B------:R-:W-:-:S02]  /*19dc0*/  F2FP.BF16.F32.PACK_AB R78, R140, R129 ;  /* 0x000000818c4e723e */ /* 0x000fc400000010ff */
[----:B-----5:R-:W-:Y:S02]  /*19dd0*/  F2FP.BF16.F32.PACK_AB R113, R83, R70 ;  /* 0x000000465371723e */ /* 0x020fe400000010ff */
[----:B------:R-:W-:Y:S02]  /*19de0*/  F2FP.BF16.F32.PACK_AB R70, R76, R69 ;  /* 0x000000454c46723e */ /* 0x000fe400000010ff */
[----:B------:R-:W-:Y:S02]  /*19df0*/  F2FP.BF16.F32.PACK_AB R129, R84, R77 ;  /* 0x0000004d5481723e */ /* 0x000fe400000010ff */
[----:B------:R-:W-:Y:S02]  /*19e00*/  F2FP.BF16.F32.PACK_AB R90, R58, R39 ;  /* 0x000000273a5a723e */ /* 0x000fe400000010ff */
[----:B------:R-:W-:Y:S02]  /*19e10*/  F2FP.BF16.F32.PACK_AB R49, R56, R49 ;  /* 0x000000313831723e */ /* 0x000fe400000010ff */
[----:B------:R-:W-:-:S02]  /*19e20*/  F2FP.BF16.F32.PACK_AB R39, R64, R57 ;  /* 0x000000394027723e */ /* 0x000fc400000010ff */
[----:B-1----:R-:W-:-:S04]  /*19e30*/  SHF.L.U32 R2, R150, 0x2, RZ ;  /* 0x0000000296027819 */ /* 0x002fc800000006ff */
[----:B------:R-:W-:Y:S02]  /*19e40*/  LOP3.LUT R2, R2, 0xc, RZ, 0xc0, !PT ;  /* 0x0000000c02027812 */ /* 0x000fe400078ec0ff */
[----:B------:R-:W-:Y:S02]  /*19e50*/  MOV R76, R22 ;  /* 0x00000016004c7202 */ /* 0x000fe40000000f00 */
[----:B0-----:R-:W-:Y:S02]  /*19e60*/  MOV R77, R9 ;  /* 0x00000009004d7202 */ /* 0x001fe40000000f00 */
[----:B------:R-:W-:Y:S02]  /*19e70*/  IADD3 R26, P0, R2, UR4, RZ ;  /* 0x00000004021a7c10 */ /* 0x000fe4000ff1e0ff */
[----:B------:R-:W-:-:S03]  /*19e80*/  F2FP.BF16.F32.PACK_AB R86, R62, R43 ;  /* 0x0000002b3e56723e */ /* 0x000fc600000010ff */
[----:B------:R-:W-:Y:S01]  /*19e90*/  IMAD.X R27, RZ, RZ, UR5, P0 ;  /* 0x00000005ff1b7e24 */ /* 0x000fe200080e06ff */
[----:B------:R-:W-:Y:S02]  /*19ea0*/  F2FP.BF16.F32.PACK_AB R67, R47, R30 ;  /* 0x0000001e2f43723e */ /* 0x000fe400000010ff */
[----:B------:R-:W-:Y:S02]  /*19eb0*/  F2FP.BF16.F32.PACK_AB R62, R68, R61 ;  /* 0x0000003d443e723e */ /* 0x000fe400000010ff */
[----:B------:R-:W-:Y:S01]  /*19ec0*/  F2FP.BF16.F32.PACK_AB R43, R72, R65 ;  /* 0x00000041482b723e */ /* 0x000fe200000010ff */
[----:B------:R0:W5:Y:S01]  /*19ed0*/  LDG.E.CONSTANT R2, desc[UR42][R26.64] ;  /* 0x0000002a1a027981 */ /* 0x000162000c1e9900 */
[----:B------:R-:W-:Y:S02]  /*19ee0*/  F2FP.BF16.F32.PACK_AB R30, R59, R42 ;  /* 0x0000002a3b1e723e */ /* 0x000fe400000010ff */
[----:B------:R-:W-:Y:S02]  /*19ef0*/  F2FP.BF16.F32.PACK_AB R80, R80, R73 ;  /* 0x000000495050723e */ /* 0x000fe400000010ff */
[----:B0-----:R-:W-:-:S02]  /*19f00*/  F2FP.BF16.F32.PACK_AB R27, R13, R12 ;  /* 0x0000000c0d1b723e */ /* 0x001fc400000010ff */
[----:B------:R-:W-:Y:S02]  /*19f10*/  F2FP.BF16.F32.PACK_AB R12, R60, R53 ;  /* 0x000000353c0c723e */ /* 0x000fe400000010ff */
        /* <DEDUP_REMOVED lines=17> */
[----:B------:R-:W-:Y:S02]  /*1a030*/  LOP3.LUT P0, R8, R150, 0x3, RZ, 0xc0, !PT ;  /* 0x0000000396087812 */ /* 0x000fe4000780c0ff */
[----:B------:R-:W-:Y:S02]  /*1a040*/  F2FP.BF16.F32.PACK_AB R31, R44, R37 ;  /* 0x000000252c1f723e */ /* 0x000fe400000010ff */
[----:B------:R-:W-:Y:S02]  /*1a050*/  F2FP.BF16.F32.PACK_AB R48, R48, R41 ;  /* 0x000000293030723e */ /* 0x000fe400000010ff */
[----:B------:R-:W-:Y:S02]  /*1a060*/  F2FP.BF16.F32.PACK_AB R3, R6, R3 ;  /* 0x000000030603723e */ /* 0x000fe400000010ff */
[----:B------:R-:W-:Y:S02]  /*1a070*/  F2FP.BF16.F32.PACK_AB R4, R5, R4 ;  /* 0x000000040504723e */ /* 0x000fe400000010ff */
[----:B------:R-:W-:-:S02]  /*1a080*/  ISETP.EQ.OR P0, PT, R8, 0x3, !P0 ;  /* 0x000000030800780c */ /* 0x000fc40004702670 */
[----:B------:R-:W-:Y:S02]  /*1a090*/  F2FP.BF16.F32.PACK_AB R29, R36, R29 ;  /* 0x0000001d241d723e */ /* 0x000fe400000010ff */
[----:B------:R-:W-:Y:S02]  /*1a0a0*/  SEL R13, R3, R4, P0 ;  /* 0x00000004030d7207 */ /* 0x000fe40000000000 */
[----:B------:R-:W-:Y:S01]  /*1a0b0*/  SEL R4, R4, R3, P0 ;  /* 0x0000000304047207 */ /* 0x000fe20000000000 */
[----:B------:R-:W-:Y:S01]  /*1a0c0*/  UMOV UR4, 0xffffffff ;  /* 0xffffffff00047882 */ /* 0x000fe20000000000 */
        /* <DEDUP_REMOVED lines=25> */
[----:B------:R-:W-:Y:S01]  /*1a260*/  F2FP.BF16.F32.PACK_AB R138, R151, R138 ;  /* 0x0000008a978a723e */ /* 0x000fe200000010ff */
[----:B--2---:R-:W-:-:S03]  /*1a270*/  IMAD.WIDE R56, R153, 0x2, R76 ;  /* 0x0000000299387825 */ /* 0x004fc600078e024c */
[C---:B------:R-:W-:Y:S02]  /*1a280*/  IADD3 R69, P2, R56.reuse, 0xc040, RZ ;  /* 0x0000c04038457810 */ /* 0x040fe40007f5e0ff */
[C---:B------:R-:W-:Y:S02]  /*1a290*/  IADD3 R65, P1, R56.reuse, 0xc020, RZ ;  /* 0x0000c02038417810 */ /* 0x040fe40007f3e0ff */
[C---:B------:R-:W-:Y:S02]  /*1a2a0*/  IADD3 R61, P5, R56.reuse, 0xc000, RZ ;  /* 0x0000c000383d7810 */ /* 0x040fe40007fbe0ff */
[C---:B------:R-:W-:Y:S02]  /*1a2b0*/  IADD3 R73, P3, R56.reuse, 0xc060, RZ ;  /* 0x0000c06038497810 */ /* 0x040fe40007f7e0ff */
[----:B------:R-:W-:Y:S02]  /*1a2c0*/  IADD3 R59, P4, R56, 0x8060, RZ ;  /* 0x00008060383b7810 */ /* 0x000fe40007f9e0ff */
[----:B------:R-:W-:-:S02]  /*1a2d0*/  LOP3.LUT R68, R69, 0x380, RZ, 0xc0, !PT ;  /* 0x0000038045447812 */ /* 0x000fc400078ec0ff */
[----:B------:R-:W-:Y:S02]  /*1a2e0*/  LOP3.LUT R64, R65, 0x380, RZ, 0xc0, !PT ;  /* 0x0000038041407812 */ /* 0x000fe400078ec0ff */
[----:B------:R-:W-:Y:S02]  /*1a2f0*/  LOP3.LUT R60, R61, 0x380, RZ, 0xc0, !PT ;  /* 0x000003803d3c7812 */ /* 0x000fe400078ec0ff */
[----:B------:R-:W-:Y:S02]  /*1a300*/  LOP3.LUT R72, R73, 0x380, RZ, 0xc0, !PT ;  /* 0x0000038049487812 */ /* 0x000fe400078ec0ff */
[----:B------:R-:W-:Y:S02]  /*1a310*/  LOP3.LUT R58, R59, 0x380, RZ, 0xc0, !PT ;  /* 0x000003803b3a7812 */ /* 0x000fe400078ec0ff */
[----:B------:R-:W-:Y:S02]  /*1a320*/  SHF.R.U64 R68, R68, 0x3, RZ ;  /* 0x0000000344447819 */ /* 0x000fe400000012ff */
[----:B------:R-:W-:-:S02]  /*1a330*/  SHF.R.U64 R64, R64, 0x3, RZ ;  /* 0x0000000340407819 */ /* 0x000fc400000012ff */
[----:B------:R-:W-:Y:S02]  /*1a340*/  SHF.R.U64 R60, R60, 0x3, RZ ;  /* 0x000000033c3c7819 */ /* 0x000fe400000012ff */
[----:B------:R-:W-:Y:S02]  /*1a350*/  SHF.R.U64 R72, R72, 0x3, RZ ;  /* 0x0000000348487819 */ /* 0x000fe400000012ff */
[----:B------:R-:W-:Y:S02]  /*1a360*/  SHF.R.U64 R58, R58, 0x3, RZ ;  /* 0x000000033a3a7819 */ /* 0x000fe400000012ff */
[----:B------:R-:W-:Y:S01]  /*1a370*/  LOP3.LUT R68, R68, R69, RZ, 0x3c, !PT ;  /* 0x0000004544447212 */ /* 0x000fe200078e3cff */
[--C-:B------:R-:W-:Y:S01]  /*1a380*/  IMAD.X R69, RZ, RZ, R57.reuse, P2 ;  /* 0x000000ffff457224 */ /* 0x100fe200010e0639 */
[----:B------:R-:W-:Y:S02]  /*1a390*/  LOP3.LUT R64, R64, R65, RZ, 0x3c, !PT ;  /* 0x0000004140407212 */ /* 0x000fe400078e3cff */
[----:B------:R-:W-:Y:S01]  /*1a3a0*/  LOP3.LUT R60, R60, R61, RZ, 0x3c, !PT ;  /* 0x0000003d3c3c7212 */ /* 0x000fe200078e3cff */
[--C-:B------:R-:W-:Y:S01]  /*1a3b0*/  IMAD.X R61, RZ, RZ, R57.reuse, P5 ;  /* 0x000000ffff3d7224 */ /* 0x100fe200028e0639 */
[----:B------:R-:W-:Y:S01]  /*1a3c0*/  LOP3.LUT R72, R72, R73, RZ, 0x3c, !PT ;  /* 0x0000004948487212 */ /* 0x000fe200078e3cff */
[--C-:B------:R-:W-:Y:S01]  /*1a3d0*/  IMAD.X R73, RZ, RZ, R57.reuse, P3 ;  /* 0x000000ffff497224 */ /* 0x100fe200018e0639 */
[----:B------:R-:W-:Y:S01]  /*1a3e0*/  LOP3.LUT R58, R58, R59, RZ, 0x3c, !PT ;  /* 0x0000003b3a3a7212 */ /* 0x000fe200078e3cff */
[----:B------:R-:W-:Y:S01]  /*1a3f0*/  IMAD.X R59, RZ, RZ, R57, P4 ;  /* 0x000000ffff3b7224 */ /* 0x000fe200020e0639 */
[----:B------:R-:W-:-:S02]  /*1a400*/  IADD3.X R65, RZ, R57, RZ, P1, !PT ;  /* 0x00000039ff417210 */ /* 0x000fc40000ffe4ff */
        /* <DEDUP_REMOVED lines=23> */
[----:B------:R-:W-:Y:S01]  /*1a580*/  LOP3.LUT R46, R46, R47, RZ, 0x3c, !PT ;  /* 0x0000002f2e2e7212 */ /* 0x000fe200078e3cff */
[----:B------:R-:W-:Y:S01]  /*1a590*/  IMAD.X R47, RZ, RZ, R57, P4 ;  /* 0x000000ffff2f7224 */ /* 0x000fe200020e0639 */
[C---:B------:R-:W-:Y:S02]  /*1a5a0*/  IADD3 R41, P2, R56.reuse, 0x4000, RZ ;  /* 0x0000400038297810 */ /* 0x040fe40007f5e0ff */
[C---:B------:R-:W-:Y:S02]  /*1a5b0*/  IADD3 R37, P1, R56.reuse, 0x60, RZ ;  /* 0x0000006038257810 */ /* 0x040fe40007f3e0ff */
[C---:B------:R-:W-:Y:S02]  /*1a5c0*/  IADD3 R25, P5, R56.reuse, 0x40, RZ ;  /* 0x0000004038197810 */ /* 0x040fe40007fbe0ff */
[C---:B------:R-:W-:Y:S02]  /*1a5d0*/  IADD3 R45, P3, R56.reuse, 0x4020, RZ ;  /* 0x00004020382d7810 */ /* 0x040fe40007f7e0ff */
[----:B------:R-:W-:-:S02]  /*1a5e0*/  IADD3 R9, P4, R56, 0x20, RZ ;  /* 0x0000002038097810 */ /* 0x000fc40007f9e0ff */
[----:B------:R-:W-:Y:S02]  /*1a5f0*/  LOP3.LUT R40, R41, 0x380, RZ, 0xc0, !PT ;  /* 0x0000038029287812 */ /* 0x000fe400078ec0ff */
[----:B------:R-:W-:Y:S02]  /*1a600*/  LOP3.LUT R36, R37, 0x380, RZ, 0xc0, !PT ;  /* 0x0000038025247812 */ /* 0x000fe400078ec0ff */
[----:B------:R-:W-:Y:S02]  /*1a610*/  LOP3.LUT R24, R25, 0x380, RZ, 0xc0, !PT ;  /* 0x0000038019187812 */ /* 0x000fe400078ec0ff */
[----:B------:R-:W-:Y:S02]  /*1a620*/  LOP3.LUT R44, R45, 0x380, RZ, 0xc0, !PT ;  /* 0x000003802d2c7812 */ /* 0x000fe400078ec0ff */
[----:B------:R-:W-:Y:S02]  /*1a630*/  LOP3.LUT R8, R9, 0x380, RZ, 0xc0, !PT ;  /* 0x0000038009087812 */ /* 0x000fe400078ec0ff */
[----:B------:R-:W-:-:S02]  /*1a640*/  LOP3.LUT R3, R56, 0x380, RZ, 0xc0, !PT ;  /* 0x0000038038037812 */ /* 0x000fc400078ec0ff */
[----:B------:R-:W-:Y:S02]  /*1a650*/  SHF.R.U64 R40, R40, 0x3, RZ ;  /* 0x0000000328287819 */ /* 0x000fe400000012ff */
[----:B------:R-:W-:Y:S02]  /*1a660*/  SHF.R.U64 R36, R36, 0x3, RZ ;  /* 0x0000000324247819 */ /* 0x000fe400000012ff */
[----:B------:R-:W-:Y:S02]  /*1a670*/  SHF.R.U64 R24, R24, 0x3, RZ ;  /* 0x0000000318187819 */ /* 0x000fe400000012ff */
[----:B------:R-:W-:Y:S02]  /*1a680*/  SHF.R.U64 R44, R44, 0x3, RZ ;  /* 0x000000032c2c7819 */ /* 0x000fe400000012ff */
[----:B------:R-:W-:Y:S02]  /*1a690*/  SHF.R.U64 R8, R8, 0x3, RZ ;  /* 0x0000000308087819 */ /* 0x000fe400000012ff */
[----:B------:R-:W-:-:S02]  /*1a6a0*/  SHF.R.U64 R3, R3, 0x3, RZ ;  /* 0x0000000303037819 */ /* 0x000fc400000012ff */
[----:B------:R-:W-:Y:S01]  /*1a6b0*/  LOP3.LUT R40, R40, R41, RZ, 0x3c, !PT ;  /* 0x0000002928287212 */ /* 0x000fe200078e3cff */
[--C-:B------:R-:W-:Y:S01]  /*1a6c0*/  IMAD.X R41, RZ, RZ, R57.reuse, P2 ;  /* 0x000000ffff297224 */ /* 0x100fe200010e0639 */
[----:B------:R-:W-:Y:S01]  /*1a6d0*/  LOP3.LUT R36, R36, R37, RZ, 0x3c, !PT ;  /* 0x0000002524247212 */ /* 0x000fe200078e3cff */
[--C-:B------:R-:W-:Y:S01]  /*1a6e0*/  IMAD.X R37, RZ, RZ, R57.reuse, P1 ;  /* 0x000000ffff257224 */ /* 0x100fe200008e0639 */
[----:B------:R-:W-:Y:S01]  /*1a6f0*/  LOP3.LUT R24, R24, R25, RZ, 0x3c, !PT ;  /* 0x0000001918187212 */ /* 0x000fe200078e3cff */
[----:B------:R-:W-:Y:S01]  /*1a700*/  IMAD.X R25, RZ, RZ, R57, P5 ;  /* 0x000000ffff197224 */ /* 0x000fe200028e0639 */
[----:B------:R-:W-:Y:S02]  /*1a710*/  LOP3.LUT R44, R44, R45, RZ, 0x3c, !PT ;  /* 0x0000002d2c2c7212 */ /* 0x000fe400078e3cff */
[----:B------:R-:W-:Y:S02]  /*1a720*/  LOP3.LUT R8, R8, R9, RZ, 0x3c, !PT ;  /* 0x0000000908087212 */ /* 0x000fe400078e3cff */
[----:B------:R-:W-:-:S02]  /*1a730*/  IADD3.X R45, RZ, R57, RZ, P3, !PT ;  /* 0x00000039ff2d7210 */ /* 0x000fc40001ffe4ff */
[----:B------:R-:W-:Y:S02]  /*1a740*/  LOP3.LUT R56, R3, R56, RZ, 0x3c, !PT ;  /* 0x0000003803387212 */ /* 0x000fe400078e3cff */
[----:B------:R-:W-:Y:S01]  /*1a750*/  IADD3.X R9, RZ, R57, RZ, P4, !PT ;  /* 0x00000039ff097210 */ /* 0x000fe200027fe4ff */
[----:B----4-:R-:W-:Y:S01]  /*1a760*/  IMAD.SHL.U32 R87, R143, 0x4, RZ ;  /* 0x000000048f577824 */ /* 0x010fe200078e00ff */
[----:B------:R-:W-:Y:S02]  /*1a770*/  MOV R85, R72 ;  /* 0x0000004800557202 */ /* 0x000fe40000000f00 */
[----:B------:R-:W-:Y:S02]  /*1a780*/  MOV R100, R100 ;  /* 0x0000006400647202 */ /* 0x000fe40000000f00 */
[----:B------:R-:W-:Y:S02]  /*1a790*/  MOV R103, R56 ;  /* 0x0000003800677202 */ /* 0x000fe40000000f00 */
[----:B------:R-:W-:-:S02]  /*1a7a0*/  MOV R83, R68 ;  /* 0x0000004400537202 */ /* 0x000fc40000000f00 */
[----:B------:R-:W-:Y:S02]  /*1a7b0*/  MOV R81, R64 ;  /* 0x0000004000517202 */ /* 0x000fe40000000f00 */
[----:B------:R-:W-:Y:S02]  /*1a7c0*/  MOV R79, R60 ;  /* 0x0000003c004f7202 */ /* 0x000fe40000000f00 */
        /* <DEDUP_REMOVED lines=10> */
[----:B---3--:R-:W-:Y:S01]  /*1a870*/  SHF.L.U64.HI R101, R143, 0x2, R147 ;  /* 0x000000028f657819 */ /* 0x008fe20000010293 */
[----:B------:R-:W-:Y:S06]  /*1a880*/  BRA.DIV UR4, `(.L_x_502) ;  /* 0x000000aa04307947 */ /* 0x000fec000b800000 */
[----:B------:R-:W-:Y:S02]  /*1a890*/  SEL R21, R14, R27, P0 ;  /* 0x0000001b0e157207 */ /* 0x000fe40000000000 */
[----:B------:R-:W-:Y:S02]  /*1a8a0*/  SEL R24, R27, R14, P0 ;  /* 0x0000000e1b187207 */ /* 0x000fe40000000000 */
[----:B------:R-:W-:Y:S02]  /*1a8b0*/  SEL R27, R28, R29, P0 ;  /* 0x0000001d1c1b7207 */ /* 0x000fe40000000000 */
[----:B------:R-:W-:Y:S01]  /*1a8c0*/  SEL R28, R29, R28, P0 ;  /* 0x0000001c1d1c7207 */ /* 0x000fe20000000000 */
[----:B-----5:R-:W-:Y:S01]  /*1a8d0*/  SHFL.IDX PT, R21, R21, R2, 0x1c1f ;  /* 0x001c1f0215157589 */ /* 0x020fe200000e0000 */
[----:B------:R-:W-:Y:S02]  /*1a8e0*/  SEL R29, R32, R31, P0 ;  /* 0x0000001f201d7207 */ /* 0x000fe40000000000 */
[----:B------:R-:W-:-:S02]  /*1a8f0*/  SEL R25, R26, R35, P0 ;  /* 0x000000231a197207 */ /* 0x000fc40000000000 */
[----:B------:R-:W-:Y:S02]  /*1a900*/  SEL R32, R31, R32, P0 ;  /* 0x000000201f207207 */ /* 0x000fe40000000000 */
[----:B------:R-:W-:Y:S02]  /*1a910*/  SEL R26, R35, R26, P0 ;  /* 0x0000001a231a7207 */ /* 0x000fe40000000000 */
[----:B------:R-:W-:Y:S01]  /*1a920*/  SEL R31, R48, R33, P0 ;  /* 0x00000021301f7207 */ /* 0x000fe20000000000 */
[----:B------:R-:W-:Y:S01]  /*1a930*/  SHFL.IDX PT, R25, R25, R2, 0x1c1f ;  /* 0x001c1f0219197589 */ /* 0x000fe200000e0000 */
[----:B------:R-:W-:Y:S02]  /*1a940*/  SEL R36, R33, R48, P0 ;  /* 0x0000003021247207 */ /* 0x000fe40000000000 */
[----:B------:R-:W-:Y:S02]  /*1a950*/  SEL R41, R88, R133, P0 ;  /* 0x0000008558297207 */ /* 0x000fe40000000000 */
[----:B------:R-:W-:-:S02]  /*1a960*/  SEL R56, R133, R88, P0 ;  /* 0x0000005885387207 */ /* 0x000fc40000000000 */
[----:B------:R-:W-:Y:S01]  /*1a970*/  SEL R51, R78, R5, P0 ;  /* 0x000000054e337207 */ /* 0x000fe20000000000 */
[----:B------:R-:W-:Y:S01]  /*1a980*/  SHFL.IDX PT, R58, R41, R2, 0x1c1f ;  /* 0x001c1f02293a7589 */ /* 0x000fe200000e0000 */
[----:B------:R-:W-:Y:S02]  /*1a990*/  SEL R9, R66, R111, P0 ;  /* 0x0000006f42097207 */ /* 0x000fe40000000000 */
[----:B------:R-:W-:Y:S02]  /*1a9a0*/  SEL R33, R49, R12, P0 ;  /* 0x0000000c31217207 */ /* 0x000fe40000000000 */
[----:B------:R-:W-:Y:S01]  /*1a9b0*/  SEL R40, R12, R49, P0 ;  /* 0x000000310c287207 */ /* 0x000fe20000000000 */
[----:B------:R-:W-:Y:S01]  /*1a9c0*/  SHFL.IDX PT, R51, R51, R2, 0x1c1f ;  /* 0x001c1f0233337589 */ /* 0x000fe200000e0000 */
[----:B------:R-:W-:Y:S02]  /*1a9d0*/  SEL R35, R39, R62, P0 ;  /* 0x0000003e27237207 */ /* 0x000fe40000000000 */
[----:B------:R-:W-:-:S02]  /*1a9e0*/  SEL R44, R62, R39, P0 ;  /* 0x000000273e2c7207 */ /* 0x000fc40000000000 */
[----:B------:R-:W-:Y:S01]  /*1a9f0*/  SEL R37, R43, R70, P0 ;  /* 0x000000462b257207 */ /* 0x000fe20000000000 */
[----:B------:R-:W-:Y:S01]  /*1aa00*/  SHFL.IDX PT, R46, R35, R2, 0x1c1f ;  /* 0x001c1f02232e7589 */ /* 0x000fe200000e0000 */
[----:B------:R-:W-:Y:S02]  /*1aa10*/  SEL R48, R70, R43, P0 ;  /* 0x0000002b46307207 */ /* 0x000fe40000000000 */
[----:B------:R-:W-:Y:S01]  /*1aa20*/  SEL R78, R5, R78, P0 ;  /* 0x0000004e054e7207 */ /* 0x000fe20000000000 */
[----:B------:R-:W-:Y:S01]  /*1aa30*/  SHFL.IDX PT, R50, R37, R2, 0x1c1f ;  /* 0x001c1f0225327589 */ /* 0x000fe200000e0000 */
[----:B------:R-:W-:Y:S02]  /*1aa40*/  SEL R61, R30, R63, P0 ;  /* 0x0000003f1e3d7207 */ /* 0x000fe40000000000 */
[----:B------:R-:W-:Y:S02]  /*1aa50*/  SEL R88, R63, R30, P0 ;  /* 0x0000001e3f587207 */ /* 0x000fe40000000000 */
[----:B------:R-:W-:Y:S01]  /*1aa60*/  SEL R8, R111, R66, P0 ;  /* 0x000000426f087207 */ /* 0x000fe20000000000 */
[----:B------:R-:W-:Y:S01]  /*1aa70*/  SHFL.IDX PT, R30, R27, R2, 0x1c1f ;  /* 0x001c1f021b1e7589 */ /* 0x000fe200000e0000 */
[----:B------:R-:W-:-:S02]  /*1aa80*/  SEL R39, R80, R129, P0 ;  /* 0x0000008150277207 */ /* 0x000fc40000000000 */
[----:B------:R-:W-:Y:S01]  /*1aa90*/  SEL R52, R129, R80, P0 ;  /* 0x0000005081347207 */ /* 0x000fe20000000000 */
[----:B------:R-:W-:Y:S01]  /*1aaa0*/  SHFL.IDX PT, R61, R61, R2, 0x1c1f ;  /* 0x001c1f023d3d7589 */ /* 0x000fe200000e0000 */
[----:B------:R-:W-:Y:S02]  /*1aab0*/  SEL R43, R84, R137, P0 ;  /* 0x00000089542b7207 */ /* 0x000fe40000000000 */
[----:B------:R-:W-:Y:S01]  /*1aac0*/  SEL R45, R104, R127, P0 ;  /* 0x0000007f682d7207 */ /* 0x000fe20000000000 */
[----:B------:R-:W-:Y:S01]  /*1aad0*/  SHFL.IDX PT, R54, R39, R2, 0x1c1f ;  /* 0x001c1f0227367589 */ /* 0x000fe200000e0000 */
[----:B------:R-:W-:Y:S02]  /*1aae0*/  SEL R47, R109, R112, P0 ;  /* 0x000000706d2f7207 */ /* 0x000fe40000000000 */
[----:B------:R-:W-:Y:S01]  /*1aaf0*/  SEL R49, R117, R120, P0 ;  /* 0x0000007875317207 */ /* 0x000fe20000000000 */
[----:B------:R-:W-:Y:S01]  /*1ab00*/  SHFL.IDX PT, R62, R43, R2, 0x1c1f ;  /* 0x001c1f022b3e7589 */ /* 0x000fe200000e0000 */
[----:B------:R-:W-:-:S02]  /*1ab10*/  SEL R55, R82, R11, P0 ;  /* 0x0000000b52377207 */ /* 0x000fc40000000000 */
[----:B------:R-:W-:Y:S01]  /*1ab20*/  SEL R59, R86, R67, P0 ;  /* 0x00000043563b7207 */ /* 0x000fe20000000000 */
[----:B------:R-:W-:Y:S01]  /*1ab30*/  SHFL.IDX PT, R66, R45, R2, 0x1c1f ;  /* 0x001c1f022d427589 */ /* 0x000fe200000e0000 */
[----:B------:R-:W-:Y:S02]  /*1ab40*/  SEL R63, R90, R71, P0 ;  /* 0x000000475a3f7207 */ /* 0x000fe40000000000 */
[----:B------:R-:W-:Y:S01]  /*1ab50*/  LOP3.LUT R5, R2, 0x2, RZ, 0x3c, !PT ;  /* 0x0000000202057812 */ /* 0x000fe200078e3cff */
        /* <DEDUP_REMOVED lines=15> */
[----:B------:R-:W0:Y:S01]  /*1ac50*/  SHFL.IDX PT, R7, R4, R5, 0x1c1f ;  /* 0x001c1f0504077589 */ /* 0x000e2200000e0000 */
        /* <DEDUP_REMOVED lines=17> */
[----:B------:R-:W1:Y:S01]  /*1ad70*/  SHFL.IDX PT, R9, R8, R5, 0x1c1f ;  /* 0x001c1f0508097589 */ /* 0x000e6200000e0000 */
[----:B------:R-:W-:Y:S02]  /*1ad80*/  SEL R107, R118, R125, P0 ;  /* 0x0000007d766b7207 */ /* 0x000fe40000000000 */
[----:B------:R-:W-:Y:S01]  /*1ad90*/  SEL R110, R125, R118, P0 ;  /* 0x000000767d6e7207 */ /* 0x000fe20000000000 */
[----:B------:R-:W2:Y:S01]  /*1ada0*/  SHFL.IDX PT, R29, R32, R5, 0x1c1f ;  /* 0x001c1f05201d7589 */ /* 0x000ea200000e0000 */
[----:B------:R-:W-:Y:S02]  /*1adb0*/  SEL R109, R126, R159, P0 ;  /* 0x0000009f7e6d7207 */ /* 0x000fe40000000000 */
[----:B------:R-:W-:Y:S01]  /*1adc0*/  SEL R112, R159, R126, P0 ;  /* 0x0000007e9f707207 */ /* 0x000fe20000000000 */
[----:B------:R-:W3:Y:S01]  /*1add0*/  SHFL.IDX PT, R31, R36, R5, 0x1c1f ;  /* 0x001c1f05241f7589 */ /* 0x000ee200000e0000 */
[----:B------:R-:W-:-:S02]  /*1ade0*/  SEL R114, R139, R114, P0 ;  /* 0x000000728b727207 */ /* 0x000fc40000000000 */
[----:B------:R-:W-:Y:S01]  /*1adf0*/  SEL R75, R135, R138, P0 ;  /* 0x0000008a874b7207 */ /* 0x000fe20000000000 */
[----:B------:R-:W4:Y:S01]  /*1ae00*/  SHFL.IDX PT, R33, R40, R5, 0x1c1f ;  /* 0x001c1f0528217589 */ /* 0x000f2200000e0000 */
[----:B------:R-:W-:Y:S02]  /*1ae10*/  SEL R3, R138, R135, P0 ;  /* 0x000000878a037207 */ /* 0x000fe40000000000 */
[----:B0-----:R-:W-:Y:S01]  /*1ae20*/  SEL R4, R6, R7, P0 ;  /* 0x0000000706047207 */ /* 0x001fe20000000000 */
[----:B------:R-:W0:Y:S01]  /*1ae30*/  SHFL.IDX PT, R35, R44, R5, 0x1c1f ;  /* 0x001c1f052c237589 */ /* 0x000e2200000e0000 */
[----:B------:R-:W-:Y:S02]  /*1ae40*/  SEL R12, R21, R24, P0 ;  /* 0x00000018150c7207 */ /* 0x000fe40000000000 */
[----:B------:R-:W-:Y:S01]  /*1ae50*/  SEL R14, R24, R21, P0 ;  /* 0x00000015180e7207 */ /* 0x000fe20000000000 */
[----:B------:R-:W0:Y:S01]  /*1ae60*/  SHFL.IDX PT, R37, R48, R5, 0x1c1f ;  /* 0x001c1f0530257589 */ /* 0x000e2200000e0000 */
[----:B------:R-:W-:-:S02]  /*1ae70*/  SEL R6, R7, R6, P0 ;  /* 0x0000000607067207 */ /* 0x000fc40000000000 */
[----:B------:R-:W-:Y:S01]  /*1ae80*/  SEL R24, R25, R26, P0 ;  /* 0x0000001a19187207 */ /* 0x000fe20000000000 */
[----:B------:R-:W0:Y:S01]  /*1ae90*/  SHFL.IDX PT, R39, R52, R5, 0x1c1f ;  /* 0x001c1f0534277589 */ /* 0x000e2200000e0000 */
[----:B-1----:R-:W-:Y:S02]  /*1aea0*/  SEL R8, R10, R9, P0 ;  /* 0x000000090a087207 */ /* 0x002fe40000000000 */
[----:B------:R-:W-:Y:S01]  /*1aeb0*/  SEL R10, R9, R10, P0 ;  /* 0x0000000a090a7207 */ /* 0x000fe20000000000 */
[----:B------:R-:W1:Y:S01]  /*1aec0*/  SHFL.IDX PT, R41, R56, R5, 0x1c1f ;  /* 0x001c1f0538297589 */ /* 0x000e6200000e0000 */
[----:B------:R-:W-:Y:S02]  /*1aed0*/  SEL R28, R30, R27, P0 ;  /* 0x0000001b1e1c7207 */ /* 0x000fe40000000000 */
[----:B--2---:R-:W-:Y:S01]  /*1aee0*/  SEL R32, R34, R29, P0 ;  /* 0x0000001d22207207 */ /* 0x004fe20000000000 */
[----:B------:R-:W2:Y:S01]  /*1aef0*/  SHFL.IDX PT, R43, R60, R5, 0x1c1f ;  /* 0x001c1f053c2b7589 */ /* 0x000ea200000e0000 */
[----:B---3--:R-:W-:-:S02]  /*1af00*/  SEL R36, R38, R31, P0 ;  /* 0x0000001f26247207 */ /* 0x008fc40000000000 */
[----:B------:R-:W-:Y:S01]  /*1af10*/  SEL R26, R26, R25, P0 ;  /* 0x000000191a1a7207 */ /* 0x000fe20000000000 */
[----:B------:R-:W3:Y:S01]  /*1af20*/  SHFL.IDX PT, R45, R64, R5, 0x1c1f ;  /* 0x001c1f05402d7589 */ /* 0x000ee200000e0000 */
[----:B----4-:R-:W-:Y:S02]  /*1af30*/  SEL R40, R42, R33, P0 ;  /* 0x000000212a287207 */ /* 0x010fe40000000000 */
[----:B------:R-:W-:Y:S01]  /*1af40*/  SEL R30, R27, R30, P0 ;  /* 0x0000001e1b1e7207 */ /* 0x000fe20000000000 */
[----:B------:R-:W4:Y:S01]  /*1af50*/  SHFL.IDX PT, R47, R68, R5, 0x1c1f ;  /* 0x001c1f05442f7589 */ /* 0x000f2200000e0000 */
[----:B0-----:R-:W-:Y:S02]  /*1af60*/  SEL R44, R46, R35, P0 ;  /* 0x000000232e2c7207 */ /* 0x001fe40000000000 */
[----:B------:R-:W-:Y:S01]  /*1af70*/  SEL R34, R29, R34, P0 ;  /* 0x000000221d227207 */ /* 0x000fe20000000000 */
[----:B------:R-:W0:Y:S01]  /*1af80*/  SHFL.IDX PT, R49, R72, R5, 0x1c1f ;  /* 0x001c1f0548317589 */ /* 0x000e2200000e0000 */
[----:B------:R-:W-:-:S02]  /*1af90*/  SEL R48, R50, R37, P0 ;  /* 0x0000002532307207 */ /* 0x000fc40000000000 */
[----:B------:R-:W-:Y:S01]  /*1afa0*/  SEL R38, R31, R38, P0 ;  /* 0x000000261f267207 */ /* 0x000fe20000000000 */
[----:B------:R-:W-:Y:S01]  /*1afb0*/  SHFL.IDX PT, R53, R53, R2, 0x1c1f ;  /* 0x001c1f0235357589 */ /* 0x000fe200000e0000 */
[----:B------:R-:W-:Y:S02]  /*1afc0*/  SEL R52, R54, R39, P0 ;  /* 0x0000002736347207 */ /* 0x000fe40000000000 */
[----:B------:R-:W-:Y:S01]  /*1afd0*/  SEL R42, R33, R42, P0 ;  /* 0x0000002a212a7207 */ /* 0x000fe20000000000 */
[----:B------:R-:W-:Y:S01]  /*1afe0*/  SHFL.IDX PT, R55, R55, R2, 0x1c1f ;  /* 0x001c1f0237377589 */ /* 0x000fe200000e0000 */
[----:B-1----:R-:W-:Y:S02]  /*1aff0*/  SEL R56, R58, R41, P0 ;  /* 0x000000293a387207 */ /* 0x002fe40000000000 */
[----:B------:R-:W-:Y:S01]  /*1b000*/  SEL R46, R35, R46, P0 ;  /* 0x0000002e232e7207 */ /* 0x000fe20000000000 */
[----:B------:R-:W1:Y:S01]  /*1b010*/  SHFL.IDX PT, R78, R78, R5, 0x1c1f ;  /* 0x001c1f054e4e7589 */ /* 0x000e6200000e0000 */
[----:B--2---:R-:W-:-:S02]  /*1b020*/  SEL R60, R62, R43, P0 ;  /* 0x0000002b3e3c7207 */ /* 0x004fc40000000000 */
[----:B------:R-:W-:Y:S01]  /*1b030*/  SEL R50, R37, R50, P0 ;  /* 0x0000003225327207 */ /* 0x000fe20000000000 */
[----:B------:R-:W2:Y:S01]  /*1b040*/  SHFL.IDX PT, R80, R80, R5, 0x1c1f ;  /* 0x001c1f0550507589 */ /* 0x000ea200000e0000 */
[----:B---3--:R-:W-:Y:S02]  /*1b050*/  SEL R64, R66, R45, P0 ;  /* 0x0000002d42407207 */ /* 0x008fe40000000000 */
[----:B------:R-:W-:Y:S01]  /*1b060*/  SEL R54, R39, R54, P0 ;  /* 0x0000003627367207 */ /* 0x000fe20000000000 */
[----:B------:R-:W3:Y:S01]  /*1b070*/  SHFL.IDX PT, R82, R82, R5, 0x1c1f ;  /* 0x001c1f0552527589 */ /* 0x000ee200000e0000 */
[----:B----4-:R-:W-:Y:S02]  /*1b080*/  SEL R68, R70, R47, P0 ;  /* 0x0000002f46447207 */ /* 0x010fe40000000000 */
[----:B------:R-:W-:Y:S01]  /*1b090*/  SEL R58, R41, R58, P0 ;  /* 0x0000003a293a7207 */ /* 0x000fe20000000000 */
[----:B------:R-:W-:Y:S01]  /*1b0a0*/  SHFL.IDX PT, R57, R57, R2, 0x1c1f ;  /* 0x001c1f0239397589 */ /* 0x000fe200000e0000 */
[----:B0-----:R-:W-:-:S02]  /*1b0b0*/  SEL R72, R74, R49, P0 ;  /* 0x000000314a487207 */ /* 0x001fc40000000000 */
[----:B------:R-:W-:Y:S01]  /*1b0c0*/  SEL R62, R43, R62, P0 ;  /* 0x0000003e2b3e7207 */ /* 0x000fe20000000000 */
[----:B------:R-:W-:Y:S01]  /*1b0d0*/  SHFL.IDX PT, R59, R59, R2, 0x1c1f ;  /* 0x001c1f023b3b7589 */ /* 0x000fe200000e0000 */
[----:B------:R-:W-:Y:S02]  /*1b0e0*/  SEL R66, R45, R66, P0 ;  /* 0x000000422d427207 */ /* 0x000fe40000000000 */
[----:B------:R-:W-:Y:S01]  /*1b0f0*/  SEL R70, R47, R70, P0 ;  /* 0x000000462f467207 */ /* 0x000fe20000000000 */
[----:B------:R-:W-:Y:S01]  /*1b100*/  SHFL.IDX PT, R63, R63, R2, 0x1c1f ;  /* 0x001c1f023f3f7589 */ /* 0x000fe200000e0000 */
[----:B------:R-:W-:-:S03]  /*1b110*/  SEL R74, R49, R74, P0 ;  /* 0x0000004a314a7207 */ /* 0x000fc60000000000 */
[----:B------:R-:W-:Y:S01]  /*1b120*/  SHFL.IDX PT, R65, R65, R2, 0x1c1f ;  /* 0x001c1f0241417589 */ /* 0x000fe200000e0000 */
[----:B-1----:R-:W-:-:S03]  /*1b130*/  SEL R7, R78, R51, P0 ;  /* 0x000000334e077207 */ /* 0x002fc60000000000 */
[----:B------:R-:W-:Y:S01]  /*1b140*/  SHFL.IDX PT, R67, R67, R2, 0x1c1f ;  /* 0x001c1f0243437589 */ /* 0x000fe200000e0000 */
[----:B--2---:R-:W-:Y:S02]  /*1b150*/  SEL R9, R53, R80, P0 ;  /* 0x0000005035097207 */ /* 0x004fe40000000000 */
[----:B------:R-:W-:Y:S01]  /*1b160*/  SEL R11, R80, R53, P0 ;  /* 0x00000035500b7207 */ /* 0x000fe20000000000 */
[----:B------:R-:W-:Y:S01]  /*1b170*/  SHFL.IDX PT, R69, R69, R2, 0x1c1f ;  /* 0x001c1f0245457589 */ /* 0x000fe200000e0000 */
[----:B---3--:R-:W-:Y:S02]  /*1b180*/  SEL R13, R55, R82, P0 ;  /* 0x00000052370d7207 */ /* 0x008fe40000000000 */
[----:B------:R-:W-:Y:S01]  /*1b190*/  SEL R15, R82, R55, P0 ;  /* 0x00000037520f7207 */ /* 0x000fe20000000000 */
        /* <DEDUP_REMOVED lines=22> */
[----:B------:R-:W-:Y:S01]  /*1b300*/  SHFL.IDX PT, R111, R111, R2, 0x1c1f ;  /* 0x001c1f026f6f7589 */ /* 0x000fe200000e0000 */
[----:B------:R-:W-:Y:S02]  /*1b310*/  SEL R45, R67, R94, P0 ;  /* 0x0000005e432d7207 */ /* 0x000fe40000000000 */
[----:B------:R-:W-:Y:S01]  /*1b320*/  SEL R47, R94, R67, P0 ;  /* 0x000000435e2f7207 */ /* 0x000fe20000000000 */
[----:B------:R-:W1:Y:S01]  /*1b330*/  SHFL.IDX PT, R108, R108, R5, 0x1c1f ;  /* 0x001c1f056c6c7589 */ /* 0x000e6200000e0000 */
[----:B------:R-:W-:-:S03]  /*1b340*/  SEL R49, R69, R104, P0 ;  /* 0x0000006845317207 */ /* 0x000fc60000000000 */
[----:B------:R-:W2:Y:S01]  /*1b350*/  SHFL.IDX PT, R110, R110, R5, 0x1c1f ;  /* 0x001c1f056e6e7589 */ /* 0x000ea200000e0000 */
[----:B0-----:R-:W-:Y:S02]  /*1b360*/  SEL R53, R71, R106, P0 ;  /* 0x0000006a47357207 */ /* 0x001fe40000000000 */
[----:B------:R-:W-:Y:S01]  /*1b370*/  SEL R55, R106, R71, P0 ;  /* 0x000000476a377207 */ /* 0x000fe20000000000 */
[----:B------:R-:W0:Y:S04]  /*1b380*/  SHFL.IDX PT, R112, R112, R5, 0x1c1f ;  /* 0x001c1f0570707589 */ /* 0x000e2800000e0000 */
[----:B------:R-:W3:Y:S04]  /*1b390*/  SHFL.IDX PT, R114, R114, R5, 0x1c1f ;  /* 0x001c1f0572727589 */ /* 0x000ee800000e0000 */
[----:B------:R-:W4:Y:S04]  /*1b3a0*/  SHFL.IDX PT, R75, R75, R2, 0x1c1f ;  /* 0x001c1f024b4b7589 */ /* 0x000f2800000e0000 */
[----:B------:R0:W4:Y:S01]  /*1b3b0*/  SHFL.IDX PT, R2, R3, R5, 0x1c1f ;  /* 0x001c1f0503027589 */ /* 0x00012200000e0000 */
[----:B-1----:R-:W-:-:S02]  /*1b3c0*/  SEL R57, R105, R108, P0 ;  /* 0x0000006c69397207 */ /* 0x002fc40000000000 */
[----:B------:R-:W-:Y:S02]  /*1b3d0*/  SEL R59, R108, R105, P0 ;  /* 0x000000696c3b7207 */ /* 0x000fe40000000000 */
[----:B--2---:R-:W-:Y:S02]  /*1b3e0*/  SEL R61, R107, R110, P0 ;  /* 0x0000006e6b3d7207 */ /* 0x004fe40000000000 */
[----:B0-----:R-:W-:Y:S01]  /*1b3f0*/  SEL R5, R51, R78, P0 ;  /* 0x0000004e33057207 */ /* 0x001fe20000000000 */
[----:B------:R-:W-:Y:S01]  /*1b400*/  IMAD.MOV.U32 R78, RZ, RZ, RZ ;  /* 0x000000ffff4e7224 */ /* 0x000fe200078e00ff */
[----:B------:R-:W-:Y:S02]  /*1b410*/  SEL R51, R104, R69, P0 ;  /* 0x0000004568337207 */ /* 0x000fe40000000000 */
[----:B------:R-:W-:Y:S02]  /*1b420*/  SEL R63, R110, R107, P0 ;  /* 0x0000006b6e3f7207 */ /* 0x000fe40000000000 */
[----:B------:R-:W-:-:S02]  /*1b430*/  SEL R65, R109, R112, P0 ;  /* 0x000000706d417207 */ /* 0x000fc40000000000 */
[----:B------:R-:W-:Y:S02]  /*1b440*/  SEL R67, R112, R109, P0 ;  /* 0x0000006d70437207 */ /* 0x000fe40000000000 */
[----:B---3--:R-:W-:Y:S02]  /*1b450*/  SEL R69, R111, R114, P0 ;  /* 0x000000726f457207 */ /* 0x008fe40000000000 */
[----:B------:R-:W-:-:S07]  /*1b460*/  SEL R71, R114, R111, P0 ;  /* 0x0000006f72477207 */ /* 0x000fce0000000000 */
.L_x_744:
[----:B------:R-:W0:Y:S01]  /*1b470*/  S2R R3, SR_TID.X ;  /* 0x0000000000037919 */ /* 0x000e220000002100 */
[----:B------:R-:W-:Y:S05]  /*1b480*/  WARPSYNC.ALL ;  /* 0x0000000000007948 */ /* 0x000fea0003800000 */
[----:B------:R-:W-:Y:S01]  /*1b490*/  BAR.SYNC.DEFER_BLOCKING 0x1, 0x100 ;  /* 0x0044000000007b1d */ /* 0x000fe20000010000 */
[----:B------:R-:W-:-:S05]  /*1b4a0*/  VIADD R86, R150, 0xffffff80 ;  /* 0xffffff8096567836 */ /* 0x000fca0000000000 */
[----:B------:R-:W-:Y:S01]  /*1b4b0*/  ULDC.64 UR4, c[0x0][0xc00] ;  /* 0x0003000000047ab9 */ /* 0x000fe20000000a00 */
[----:B------:R-:W2:Y:S01]  /*1b4c0*/  LDL R84, [R1+0x50] ;  /* 0x0000500001547983 */ /* 0x000ea20000100800 */
[----:B------:R-:W-:Y:S02]  /*1b4d0*/  ISETP.NE.U32.AND P1, PT, RZ, UR4, PT ;  /* 0x00000004ff007c0c */ /* 0x000fe4000bf25070 */
[----:B------:R-:W-:Y:S01]  /*1b4e0*/  IADD3 R104, P2, R87, UR4, RZ ;  /* 0x0000000457687c10 */ /* 0x000fe2000ff5e0ff */
[----:B------:R-:W-:Y:S01]  /*1b4f0*/  STSM.16.M88.4 [R103], R4 ;  /* 0x0000000467007844 */ /* 0x000fe20000000200 */
[----:B0-----:R-:W-:Y:S01]  /*1b500*/  VIADD R3, R3, 0xffffff80 ;  /* 0xffffff8003037836 */ /* 0x001fe20000000000 */
[----:B------:R-:W-:Y:S02]  /*1b510*/  SHF.R.S32.HI R21, RZ, 0x1f, R86 ;  /* 0x0000001fff157819 */ /* 0x000fe40000011456 */
[----:B------:R4:W-:Y:S01]  /*1b520*/  STSM.16.M88.4 [R73], R8 ;  /* 0x0000000849007844 */ /* 0x0009e20000000200 */
[----:B------:R-:W-:-:S02]  /*1b530*/  ISETP.NE.AND.EX P1, PT, RZ, UR5, PT, P1 ;  /* 0x00000005ff007c0c */ /* 0x000fc4000bf25310 */
[----:B------:R-:W-:Y:S01]  /*1b540*/  SHF.R.S32.HI R82, RZ, 0x1f, R3 ;  /* 0x0000001fff527819 */ /* 0x000fe20000011403 */
[----:B------:R0:W-:Y:S01]  /*1b550*/  STSM.16.M88.4 [R89], R12 ;  /* 0x0000000c59007844 */ /* 0x0001e20000000200 */
[----:B------:R-:W-:Y:S01]  /*1b560*/  IADD3.X R105, R101, UR5, RZ, P2, !PT ;  /* 0x0000000565697c10 */ /* 0x000fe200097fe4ff */
[----:B------:R-:W-:Y:S01]  /*1b570*/  ULDC.64 UR4, c[0x0][0xc08] ;  /* 0x0003020000047ab9 */ /* 0x000fe20000000a00 */
[----:B------:R-:W-:Y:S01]  /*1b580*/  LEA.HI R82, R82, R3, RZ, 0x7 ;  /* 0x0000000352527211 */ /* 0x000fe200078f38ff */
[----:B------:R1:W-:Y:S03]  /*1b590*/  STSM.16.M88.4 [R91], R24 ;  /* 0x000000185b007844 */ /* 0x0003e60000000200 */
[----:B------:R-:W-:Y:S01]  /*1b5a0*/  LOP3.LUT R82, R82, 0xffffff80, RZ, 0xc0, !PT ;  /* 0xffffff8052527812 */ /* 0x000fe200078ec0ff */
[----:B------:R1:W-:Y:S03]  /*1b5b0*/  STSM.16.M88.4 [R93], R28 ;  /* 0x0000001c5d007844 */ /* 0x0003e60000000200 */
[----:B------:R-:W-:Y:S01]  /*1b5c0*/  IADD3 R82, R3, -R82, RZ ;  /* 0x8000005203527210 */ /* 0x000fe20007ffe0ff */
[----:B------:R1:W-:Y:S01]  /*1b5d0*/  STSM.16.M88.4 [R95], R32 ;  /* 0x000000205f007844 */ /* 0x0003e20000000200 */
[----:B----4-:R-:W-:-:S02]  /*1b5e0*/  SEL R73, R75, R2, P0 ;  /* 0x000000024b497207 */ /* 0x010fc40000000000 */
[----:B------:R-:W-:Y:S01]  /*1b5f0*/  SHF.R.S32.HI R5, RZ, 0x1f, R82 ;  /* 0x0000001fff057819 */ /* 0x000fe20000011452 */
[----:B------:R1:W-:Y:S01]  /*1b600*/  STSM.16.M88.4 [R96], R36 ;  /* 0x0000002460007844 */ /* 0x0003e20000000200 */
[----:B------:R-:W-:Y:S02]  /*1b610*/  SEL R75, R2, R75, P0 ;  /* 0x0000004b024b7207 */ /* 0x000fe40000000000 */
[----:B------:R-:W-:Y:S01]  /*1b620*/  LEA.HI R3, R5, R82, RZ, 0x2 ;  /* 0x0000005205037211 */ /* 0x000fe200078f10ff */
[----:B------:R1:W-:Y:S01]  /*1b630*/  STSM.16.M88.4 [R97], R40 ;  /* 0x0000002861007844 */ /* 0x0003e20000000200 */
[----:B------:R-:W-:Y:S01]  /*1b640*/  ISETP.NE.U32.AND P0, PT, RZ, UR4, PT ;  /* 0x00000004ff007c0c */ /* 0x000fe2000bf05070 */
[----:B------:R-:W3:Y:S01]  /*1b650*/  LDC R2, c[0x0][0xbe8] ;  /* 0x0002fa00ff027b82 */ /* 0x000ee20000000800 */
[--C-:B------:R-:W-:Y:S01]  /*1b660*/  SHF.R.S32.HI R4, RZ, 0x2, R3.reuse ;  /* 0x00000002ff047819 */ /* 0x100fe20000011403 */
[----:B------:R1:W-:Y:S01]  /*1b670*/  STSM.16.M88.4 [R98], R44 ;  /* 0x0000002c62007844 */ /* 0x0003e20000000200 */
[----:B------:R-:W-:-:S03]  /*1b680*/  SHF.R.S32.HI R3, RZ, 0x1f, R3 ;  /* 0x0000001fff037819 */ /* 0x000fc60000011403 */
[----:B------:R1:W-:Y:S01]  /*1b690*/  STSM.16.M88.4 [R99], R48 ;  /* 0x0000003063007844 */ /* 0x0003e20000000200 */
[----:B------:R-:W-:-:S03]  /*1b6a0*/  LEA.HI R3, R3, R4, RZ, 0x3 ;  /* 0x0000000403037211 */ /* 0x000fc600078f18ff */
[----:B------:R1:W-:Y:S01]  /*1b6b0*/  STSM.16.M88.4 [R100], R52 ;  /* 0x0000003464007844 */ /* 0x0003e20000000200 */
[----:B------:R-:W-:-:S03]  /*1b6c0*/  LOP3.LUT R7, R3, 0xfffffff8, RZ, 0xc0, !PT ;  /* 0xfffffff803077812 */ /* 0x000fc600078ec0ff */
[----:B------:R1:W-:Y:S01]  /*1b6d0*/  STSM.16.M88.4 [R102], R56 ;  /* 0x0000003866007844 */ /* 0x0003e20000000200 */
[----:B------:R-:W-:-:S03]  /*1b6e0*/  LEA.HI R3, R21, R86, RZ, 0x7 ;  /* 0x0000005615037211 */ /* 0x000fc600078f38ff */
[----:B------:R1:W-:Y:S01]  /*1b6f0*/  STSM.16.M88.4 [R79], R60 ;  /* 0x0000003c4f007844 */ /* 0x0003e20000000200 */
[----:B------:R-:W-:-:S03]  /*1b700*/  LEA.HI R6, R21, R86, RZ, 0x2 ;  /* 0x0000005615067211 */ /* 0x000fc600078f10ff */
[----:B------:R1:W-:Y:S01]  /*1b710*/  STSM.16.M88.4 [R81], R64 ;  /* 0x0000004051007844 */ /* 0x0003e20000000200 */
[----:B------:R-:W-:-:S03]  /*1b720*/  IMAD.IADD R7, R4, 0x1, -R7 ;  /* 0x0000000104077824 */ /* 0x000fc600078e0a07 */
[----:B------:R1:W-:Y:S01]  /*1b730*/  STSM.16.M88.4 [R83], R68 ;  /* 0x0000004453007844 */ /* 0x0003e20000000200 */
[----:B------:R-:W-:-:S03]  /*1b740*/  SHF.R.S32.HI R4, RZ, 0x7, R3 ;  /* 0x00000007ff047819 */ /* 0x000fc60000011403 */
[----:B------:R1:W-:Y:S01]  /*1b750*/  STSM.16.M88.4 [R85], R72 ;  /* 0x0000004855007844 */ /* 0x0003e20000000200 */
[----:B------:R-:W-:Y:S01]  /*1b760*/  BAR.SYNC.DEFER_BLOCKING 0x1, 0x100 ;  /* 0x0044000000007b1d */ /* 0x000fe20000010000 */
[----:B------:R-:W-:Y:S02]  /*1b770*/  ISETP.NE.AND.EX P0, PT, RZ, UR5, PT, P0 ;  /* 0x00000005ff007c0c */ /* 0x000fe4000bf05300 */
[----:B------:R-:W-:Y:S02]  /*1b780*/  LOP3.LUT R8, R6, 0xfffffffc, RZ, 0xc0, !PT ;  /* 0xfffffffc06087812 */ /* 0x000fe400078ec0ff */
[----:B------:R-:W-:Y:S02]  /*1b790*/  LEA.HI R6, R5, R82, RZ, 0x5 ;  /* 0x0000005205067211 */ /* 0x000fe400078f28ff */
[----:B------:R-:W-:Y:S02]  /*1b7a0*/  LEA.HI R5, R3, R4, RZ, 0x1 ;  /* 0x0000000403057211 */ /* 0x000fe400078f08ff */
[----:B------:R-:W-:-:S02]  /*1b7b0*/  SHF.R.S32.HI R6, RZ, 0x5, R6 ;  /* 0x00000005ff067819 */ /* 0x000fc40000011406 */
[----:B------:R-:W-:-:S03]  /*1b7c0*/  LOP3.LUT R5, R5, 0x3fffffe, RZ, 0xc0, !PT ;  /* 0x03fffffe05057812 */ /* 0x000fc600078ec0ff */
[----:B------:R-:W-:Y:S01]  /*1b7d0*/  IMAD R6, R6, 0x10, R7 ;  /* 0x0000001006067824 */ /* 0x000fe200078e0207 */
[----:B------:R-:W-:Y:S02]  /*1b7e0*/  IADD3 R5, R4, -R5, RZ ;  /* 0x8000000504057210 */ /* 0x000fe40007ffe0ff */
[----:B------:R-:W-:Y:S01]  /*1b7f0*/  @P0 IADD3 R4, P3, R87, UR4, RZ ;  /* 0x0000000457040c10 */ /* 0x000fe2000ff7e0ff */
[----:B------:R-:W-:Y:S02]  /*1b800*/  ULDC UR4, c[0x0][0xa88] ;  /* 0x0002a20000047ab9 */ /* 0x000fe40000000800 */
[----:B0-----:R-:W-:Y:S01]  /*1b810*/  IMAD R12, R5, 0x40, R6 ;  /* 0x00000040050c7824 */ /* 0x001fe200078e0206 */
[----:B------:R-:W-:Y:S02]  /*1b820*/  MOV R7, UR4 ;  /* 0x0000000400077c02 */ /* 0x000fe40008000f00 */
[----:B------:R-:W-:Y:S01]  /*1b830*/  @P0 IADD3.X R5, R101, UR5, RZ, P3, !PT ;  /* 0x0000000565050c10 */ /* 0x000fe20009ffe4ff */
[----:B------:R1:W5:Y:S01]  /*1b840*/  @P1 LDG.E R78, desc[UR42][R104.64] ;  /* 0x0000002a684e1981 */ /* 0x000362000c1e1900 */
[----:B---3--:R-:W-:Y:S01]  /*1b850*/  ISETP.NE.AND P2, PT, R2, 0x1, PT ;  /* 0x000000010200780c */ /* 0x008fe20003f45270 */
[----:B------:R-:W-:-:S02]  /*1b860*/  IMAD.IADD R9, R86, 0x1, -R8 ;  /* 0x0000000156097824 */ /* 0x000fc400078e0a08 */
[----:B------:R1:W5:Y:S03]  /*1b870*/  @P0 LDG.E R7, desc[UR42][R4.64] ;  /* 0x0000002a04070981 */ /* 0x000366000c1e1900 */
[----:B------:R-:W-:-:S04]  /*1b880*/  LEA.HI R10, R9, R9, RZ, 0x1 ;  /* 0x00000009090a7211 */ /* 0x000fc800078f08ff */
[----:B------:R-:W-:-:S03]  /*1b890*/  LOP3.LUT R10, R10, 0x1ffffffe, RZ, 0xc0, !PT ;  /* 0x1ffffffe0a0a7812 */ /* 0x000fc600078ec0ff */
[----:B------:R-:W0:Y:S02]  /*1b8a0*/  @P2 LDC R3, c[0x0][0xbec] ;  /* 0x0002fb00ff032b82 */ /* 0x000e240000000800 */
[----:B------:R-:W-:-:S04]  /*1b8b0*/  IMAD.IADD R9, R9, 0x1, -R10 ;  /* 0x0000000109097824 */ /* 0x000fc800078e0a0a */
[----:B------:R-:W-:Y:S02]  /*1b8c0*/  IMAD R9, R9, 0x8, R12 ;  /* 0x0000000809097824 */ /* 0x000fe400078e020c */
[----:B------:R-:W3:Y:S02]  /*1b8d0*/  @P2 LDC R8, c[0x0][0xbf0] ;  /* 0x0002fc00ff082b82 */ /* 0x000ee40000000800 */
[----:B--2---:R-:W-:Y:S01]  /*1b8e0*/  IMAD R10, R84, 0x80, R9 ;  /* 0x00000080540a7824 */ /* 0x004fe200078e0209 */
[----:B01-3--:R-:W-:Y:S06]  /*1b8f0*/  @P0 BRA `(.L_x_503) ;  /* 0x0000000000100947 */ /* 0x00bfec0003800000 */
[----:B------:R-:W-:Y:S05]  /*1b900*/  @!P1 BRA `(.L_x_503) ;  /* 0x00000000000c9947 */ /* 0x000fea0003800000 */
[----:B------:R-:W2:Y:S04]  /*1b910*/  LDG.E R4, desc[UR42][R104.64] ;  /* 0x0000002a68047981 */ /* 0x000ea8000c1e1900 */
[----:B-----5:R-:W2:Y:S02]  /*1b920*/  LDG.E R7, desc[UR42][R104.64+0x4] ;  /* 0x0000042a68077981 */ /* 0x020ea4000c1e1900 */
[----:B--2---:R-:W-:-:S07]  /*1b930*/  IMAD.IADD R7, R7, 0x1, -R4 ;  /* 0x0000000107077824 */ /* 0x004fce00078e0a04 */
.L_x_503:
[----:B------:R-:W2:Y:S01]  /*1b940*/  LDL.LU R85, [R1+0x38] ;  /* 0x0000380001557983 */ /* 0x000ea20000300800 */
[----:B------:R-:W-:Y:S01]  /*1b950*/  @P2 IMAD.HI.U32 R3, R10, R3, RZ ;  /* 0x000000030a032227 */ /* 0x000fe200078e00ff */
[----:B------:R-:W-:Y:S01]  /*1b960*/  ULDC.64 UR4, c[0x0][0xb90] ;  /* 0x0002e40000047ab9 */ /* 0x000fe20000000a00 */
[----:B-----5:R-:W-:Y:S01]  /*1b970*/  SHF.R.S32.HI R79, RZ, 0x1f, R78 ;  /* 0x0000001fff4f7819 */ /* 0x020fe2000001144e */
[----:B------:R-:W0:Y:S01]  /*1b980*/  @P2 LDC R83, c[0x0][0xbec] ;  /* 0x0002fb00ff532b82 */ /* 0x000e220000000800 */
[----:B------:R-:W-:Y:S01]  /*1b990*/  MOV R9, R10 ;  /* 0x0000000a00097202 */ /* 0x000fe20000000f00 */
[----:B------:R-:W-:Y:S01]  /*1b9a0*/  IMAD R13, R23, 0x40, R18 ;  /* 0x00000040170d7824 */ /* 0x000fe200078e0212 */
[----:B------:R-:W-:Y:S02]  /*1b9b0*/  @P2 SHF.R.U32.HI R9, RZ, R8, R3 ;  /* 0x00000008ff092219 */ /* 0x000fe40000011603 */
[----:B------:R-:W-:Y:S01]  /*1b9c0*/  SEL R3, R147, RZ, !P1 ;  /* 0x000000ff93037207 */ /* 0x000fe20004800000 */
[----:B------:R-:W-:Y:S01]  /*1b9d0*/  IMAD.WIDE R76, R13, 0x2, R76 ;  /* 0x000000020d4c7825 */ /* 0x000fe200078e024c */
[----:B------:R-:W-:-:S02]  /*1b9e0*/  SEL R80, R143, RZ, !P1 ;  /* 0x000000ff8f507207 */ /* 0x000fc40004800000 */
[--C-:B------:R-:W-:Y:S01]  /*1b9f0*/  SHF.R.S32.HI R13, RZ, 0x1f, R9.reuse ;  /* 0x0000001fff0d7819 */ /* 0x100fe20000011409 */
[----:B------:R-:W-:Y:S01]  /*1ba00*/  IMAD.MOV R15, RZ, RZ, -R9 ;  /* 0x000000ffff0f7224 */ /* 0x000fe200078e0a09 */
[C---:B------:R-:W-:Y:S02]  /*1ba10*/  IADD3 R73, P1, R76.reuse, 0x1000, RZ ;  /* 0x000010004c497810 */ /* 0x040fe40007f3e0ff */
[----:B------:R-:W-:Y:S02]  /*1ba20*/  IADD3 R69, P3, R76, 0x2000, RZ ;  /* 0x000020004c457810 */ /* 0x000fe40007f7e0ff */
[----:B------:R-:W-:Y:S02]  /*1ba30*/  LOP3.LUT R72, R73, 0x380, RZ, 0xc0, !PT ;  /* 0x0000038049487812 */ /* 0x000fe400078ec0ff */
[----:B------:R-:W-:Y:S02]  /*1ba40*/  LOP3.LUT R68, R69, 0x380, RZ, 0xc0, !PT ;  /* 0x0000038045447812 */ /* 0x000fe400078ec0ff */
[----:B------:R-:W-:-:S02]  /*1ba50*/  SHF.R.U64 R72, R72, 0x3, RZ ;  /* 0x0000000348487819 */ /* 0x000fc400000012ff */
[----:B------:R-:W-:Y:S02]  /*1ba60*/  SHF.R.U64 R68, R68, 0x3, RZ ;  /* 0x0000000344447819 */ /* 0x000fe400000012ff */
[----:B------:R-:W-:Y:S01]  /*1ba70*/  LOP3.LUT R72, R72, R73, RZ, 0x3c, !PT ;  /* 0x0000004948487212 */ /* 0x000fe200078e3cff */
[--C-:B------:R-:W-:Y:S01]  /*1ba80*/  IMAD.X R73, RZ, RZ, R77.reuse, P1 ;  /* 0x000000ffff497224 */ /* 0x100fe200008e064d */
[----:B------:R-:W-:Y:S02]  /*1ba90*/  IADD3 R53, P1, R76, 0x6000, RZ ;  /* 0x000060004c357810 */ /* 0x000fe40007f3e0ff */
[----:B------:R-:W-:Y:S01]  /*1baa0*/  LOP3.LUT R68, R68, R69, RZ, 0x3c, !PT ;  /* 0x0000004544447212 */ /* 0x000fe200078e3cff */
[----:B------:R-:W-:Y:S01]  /*1bab0*/  IMAD.X R69, RZ, RZ, R77, P3 ;  /* 0x000000ffff457224 */ /* 0x000fe200018e064d */
[----:B------:R-:W-:Y:S02]  /*1bac0*/  LOP3.LUT R52, R53, 0x380, RZ, 0xc0, !PT ;  /* 0x0000038035347812 */ /* 0x000fe400078ec0ff */
[----:B------:R-:W-:-:S02]  /*1bad0*/  IADD3 R49, P3, R76, 0x7000, RZ ;  /* 0x000070004c317810 */ /* 0x000fc40007f7e0ff */
[C---:B------:R-:W-:Y:S02]  /*1bae0*/  IADD3 R65, P5, R76.reuse, 0x3000, RZ ;  /* 0x000030004c417810 */ /* 0x040fe40007fbe0ff */
[----:B------:R-:W-:Y:S02]  /*1baf0*/  IADD3 R57, P4, R76, 0x5000, RZ ;  /* 0x000050004c397810 */ /* 0x000fe40007f9e0ff */
[----:B------:R-:W-:Y:S02]  /*1bb00*/  SHF.R.U64 R52, R52, 0x3, RZ ;  /* 0x0000000334347819 */ /* 0x000fe400000012ff */
[----:B------:R-:W-:Y:S02]  /*1bb10*/  LOP3.LUT R48, R49, 0x380, RZ, 0xc0, !PT ;  /* 0x0000038031307812 */ /* 0x000fe400078ec0ff */
[----:B------:R-:W-:Y:S02]  /*1bb20*/  LOP3.LUT R64, R65, 0x380, RZ, 0xc0, !PT ;  /* 0x0000038041407812 */ /* 0x000fe400078ec0ff */
[----:B------:R-:W-:-:S02]  /*1bb30*/  LOP3.LUT R56, R57, 0x380, RZ, 0xc0, !PT ;  /* 0x0000038039387812 */ /* 0x000fc400078ec0ff */
[----:B------:R-:W-:Y:S01]  /*1bb40*/  LOP3.LUT R52, R52, R53, RZ, 0x3c, !PT ;  /* 0x0000003534347212 */ /* 0x000fe200078e3cff */
[--C-:B------:R-:W-:Y:S01]  /*1bb50*/  IMAD.X R53, RZ, RZ, R77.reuse, P1 ;  /* 0x000000ffff357224 */ /* 0x100fe200008e064d */
[----:B------:R-:W-:Y:S02]  /*1bb60*/  SHF.R.U64 R48, R48, 0x3, RZ ;  /* 0x0000000330307819 */ /* 0x000fe400000012ff */
[----:B------:R-:W-:Y:S02]  /*1bb70*/  IADD3 R33, P1, R76, 0xb000, RZ ;  /* 0x0000b0004c217810 */ /* 0x000fe40007f3e0ff */
[----:B------:R-:W-:Y:S02]  /*1bb80*/  SHF.R.U64 R64, R64, 0x3, RZ ;  /* 0x0000000340407819 */ /* 0x000fe400000012ff */
[----:B------:R-:W-:Y:S02]  /*1bb90*/  SHF.R.U64 R56, R56, 0x3, RZ ;  /* 0x0000000338387819 */ /* 0x000fe400000012ff */
[----:B------:R-:W-:Y:S01]  /*1bba0*/  LOP3.LUT R48, R48, R49, RZ, 0x3c, !PT ;  /* 0x0000003130307212 */ /* 0x000fe200078e3cff */
[----:B------:R-:W-:Y:S01]  /*1bbb0*/  IMAD.X R49, RZ, RZ, R77, P3 ;  /* 0x000000ffff317224 */ /* 0x000fe200018e064d */
[----:B------:R-:W-:-:S02]  /*1bbc0*/  LOP3.LUT R32, R33, 0x380, RZ, 0xc0, !PT ;  /* 0x0000038021207812 */ /* 0x000fc400078ec0ff */
[----:B------:R-:W-:Y:S01]  /*1bbd0*/  LOP3.LUT R64, R64, R65, RZ, 0x3c, !PT ;  /* 0x0000004140407212 */ /* 0x000fe200078e3cff */
[--C-:B------:R-:W-:Y:S01]  /*1bbe0*/  IMAD.X R65, RZ, RZ, R77.reuse, P5 ;  /* 0x000000ffff417224 */ /* 0x100fe200028e064d */
[----:B------:R-:W-:Y:S01]  /*1bbf0*/  LOP3.LUT R56, R56, R57, RZ, 0x3c, !PT ;  /* 0x0000003938387212 */ /* 0x000fe200078e3cff */
[----:B------:R-:W-:Y:S01]  /*1bc00*/  IMAD.X R57, RZ, RZ, R77, P4 ;  /* 0x000000ffff397224 */ /* 0x000fe200020e064d */
[C---:B------:R-:W-:Y:S02]  /*1bc10*/  IADD3 R29, P3, R76.reuse, 0xc000, RZ ;  /* 0x0000c0004c1d7810 */ /* 0x040fe40007f7e0ff */
[C---:B------:R-:W-:Y:S02]  /*1bc20*/  IADD3 R45, P5, R76.reuse, 0x8000, RZ ;  /* 0x000080004c2d7810 */ /* 0x040fe40007fbe0ff */
[----:B------:R-:W-:Y:S02]  /*1bc30*/  IADD3 R37, P4, R76, 0xa000, RZ ;  /* 0x0000a0004c257810 */ /* 0x000fe40007f9e0ff */
[----:B------:R-:W-:-:S02]  /*1bc40*/  SHF.R.U64 R32, R32, 0x3, RZ ;  /* 0x0000000320207819 */ /* 0x000fc400000012ff */
[----:B------:R-:W-:Y:S02]  /*1bc50*/  LOP3.LUT R28, R29, 0x380, RZ, 0xc0, !PT ;  /* 0x000003801d1c7812 */ /* 0x000fe400078ec0ff */
[----:B------:R-:W-:Y:S02]  /*1bc60*/  LOP3.LUT R44, R45, 0x380, RZ, 0xc0, !PT ;  /* 0x000003802d2c7812 */ /* 0x000fe400078ec0ff */
[----:B------:R-:W-:Y:S02]  /*1bc70*/  LOP3.LUT R36, R37, 0x380, RZ, 0xc0, !PT ;  /* 0x0000038025247812 */ /* 0x000fe400078ec0ff */
[----:B------:R-:W-:Y:S02]  /*1bc80*/  LOP3.LUT R32, R32, R33, RZ, 0x3c, !PT ;  /* 0x0000002120207212 */ /* 0x000fe400078e3cff */
[----:B------:R-:W-:Y:S02]  /*1bc90*/  IADD3.X R33, RZ, R77, RZ, P1, !PT ;  /* 0x0000004dff217210 */ /* 0x000fe40000ffe4ff */
[----:B------:R-:W-:-:S02]  /*1bca0*/  SHF.R.U64 R28, R28, 0x3, RZ ;  /* 0x000000031c1c7819 */ /* 0x000fc400000012ff */
[----:B------:R-:W-:Y:S02]  /*1bcb0*/  SHF.R.U64 R44, R44, 0x3, RZ ;  /* 0x000000032c2c7819 */ /* 0x000fe400000012ff */
[----:B------:R-:W-:Y:S02]  /*1bcc0*/  SHF.R.U64 R36, R36, 0x3, RZ ;  /* 0x0000000324247819 */ /* 0x000fe400000012ff */
[----:B------:R-:W-:Y:S01]  /*1bcd0*/  LOP3.LUT R28, R28, R29, RZ, 0x3c, !PT ;  /* 0x0000001d1c1c7212 */ /* 0x000fe200078e3cff */
[--C-:B------:R-:W-:Y:S01]  /*1bce0*/  IMAD.X R29, RZ, RZ, R77.reuse, P3 ;  /* 0x000000ffff1d7224 */ /* 0x100fe200018e064d */
[----:B------:R-:W-:Y:S02]  /*1bcf0*/  LOP3.LUT R44, R44, R45, RZ, 0x3c, !PT ;  /* 0x0000002d2c2c7212 */ /* 0x000fe400078e3cff */
[----:B------:R-:W-:Y:S01]  /*1bd00*/  LOP3.LUT R36, R36, R37, RZ, 0x3c, !PT ;  /* 0x0000002524247212 */ /* 0x000fe200078e3cff */
[----:B------:R-:W-:Y:S01]  /*1bd10*/  IMAD.X R37, RZ, RZ, R77, P4 ;  /* 0x000000ffff257224 */ /* 0x000fe200020e064d */
[----:B------:R-:W-:-:S02]  /*1bd20*/  IADD3.X R45, RZ, R77, RZ, P5, !PT ;  /* 0x0000004dff2d7210 */ /* 0x000fc40002ffe4ff */
[----:B------:R-:W-:-:S04]  /*1bd30*/  IADD3 R25, P5, R76, 0xd000, RZ ;  /* 0x0000d0004c197810 */ /* 0x000fc80007fbe0ff */
[----:B------:R-:W-:-:S04]  /*1bd40*/  LOP3.LUT R24, R25, 0x380, RZ, 0xc0, !PT ;  /* 0x0000038019187812 */ /* 0x000fc800078ec0ff */
[----:B------:R-:W-:-:S04]  /*1bd50*/  SHF.R.U64 R24, R24, 0x3, RZ ;  /* 0x0000000318187819 */ /* 0x000fc800000012ff */
[----:B------:R-:W-:Y:S01]  /*1bd60*/  LOP3.LUT R24, R24, R25, RZ, 0x3c, !PT ;  /* 0x0000001918187212 */ /* 0x000fe200078e3cff */
[----:B------:R-:W-:Y:S01]  /*1bd70*/  IMAD.X R25, RZ, RZ, R77, P5 ;  /* 0x000000ffff197224 */ /* 0x000fe200028e064d */
[C---:B------:R-:W-:Y:S01]  /*1bd80*/  IADD3 R89, R18.reuse, 0xc0, RZ ;  /* 0x000000c012597810 */ /* 0x040fe20007ffe0ff */
[----:B------:R-:W-:Y:S01]  /*1bd90*/  VIADD R87, R18, 0x80 ;  /* 0x0000008012577836 */ /* 0x000fe20000000000 */
[----:B------:R-:W-:Y:S04]  /*1bda0*/  BSSY B1, `(.L_x_504) ;  /* 0x0000099000017945 */ /* 0x000fe80003800000 */
[----:B------:R-:W-:Y:S02]  /*1bdb0*/  SHF.R.S32.HI R88, RZ, 0x1f, R87 ;  /* 0x0000001fff587819 */ /* 0x000fe40000011457 */
[----:B--2---:R-:W-:Y:S01]  /*1bdc0*/  SHF.R.S32.HI R81, RZ, 0x1f, R85 ;  /* 0x0000001fff517819 */ /* 0x004fe20000011455 */
[----:B------:R-:W-:-:S04]  /*1bdd0*/  IMAD.WIDE.U32 R4, R85, UR4, R78 ;  /* 0x0000000455047c25 */ /* 0x000fc8000f8e004e */
[----:B------:R-:W-:-:S04]  /*1bde0*/  IMAD R6, R81, UR4, RZ ;  /* 0x0000000451067c24 */ /* 0x000fc8000f8e02ff */
[----:B------:R-:W-:Y:S01]  /*1bdf0*/  IMAD R11, R85, UR5, R6 ;  /* 0x00000005550b7c24 */ /* 0x000fe2000f8e0206 */
[----:B------:R-:W-:-:S03]  /*1be00*/  ULDC.64 UR4, c[0x0][0xb98] ;  /* 0x0002e60000047ab9 */ /* 0x000fc60000000a00 */
[----:B------:R-:W-:Y:S02]  /*1be10*/  IMAD.IADD R5, R5, 0x1, R11 ;  /* 0x0000000105057824 */ /* 0x000fe400078e020b */
[----:B------:R-:W-:Y:S02]  /*1be20*/  IMAD R11, R2, R15, R10 ;  /* 0x0000000f020b7224 */ /* 0x000fe400078e020a */
[----:B------:R-:W-:Y:S02]  /*1be30*/  IMAD R15, R3, UR4, RZ ;  /* 0x00000004030f7c24 */ /* 0x000fe4000f8e02ff */
[----:B------:R-:W-:Y:S01]  /*1be40*/  IMAD.WIDE.U32 R4, R80, UR4, R4 ;  /* 0x0000000450047c25 */ /* 0x000fe2000f8e0004 */
[----:B------:R-:W-:-:S03]  /*1be50*/  SHF.R.S32.HI R6, RZ, 0x1f, R11 ;  /* 0x0000001fff067819 */ /* 0x000fc6000001140b */
[----:B------:R-:W-:Y:S01]  /*1be60*/  IMAD R15, R80, UR5, R15 ;  /* 0x00000005500f7c24 */ /* 0x000fe2000f8e020f */
[----:B------:R-:W-:Y:S01]  /*1be70*/  IADD3 R4, P0, R9, R4, RZ ;  /* 0x0000000409047210 */ /* 0x000fe20007f1e0ff */
[----:B------:R-:W-:Y:S02]  /*1be80*/  ULDC.64 UR4, c[0x0][0xb88] ;  /* 0x0002e20000047ab9 */ /* 0x000fe40000000a00 */
[----:B------:R-:W-:Y:S01]  /*1be90*/  IMAD R6, R6, UR4, RZ ;  /* 0x0000000406067c24 */ /* 0x000fe2000f8e02ff */
[----:B------:R-:W-:Y:S02]  /*1bea0*/  IADD3.X R5, R13, R5, R15, P0, !PT ;  /* 0x000000050d057210 */ /* 0x000fe400007fe40f */
[----:B------:R-:W-:Y:S01]  /*1beb0*/  IADD3 R13, P4, R76, 0xe000, RZ ;  /* 0x0000e0004c0d7810 */ /* 0x000fe20007f9e0ff */
[C---:B------:R-:W-:Y:S02]  /*1bec0*/  IMAD R9, R11.reuse, UR5, R6 ;  /* 0x000000050b097c24 */ /* 0x040fe4000f8e0206 */
[----:B------:R-:W-:Y:S01]  /*1bed0*/  IMAD.WIDE.U32 R4, R11, UR4, R4 ;  /* 0x000000040b047c25 */ /* 0x000fe2000f8e0004 */
[----:B------:R-:W-:-:S04]  /*1bee0*/  ULDC.64 UR4, c[0x0][0xb50] ;  /* 0x0002d40000047ab9 */ /* 0x000fc80000000a00 */
[----:B------:R-:W-:Y:S02]  /*1bef0*/  IADD3 R5, R5, R9, RZ ;  /* 0x0000000905057210 */ /* 0x000fe40007ffe0ff */
[----:B------:R-:W-:Y:S02]  /*1bf00*/  LEA R6, P0, R4, UR4, 0x2 ;  /* 0x0000000404067c11 */ /* 0x000fe4000f8010ff */
[----:B------:R-:W-:Y:S02]  /*1bf10*/  LOP3.LUT R9, R76, 0x380, RZ, 0xc0, !PT ;  /* 0x000003804c097812 */ /* 0x000fe400078ec0ff */
[----:B------:R-:W-:Y:S01]  /*1bf20*/  LEA.HI.X R4, R4, UR5, R5, 0x2, P0 ;  /* 0x0000000504047c11 */ /* 0x000fe200080f1405 */
[----:B------:R-:W-:Y:S01]  /*1bf30*/  SHFL.IDX PT, R10, R6, RZ, 0x1c1f ;  /* 0x001c1fff060a7589 */ /* 0x000fe200000e0000 */
[----:B------:R-:W-:Y:S01]  /*1bf40*/  IADD3 R61, P0, R76, 0x4000, RZ ;  /* 0x000040004c3d7810 */ /* 0x000fe20007f1e0ff */
[----:B------:R-:W-:Y:S01]  /*1bf50*/  IMAD R5, R84, 0x80, R12 ;  /* 0x0000008054057824 */ /* 0x000fe200078e020c */
[----:B------:R-:W-:Y:S01]  /*1bf60*/  LOP3.LUT R12, R13, 0x380, RZ, 0xc0, !PT ;  /* 0x000003800d0c7812 */ /* 0x000fe200078ec0ff */
[----:B------:R-:W1:Y:S01]  /*1bf70*/  SHFL.IDX PT, R11, R4, RZ, 0x1c1f ;  /* 0x001c1fff040b7589 */ /* 0x000e6200000e0000 */
[----:B------:R-:W-:Y:S01]  /*1bf80*/  LOP3.LUT R60, R61, 0x380, RZ, 0xc0, !PT ;  /* 0x000003803d3c7812 */ /* 0x000fe200078ec0ff */
[----:B------:R-:W-:Y:S01]  /*1bf90*/  ULDC.64 UR4, c[0x0][0xaa0] ;  /* 0x0002a80000047ab9 */ /* 0x000fe20000000a00 */
[----:B------:R-:W-:Y:S01]  /*1bfa0*/  SHF.R.U64 R9, R9, 0x3, RZ ;  /* 0x0000000309097819 */ /* 0x000fe200000012ff */
[----:B------:R-:W-:Y:S01]  /*1bfb0*/  SHFL.IDX PT, R14, R6, 0x1, 0x1c1f ;  /* 0x003c1f00060e7f89 */ /* 0x000fe200000e0000 */
[----:B------:R-:W-:-:S02]  /*1bfc0*/  SHF.R.U64 R60, R60, 0x3, RZ ;  /* 0x000000033c3c7819 */ /* 0x000fc400000012ff */
[----:B------:R-:W-:Y:S01]  /*1bfd0*/  SHF.R.U64 R12, R12, 0x3, RZ ;  /* 0x000000030c0c7819 */ /* 0x000fe200000012ff */
[----:B------:R2:W3:Y:S01]  /*1bfe0*/  SHFL.IDX PT, R15, R4, 0x1, 0x1c1f ;  /* 0x003c1f00040f7f89 */ /* 0x0004e200000e0000 */
[----:B------:R-:W-:Y:S02]  /*1bff0*/  LOP3.LUT R60, R60, R61, RZ, 0x3c, !PT ;  /* 0x0000003d3c3c7212 */ /* 0x000fe400078e3cff */
[----:B------:R-:W-:Y:S02]  /*1c000*/  IADD3.X R61, RZ, R77, RZ, P0, !PT ;  /* 0x0000004dff3d7210 */ /* 0x000fe400007fe4ff */
[----:B------:R-:W-:Y:S02]  /*1c010*/  IADD3 R41, P0, R76, 0x9000, RZ ;  /* 0x000090004c297810 */ /* 0x000fe40007f1e0ff */
[----:B------:R-:W-:Y:S02]  /*1c020*/  LOP3.LUT R12, R12, R13, RZ, 0x3c, !PT ;  /* 0x0000000d0c0c7212 */ /* 0x000fe400078e3cff */
[----:B------:R-:W-:-:S02]  /*1c030*/  LOP3.LUT R40, R41, 0x380, RZ, 0xc0, !PT ;  /* 0x0000038029287812 */ /* 0x000fc400078ec0ff */
[----:B------:R-:W-:Y:S02]  /*1c040*/  IADD3.X R13, RZ, R77, RZ, P4, !PT ;  /* 0x0000004dff0d7210 */ /* 0x000fe400027fe4ff */
[----:B------:R-:W-:-:S04]  /*1c050*/  SHF.R.U64 R40, R40, 0x3, RZ ;  /* 0x0000000328287819 */ /* 0x000fc800000012ff */
[----:B------:R-:W-:Y:S01]  /*1c060*/  LOP3.LUT R40, R40, R41, RZ, 0x3c, !PT ;  /* 0x0000002928287212 */ /* 0x000fe200078e3cff */
[--C-:B------:R-:W-:Y:S01]  /*1c070*/  IMAD.X R41, RZ, RZ, R77.reuse, P0 ;  /* 0x000000ffff297224 */ /* 0x100fe200000e064d */
[----:B------:R-:W-:Y:S01]  /*1c080*/  LOP3.LUT P0, RZ, R82, 0x3, RZ, 0xc0, !PT ;  /* 0x0000000352ff7812 */ /* 0x000fe2000780c0ff */
[----:B------:R-:W-:Y:S01]  /*1c090*/  IMAD R82, R7, R2, RZ ;  /* 0x0000000207527224 */ /* 0x000fe200078e02ff */
[----:B------:R-:W-:Y:S02]  /*1c0a0*/  IADD3 R7, P3, R76, 0xf000, RZ ;  /* 0x0000f0004c077810 */ /* 0x000fe40007f7e0ff */
[----:B------:R-:W-:Y:S02]  /*1c0b0*/  LOP3.LUT R76, R9, R76, RZ, 0x3c, !PT ;  /* 0x0000004c094c7212 */ /* 0x000fe400078e3cff */
[C---:B------:R-:W-:Y:S01]  /*1c0c0*/  ISETP.GE.OR P1, PT, R5.reuse, R82, P0 ;  /* 0x000000520500720c */ /* 0x040fe20000726670 */
[----:B------:R-:W-:Y:S01]  /*1c0d0*/  VIADD R5, R5, 0x8 ;  /* 0x0000000805057836 */ /* 0x000fe20000000000 */
[----:B--2---:R-:W-:Y:S01]  /*1c0e0*/  LOP3.LUT R4, R7, 0x380, RZ, 0xc0, !PT ;  /* 0x0000038007047812 */ /* 0x004fe200078ec0ff */
[----:B------:R-:W-:-:S03]  /*1c0f0*/  IMAD.X R9, RZ, RZ, R77, P3 ;  /* 0x000000ffff097224 */ /* 0x000fc600018e064d */
[----:B------:R-:W-:Y:S02]  /*1c100*/  ISETP.GE.OR P0, PT, R5, R82, P0 ;  /* 0x000000520500720c */ /* 0x000fe40000706670 */
[----:B------:R-:W-:-:S04]  /*1c110*/  SHF.R.U64 R4, R4, 0x3, RZ ;  /* 0x0000000304047819 */ /* 0x000fc800000012ff */
[----:B------:R-:W-:Y:S01]  /*1c120*/  LOP3.LUT R8, R4, R7, RZ, 0x3c, !PT ;  /* 0x0000000704087212 */ /* 0x000fe200078e3cff */
[----:B-1----:R1:W-:Y:S06]  /*1c130*/  @!P1 ST.E desc[UR42][R10.64], R0 ;  /* 0x000000000a009985 */ /* 0x0023ec000c10192a */
[----:B---3--:R2:W-:Y:S04]  /*1c140*/  @!P0 ST.E desc[UR42][R14.64], R20 ;  /* 0x000000140e008985 */ /* 0x0085e8000c10192a */
[----:B------:R3:W5:Y:S01]  /*1c150*/  LD.E.128 R4, desc[UR42][R76.64] ;  /* 0x0000002a4c047980 */ /* 0x000762000c101d00 */
[----:B-1----:R-:W-:-:S03]  /*1c160*/  LEA.HI R0, R21, R86, RZ, 0x3 ;  /* 0x0000005615007211 */ /* 0x002fc600078f18ff */
[----:B------:R-:W5:Y:S01]  /*1c170*/  LD.E.128 R72, desc[UR42][R72.64] ;  /* 0x0000002a48487980 */ /* 0x000f62000c101d00 */
[----:B------:R-:W-:-:S03]  /*1c180*/  LOP3.LUT R0, R0, 0xfffffff8, RZ, 0xc0, !PT ;  /* 0xfffffff800007812 */ /* 0x000fc600078ec0ff */
[----:B------:R-:W5:Y:S01]  /*1c190*/  LD.E.128 R68, desc[UR42][R68.64] ;  /* 0x0000002a44447980 */ /* 0x000f62000c101d00 */
[----:B---3--:R-:W-:Y:S02]  /*1c1a0*/  IMAD R77, R79, UR4, RZ ;  /* 0x000000044f4d7c24 */ /* 0x008fe4000f8e02ff */
[----:B------:R-:W1:Y:S01]  /*1c1b0*/  @P2 LDC R79, c[0x0][0xbf0] ;  /* 0x0002fc00ff4f2b82 */ /* 0x000e620000000800 */
[----:B------:R-:W-:Y:S01]  /*1c1c0*/  IMAD.IADD R0, R86, 0x1, -R0 ;  /* 0x0000000156007824 */ /* 0x000fe200078e0a00 */
[----:B------:R-:W5:Y:S01]  /*1c1d0*/  LD.E.128 R64, desc[UR42][R64.64] ;  /* 0x0000002a40407980 */ /* 0x000f62000c101d00 */
[C---:B------:R-:W-:Y:S02]  /*1c1e0*/  IMAD R77, R78.reuse, UR5, R77 ;  /* 0x000000054e4d7c24 */ /* 0x040fe4000f8e024d */
[----:B--2---:R-:W-:Y:S01]  /*1c1f0*/  IMAD.WIDE.U32 R20, R78, UR4, RZ ;  /* 0x000000044e147c25 */ /* 0x004fe2000f8e00ff */
[----:B------:R-:W-:Y:S01]  /*1c200*/  LEA R0, R0, R23, 0x5 ;  /* 0x0000001700007211 */ /* 0x000fe200078e28ff */
[----:B------:R-:W-:Y:S01]  /*1c210*/  ULDC.64 UR4, c[0x0][0xae8] ;  /* 0x0002ba0000047ab9 */ /* 0x000fe20000000a00 */
[----:B------:R-:W5:Y:S01]  /*1c220*/  LD.E.128 R60, desc[UR42][R60.64] ;  /* 0x0000002a3c3c7980 */ /* 0x000f62000c101d00 */
[----:B------:R-:W-:-:S02]  /*1c230*/  IMAD.IADD R21, R21, 0x1, R77 ;  /* 0x0000000115157824 */ /* 0x000fc400078e024d */
[----:B------:R-:W-:Y:S01]  /*1c240*/  IMAD R81, R81, UR4, RZ ;  /* 0x0000000451517c24 */ /* 0x000fe2000f8e02ff */
[----:B------:R-:W5:Y:S01]  /*1c250*/  LD.E.128 R56, desc[UR42][R56.64] ;  /* 0x0000002a38387980 */ /* 0x000f62000c101d00 */
[----:B------:R-:W-:Y:S02]  /*1c260*/  IMAD R76, R84, 0x80, R0 ;  /* 0x00000080544c7824 */ /* 0x000fe400078e0200 */
[C---:B------:R-:W-:Y:S01]  /*1c270*/  IMAD R81, R85.reuse, UR5, R81 ;  /* 0x0000000555517c24 */ /* 0x040fe2000f8e0251 */
[----:B------:R-:W5:Y:S01]  /*1c280*/  LD.E.128 R52, desc[UR42][R52.64] ;  /* 0x0000002a34347980 */ /* 0x000f62000c101d00 */
[----:B------:R-:W-:Y:S01]  /*1c290*/  IMAD.WIDE.U32 R20, R85, UR4, R20 ;  /* 0x0000000455147c25 */ /* 0x000fe2000f8e0014 */
[----:B------:R-:W-:Y:S02]  /*1c2a0*/  ULDC.64 UR4, c[0x0][0xaf0] ;  /* 0x0002bc0000047ab9 */ /* 0x000fe40000000a00 */
[----:B------:R-:W5:Y:S01]  /*1c2b0*/  LD.E.128 R48, desc[UR42][R48.64] ;  /* 0x0000002a30307980 */ /* 0x000f62000c101d00 */
[----:B0-----:R-:W-:-:S03]  /*1c2c0*/  @P2 IMAD.HI.U32 R0, R76, R83, RZ ;  /* 0x000000534c002227 */ /* 0x001fc600078e00ff */
[----:B------:R-:W5:Y:S01]  /*1c2d0*/  LD.E.128 R44, desc[UR42][R44.64] ;  /* 0x0000002a2c2c7980 */ /* 0x000f62000c101d00 */
[----:B------:R-:W-:Y:S02]  /*1c2e0*/  IMAD R3, R3, UR4, RZ ;  /* 0x0000000403037c24 */ /* 0x000fe4000f8e02ff */
[----:B------:R-:W-:Y:S01]  /*1c2f0*/  IMAD.IADD R21, R21, 0x1, R81 ;  /* 0x0000000115157824 */ /* 0x000fe200078e0251 */
[----:B------:R-:W5:Y:S01]  /*1c300*/  LD.E.128 R40, desc[UR42][R40.64] ;  /* 0x0000002a28287980 */ /* 0x000f62000c101d00 */
[----:B------:R-:W-:Y:S01]  /*1c310*/  IMAD.MOV.U32 R77, RZ, RZ, R76 ;  /* 0x000000ffff4d7224 */ /* 0x000fe200078e004c */
[----:B-1----:R-:W-:Y:S01]  /*1c320*/  @P2 SHF.R.U32.HI R77, RZ, R79, R0 ;  /* 0x0000004fff4d2219 */ /* 0x002fe20000011600 */
[C---:B------:R-:W-:Y:S01]  /*1c330*/  IMAD R3, R80.reuse, UR5, R3 ;  /* 0x0000000550037c24 */ /* 0x040fe2000f8e0203 */
[----:B------:R-:W5:Y:S01]  /*1c340*/  LD.E.128 R36, desc[UR42][R36.64] ;  /* 0x0000002a24247980 */ /* 0x000f62000c101d00 */
[----:B------:R-:W-:Y:S01]  /*1c350*/  IMAD.WIDE.U32 R80, R80, UR4, R20 ;  /* 0x0000000450507c25 */ /* 0x000fe2000f8e0014 */
[----:B------:R-:W-:Y:S01]  /*1c360*/  SHF.R.S32.HI R0, RZ, 0x1f, R77 ;  /* 0x0000001fff007819 */ /* 0x000fe2000001144d */
[----:B------:R-:W-:Y:S01]  /*1c370*/  ULDC.64 UR4, c[0x0][0xae0] ;  /* 0x0002b80000047ab9 */ /* 0x000fe20000000a00 */
[----:B------:R-:W-:Y:S01]  /*1c380*/  IADD3 R21, -R77, RZ, RZ ;  /* 0x000000ff4d157210 */ /* 0x000fe20007ffe1ff */
[----:B------:R-:W-:Y:S01]  /*1c390*/  IMAD.IADD R81, R81, 0x1, R3 ;  /* 0x0000000151517824 */ /* 0x000fe200078e0203 */
[----:B------:R-:W5:Y:S01]  /*1c3a0*/  LD.E.128 R32, desc[UR42][R32.64] ;  /* 0x0000002a20207980 */ /* 0x000f62000c101d00 */
[----:B------:R-:W-:-:S02]  /*1c3b0*/  IMAD R0, R0, UR4, RZ ;  /* 0x0000000400007c24 */ /* 0x000fc4000f8e02ff */
[----:B------:R-:W-:Y:S01]  /*1c3c0*/  IMAD R21, R2, R21, R76 ;  /* 0x0000001502157224 */ /* 0x000fe200078e024c */
[----:B------:R-:W5:Y:S01]  /*1c3d0*/  LD.E.128 R28, desc[UR42][R28.64] ;  /* 0x0000002a1c1c7980 */ /* 0x000f62000c101d00 */
[C---:B------:R-:W-:Y:S02]  /*1c3e0*/  IMAD R79, R77.reuse, UR5, R0 ;  /* 0x000000054d4f7c24 */ /* 0x040fe4000f8e0200 */
[----:B------:R-:W-:Y:S01]  /*1c3f0*/  IMAD.WIDE.U32 R2, R77, UR4, R80 ;  /* 0x000000044d027c25 */ /* 0x000fe2000f8e0050 */
[----:B------:R-:W-:Y:S01]  /*1c400*/  SHF.R.S32.HI R0, RZ, 0x1f, R21 ;  /* 0x0000001fff007819 */ /* 0x000fe20000011415 */
[----:B------:R-:W-:Y:S01]  /*1c410*/  ULDC.64 UR4, c[0x0][0xad8] ;  /* 0x0002b60000047ab9 */ /* 0x000fe20000000a00 */
[----:B------:R-:W5:Y:S01]  /*1c420*/  LD.E.128 R24, desc[UR42][R24.64] ;  /* 0x0000002a18187980 */ /* 0x000f62000c101d00 */
[----:B------:R-:W-:Y:S02]  /*1c430*/  IMAD.IADD R3, R3, 0x1, R79 ;  /* 0x0000000103037824 */ /* 0x000fe400078e024f */
[----:B------:R-:W-:Y:S01]  /*1c440*/  IMAD R0, R0, UR4, RZ ;  /* 0x0000000400007c24 */ /* 0x000fe2000f8e02ff */
[----:B------:R-:W5:Y:S04]  /*1c450*/  LD.E.128 R12, desc[UR42][R12.64] ;  /* 0x0000002a0c0c7980 */ /* 0x000f68000c101d00 */
[----:B------:R-:W5:Y:S01]  /*1c460*/  LD.E.128 R8, desc[UR42][R8.64] ;  /* 0x0000002a08087980 */ /* 0x000f62000c101d00 */
[C---:B------:R-:W-:Y:S01]  /*1c470*/  IMAD R79, R21.reuse, UR5, R0 ;  /* 0x00000005154f7c24 */ /* 0x040fe2000f8e0200 */
[----:B------:R-:W-:Y:S01]  /*1c480*/  IADD3 R0, R22, 0x38820, RZ ;  /* 0x0003882016007810 */ /* 0x000fe20007ffe0ff */
[----:B------:R-:W-:Y:S01]  /*1c490*/  IMAD.WIDE.U32 R2, R21, UR4, R2 ;  /* 0x0000000415027c25 */ /* 0x000fe2000f8e0002 */
[----:B------:R-:W-:Y:S01]  /*1c4a0*/  @!PT LDS RZ, [RZ] ;  /* 0x00000000fffff984 */ /* 0x000fe20000000800 */
[----:B------:R-:W-:Y:S01]  /*1c4b0*/  @!PT LDS RZ, [RZ] ;  /* 0x00000000fffff984 */ /* 0x000fe20000000800 */
[----:B------:R-:W-:Y:S01]  /*1c4c0*/  @!PT LDS RZ, [RZ] ;  /* 0x00000000fffff984 */ /* 0x000fe20000000800 */
[----:B------:R-:W-:Y:S01]  /*1c4d0*/  @!PT LDS RZ, [RZ] ;  /* 0x00000000fffff984 */ /* 0x000fe20000000800 */
[----:B------:R0:W-:Y:S06]  /*1c4e0*/  MEMBAR.ALL.CTA ;  /* 0x0000000000007992 */ /* 0x0001ec0000008000 */
[----:B0-----:R-:W0:Y:S01]  /*1c4f0*/  FENCE.VIEW.ASYNC.S ;  /* 0x00000000000073c6 */ /* 0x001e220000000000 */
[----:B------:R-:W-:Y:S01]  /*1c500*/  ULDC.64 UR4, c[0x0][0xa80] ;  /* 0x0002a00000047ab9 */ /* 0x000fe20000000a00 */
[----:B------:R-:W-:Y:S01]  /*1c510*/  PRMT R0, RZ, 0x654, R0 ;  /* 0x00000654ff007816 */ /* 0x000fe20000000000 */
[----:B------:R-:W-:Y:S01]  /*1c520*/  IMAD.IADD R3, R3, 0x1, R79 ;  /* 0x0000000103037824 */ /* 0x000fe200078e024f */
[----:B------:R-:W-:Y:S01]  /*1c530*/  LEA R80, P2, R2, UR4, 0x1 ;  /* 0x0000000402507c11 */ /* 0x000fe2000f8408ff */
[----:B------:R-:W-:Y:S01]  /*1c540*/  IMAD R83, R84, 0x80, R23 ;  /* 0x0000008054537824 */ /* 0x000fe200078e0217 */
[----:B------:R-:W-:-:S02]  /*1c550*/  SHF.R.S32.HI R85, RZ, 0x1f, R18 ;  /* 0x0000001fff557819 */ /* 0x000fc40000011412 */
[----:B------:R-:W-:Y:S01]  /*1c560*/  LEA.HI.X R81, R2, UR5, R3, 0x1, P2 ;  /* 0x0000000502517c11 */ /* 0x000fe200090f0c03 */
[C---:B------:R-:W-:Y:S01]  /*1c570*/  VIADD R21, R83.reuse, 0x20 ;  /* 0x0000002053157836 */ /* 0x040fe20000000000 */
[CC--:B------:R-:W-:Y:S01]  /*1c580*/  ISETP.GE.AND P2, PT, R83.reuse, R82.reuse, PT ;  /* 0x000000525300720c */ /* 0x0c0fe20003f46270 */
[----:B------:R-:W-:Y:S01]  /*1c590*/  VIADD R77, R83, 0x40 ;  /* 0x00000040534d7836 */ /* 0x000fe20000000000 */
[----:B0-----:R0:W1:Y:S01]  /*1c5a0*/  SHFL.IDX PT, R78, R80, RZ, 0x181f ;  /* 0x00181fff504e7589 */ /* 0x00106200000e0000 */
[----:B------:R-:W-:Y:S02]  /*1c5b0*/  SHF.R.S32.HI R86, RZ, 0x1f, R233 ;  /* 0x0000001fff567819 */ /* 0x000fe400000114e9 */
[-C--:B------:R-:W-:Y:S02]  /*1c5c0*/  ISETP.GE.AND P1, PT, R21, R82.reuse, PT ;  /* 0x000000521500720c */ /* 0x080fe40003f26270 */
[----:B------:R-:W-:Y:S02]  /*1c5d0*/  ISETP.GE.AND P0, PT, R77, R82, PT ;  /* 0x000000524d00720c */ /* 0x000fe40003f06270 */
[----:B------:R-:W-:Y:S01]  /*1c5e0*/  SHF.R.S32.HI R84, RZ, 0x1f, R89 ;  /* 0x0000001fff547819 */ /* 0x000fe20000011459 */
[----:B------:R2:W-:Y:S02]  /*1c5f0*/  SYNCS.ARRIVE.TRANS64.RED.A1T0 RZ, [R0+URZ], RZ ;  /* 0x000000ff00ff79a7 */ /* 0x0005e4000810043f */
[----:B--2---:R0:W2:Y:S01]  /*1c600*/  SHFL.IDX PT, R0, R81, RZ, 0x181f ;  /* 0x00181fff51007589 */ /* 0x0040a200000e0000 */
[----:B------:R-:W-:Y:S07]  /*1c610*/  @P2 BRA `(.L_x_505) ;  /* 0x0000000000442947 */ /* 0x000fee0003800000 */
[----:B------:R-:W-:Y:S02]  /*1c620*/  ULDC UR4, c[0x0][0xac8] ;  /* 0x0002b20000047ab9 */ /* 0x000fe40000000800 */
[----:B------:R-:W-:Y:S02]  /*1c630*/  ISETP.GE.AND P2, PT, R18, UR4, PT ;  /* 0x0000000412007c0c */ /* 0x000fe4000bf46270 */
[----:B------:R-:W-:Y:S02]  /*1c640*/  ISETP.GE.AND P3, PT, R233, UR4, PT ;  /* 0x00000004e9007c0c */ /* 0x000fe4000bf66270 */
[----:B------:R-:W-:-:S09]  /*1c650*/  ISETP.GE.AND P4, PT, R87, UR4, PT ;  /* 0x0000000457007c0c */ /* 0x000fd2000bf86270 */
[----:B-1----:R-:W-:-:S04]  /*1c660*/  @!P2 LEA R2, P5, R18, R78, 0x1 ;  /* 0x0000004e1202a211 */ /* 0x002fc800078a08ff */
[----:B--2---:R-:W-:Y:S02]  /*1c670*/  @!P2 LEA.HI.X R3, R18, R0, R85, 0x1, P5 ;  /* 0x000000001203a211 */ /* 0x004fe400028f0c55 */
[----:B------:R-:W-:-:S03]  /*1c680*/  ISETP.GE.AND P5, PT, R89, UR4, PT ;  /* 0x0000000459007c0c */ /* 0x000fc6000bfa6270 */
[----:B-----5:R3:W-:Y:S01]  /*1c690*/  @!P2 ST.E.128 desc[UR42][R2.64], R4 ;  /* 0x000000040200a985 */ /* 0x0207e2000c101d2a */
[----:B------:R-:W-:-:S04]  /*1c6a0*/  @!P3 LEA R20, P2, R233, R78, 0x1 ;  /* 0x0000004ee914b211 */ /* 0x000fc800078408ff */
        /* <DEDUP_REMOVED lines=8> */
.L_x_505:
[----:B------:R-:W-:Y:S05]  /*1c730*/  BSYNC B1 ;  /* 0x0000000000017941 */ /* 0x000fea0003800000 */
.L_x_504:
[----:B--2---:R2:W4:Y:S01]  /*1c740*/  SHFL.IDX PT, R0, R81, 0x1, 0x181f ;  /* 0x00381f0051007f89 */ /* 0x00452200000e0000 */
[----:B------:R-:W-:Y:S03]  /*1c750*/  BSSY B1, `(.L_x_506) ;  /* 0x0000014000017945 */ /* 0x000fe60003800000 */
[----:B---3--:R2:W3:Y:S01]  /*1c760*/  SHFL.IDX PT, R20, R80, 0x1, 0x181f ;  /* 0x00381f0050147f89 */ /* 0x0084e200000e0000 */
[----:B------:R-:W-:Y:S05]  /*1c770*/  @P1 BRA `(.L_x_507) ;  /* 0x0000000000441947 */ /* 0x000fea0003800000 */
[----:B------:R-:W-:Y:S02]  /*1c780*/  ULDC UR4, c[0x0][0xac8] ;  /* 0x0002b20000047ab9 */ /* 0x000fe40000000800 */
[----:B------:R-:W-:Y:S02]  /*1c790*/  ISETP.GE.AND P4, PT, R18, UR4, PT ;  /* 0x0000000412007c0c */ /* 0x000fe4000bf86270 */
[----:B------:R-:W-:Y:S02]  /*1c7a0*/  ISETP.GE.AND P3, PT, R233, UR4, PT ;  /* 0x00000004e9007c0c */ /* 0x000fe4000bf66270 */
[----:B------:R-:W-:Y:S02]  /*1c7b0*/  ISETP.GE.AND P2, PT, R87, UR4, PT ;  /* 0x0000000457007c0c */ /* 0x000fe4000bf46270 */
[----:B------:R-:W-:-:S07]  /*1c7c0*/  ISETP.GE.AND P1, PT, R89, UR4, PT ;  /* 0x0000000459007c0c */ /* 0x000fce000bf26270 */
[----:B---3--:R-:W-:-:S04]  /*1c7d0*/  @!P4 LEA R2, P5, R18, R20, 0x1 ;  /* 0x000000141202c211 */ /* 0x008fc800078a08ff */
[----:B----4-:R-:W-:Y:S02]  /*1c7e0*/  @!P4 LEA.HI.X R3, R18, R0, R85, 0x1, P5 ;  /* 0x000000001203c211 */ /* 0x010fe400028f0c55 */
[----:B-----5:R-:W-:-:S03]  /*1c7f0*/  @!P3 LEA R4, P5, R233, R20, 0x1 ;  /* 0x00000014e904b211 */ /* 0x020fc600078a08ff */
[----:B------:R3:W-:Y:S01]  /*1c800*/  @!P4 ST.E.128 desc[UR42][R2.64], R72 ;  /* 0x000000480200c985 */ /* 0x0007e2000c101d2a */
        /* <DEDUP_REMOVED lines=8> */
.L_x_507:
[----:B------:R-:W-:Y:S05]  /*1c890*/  BSYNC B1 ;  /* 0x0000000000017941 */ /* 0x000fea0003800000 */
.L_x_506:
[----:B----4-:R4:W0:Y:S01]  /*1c8a0*/  SHFL.IDX PT, R0, R81, 0x2, 0x181f ;  /* 0x00581f0051007f89 */ /* 0x01082200000e0000 */
        /* <DEDUP_REMOVED lines=8> */
[CC--:B---3--:R-:W-:Y:S02]  /*1c930*/  @!P3 LEA R2, P5, R18.reuse, R20.reuse, 0x1 ;  /* 0x000000141202b211 */ /* 0x0c8fe400078a08ff */
[----:B-----5:R-:W-:Y:S02]  /*1c940*/  @!P2 LEA R4, P4, R233, R20, 0x1 ;  /* 0x00000014e904a211 */ /* 0x020fe400078808ff */
[----:B0-----:R-:W-:Y:S02]  /*1c950*/  @!P3 LEA.HI.X R3, R18, R0, R85, 0x1, P5 ;  /* 0x000000001203b211 */ /* 0x001fe400028f0c55 */
        /* <DEDUP_REMOVED lines=9> */
.L_x_509:
[----:B------:R-:W-:Y:S05]  /*1c9f0*/  BSYNC B1 ;  /* 0x0000000000017941 */ /* 0x000fea0003800000 */
.L_x_508:
[----:B0-----:R-:W-:Y:S01]  /*1ca00*/  VIADD R3, R83, 0x60 ;  /* 0x0000006053037836 */ /* 0x001fe20000000000 */
[----:B--2-4-:R-:W0:Y:S04]  /*1ca10*/  SHFL.IDX PT, R81, R81, 0x3, 0x181f ;  /* 0x00781f0051517f89 */ /* 0x014e2800000e0000 */
[----:B------:R-:W-:Y:S01]  /*1ca20*/  ISETP.GE.AND P0, PT, R3, R82, PT ;  /* 0x000000520300720c */ /* 0x000fe20003f06270 */
[----:B------:R-:W2:-:S12]  /*1ca30*/  SHFL.IDX PT, R80, R80, 0x3, 0x181f ;  /* 0x00781f0050507f89 */ /* 0x000e9800000e0000 */
[----:B------:R-:W-:Y:S05]  /*1ca40*/  @P0 BRA `(.L_x_510) ;  /* 0x0000000c00e00947 */ /* 0x000fea0003800000 */
[----:B------:R-:W-:Y:S02]  /*1ca50*/  ULDC UR4, c[0x0][0xac8] ;  /* 0x0002b20000047ab9 */ /* 0x000fe40000000800 */
[----:B------:R-:W-:Y:S02]  /*1ca60*/  ISETP.GE.AND P3, PT, R18, UR4, PT ;  /* 0x0000000412007c0c */ /* 0x000fe4000bf66270 */
[----:B------:R-:W-:Y:S02]  /*1ca70*/  ISETP.GE.AND P4, PT, R233, UR4, PT ;  /* 0x00000004e9007c0c */ /* 0x000fe4000bf86270 */
[----:B------:R-:W-:-:S09]  /*1ca80*/  ISETP.GE.AND P5, PT, R87, UR4, PT ;  /* 0x0000000457007c0c */ /* 0x000fd2000bfa6270 */
[CC--:B--2---:R-:W-:Y:S02]  /*1ca90*/  @!P3 LEA R2, P0, R18.reuse, R80.reuse, 0x1 ;  /* 0x000000501202b211 */ /* 0x0c4fe400078008ff */
[-C--:B-----5:R-:W-:Y:S02]  /*1caa0*/  @!P4 LEA R4, P1, R233, R80.reuse, 0x1 ;  /* 0x00000050e904c211 */ /* 0x0a0fe400078208ff */
[----:B------:R-:W-:Y:S02]  /*1cab0*/  @!P5 LEA R6, P2, R87, R80, 0x1 ;  /* 0x000000505706d211 */ /* 0x000fe400078408ff */
[-C--:B0-----:R-:W-:Y:S02]  /*1cac0*/  @!P3 LEA.HI.X R3, R18, R81.reuse, R85, 0x1, P0 ;  /* 0x000000511203b211 */ /* 0x081fe400000f0c55 */
[-C--:B------:R-:W-:Y:S02]  /*1cad0*/  @!P4 LEA.HI.X R5, R233, R81.reuse, R86, 0x1, P1 ;  /* 0x00000051e905c211 */ /* 0x080fe400008f0c56 */
[----:B------:R-:W-:Y:S01]  /*1cae0*/  @!P5 LEA.HI.X R7, R87, R81, R88, 0x1, P2 ;  /* 0x000000515707d211 */ /* 0x000fe200010f0c58 */
[----:B------:R4:W-:Y:S01]  /*1caf0*/  @!P3 ST.E.128 desc[UR42][R2.64], R64 ;  /* 0x000000400200b985 */ /* 0x0009e2000c101d2a */
[----:B------:R-:W-:-:S03]  /*1cb00*/  ISETP.GE.AND P0, PT, R89, UR4, PT ;  /* 0x0000000459007c0c */ /* 0x000fc6000bf06270 */
[----:B------:R4:W-:Y:S04]  /*1cb10*/  @!P4 ST.E.128 desc[UR42][R4.64], R48 ;  /* 0x000000300400c985 */ /* 0x0009e8000c101d2a */
[----:B------:R4:W-:Y:S06]  /*1cb20*/  @!P5 ST.E.128 desc[UR42][R6.64], R32 ;  /* 0x000000200600d985 */ /* 0x0009ec000c101d2a */
[----:B------:R-:W-:Y:S05]  /*1cb30*/  @P0 BRA `(.L_x_510) ;  /* 0x0000000c00a40947 */ /* 0x000fea0003800000 */
[----:B----4-:R-:W-:-:S04]  /*1cb40*/  LEA R2, P0, R89, R80, 0x1 ;  /* 0x0000005059027211 */ /* 0x010fc800078008ff */
[----:B------:R-:W-:-:S05]  /*1cb50*/  LEA.HI.X R3, R89, R81, R84, 0x1, P0 ;  /* 0x0000005159037211 */ /* 0x000fca00000f0c54 */
[----:B------:R0:W-:Y:S01]  /*1cb60*/  ST.E.128 desc[UR42][R2.64], R8 ;  /* 0x0000000802007985 */ /* 0x0001e2000c101d2a */
[----:B------:R-:W-:Y:S05]  /*1cb70*/  BRA `(.L_x_510) ;  /* 0x0000000c00947947 */ /* 0x000fea0003800000 */
.L_x_501:
[----:B------:R-:W2:Y:S01]  /*1cb80*/  LDL R11, [R1+0x1c] ;  /* 0x00001c00010b7983 */ /* 0x000ea20000100800 */
[----:B------:R-:W-:-:S03]  /*1cb90*/  ULDC.64 UR4, c[0x0][0xc00] ;  /* 0x0003000000047ab9 */ /* 0x000fc60000000a00 */
[----:B------:R-:W3:Y:S01]  /*1cba0*/  LDL R9, [R1+0x3c] ;  /* 0x00003c0001097983 */ /* 0x000ee20000100800 */
[----:B------:R-:W-:Y:S01]  /*1cbb0*/  ISETP.NE.U32.AND P0, PT, RZ, UR4, PT ;  /* 0x00000004ff007c0c */ /* 0x000fe2000bf05070 */
[----:B------:R-:W1:Y:S01]  /*1cbc0*/  LDC R25, c[0x0][0xbe8] ;  /* 0x0002fa00ff197b82 */ /* 0x000e620000000800 */
[----:B------:R-:W-:Y:S02]  /*1cbd0*/  MOV R0, RZ ;  /* 0x000000ff00007202 */ /* 0x000fe40000000f00 */
[----:B------:R-:W-:Y:S01]  /*1cbe0*/  ISETP.NE.AND.EX P0, PT, RZ, UR5, PT, P0 ;  /* 0x00000005ff007c0c */ /* 0x000fe2000bf05300 */
[C---:B--2---:R-:W-:Y:S01]  /*1cbf0*/  IMAD.SHL.U32 R4, R11.reuse, 0x4, RZ ;  /* 0x000000040b047824 */ /* 0x044fe200078e00ff */
[----:B---3--:R-:W-:-:S04]  /*1cc00*/  SHF.L.U64.HI R5, R11, 0x2, R9 ;  /* 0x000000020b057819 */ /* 0x008fc80000010209 */
[----:B------:R-:W-:-:S04]  /*1cc10*/  IADD3 R2, P1, R4, UR4, RZ ;  /* 0x0000000404027c10 */ /* 0x000fc8000ff3e0ff */
[----:B------:R-:W-:Y:S01]  /*1cc20*/  IADD3.X R3, R5, UR5, RZ, P1, !PT ;  /* 0x0000000505037c10 */ /* 0x000fe20008ffe4ff */
[----:B------:R-:W-:Y:S02]  /*1cc30*/  ULDC.64 UR4, c[0x0][0xc08] ;  /* 0x0003020000047ab9 */ /* 0x000fe40000000a00 */
[----:B------:R-:W-:Y:S02]  /*1cc40*/  ISETP.NE.U32.AND P1, PT, RZ, UR4, PT ;  /* 0x00000004ff007c0c */ /* 0x000fe4000bf25070 */
[----:B------:R2:W5:Y:S02]  /*1cc50*/  @P0 LDG.E R0, desc[UR42][R2.64] ;  /* 0x0000002a02000981 */ /* 0x000564000c1e1900 */
[----:B------:R-:W-:Y:S01]  /*1cc60*/  ISETP.NE.AND.EX P1, PT, RZ, UR5, PT, P1 ;  /* 0x00000005ff007c0c */ /* 0x000fe2000bf25310 */
[----:B------:R-:W3:-:S12]  /*1cc70*/  S2R R8, SR_TID.X ;  /* 0x0000000000087919 */ /* 0x000ed80000002100 */
[----:B------:R-:W-:Y:S01]  /*1cc80*/  @P1 IADD3 R4, P2, R4, UR4, RZ ;  /* 0x0000000404041c10 */ /* 0x000fe2000ff5e0ff */
[----:B------:R-:W-:Y:S02]  /*1cc90*/  ULDC UR4, c[0x0][0xa88] ;  /* 0x0002a20000047ab9 */ /* 0x000fe40000000800 */
[----:B------:R-:W-:Y:S01]  /*1cca0*/  IMAD.U32 R6, RZ, RZ, UR4 ;  /* 0x00000004ff067e24 */ /* 0x000fe2000f8e00ff */
[----:B------:R-:W-:-:S05]  /*1ccb0*/  @P1 IADD3.X R5, R5, UR5, RZ, P2, !PT ;  /* 0x0000000505051c10 */ /* 0x000fca00097fe4ff */
[----:B------:R2:W5:Y:S01]  /*1ccc0*/  @P1 LDG.E R6, desc[UR42][R4.64] ;  /* 0x0000002a04061981 */ /* 0x000562000c1e1900 */
[----:B-1----:R-:W-:Y:S01]  /*1ccd0*/  ISETP.NE.AND P2, PT, R25, 0x1, PT ;  /* 0x000000011900780c */ /* 0x002fe20003f45270 */
[----:B---3--:R-:W-:-:S12]  /*1cce0*/  VIADD R26, R8, 0xffffff80 ;  /* 0xffffff80081a7836 */ /* 0x008fd80000000000 */
[----:B------:R-:W1:Y:S01]  /*1ccf0*/  @P2 LDC R27, c[0x0][0xbec] ;  /* 0x0002fb00ff1b2b82 */ /* 0x000e620000000800 */
[----:B------:R-:W-:Y:S02]  /*1cd00*/  SHF.R.S32.HI R7, RZ, 0x1f, R26 ;  /* 0x0000001fff077819 */ /* 0x000fe4000001141a */
[----:B------:R-:W-:Y:S02]  /*1cd10*/  ISETP.GE.AND P3, PT, R26, 0x80, PT ;  /* 0x000000801a00780c */ /* 0x000fe40003f66270 */
[----:B------:R-:W-:Y:S01]  /*1cd20*/  LEA.HI R7, R7, R26, RZ, 0x3 ;  /* 0x0000001a07077211 */ /* 0x000fe200078f18ff */
[----:B--2---:R-:W-:Y:S10]  /*1cd30*/  @P1 BRA `(.L_x_511) ;  /* 0x0000000000101947 */ /* 0x004ff40003800000 */
[----:B------:R-:W-:Y:S05]  /*1cd40*/  @!P0 BRA `(.L_x_511) ;  /* 0x00000000000c8947 */ /* 0x000fea0003800000 */
[----:B------:R-:W2:Y:S04]  /*1cd50*/  LDG.E R5, desc[UR42][R2.64] ;  /* 0x0000002a02057981 */ /* 0x000ea8000c1e1900 */
[----:B-----5:R-:W2:Y:S02]  /*1cd60*/  LDG.E R6, desc[UR42][R2.64+0x4] ;  /* 0x0000042a02067981 */ /* 0x020ea4000c1e1900 */
[----:B--2---:R-:W-:-:S07]  /*1cd70*/  IMAD.IADD R6, R6, 0x1, -R5 ;  /* 0x0000000106067824 */ /* 0x004fce00078e0a05 */
.L_x_511:
[----:B------:R-:W2:Y:S04]  /*1cd80*/  LDL R24, [R1+0x38] ;  /* 0x0000380001187983 */ /* 0x000ea80000100800 */
[----:B------:R3:W5:Y:S01]  /*1cd90*/  LDL R20, [R1+0x50] ;  /* 0x0000500001147983 */ /* 0x0007620000100800 */
[----:B------:R-:W-:Y:S01]  /*1cda0*/  BSSY B1, `(.L_x_512) ;  /* 0x000002e000017945 */ /* 0x000fe20003800000 */
[----:B------:R-:W-:Y:S02]  /*1cdb0*/  SEL R13, R11, RZ, !P0 ;  /* 0x000000ff0b0d7207 */ /* 0x000fe40004000000 */
[----:B------:R-:W-:Y:S02]  /*1cdc0*/  LOP3.LUT R14, R7, 0xfffffff8, RZ, 0xc0, !PT ;  /* 0xfffffff8070e7812 */ /* 0x000fe400078ec0ff */
[----:B------:R-:W-:-:S02]  /*1cdd0*/  SEL R12, R9, RZ, !P0 ;  /* 0x000000ff090c7207 */ /* 0x000fc40004000000 */
[----:B-----5:R-:W-:Y:S02]  /*1cde0*/  SHF.R.S32.HI R11, RZ, 0x1f, R0 ;  /* 0x0000001fff0b7819 */ /* 0x020fe40000011400 */
[----:B--2---:R-:W-:Y:S01]  /*1cdf0*/  SHF.R.S32.HI R10, RZ, 0x1f, R24 ;  /* 0x0000001fff0a7819 */ /* 0x004fe20000011418 */
[----:B---3--:R-:W-:Y:S06]  /*1ce00*/  @P3 BRA `(.L_x_513) ;  /* 0x00000000009c3947 */ /* 0x008fec0003800000 */
[----:B------:R-:W2:Y:S01]  /*1ce10*/  LDC R9, c[0x0][0xbe8] ;  /* 0x0002fa00ff097b82 */ /* 0x000ea20000000800 */
[----:B------:R-:W-:-:S05]  /*1ce20*/  LEA R2, R20, R8, 0x7 ;  /* 0x0000000814027211 */ /* 0x000fca00078e38ff */
[----:B------:R-:W-:Y:S02]  /*1ce30*/  VIADD R8, R2, 0xffffff80 ;  /* 0xffffff8002087836 */ /* 0x000fe40000000000 */
[----:B--2---:R-:W-:-:S05]  /*1ce40*/  IMAD R3, R6, R9, RZ ;  /* 0x0000000906037224 */ /* 0x004fca00078e02ff */
[----:B------:R-:W-:-:S13]  /*1ce50*/  ISETP.GE.AND P0, PT, R8, R3, PT ;  /* 0x000000030800720c */ /* 0x000fda0003f06270 */
[----:B------:R-:W-:Y:S05]  /*1ce60*/  @P0 BRA `(.L_x_513) ;  /* 0x0000000000840947 */ /* 0x000fea0003800000 */
[----:B------:R-:W-:Y:S01]  /*1ce70*/  ISETP.NE.AND P0, PT, R9, 0x1, PT ;  /* 0x000000010900780c */ /* 0x000fe20003f05270 */
[----:B------:R-:W-:Y:S01]  /*1ce80*/  ULDC.64 UR4, c[0x0][0xb90] ;  /* 0x0002e40000047ab9 */ /* 0x000fe20000000a00 */
[----:B------:R-:W-:Y:S01]  /*1ce90*/  MOV R3, R11 ;  /* 0x0000000b00037202 */ /* 0x000fe20000000f00 */
[----:B------:R-:W-:Y:S02]  /*1cea0*/  IMAD R7, R10, UR4, RZ ;  /* 0x000000040a077c24 */ /* 0x000fe4000f8e02ff */
[----:B------:R-:W-:Y:S02]  /*1ceb0*/  IMAD.MOV.U32 R2, RZ, RZ, R0 ;  /* 0x000000ffff027224 */ /* 0x000fe400078e0000 */
[----:B------:R-:W-:Y:S02]  /*1cec0*/  IMAD.MOV.U32 R5, RZ, RZ, R8 ;  /* 0x000000ffff057224 */ /* 0x000fe400078e0008 */
[----:B------:R-:W-:-:S04]  /*1ced0*/  IMAD.WIDE.U32 R2, R24, UR4, R2 ;  /* 0x0000000418027c25 */ /* 0x000fc8000f8e0002 */
[----:B------:R-:W2:Y:S01]  /*1cee0*/  @P0 LDC R15, c[0x0][0xbec] ;  /* 0x0002fb00ff0f0b82 */ /* 0x000ea20000000800 */
[----:B------:R-:W-:Y:S01]  /*1cef0*/  IMAD R7, R24, UR5, R7 ;  /* 0x0000000518077c24 */ /* 0x000fe2000f8e0207 */
[----:B------:R-:W-:-:S03]  /*1cf00*/  ULDC.64 UR4, c[0x0][0xb98] ;  /* 0x0002e60000047ab9 */ /* 0x000fc60000000a00 */
[----:B------:R-:W-:-:S03]  /*1cf10*/  IMAD.IADD R3, R3, 0x1, R7 ;  /* 0x0000000103037824 */ /* 0x000fc600078e0207 */
[----:B------:R-:W3:Y:S01]  /*1cf20*/  @P0 LDC R21, c[0x0][0xbf0] ;  /* 0x0002fc00ff150b82 */ /* 0x000ee20000000800 */
[----:B------:R-:W-:-:S04]  /*1cf30*/  IMAD.WIDE.U32 R2, R13, UR4, R2 ;  /* 0x000000040d027c25 */ /* 0x000fc8000f8e0002 */
[----:B--2---:R-:W-:-:S05]  /*1cf40*/  @P0 IMAD.HI.U32 R4, R8, R15, RZ ;  /* 0x0000000f08040227 */ /* 0x004fca00078e00ff */
[----:B---3--:R-:W-:Y:S01]  /*1cf50*/  @P0 SHF.R.U32.HI R5, RZ, R21, R4 ;  /* 0x00000015ff050219 */ /* 0x008fe20000011604 */
[----:B------:R-:W-:-:S03]  /*1cf60*/  IMAD R4, R12, UR4, RZ ;  /* 0x000000040c047c24 */ /* 0x000fc6000f8e02ff */
[----:B------:R-:W-:Y:S01]  /*1cf70*/  IADD3 R2, P0, R5, R2, RZ ;  /* 0x0000000205027210 */ /* 0x000fe20007f1e0ff */
[----:B------:R-:W-:-:S04]  /*1cf80*/  IMAD.MOV R7, RZ, RZ, -R5 ;  /* 0x000000ffff077224 */ /* 0x000fc800078e0a05 */
[----:B------:R-:W-:Y:S01]  /*1cf90*/  IMAD R7, R9, R7, R8 ;  /* 0x0000000709077224 */ /* 0x000fe200078e0208 */
[----:B------:R-:W-:Y:S01]  /*1cfa0*/  SHF.R.S32.HI R9, RZ, 0x1f, R5 ;  /* 0x0000001fff097819 */ /* 0x000fe20000011405 */
[----:B------:R-:W-:Y:S01]  /*1cfb0*/  IMAD R8, R13, UR5, R4 ;  /* 0x000000050d087c24 */ /* 0x000fe2000f8e0204 */
[----:B------:R-:W-:Y:S02]  /*1cfc0*/  ULDC.64 UR4, c[0x0][0xb88] ;  /* 0x0002e20000047ab9 */ /* 0x000fe40000000a00 */
[----:B------:R-:W-:Y:S02]  /*1cfd0*/  SHF.R.S32.HI R4, RZ, 0x1f, R7 ;  /* 0x0000001fff047819 */ /* 0x000fe40000011407 */
[----:B------:R-:W-:-:S03]  /*1cfe0*/  IADD3.X R3, R9, R3, R8, P0, !PT ;  /* 0x0000000309037210 */ /* 0x000fc600007fe408 */
[----:B------:R-:W-:Y:S02]  /*1cff0*/  IMAD R4, R4, UR4, RZ ;  /* 0x0000000404047c24 */ /* 0x000fe4000f8e02ff */
[----:B------:R-:W-:-:S04]  /*1d000*/  IMAD.WIDE.U32 R2, R7, UR4, R2 ;  /* 0x0000000407027c25 */ /* 0x000fc8000f8e0002 */
[----:B------:R-:W-:Y:S01]  /*1d010*/  IMAD R5, R7, UR5, R4 ;  /* 0x0000000507057c24 */ /* 0x000fe2000f8e0204 */
[----:B------:R-:W-:Y:S02]  /*1d020*/  ULDC.64 UR4, c[0x0][0xb50] ;  /* 0x0002d40000047ab9 */ /* 0x000fe40000000a00 */
[----:B------:R-:W-:Y:S01]  /*1d030*/  LEA R4, P0, R2, UR4, 0x2 ;  /* 0x0000000402047c11 */ /* 0x000fe2000f8010ff */
[----:B------:R-:W-:-:S05]  /*1d040*/  IMAD.IADD R3, R3, 0x1, R5 ;  /* 0x0000000103037824 */ /* 0x000fca00078e0205 */
[----:B------:R-:W-:Y:S02]  /*1d050*/  LEA.HI.X R5, R2, UR5, R3, 0x2, P0 ;  /* 0x0000000502057c11 */ /* 0x000fe400080f1403 */
[----:B------:R-:W-:-:S05]  /*1d060*/  MOV R3, 0xff800000 ;  /* 0xff80000000037802 */ /* 0x000fca0000000f00 */
[----:B------:R2:W-:Y:S02]  /*1d070*/  STG.E desc[UR42][R4.64], R3 ;  /* 0x0000000304007986 */ /* 0x0005e4000c10192a */
.L_x_513:
[----:B------:R-:W-:Y:S05]  /*1d080*/  BSYNC B1 ;  /* 0x0000000000017941 */ /* 0x000fea0003800000 */
.L_x_512:
[----:B------:R-:W3:Y:S01]  /*1d090*/  @P2 LDC R9, c[0x0][0xbf0] ;  /* 0x0002fc00ff092b82 */ /* 0x000ee20000000800 */
[----:B------:R-:W-:Y:S01]  /*1d0a0*/  ULDC.64 UR4, c[0x0][0xaa0] ;  /* 0x0002a80000047ab9 */ /* 0x000fe20000000a00 */
[----:B--2---:R-:W-:Y:S01]  /*1d0b0*/  IMAD.IADD R4, R26, 0x1, -R14 ;  /* 0x000000011a047824 */ /* 0x004fe200078e0a0e */
[----:B------:R-:W-:Y:S01]  /*1d0c0*/  SHF.R.S32.HI R21, RZ, 0x1f, R18 ;  /* 0x0000001fff157819 */ /* 0x000fe20000011412 */
[----:B------:R-:W-:Y:S02]  /*1d0d0*/  IMAD R3, R11, UR4, RZ ;  /* 0x000000040b037c24 */ /* 0x000fe4000f8e02ff */
[----:B------:R-:W-:Y:S02]  /*1d0e0*/  IMAD R4, R4, 0x20, R23 ;  /* 0x0000002004047824 */ /* 0x000fe400078e0217 */
[C---:B------:R-:W-:Y:S02]  /*1d0f0*/  IMAD R5, R0.reuse, UR5, R3 ;  /* 0x0000000500057c24 */ /* 0x040fe4000f8e0203 */
[----:B------:R-:W-:Y:S01]  /*1d100*/  IMAD.WIDE.U32 R2, R0, UR4, RZ ;  /* 0x0000000400027c25 */ /* 0x000fe2000f8e00ff */
[----:B------:R-:W-:Y:S01]  /*1d110*/  ULDC.64 UR4, c[0x0][0xae8] ;  /* 0x0002ba0000047ab9 */ /* 0x000fe20000000a00 */
[----:B------:R-:W-:-:S02]  /*1d120*/  LEA R8, R20, R4, 0x7 ;  /* 0x0000000414087211 */ /* 0x000fc400078e38ff */
[----:B------:R-:W-:Y:S02]  /*1d130*/  IMAD R0, R10, UR4, RZ ;  /* 0x000000040a007c24 */ /* 0x000fe4000f8e02ff */
[----:B------:R-:W-:Y:S02]  /*1d140*/  IMAD.IADD R3, R3, 0x1, R5 ;  /* 0x0000000103037824 */ /* 0x000fe400078e0205 */
[----:B------:R-:W-:Y:S02]  /*1d150*/  IMAD R7, R24, UR5, R0 ;  /* 0x0000000518077c24 */ /* 0x000fe4000f8e0200 */
[----:B-1----:R-:W-:-:S04]  /*1d160*/  @P2 IMAD.HI.U32 R0, R8, R27, RZ ;  /* 0x0000001b08002227 */ /* 0x002fc800078e00ff */
[----:B------:R-:W-:Y:S01]  /*1d170*/  IMAD.WIDE.U32 R2, R24, UR4, R2 ;  /* 0x0000000418027c25 */ /* 0x000fe2000f8e0002 */
[----:B------:R-:W-:-:S03]  /*1d180*/  ULDC.64 UR4, c[0x0][0xaf0] ;  /* 0x0002bc0000047ab9 */ /* 0x000fc60000000a00 */
[----:B------:R-:W-:Y:S01]  /*1d190*/  IMAD.MOV.U32 R5, RZ, RZ, R8 ;  /* 0x000000ffff057224 */ /* 0x000fe200078e0008 */
[----:B---3--:R-:W-:Y:S01]  /*1d1a0*/  @P2 SHF.R.U32.HI R5, RZ, R9, R0 ;  /* 0x00000009ff052219 */ /* 0x008fe20000011600 */
[----:B------:R-:W-:Y:S02]  /*1d1b0*/  IMAD.IADD R3, R3, 0x1, R7 ;  /* 0x0000000103037824 */ /* 0x000fe400078e0207 */
[----:B------:R-:W-:Y:S01]  /*1d1c0*/  IMAD R4, R12, UR4, RZ ;  /* 0x000000040c047c24 */ /* 0x000fe2000f8e02ff */
[--C-:B------:R-:W-:Y:S01]  /*1d1d0*/  SHF.R.S32.HI R0, RZ, 0x1f, R5.reuse ;  /* 0x0000001fff007819 */ /* 0x100fe20000011405 */
[----:B------:R-:W-:Y:S02]  /*1d1e0*/  IMAD.MOV R7, RZ, RZ, -R5 ;  /* 0x000000ffff077224 */ /* 0x000fe400078e0a05 */
[C---:B------:R-:W-:Y:S02]  /*1d1f0*/  IMAD R9, R13.reuse, UR5, R4 ;  /* 0x000000050d097c24 */ /* 0x040fe4000f8e0204 */
[----:B------:R-:W-:Y:S01]  /*1d200*/  IMAD.WIDE.U32 R2, R13, UR4, R2 ;  /* 0x000000040d027c25 */ /* 0x000fe2000f8e0002 */
[----:B------:R-:W-:-:S03]  /*1d210*/  ULDC.64 UR4, c[0x0][0xae0] ;  /* 0x0002b80000047ab9 */ /* 0x000fc60000000a00 */
[----:B------:R-:W-:Y:S01]  /*1d220*/  IMAD R7, R25, R7, R8 ;  /* 0x0000000719077224 */ /* 0x000fe200078e0208 */
[----:B------:R-:W-:Y:S01]  /*1d230*/  IADD3 R3, R3, R9, RZ ;  /* 0x0000000903037210 */ /* 0x000fe20007ffe0ff */
[----:B------:R-:W-:Y:S01]  /*1d240*/  IMAD R4, R0, UR4, RZ ;  /* 0x0000000400047c24 */ /* 0x000fe2000f8e02ff */
[----:B------:R-:W-:Y:S02]  /*1d250*/  SHF.R.S32.HI R8, RZ, 0x1f, R233 ;  /* 0x0000001fff087819 */ /* 0x000fe400000114e9 */
[----:B------:R-:W-:Y:S01]  /*1d260*/  SHF.R.S32.HI R0, RZ, 0x1f, R7 ;  /* 0x0000001fff007819 */ /* 0x000fe20000011407 */
[C---:B------:R-:W-:Y:S02]  /*1d270*/  IMAD R9, R5.reuse, UR5, R4 ;  /* 0x0000000505097c24 */ /* 0x040fe4000f8e0204 */
[----:B------:R-:W-:Y:S01]  /*1d280*/  IMAD.WIDE.U32 R2, R5, UR4, R2 ;  /* 0x0000000405027c25 */ /* 0x000fe2000f8e0002 */
[----:B------:R-:W-:-:S03]  /*1d290*/  ULDC.64 UR4, c[0x0][0xad8] ;  /* 0x0002b60000047ab9 */ /* 0x000fc60000000a00 */
[----:B------:R-:W-:Y:S02]  /*1d2a0*/  IMAD R0, R0, UR4, RZ ;  /* 0x0000000400007c24 */ /* 0x000fe4000f8e02ff */
[----:B------:R-:W-:Y:S02]  /*1d2b0*/  IMAD.IADD R3, R3, 0x1, R9 ;  /* 0x0000000103037824 */ /* 0x000fe400078e0209 */
[C---:B------:R-:W-:Y:S02]  /*1d2c0*/  IMAD R9, R7.reuse, UR5, R0 ;  /* 0x0000000507097c24 */ /* 0x040fe4000f8e0200 */
[----:B------:R-:W-:Y:S01]  /*1d2d0*/  IMAD.WIDE.U32 R4, R7, UR4, R2 ;  /* 0x0000000407047c25 */ /* 0x000fe2000f8e0002 */
[----:B------:R-:W-:-:S03]  /*1d2e0*/  ULDC.64 UR4, c[0x0][0xa80] ;  /* 0x0002a00000047ab9 */ /* 0x000fc60000000a00 */
[----:B------:R-:W-:Y:S01]  /*1d2f0*/  IMAD.IADD R3, R5, 0x1, R9 ;  /* 0x0000000105037824 */ /* 0x000fe200078e0209 */
[----:B------:R-:W-:Y:S01]  /*1d300*/  LEA R2, P0, R4, UR4, 0x1 ;  /* 0x0000000404027c11 */ /* 0x000fe2000f8008ff */
[C---:B------:R-:W-:Y:S01]  /*1d310*/  VIADD R7, R18.reuse, 0x80 ;  /* 0x0000008012077836 */ /* 0x040fe20000000000 */
[----:B------:R-:W-:Y:S01]  /*1d320*/  UMOV UR4, 0xffffffff ;  /* 0xffffffff00047882 */ /* 0x000fe20000000000 */
[----:B------:R-:W-:Y:S01]  /*1d330*/  IADD3 R9, R18, 0xc0, RZ ;  /* 0x000000c012097810 */ /* 0x000fe20007ffe0ff */
[----:B------:R-:W-:Y:S01]  /*1d340*/  IMAD R5, R20, 0x80, R23 ;  /* 0x0000008014057824 */ /* 0x000fe200078e0217 */
[----:B------:R-:W-:Y:S02]  /*1d350*/  LEA.HI.X R3, R4, UR5, R3, 0x1, P0 ;  /* 0x0000000504037c11 */ /* 0x000fe400080f0c03 */
[----:B------:R-:W-:Y:S02]  /*1d360*/  SHF.R.S32.HI R10, RZ, 0x1f, R9 ;  /* 0x0000001fff0a7819 */ /* 0x000fe40000011409 */
[----:B------:R-:W-:Y:S01]  /*1d370*/  SHF.R.S32.HI R20, RZ, 0x1f, R7 ;  /* 0x0000001fff147819 */ /* 0x000fe20000011407 */
[----:B------:R-:W-:Y:S06]  /*1d380*/  BRA.DIV UR4, `(.L_x_514) ;  /* 0x0000009e04707947 */ /* 0x000fec000b800000 */
[----:B------:R1:W2:Y:S04]  /*1d390*/  SHFL.IDX PT, R0, R3, RZ, 0x181f ;  /* 0x00181fff03007589 */ /* 0x0002a800000e0000 */
[----:B------:R1:W3:Y:S02]  /*1d3a0*/  SHFL.IDX PT, R14, R2, RZ, 0x181f ;  /* 0x00181fff020e7589 */ /* 0x0002e400000e0000 */
.L_x_747:
[----:B------:R-:W-:Y:S01]  /*1d3b0*/  IMAD R25, R6, R25, RZ ;  /* 0x0000001906197224 */ /* 0x000fe200078e02ff */
[----:B------:R-:W-:Y:S04]  /*1d3c0*/  BSSY B1, `(.L_x_515) ;  /* 0x0000014000017945 */ /* 0x000fe80003800000 */
[----:B------:R-:W-:-:S13]  /*1d3d0*/  ISETP.GE.AND P0, PT, R5, R25, PT ;  /* 0x000000190500720c */ /* 0x000fda0003f06270 */
[----:B------:R-:W-:Y:S05]  /*1d3e0*/  @P0 BRA `(.L_x_516) ;  /* 0x0000000000440947 */ /* 0x000fea0003800000 */
[----:B------:R-:W-:Y:S02]  /*1d3f0*/  ULDC UR4, c[0x0][0xac8] ;  /* 0x0002b20000047ab9 */ /* 0x000fe40000000800 */
[----:B------:R-:W-:Y:S02]  /*1d400*/  ISETP.GE.AND P3, PT, R18, UR4, PT ;  /* 0x0000000412007c0c */ /* 0x000fe4000bf66270 */
[----:B------:R-:W-:Y:S02]  /*1d410*/  ISETP.GE.AND P2, PT, R233, UR4, PT ;  /* 0x00000004e9007c0c */ /* 0x000fe4000bf46270 */
[----:B------:R-:W-:Y:S02]  /*1d420*/  ISETP.GE.AND P1, PT, R7, UR4, PT ;  /* 0x0000000407007c0c */ /* 0x000fe4000bf26270 */
[----:B------:R-:W-:-:S07]  /*1d430*/  ISETP.GE.AND P0, PT, R9, UR4, PT ;  /* 0x0000000409007c0c */ /* 0x000fce000bf06270 */
[CC--:B---3--:R-:W-:Y:S02]  /*1d440*/  @!P3 LEA R12, P5, R18.reuse, R14.reuse, 0x1 ;  /* 0x0000000e120cb211 */ /* 0x0c8fe400078a08ff */
[----:B------:R-:W-:Y:S02]  /*1d450*/  @!P2 LEA R26, P4, R233, R14, 0x1 ;  /* 0x0000000ee91aa211 */ /* 0x000fe400078808ff */
[----:B--2---:R-:W-:Y:S02]  /*1d460*/  @!P3 LEA.HI.X R13, R18, R0, R21, 0x1, P5 ;  /* 0x00000000120db211 */ /* 0x004fe400028f0c15 */
        /* <DEDUP_REMOVED lines=9> */
.L_x_516:
[----:B------:R-:W-:Y:S05]  /*1d500*/  BSYNC B1 ;  /* 0x0000000000017941 */ /* 0x000fea0003800000 */
.L_x_515:
[----:B------:R-:W-:-:S03]  /*1d510*/  UMOV UR4, 0xffffffff ;  /* 0xffffffff00047882 */ /* 0x000fc60000000000 */
[----:B------:R-:W-:Y:S05]  /*1d520*/  BRA.DIV UR4, `(.L_x_517) ;  /* 0x0000009e043c7947 */ /* 0x000fea000b800000 */
[----:B--2---:R2:W0:Y:S04]  /*1d530*/  SHFL.IDX PT, R0, R3, 0x1, 0x181f ;  /* 0x00381f0003007f89 */ /* 0x00442800000e0000 */
[----:B---34-:R2:W3:Y:S02]  /*1d540*/  SHFL.IDX PT, R14, R2, 0x1, 0x181f ;  /* 0x00381f00020e7f89 */ /* 0x0184e400000e0000 */
.L_x_751:
[----:B------:R-:W-:Y:S01]  /*1d550*/  VIADD R4, R5, 0x20 ;  /* 0x0000002005047836 */ /* 0x000fe20000000000 */
        /* <DEDUP_REMOVED lines=10> */
[----:B0-----:R-:W-:Y:S02]  /*1d600*/  @!P3 LEA.HI.X R13, R18, R0, R21, 0x1, P5 ;  /* 0x00000000120db211 */ /* 0x001fe400028f0c15 */
        /* <DEDUP_REMOVED lines=9> */
.L_x_519:
[----:B------:R-:W-:Y:S05]  /*1d6a0*/  BSYNC B1 ;  /* 0x0000000000017941 */ /* 0x000fea0003800000 */
.L_x_518:
[----:B------:R-:W-:-:S03]  /*1d6b0*/  UMOV UR4, 0xffffffff ;  /* 0xffffffff00047882 */ /* 0x000fc60000000000 */
[----:B------:R-:W-:Y:S05]  /*1d6c0*/  BRA.DIV UR4, `(.L_x_520) ;  /* 0x0000009e041c7947 */ /* 0x000fea000b800000 */
[----:B0-----:R0:W0:Y:S04]  /*1d6d0*/  SHFL.IDX PT, R0, R3, 0x2, 0x181f ;  /* 0x00581f0003007f89 */ /* 0x00102800000e0000 */
[----:B---34-:R3:W4:Y:S02]  /*1d6e0*/  SHFL.IDX PT, R14, R2, 0x2, 0x181f ;  /* 0x00581f00020e7f89 */ /* 0x01872400000e0000 */
.L_x_755:
        /* <DEDUP_REMOVED lines=9> */
[CC--:B----4-:R-:W-:Y:S02]  /*1d780*/  @!P3 LEA R12, P5, R18.reuse, R14.reuse, 0x1 ;  /* 0x0000000e120cb211 */ /* 0x0d0fe400078a08ff */
        /* <DEDUP_REMOVED lines=11> */
.L_x_522:
[----:B------:R-:W-:Y:S05]  /*1d840*/  BSYNC B1 ;  /* 0x0000000000017941 */ /* 0x000fea0003800000 */
.L_x_521:
[----:B------:R-:W-:-:S03]  /*1d850*/  UMOV UR4, 0xffffffff ;  /* 0xffffffff00047882 */ /* 0x000fc60000000000 */
[----:B------:R-:W-:Y:S05]  /*1d860*/  BRA.DIV UR4, `(.L_x_523) ;  /* 0x0000009a04fc7947 */ /* 0x000fea000b800000 */
[----:B0-----:R0:W0:Y:S04]  /*1d870*/  SHFL.IDX PT, R0, R3, 0x3, 0x181f ;  /* 0x00781f0003007f89 */ /* 0x00102800000e0000 */
[----:B----4-:R4:W0:Y:S02]  /*1d880*/  SHFL.IDX PT, R14, R2, 0x3, 0x181f ;  /* 0x00781f00020e7f89 */ /* 0x01082400000e0000 */
.L_x_759:
[----:B-1234-:R-:W-:-:S04]  /*1d890*/  IADD3 R2, R5, 0x60, RZ ;  /* 0x0000006005027810 */ /* 0x01efc80007ffe0ff */
[----:B------:R-:W-:-:S13]  /*1d8a0*/  ISETP.GE.AND P0, PT, R2, R25, PT ;  /* 0x000000190200720c */ /* 0x000fda0003f06270 */
[----:B------:R-:W-:Y:S05]  /*1d8b0*/  @P0 BRA `(.L_x_510) ;  /* 0x0000000000440947 */ /* 0x000fea0003800000 */
[----:B------:R-:W-:Y:S02]  /*1d8c0*/  ULDC UR4, c[0x0][0xac8] ;  /* 0x0002b20000047ab9 */ /* 0x000fe40000000800 */
[----:B------:R-:W-:Y:S02]  /*1d8d0*/  ISETP.GE.AND P3, PT, R18, UR4, PT ;  /* 0x0000000412007c0c */ /* 0x000fe4000bf66270 */
[----:B------:R-:W-:Y:S02]  /*1d8e0*/  ISETP.GE.AND P2, PT, R233, UR4, PT ;  /* 0x00000004e9007c0c */ /* 0x000fe4000bf46270 */
[----:B------:R-:W-:Y:S02]  /*1d8f0*/  ISETP.GE.AND P1, PT, R7, UR4, PT ;  /* 0x0000000407007c0c */ /* 0x000fe4000bf26270 */
[----:B------:R-:W-:-:S07]  /*1d900*/  ISETP.GE.AND P0, PT, R9, UR4, PT ;  /* 0x0000000409007c0c */ /* 0x000fce000bf06270 */
[CC--:B0-----:R-:W-:Y:S02]  /*1d910*/  @!P3 LEA R2, P5, R18.reuse, R14.reuse, 0x1 ;  /* 0x0000000e1202b211 */ /* 0x0c1fe400078a08ff */
[----:B------:R-:W-:Y:S02]  /*1d920*/  @!P2 LEA R4, P4, R233, R14, 0x1 ;  /* 0x0000000ee904a211 */ /* 0x000fe400078808ff */
[----:B------:R-:W-:Y:S02]  /*1d930*/  @!P3 LEA.HI.X R3, R18, R0, R21, 0x1, P5 ;  /* 0x000000001203b211 */ /* 0x000fe400028f0c15 */
        /* <DEDUP_REMOVED lines=9> */
.L_x_510:
[----:B------:R-:W-:Y:S05]  /*1d9d0*/  BSYNC B0 ;  /* 0x0000000000007941 */ /* 0x000fea0003800000 */
.L_x_500:
[----:B0-----:R-:W3:Y:S01]  /*1d9e0*/  LDL R0, [R1+0xc] ;  /* 0x00000c0001007983 */ /* 0x001ee20000100800 */
[----:B------:R-:W-:Y:S02]  /*1d9f0*/  ULDC UR4, c[0x0][0xc3c] ;  /* 0x00030f0000047ab9 */ /* 0x000fe40000000800 */
[----:B---3--:R-:W-:-:S13]  /*1da00*/  ISETP.GE.AND P0, PT, R0, UR4, PT ;  /* 0x0000000400007c0c */ /* 0x008fda000bf06270 */
[----:B------:R-:W-:Y:S05]  /*1da10*/  @!P0 BRA `(.L_x_524) ;  /* 0xfffffe34009c8947 */ /* 0x000fea000383ffff */
[----:B------:R-:W-:Y:S05]  /*1da20*/  BRA `(.L_x_343) ;  /* 0x0000006c00f07947 */ /* 0x000fea0003800000 */
.L_x_341:
        /* <DEDUP_REMOVED lines=15> */
[----:B------:R-:W1:Y:S01]  /*1db20*/  LDS.128 R16, [UR4+0x388d0] ;  /* 0x0388d004ff107984 */ /* 0x000e620008000c00 */
[----:B------:R-:W-:Y:S06]  /*1db30*/  BAR.ARV 0x4, 0x180 ;  /* 0x0106000000007b1d */ /* 0x000fec0000002000 */
[----:B------:R-:W-:Y:S05]  /*1db40*/  BRA `(.L_x_526) ;  /* 0x0000000400fc7947 */ /* 0x000fea0003800000 */
.L_x_525:
[----:B0-----:R-:W0:Y:S01]  /*1db50*/  S2R R2, SR_TID.X ;  /* 0x0000000000027919 */ /* 0x001e220000002100 */
[----:B------:R-:W-:Y:S01]  /*1db60*/  ULDC UR4, c[0x0][0xc3c] ;  /* 0x00030f0000047ab9 */ /* 0x000fe20000000800 */
[----:B------:R-:W1:Y:S01]  /*1db70*/  S2UR UR6, SR_CTAID.X ;  /* 0x00000000000679c3 */ /* 0x000e620000002500 */
[----:B------:R-:W-:Y:S01]  /*1db80*/  ULDC UR5, c[0x0][0xc38] ;  /* 0x00030e0000057ab9 */ /* 0x000fe20000000800 */
        /* <DEDUP_REMOVED lines=8> */
[C---:B------:R-:W-:Y:S01]  /*1dc10*/  ISETP.GE.U32.AND P2, PT, R5.reuse, 0x2, PT ;  /* 0x000000020500780c */ /* 0x040fe20003f46070 */
[----:B------:R-:W-:Y:S01]  /*1dc20*/  IMAD.MOV.U32 R16, RZ, RZ, RZ ;  /* 0x000000ffff107224 */ /* 0x000fe200078e00ff */
        /* <DEDUP_REMOVED lines=10> */
[----:B0-----:R-:W-:-:S04]  /*1dcd0*/  SEL R3, R6, RZ, P3 ;  /* 0x000000ff06037207 */ /* 0x001fc80001800000 */
[----:B------:R-:W-:-:S05]  /*1dce0*/  IADD3 R3, R4, R3, RZ ;  /* 0x0000000304037210 */ /* 0x000fca0007ffe0ff */
[----:B------:R-:W0:Y:S02]  /*1dcf0*/  SHFL.UP PT, R2, R3, 0x8, RZ ;  /* 0x0500000003027989 */ /* 0x000e2400000e00ff */
[----:B0-----:R-:W-:-:S05]  /*1dd00*/  SEL R2, R2, RZ, P4 ;  /* 0x000000ff02027207 */ /* 0x001fca0002000000 */
[----:B------:R-:W-:-:S05]  /*1dd10*/  IMAD.IADD R6, R3, 0x1, R2 ;  /* 0x0000000103067824 */ /* 0x000fca00078e0202 */
[----:B------:R-:W0:Y:S02]  /*1dd20*/  SHFL.UP PT, R2, R6, 0x10, RZ ;  /* 0x0600000006027989 */ /* 0x000e2400000e00ff */
[----:B0-----:R-:W-:-:S05]  /*1dd30*/  SEL R7, R2, RZ, P5 ;  /* 0x000000ff02077207 */ /* 0x001fca0002800000 */
[----:B------:R-:W-:-:S05]  /*1dd40*/  IMAD.IADD R2, R6, 0x1, R7 ;  /* 0x0000000106027824 */ /* 0x000fca00078e0207 */
[----:B------:R-:W0:Y:S02]  /*1dd50*/  SHFL.IDX PT, R4, R2, 0x1f, 0x1f ;  /* 0x03e01f0002047f89 */ /* 0x000e2400000e0000 */
[----:B0-----:R-:W-:-:S05]  /*1dd60*/  IMAD R4, R4, UR5, RZ ;  /* 0x0000000504047c24 */ /* 0x001fca000f8e02ff */
[----:B-1----:R-:W-:Y:S02]  /*1dd70*/  ISETP.GT.AND P6, PT, R4, UR6, PT ;  /* 0x0000000604007c0c */ /* 0x002fe4000bfc4270 */
[----:B------:R-:W-:-:S11]  /*1dd80*/  MOV R7, R4 ;  /* 0x0000000400077202 */ /* 0x000fd60000000f00 */
[----:B------:R-:W-:Y:S05]  /*1dd90*/  @P6 BRA `(.L_x_527) ;  /* 0x0000000000a06947 */ /* 0x000fea0003800000 */
[----:B------:R-:W0:Y:S01]  /*1dda0*/  LDC R6, c[0x0][0xc3c] ;  /* 0x00030f00ff067b82 */ /* 0x000e220000000800 */
[----:B------:R-:W-:Y:S01]  /*1ddb0*/  IMAD.MOV.U32 R4, RZ, RZ, R7 ;  /* 0x000000ffff047224 */ /* 0x000fe200078e0007 */
[----:B------:R-:W-:Y:S01]  /*1ddc0*/  UMOV UR4, URZ ;  /* 0x0000003f00047c82 */ /* 0x000fe20008000000 */
[----:B------:R-:W-:Y:S01]  /*1ddd0*/  ULDC UR7, c[0x0][0xc3c] ;  /* 0x00030f0000077ab9 */ /* 0x000fe20000000800 */
[----:B------:R-:W-:-:S05]  /*1dde0*/  ULDC UR5, c[0x0][0xc38] ;  /* 0x00030e0000057ab9 */ /* 0x000fca0000000800 */
.L_x_531:
[----:B------:R-:W-:Y:S01]  /*1ddf0*/  UIADD3 UR4, UR4, 0x1f, URZ ;  /* 0x0000001f04047890 */ /* 0x000fe2000fffe03f */
[----:B------:R-:W-:-:S05]  /*1de00*/  IMAD.U32 R19, RZ, RZ, UR7 ;  /* 0x00000007ff137e24 */ /* 0x000fca000f8e00ff */
[----:B0-----:R-:W-:-:S13]  /*1de10*/  ISETP.LE.AND P6, PT, R6, UR4, PT ;  /* 0x0000000406007c0c */ /* 0x001fda000bfc3270 */
[----:B------:R-:W-:Y:S05]  /*1de20*/  @P6 BRA `(.L_x_528) ;  /* 0x0000000400206947 */ /* 0x000fea0003800000 */
[----:B------:R-:W-:Y:S01]  /*1de30*/  VIADD R7, R5, UR4 ;  /* 0x0000000405077c36 */ /* 0x000fe20008000000 */
[----:B------:R-:W-:Y:S01]  /*1de40*/  BSSY B0, `(.L_x_529) ;  /* 0x0000007000007945 */ /* 0x000fe20003800000 */
[----:B------:R-:W-:-:S03]  /*1de50*/  MOV R0, RZ ;  /* 0x000000ff00007202 */ /* 0x000fc60000000f00 */
[----:B------:R-:W-:-:S13]  /*1de60*/  ISETP.GE.OR P6, PT, R7, R6, !P0 ;  /* 0x000000060700720c */ /* 0x000fda00047c6670 */
[----:B------:R-:W-:Y:S05]  /*1de70*/  @P6 BRA `(.L_x_530) ;  /* 0x00000000000c6947 */ /* 0x000fea0003800000 */
[----:B------:R-:W0:Y:S02]  /*1de80*/  LDC.64 R2, c[0x0][0xc80] ;  /* 0x00032000ff027b82 */ /* 0x000e240000000a00 */
[----:B0-----:R-:W-:-:S05]  /*1de90*/  IMAD.WIDE R2, R7, 0x4, R2 ;  /* 0x0000000407027825 */ /* 0x001fca00078e0202 */
[----:B------:R0:W5:Y:S02]  /*1dea0*/  LDG.E R0, desc[UR42][R2.64] ;  /* 0x0000002a02007981 */ /* 0x000164000c1e1900 */
.L_x_530:
[----:B------:R-:W-:Y:S05]  /*1deb0*/  BSYNC B0 ;  /* 0x0000000000007941 */ /* 0x000fea0003800000 */
.L_x_529:
        /* <DEDUP_REMOVED lines=15> */
[----:B------:R-:W0:Y:S02]  /*1dfb0*/  SHFL.IDX PT, R3, R9, 0x1f, 0x1f ;  /* 0x03e01f0009037f89 */ /* 0x000e2400000e0000 */
[----:B0-----:R-:W-:-:S04]  /*1dfc0*/  IMAD R3, R3, UR5, RZ ;  /* 0x0000000503037c24 */ /* 0x001fc8000f8e02ff */
[----:B------:R-:W-:-:S05]  /*1dfd0*/  IMAD.IADD R4, R3, 0x1, R4 ;  /* 0x0000000103047824 */ /* 0x000fca00078e0204 */
[----:B------:R-:W-:-:S13]  /*1dfe0*/  ISETP.GT.AND P6, PT, R4, UR6, PT ;  /* 0x0000000604007c0c */ /* 0x000fda000bfc4270 */
[----:B------:R-:W-:Y:S05]  /*1dff0*/  @!P6 BRA `(.L_x_531) ;  /* 0xfffffffc007ce947 */ /* 0x000fea000383ffff */
[----:B------:R-:W-:Y:S01]  /*1e000*/  IMAD.MOV.U32 R2, RZ, RZ, R9 ;  /* 0x000000ffff027224 */ /* 0x000fe200078e0009 */
[----:B------:R-:W-:-:S07]  /*1e010*/  MOV R7, R3 ;  /* 0x0000000300077202 */ /* 0x000fce0000000f00 */
.L_x_527:
[----:B------:R-:W-:-:S04]  /*1e020*/  IMAD.IADD R7, R4, 0x1, -R7 ;  /* 0x0000000104077824 */ /* 0x000fc800078e0a07 */
[----:B------:R-:W-:-:S05]  /*1e030*/  IMAD R3, R2, UR5, R7 ;  /* 0x0000000502037c24 */ /* 0x000fca000f8e0207 */
[----:B------:R-:W-:-:S13]  /*1e040*/  ISETP.GT.AND P0, PT, R3, UR6, PT ;  /* 0x0000000603007c0c */ /* 0x000fda000bf04270 */
[----:B------:R-:W-:-:S04]  /*1e050*/  VOTE.ANY R6, PT, !P0 ;  /* 0x0000000000067806 */ /* 0x000fc800040e0100 */
[----:B------:R-:W0:Y:S01]  /*1e060*/  POPC R19, R6 ;  /* 0x0000000600137309 */ /* 0x000e220000000000 */
[----:B------:R-:W-:Y:S01]  /*1e070*/  ISETP.NE.AND P0, PT, R6, RZ, PT ;  /* 0x000000ff0600720c */ /* 0x000fe20003f05270 */
[----:B0-----:R-:W0:Y:S02]  /*1e080*/  SHFL.IDX PT, R0, R0, R19, 0x1f ;  /* 0x00001f1300007589 */ /* 0x001e2400000e0000 */
[----:B0-----:R-:W-:-:S04]  /*1e090*/  IABS R4, R0 ;  /* 0x0000000000047213 */ /* 0x001fc80000000000 */
[----:B------:R-:W0:Y:S08]  /*1e0a0*/  I2F.RP R8, R4 ;  /* 0x0000000400087306 */ /* 0x000e300000209400 */
[----:B0-----:R-:W0:Y:S02]  /*1e0b0*/  MUFU.RCP R8, R8 ;  /* 0x0000000800087308 */ /* 0x001e240000001000 */
[----:B0-----:R-:W-:-:S06]  /*1e0c0*/  VIADD R3, R8, 0xffffffe ;  /* 0x0ffffffe08037836 */ /* 0x001fcc0000000000 */
[----:B------:R-:W0:Y:S02]  /*1e0d0*/  F2I.FTZ.U32.TRUNC.NTZ R3, R3 ;  /* 0x0000000300037305 */ /* 0x000e24000021f000 */
[----:B0-----:R-:W-:Y:S01]  /*1e0e0*/  IMAD.MOV R11, RZ, RZ, -R3 ;  /* 0x000000ffff0b7224 */ /* 0x001fe200078e0a03 */
[----:B------:R-:W-:Y:S06]  /*1e0f0*/  @!P0 BRA `(.L_x_532) ;  /* 0x0000000000088947 */ /* 0x000fec0003800000 */
[----:B------:R-:W-:-:S05]  /*1e100*/  IADD3 R9, R19, -0x1, RZ ;  /* 0xffffffff13097810 */ /* 0x000fca0007ffe0ff */
[----:B------:R0:W1:Y:S02]  /*1e110*/  SHFL.IDX PT, R16, R2, R9, 0x1f ;  /* 0x00001f0902107589 */ /* 0x00006400000e0000 */
.L_x_532:
[----:B-1----:R-:W-:Y:S01]  /*1e120*/  IMAD R16, R16, UR5, R7 ;  /* 0x0000000510107c24 */ /* 0x002fe2000f8e0207 */
[----:B------:R-:W-:Y:S01]  /*1e130*/  IABS R6, R0 ;  /* 0x0000000000067213 */ /* 0x000fe20000000000 */
[----:B------:R-:W-:Y:S01]  /*1e140*/  IMAD R7, R11, R4, RZ ;  /* 0x000000040b077224 */ /* 0x000fe200078e02ff */
[----:B------:R-:W-:Y:S01]  /*1e150*/  IADD3 R19, R19, UR4, RZ ;  /* 0x0000000413137c10 */ /* 0x000fe2000fffe0ff */
[----:B0-----:R-:W-:Y:S02]  /*1e160*/  IMAD.MOV.U32 R2, RZ, RZ, RZ ;  /* 0x000000ffff027224 */ /* 0x001fe400078e00ff */
[----:B------:R-:W-:Y:S02]  /*1e170*/  IMAD.MOV R6, RZ, RZ, -R6 ;  /* 0x000000ffff067224 */ /* 0x000fe400078e0a06 */
[----:B------:R-:W-:Y:S01]  /*1e180*/  IMAD.HI.U32 R2, R3, R7, R2 ;  /* 0x0000000703027227 */ /* 0x000fe200078e0002 */
[----:B------:R-:W-:-:S04]  /*1e190*/  IADD3 R7, -R16, UR6, RZ ;  /* 0x0000000610077c10 */ /* 0x000fc8000fffe1ff */
[----:B------:R-:W-:-:S05]  /*1e1a0*/  IABS R3, R7 ;  /* 0x0000000700037213 */ /* 0x000fca0000000000 */
[----:B------:R-:W-:-:S04]  /*1e1b0*/  IMAD.HI.U32 R2, R2, R3, RZ ;  /* 0x0000000302027227 */ /* 0x000fc800078e00ff */
[----:B------:R-:W-:-:S05]  /*1e1c0*/  IMAD R3, R2, R6, R3 ;  /* 0x0000000602037224 */ /* 0x000fca00078e0203 */
[----:B------:R-:W-:-:S13]  /*1e1d0*/  ISETP.GT.U32.AND P1, PT, R4, R3, PT ;  /* 0x000000030400720c */ /* 0x000fda0003f24070 */
[----:B------:R-:W-:Y:S01]  /*1e1e0*/  @!P1 IMAD.IADD R3, R3, 0x1, -R4 ;  /* 0x0000000103039824 */ /* 0x000fe200078e0a04 */
[----:B------:R-:W-:Y:S02]  /*1e1f0*/  @!P1 IADD3 R2, R2, 0x1, RZ ;  /* 0x0000000102029810 */ /* 0x000fe40007ffe0ff */
[----:B------:R-:W-:Y:S02]  /*1e200*/  ISETP.NE.AND P1, PT, R0, RZ, PT ;  /* 0x000000ff0000720c */ /* 0x000fe40003f25270 */
[----:B------:R-:W-:Y:S02]  /*1e210*/  ISETP.GE.U32.AND P0, PT, R3, R4, PT ;  /* 0x000000040300720c */ /* 0x000fe40003f06070 */
[----:B------:R-:W-:-:S04]  /*1e220*/  LOP3.LUT R3, R7, R0, RZ, 0x3c, !PT ;  /* 0x0000000007037212 */ /* 0x000fc800078e3cff */
[----:B------:R-:W-:-:S07]  /*1e230*/  ISETP.GE.AND P2, PT, R3, RZ, PT ;  /* 0x000000ff0300720c */ /* 0x000fce0003f46270 */
[----:B------:R-:W-:-:S06]  /*1e240*/  @P0 VIADD R2, R2, 0x1 ;  /* 0x0000000102020836 */ /* 0x000fcc0000000000 */
[----:B------:R-:W-:Y:S01]  /*1e250*/  @!P2 IMAD.MOV R2, RZ, RZ, -R2 ;  /* 0x000000ffff02a224 */ /* 0x000fe200078e0a02 */
[----:B------:R-:W-:-:S05]  /*1e260*/  @!P1 LOP3.LUT R2, RZ, R0, RZ, 0x33, !PT ;  /* 0x00000000ff029212 */ /* 0x000fca00078e33ff */
[--C-:B------:R-:W-:Y:S02]  /*1e270*/  IMAD.MOV R17, RZ, RZ, -R2.reuse ;  /* 0x000000ffff117224 */ /* 0x100fe400078e0a02 */
[----:B------:R-:W-:Y:S02]  /*1e280*/  IMAD.MOV.U32 R18, RZ, RZ, R2 ;  /* 0x000000ffff127224 */ /* 0x000fe400078e0002 */
[----:B------:R-:W-:Y:S01]  /*1e290*/  IMAD R17, R0, R17, R7 ;  /* 0x0000001100117224 */ /* 0x000fe200078e0207 */
[----:B------:R-:W-:Y:S06]  /*1e2a0*/  BRA `(.L_x_533) ;  /* 0x00000000000c7947 */ /* 0x000fec0003800000 */
.L_x_528:
[----:B------:R-:W-:Y:S01]  /*1e2b0*/  IMAD.MOV.U32 R17, RZ, RZ, RZ ;  /* 0x000000ffff117224 */ /* 0x000fe200078e00ff */
[----:B------:R-:W-:Y:S01]  /*1e2c0*/  MOV R18, RZ ;  /* 0x000000ff00127202 */ /* 0x000fe20000000f00 */
[----:B------:R-:W-:-:S07]  /*1e2d0*/  IMAD.U32 R16, RZ, RZ, UR6 ;  /* 0x00000006ff107e24 */ /* 0x000fce000f8e00ff */
.L_x_533:
[----:B------:R-:W-:-:S13]  /*1e2e0*/  ISETP.NE.AND P0, PT, R5, RZ, PT ;  /* 0x000000ff0500720c */ /* 0x000fda0003f05270 */
[----:B------:R-:W0:Y:S01]  /*1e2f0*/  @!P0 S2R R3, SR_CgaCtaId ;  /* 0x0000000000038919 */ /* 0x000e220000008800 */
[----:B------:R-:W-:-:S04]  /*1e300*/  @!P0 MOV R0, 0x400 ;  /* 0x0000040000008802 */ /* 0x000fc80000000f00 */
[----:B0-----:R-:W-:-:S05]  /*1e310*/  @!P0 LEA R0, R3, R0, 0x18 ;  /* 0x0000000003008211 */ /* 0x001fca00078ec0ff */
[----:B------:R0:W-:Y:S01]  /*1e320*/  @!P0 STS.128 [R0+0x388d0], R16 ;  /* 0x0388d01000008388 */ /* 0x0001e20000000c00 */
[----:B------:R-:W-:Y:S06]  /*1e330*/  BAR.ARV 0x5, 0x180 ;  /* 0x0146000000007b1d */ /* 0x000fec0000002000 */
.L_x_526:
[----:B0-----:R-:W-:Y:S01]  /*1e340*/  IMAD.MOV.U32 R0, RZ, RZ, 0x1 ;  /* 0x00000001ff007424 */ /* 0x001fe200078e00ff */
[----:B------:R0:W-:Y:S01]  /*1e350*/  STL [R1+0x8], RZ ;  /* 0x000008ff01007387 */ /* 0x0001e20000100800 */
[----:B------:R-:W-:Y:S02]  /*1e360*/  ULDC UR4, c[0x0][0xc3c] ;  /* 0x00030f0000047ab9 */ /* 0x000fe40000000800 */
[----:B-1----:R-:W-:Y:S01]  /*1e370*/  ISETP.GE.AND P0, PT, R19, UR4, PT ;  /* 0x0000000413007c0c */ /* 0x002fe2000bf06270 */
[----:B------:R0:W-:Y:S04]  /*1e380*/  STL [R1+0x10], R0 ;  /* 0x0000100001007387 */ /* 0x0001e80000100800 */
[----:B------:R0:W-:Y:S08]  /*1e390*/  STL [R1+0x64], RZ ;  /* 0x000064ff01007387 */ /* 0x0001f00000100800 */
[----:B0-----:R-:W-:Y:S05]  /*1e3a0*/  @P0 BRA `(.L_x_534) ;  /* 0x00000060008c0947 */ /* 0x001fea0003800000 */
[----:B------:R-:W0:Y:S01]  /*1e3b0*/  S2R R7, SR_TID.X ;  /* 0x0000000000077919 */ /* 0x000e220000002100 */
[----:B------:R-:W1:Y:S01]  /*1e3c0*/  S2UR UR5, SR_CgaCtaId ;  /* 0x00000000000579c3 */ /* 0x000e620000008800 */
[----:B------:R-:W-:Y:S01]  /*1e3d0*/  UMOV UR4, 0x400 ;  /* 0x0000040000047882 */ /* 0x000fe20000000000 */
[----:B------:R-:W-:Y:S01]  /*1e3e0*/  BSSY B7, `(.L_x_534) ;  /* 0x000061f000077945 */ /* 0x000fe20003800000 */
[----:B------:R-:W-:Y:S01]  /*1e3f0*/  ULDC.64 UR44, c[0x0][0x198] ;  /* 0x00006600002c7ab9 */ /* 0x000fe20000000a00 */
[----:B------:R-:W-:Y:S02]  /*1e400*/  ULOP3.LUT UR36, UR40, 0x1, URZ, 0xfc, !UPT ;  /* 0x0000000128247892 */ /* 0x000fe4000f8efc3f */
[----:B------:R-:W-:Y:S01]  /*1e410*/  ULOP3.LUT UR38, UR40, 0x2, URZ, 0xfc, !UPT ;  /* 0x0000000228267892 */ /* 0x000fe2000f8efc3f */
[----:B------:R-:W-:Y:S01]  /*1e420*/  ULDC UR37, c[0x0][0xc] ;  /* 0x0000030000257ab9 */ /* 0x000fe20000000800 */
[----:B-1----:R-:W-:Y:S01]  /*1e430*/  ULEA UR4, UR5, UR4, 0x18 ;  /* 0x0000000405047291 */ /* 0x002fe2000f8ec03f */
[C---:B0-----:R-:W-:Y:S01]  /*1e440*/  LOP3.LUT R6, R7.reuse, 0x7f, RZ, 0xc0, !PT ;  /* 0x0000007f07067812 */ /* 0x041fe200078ec0ff */
[C---:B------:R-:W-:Y:S01]  /*1e450*/  IMAD.SHL.U32 R2, R7.reuse, 0x80, RZ ;  /* 0x0000008007027824 */ /* 0x040fe200078e00ff */
[----:B------:R-:W-:-:S03]  /*1e460*/  R2P PR, R7, 0x6 ;  /* 0x0000000607007804 */ /* 0x000fc60000000000 */
[----:B------:R-:W-:Y:S01]  /*1e470*/  IMAD.SHL.U32 R3, R6, 0x40, RZ ;  /* 0x0000004006037824 */ /* 0x000fe200078e00ff */
[----:B------:R-:W-:-:S04]  /*1e480*/  LOP3.LUT R0, R2, 0x400, RZ, 0xc0, !PT ;  /* 0x0000040002007812 */ /* 0x000fc800078ec0ff */
[----:B------:R-:W-:Y:S02]  /*1e490*/  LOP3.LUT R4, R0, 0x1800, R3, 0xf8, !PT ;  /* 0x0000180000047812 */ /* 0x000fe400078ef803 */
[----:B------:R-:W-:Y:S02]  /*1e4a0*/  SHF.R.U32.HI R3, RZ, 0x1, R7 ;  /* 0x00000001ff037819 */ /* 0x000fe40000011607 */
[----:B------:R-:W-:-:S04]  /*1e4b0*/  LOP3.LUT R0, R2, 0x380, RZ, 0xc0, !PT ;  /* 0x0000038002007812 */ /* 0x000fc800078ec0ff */
[C---:B------:R-:W-:Y:S02]  /*1e4c0*/  LOP3.LUT R3, R0.reuse, 0x30, R3, 0xf8, !PT ;  /* 0x0000003000037812 */ /* 0x040fe400078ef803 */
[----:B------:R-:W-:Y:S02]  /*1e4d0*/  LOP3.LUT R5, R0, 0x10, R7, 0xf8, !PT ;  /* 0x0000001000057812 */ /* 0x000fe400078ef807 */
[----:B------:R-:W-:-:S04]  /*1e4e0*/  SHF.L.U32 R0, R7, 0x4, RZ ;  /* 0x0000000407007819 */ /* 0x000fc800000006ff */
[--C-:B------:R-:W-:Y:S02]  /*1e4f0*/  LOP3.LUT R3, R3, 0x70, R0.reuse, 0x78, !PT ;  /* 0x0000007003037812 */ /* 0x100fe400078e7800 */
[----:B------:R-:W-:Y:S02]  /*1e500*/  LOP3.LUT R5, R5, 0x70, R0, 0x78, !PT ;  /* 0x0000007005057812 */ /* 0x000fe400078e7800 */
[----:B------:R-:W-:Y:S01]  /*1e510*/  LOP3.LUT R2, R3, 0xc00, R2, 0xf8, !PT ;  /* 0x00000c0003027812 */ /* 0x000fe200078ef802 */
[----:B------:R-:W-:Y:S01]  /*1e520*/  IMAD.SHL.U32 R3, R7, 0x2, RZ ;  /* 0x0000000207037824 */ /* 0x000fe200078e00ff */
[----:B------:R-:W-:Y:S02]  /*1e530*/  LOP3.LUT R4, R4, R5, RZ, 0xfc, !PT ;  /* 0x0000000504047212 */ /* 0x000fe400078efcff */
[----:B------:R-:W-:Y:S01]  /*1e540*/  SHF.R.U32.HI R5, RZ, 0x3, R6 ;  /* 0x00000003ff057819 */ /* 0x000fe20000011606 */
[----:B------:R0:W-:Y:S04]  /*1e550*/  STL [R1+0x34], R2 ;  /* 0x0000340201007387 */ /* 0x0001e80000100800 */
[----:B------:R1:W-:Y:S01]  /*1e560*/  STL [R1+0x30], R4 ;  /* 0x0000300401007387 */ /* 0x0003e20000100800 */
[----:B0-----:R-:W-:-:S04]  /*1e570*/  LOP3.LUT R2, R0, 0x3f0, RZ, 0xc0, !PT ;  /* 0x000003f000027812 */ /* 0x001fc800078ec0ff */
[----:B------:R-:W-:Y:S01]  /*1e580*/  LOP3.LUT R3, R2, 0x70, R3, 0x78, !PT ;  /* 0x0000007002037812 */ /* 0x000fe200078e7803 */
[----:B------:R-:W-:Y:S01]  /*1e590*/  IMAD.SHL.U32 R2, R6, 0x10, RZ ;  /* 0x0000001006027824 */ /* 0x000fe200078e00ff */
[----:B-1----:R-:W-:-:S04]  /*1e5a0*/  MOV R4, 0x20 ;  /* 0x0000002000047802 */ /* 0x002fc80000000f00 */
[----:B------:R-:W-:Y:S01]  /*1e5b0*/  LOP3.LUT R2, R3, 0x400, R2, 0xf8, !PT ;  /* 0x0000040003027812 */ /* 0x000fe200078ef802 */
[----:B------:R-:W-:-:S05]  /*1e5c0*/  IMAD.MOV.U32 R3, RZ, RZ, 0x40 ;  /* 0x00000040ff037424 */ /* 0x000fca00078e00ff */
[----:B------:R-:W-:Y:S02]  /*1e5d0*/  SEL R7, R3, 0xffffffc0, !P2 ;  /* 0xffffffc003077807 */ /* 0x000fe40005000000 */
[----:B------:R-:W-:Y:S01]  /*1e5e0*/  SEL R3, R4, 0xffffffe0, !P1 ;  /* 0xffffffe004037807 */ /* 0x000fe20004800000 */
[----:B------:R-:W-:Y:S02]  /*1e5f0*/  IMAD.U32 R4, RZ, RZ, UR4 ;  /* 0x00000004ff047e24 */ /* 0x000fe4000f8e00ff */
[----:B------:R-:W-:Y:S02]  /*1e600*/  STL [R1+0x20], R7 ;  /* 0x0000200701007387 */ /* 0x000fe40000100800 */
[----:B------:R-:W-:Y:S02]  /*1e610*/  IMAD.IADD R2, R4, 0x1, R2 ;  /* 0x0000000104027824 */ /* 0x000fe400078e0202 */
[----:B------:R0:W-:Y:S04]  /*1e620*/  STL [R1+0x1c], R3 ;  /* 0x00001c0301007387 */ /* 0x0001e80000100800 */
[----:B------:R-:W-:Y:S04]  /*1e630*/  STL [R1+0x4], R4 ;  /* 0x0000040401007387 */ /* 0x000fe80000100800 */
[----:B------:R1:W-:Y:S01]  /*1e640*/  STL [R1+0x3c], R2 ;  /* 0x00003c0201007387 */ /* 0x0003e20000100800 */
[----:B0-----:R-:W-:-:S02]  /*1e650*/  LOP3.LUT R3, R0, 0x70, RZ, 0xc0, !PT ;  /* 0x0000007000037812 */ /* 0x001fc400078ec0ff */
[----:B------:R-:W-:Y:S01]  /*1e660*/  LOP3.LUT R0, R5, 0x70, R0, 0xf8, !PT ;  /* 0x0000007005007812 */ /* 0x000fe200078ef800 */
[----:B------:R-:W-:Y:S01]  /*1e670*/  IMAD.MOV.U32 R0, RZ, RZ, 0x1 ;  /* 0x00000001ff007424 */ /* 0x000fe200078e00ff */
[----:B------:R-:W-:Y:S01]  /*1e680*/  STL [R1+0x64], RZ ;  /* 0x000064ff01007387 */ /* 0x000fe20000100800 */
[----:B-1----:R-:W-:-:S03]  /*1e690*/  MOV R2, 0x1 ;  /* 0x0000000100027802 */ /* 0x002fc60000000f00 */
[----:B------:R0:W-:Y:S04]  /*1e6a0*/  STL [R1+0x14], R0 ;  /* 0x0000140001007387 */ /* 0x0001e80000100800 */
[----:B------:R1:W-:Y:S04]  /*1e6b0*/  STL [R1+0xc], RZ ;  /* 0x00000cff01007387 */ /* 0x0003e80000100800 */
[----:B------:R1:W-:Y:S01]  /*1e6c0*/  STL [R1+0x8], RZ ;  /* 0x000008ff01007387 */ /* 0x0003e20000100800 */
[----:B0-----:R-:W-:-:S03]  /*1e6d0*/  LOP3.LUT R0, R3, 0x80, RZ, 0xfc, !PT ;  /* 0x0000008003007812 */ /* 0x001fc600078efcff */
[----:B------:R1:W-:Y:S04]  /*1e6e0*/  STL [R1+0x10], R2 ;  /* 0x0000100201007387 */ /* 0x0003e80000100800 */
.L_x_644:
[----:B012---:R-:W0:Y:S02]  /*1e6f0*/  LDC.64 R2, c[0x0][0xc88] ;  /* 0x00032200ff027b82 */ /* 0x007e240000000a00 */
[----:B0-----:R-:W-:-:S05]  /*1e700*/  IMAD.WIDE R2, R19, 0x4, R2 ;  /* 0x0000000413027825 */ /* 0x001fca00078e0202 */
[----:B------:R-:W2:Y:S01]  /*1e710*/  LDG.E R15, desc[UR42][R2.64] ;  /* 0x0000002a020f7981 */ /* 0x000ea2000c1e1900 */
[----:B------:R-:W-:Y:S05]  /*1e720*/  YIELD ;  /* 0x0000000000007946 */ /* 0x000fea0003800000 */
[----:B------:R-:W-:Y:S01]  /*1e730*/  ULDC.64 UR4, c[0x0][0xa28] ;  /* 0x00028a0000047ab9 */ /* 0x000fe20000000a00 */
[----:B---3--:R-:W-:Y:S01]  /*1e740*/  IMAD.MOV.U32 R0, RZ, RZ, RZ ;  /* 0x000000ffff007224 */ /* 0x008fe200078e00ff */
[----:B------:R-:W-:Y:S01]  /*1e750*/  ISETP.NE.U32.AND P0, PT, RZ, UR4, PT ;  /* 0x00000004ff007c0c */ /* 0x000fe2000bf05070 */
[----:B------:R-:W-:Y:S01]  /*1e760*/  ULDC.64 UR10, c[0x0][0xa18] ;  /* 0x00028600000a7ab9 */ /* 0x000fe20000000a00 */
[----:B------:R-:W-:Y:S01]  /*1e770*/  ULDC.64 UR8, c[0x0][0xa10] ;  /* 0x0002840000087ab9 */ /* 0x000fe20000000a00 */
[----:B------:R-:W-:Y:S01]  /*1e780*/  ULDC.64 UR6, c[0x0][0xa08] ;  /* 0x0002820000067ab9 */ /* 0x000fe20000000a00 */
[----:B------:R-:W-:-:S02]  /*1e790*/  ISETP.NE.AND.EX P0, PT, RZ, UR5, PT, P0 ;  /* 0x00000005ff007c0c */ /* 0x000fc4000bf05300 */
[----:B--2---:R-:W-:Y:S01]  /*1e7a0*/  SHF.R.S32.HI R4, RZ, 0x1f, R15 ;  /* 0x0000001fff047819 */ /* 0x004fe2000001140f */
[----:B------:R-:W-:-:S10]  /*1e7b0*/  IMAD.SHL.U32 R14, R15, 0x4, RZ ;  /* 0x000000040f0e7824 */ /* 0x000fd400078e00ff */
[C---:B------:R-:W-:Y:S01]  /*1e7c0*/  @P0 LEA R2, P1, R15.reuse, UR4, 0x2 ;  /* 0x000000040f020c11 */ /* 0x040fe2000f8210ff */
[----:B------:R-:W-:Y:S03]  /*1e7d0*/  STL [R1+0x38], R15 ;  /* 0x0000380f01007387 */ /* 0x000fe60000100800 */
[C-C-:B------:R-:W-:Y:S01]  /*1e7e0*/  @P0 LEA.HI.X R3, R15.reuse, UR5, R4.reuse, 0x2, P1 ;  /* 0x000000050f030c11 */ /* 0x140fe200088f1404 */
[----:B------:R-:W-:Y:S01]  /*1e7f0*/  ULDC.64 UR4, c[0x0][0xa00] ;  /* 0x0002800000047ab9 */ /* 0x000fe20000000a00 */
[----:B------:R0:W-:Y:S01]  /*1e800*/  STL [R1+0x44], R4 ;  /* 0x0000440401007387 */ /* 0x0001e20000100800 */
[----:B------:R-:W-:Y:S02]  /*1e810*/  ISETP.NE.U32.AND P2, PT, RZ, UR4, PT ;  /* 0x00000004ff007c0c */ /* 0x000fe4000bf45070 */
[----:B------:R-:W-:Y:S01]  /*1e820*/  SHF.L.U64.HI R13, R15, 0x2, R4 ;  /* 0x000000020f0d7819 */ /* 0x000fe20000010204 */
[----:B------:R1:W5:Y:S01]  /*1e830*/  @P0 LDG.E R0, desc[UR42][R2.64] ;  /* 0x0000002a02000981 */ /* 0x000362000c1e1900 */
[----:B------:R-:W-:Y:S01]  /*1e840*/  ISETP.NE.AND.EX P2, PT, RZ, UR5, PT, P2 ;  /* 0x00000005ff007c0c */ /* 0x000fe2000bf45320 */
[----:B------:R-:W-:Y:S01]  /*1e850*/  IMAD.MOV.U32 R12, RZ, RZ, RZ ;  /* 0x000000ffff0c7224 */ /* 0x000fe200078e00ff */
[----:B------:R-:W-:Y:S01]  /*1e860*/  ISETP.NE.U32.AND P3, PT, RZ, UR10, PT ;  /* 0x0000000aff007c0c */ /* 0x000fe2000bf65070 */
[----:B------:R-:W-:Y:S01]  /*1e870*/  STL [R1], R14 ;  /* 0x0000000e01007387 */ /* 0x000fe20000100800 */
[----:B------:R-:W-:-:S02]  /*1e880*/  ISETP.NE.U32.AND P0, PT, RZ, UR6, PT ;  /* 0x00000006ff007c0c */ /* 0x000fc4000bf05070 */
[C---:B0-----:R-:W-:Y:S01]  /*1e890*/  IADD3 R4, P4, R14.reuse, UR4, RZ ;  /* 0x000000040e047c10 */ /* 0x041fe2000ff9e0ff */
[----:B------:R-:W-:Y:S01]  /*1e8a0*/  STL [R1+0x28], R13 ;  /* 0x0000280d01007387 */ /* 0x000fe20000100800 */
[----:B------:R-:W-:Y:S02]  /*1e8b0*/  ISETP.NE.AND.EX P3, PT, RZ, UR11, PT, P3 ;  /* 0x0000000bff007c0c */ /* 0x000fe4000bf65330 */
[----:B-1----:R-:W-:Y:S02]  /*1e8c0*/  CS2R R2, SRZ ;  /* 0x0000000000027805 */ /* 0x002fe4000001ff00 */
[C---:B------:R-:W-:Y:S02]  /*1e8d0*/  IADD3.X R5, R13.reuse, UR5, RZ, P4, !PT ;  /* 0x000000050d057c10 */ /* 0x040fe4000a7fe4ff */
[----:B------:R-:W-:Y:S02]  /*1e8e0*/  IADD3 R6, P4, R14, UR8, RZ ;  /* 0x000000080e067c10 */ /* 0x000fe4000ff9e0ff */
[----:B------:R-:W-:Y:S01]  /*1e8f0*/  ISETP.NE.U32.AND P1, PT, RZ, UR8, PT ;  /* 0x00000008ff007c0c */ /* 0x000fe2000bf25070 */
[----:B------:R-:W2:Y:S01]  /*1e900*/  @P2 LDG.E R2, desc[UR42][R4.64] ;  /* 0x0000002a04022981 */ /* 0x000ea2000c1e1900 */
[----:B------:R-:W-:Y:S01]  /*1e910*/  IADD3.X R7, R13, UR9, RZ, P4, !PT ;  /* 0x000000090d077c10 */ /* 0x000fe2000a7fe4ff */
[----:B------:R-:W-:Y:S01]  /*1e920*/  ULDC UR4, c[0x0][0x288] ;  /* 0x0000a20000047ab9 */ /* 0x000fe20000000800 */
[----:B------:R-:W-:-:S02]  /*1e930*/  ISETP.NE.AND.EX P0, PT, RZ, UR7, PT, P0 ;  /* 0x00000007ff007c0c */ /* 0x000fc4000bf05300 */
[----:B------:R-:W-:Y:S02]  /*1e940*/  ISETP.NE.AND.EX P1, PT, RZ, UR9, PT, P1 ;  /* 0x00000009ff007c0c */ /* 0x000fe4000bf25310 */
[C---:B------:R-:W-:Y:S02]  /*1e950*/  @P3 IADD3 R10, P4, R14.reuse, UR10, RZ ;  /* 0x0000000a0e0a3c10 */ /* 0x040fe4000ff9e0ff */
[----:B------:R-:W-:Y:S02]  /*1e960*/  IADD3 R8, P5, R14, UR6, RZ ;  /* 0x000000060e087c10 */ /* 0x000fe4000ffbe0ff */
[C---:B------:R-:W-:Y:S02]  /*1e970*/  @P3 IADD3.X R11, R13.reuse, UR11, RZ, P4, !PT ;  /* 0x0000000b0d0b3c10 */ /* 0x040fe4000a7fe4ff */
[----:B------:R-:W-:-:S05]  /*1e980*/  IADD3.X R9, R13, UR7, RZ, P5, !PT ;  /* 0x000000070d097c10 */ /* 0x000fca000affe4ff */
[----:B------:R-:W5:Y:S04]  /*1e990*/  @P0 LDG.E R12, desc[UR42][R8.64] ;  /* 0x0000002a080c0981 */ /* 0x000f68000c1e1900 */
[----:B------:R-:W5:Y:S04]  /*1e9a0*/  @P1 LDG.E R3, desc[UR42][R6.64] ;  /* 0x0000002a06031981 */ /* 0x000f68000c1e1900 */
[----:B--2---:R0:W-:Y:S02]  /*1e9b0*/  STL [R1+0x40], R2 ;  /* 0x0000400201007387 */ /* 0x0041e40000100800 */
[----:B0-----:R-:W-:Y:S01]  /*1e9c0*/  MOV R2, UR4 ;  /* 0x0000000400027c02 */ /* 0x001fe20008000f00 */
[----:B------:R-:W-:-:S05]  /*1e9d0*/  ULDC.64 UR4, c[0x0][0x418] ;  /* 0x0001060000047ab9 */ /* 0x000fca0000000a00 */
[----:B------:R0:W2:Y:S01]  /*1e9e0*/  @P3 LDG.E R2, desc[UR42][R10.64] ;  /* 0x0000002a0a023981 */ /* 0x0000a2000c1e1900 */
[----:B------:R-:W-:-:S03]  /*1e9f0*/  UISETP.NE.U32.AND UP0, UPT, UR4, URZ, UPT ;  /* 0x0000003f0400728c */ /* 0x000fc6000bf05070 */
[----:B------:R-:W-:Y:S01]  /*1ea00*/  ULDC UR4, c[0x0][0x424] ;  /* 0x0001090000047ab9 */ /* 0x000fe20000000800 */
[----:B------:R-:W-:-:S03]  /*1ea10*/  UISETP.NE.AND.EX UP0, UPT, UR5, URZ, UPT, UP0 ;  /* 0x0000003f0500728c */ /* 0x000fc6000bf05300 */
[----:B------:R-:W-:Y:S01]  /*1ea20*/  ULDC UR5, c[0x0][0x2f0] ;  /* 0x0000bc0000057ab9 */ /* 0x000fe20000000800 */
[----:B------:R-:W-:-:S04]  /*1ea30*/  USEL UR4, UR4, 0x1, UP0 ;  /* 0x0000000104047887 */ /* 0x000fc80008000000 */
[----:B------:R-:W-:-:S03]  /*1ea40*/  UIMAD UR4, UR4, UR5, URZ ;  /* 0x00000005040472a4 */ /* 0x000fc6000f8e023f */
[----:B------:R-:W-:Y:S02]  /*1ea50*/  ULDC UR5, c[0x0][0x348] ;  /* 0x0000d20000057ab9 */ /* 0x000fe40000000800 */
[----:B0-----:R-:W-:Y:S01]  /*1ea60*/  IMAD.U32 R10, RZ, RZ, UR5 ;  /* 0x00000005ff0a7e24 */ /* 0x001fe2000f8e00ff */
[----:B--2---:R0:W-:Y:S02]  /*1ea70*/  STL [R1+0x58], R2 ;  /* 0x0000580201007387 */ /* 0x0041e40000100800 */
[----:B0-----:R-:W-:Y:S01]  /*1ea80*/  IMAD.U32 R2, RZ, RZ, UR4 ;  /* 0x00000004ff027e24 */ /* 0x001fe2000f8e00ff */
[----:B------:R-:W-:Y:S06]  /*1ea90*/  @P3 BRA `(.L_x_535) ;  /* 0x0000000000143947 */ /* 0x000fec0003800000 */
[----:B------:R-:W-:Y:S05]  /*1eaa0*/  @!P2 BRA `(.L_x_535) ;  /* 0x000000000010a947 */ /* 0x000fea0003800000 */
[----:B------:R-:W2:Y:S04]  /*1eab0*/  LDG.E R11, desc[UR42][R4.64] ;  /* 0x0000002a040b7981 */ /* 0x000ea8000c1e1900 */
[----:B------:R-:W2:Y:S02]  /*1eac0*/  LDG.E R4, desc[UR42][R4.64+0x4] ;  /* 0x0000042a04047981 */ /* 0x000ea4000c1e1900 */
[----:B--2---:R-:W-:-:S05]  /*1ead0*/  IMAD.IADD R4, R4, 0x1, -R11 ;  /* 0x0000000104047824 */ /* 0x004fca00078e0a0b */
[----:B------:R0:W-:Y:S02]  /*1eae0*/  STL [R1+0x58], R4 ;  /* 0x0000580401007387 */ /* 0x0001e40000100800 */
.L_x_535:
[----:B------:R-:W-:Y:S01]  /*1eaf0*/  IMAD.MOV.U32 R11, RZ, RZ, R15 ;  /* 0x000000ffff0b7224 */ /* 0x000fe200078e000f */
[----:B0----5:R-:W-:Y:S01]  /*1eb00*/  IADD3 R4, R12, R0, RZ ;  /* 0x000000000c047210 */ /* 0x021fe20007ffe0ff */
[----:B------:R-:W-:Y:S02]  /*1eb10*/  ULDC.64 UR4, c[0x0][0xa20] ;  /* 0x0002880000047ab9 */ /* 0x000fe40000000a00 */
[----:B------:R-:W-:Y:S01]  /*1eb20*/  ISETP.NE.U32.AND P2, PT, RZ, UR4, PT ;  /* 0x00000004ff007c0c */ /* 0x000fe2000bf45070 */
[----:B------:R0:W-:Y:S03]  /*1eb30*/  STL [R1+0x18], R11 ;  /* 0x0000180b01007387 */ /* 0x0001e60000100800 */
[----:B------:R-:W-:Y:S01]  /*1eb40*/  ISETP.NE.AND.EX P2, PT, RZ, UR5, PT, P2 ;  /* 0x00000005ff007c0c */ /* 0x000fe2000bf45320 */
[----:B------:R0:W-:-:S12]  /*1eb50*/  STL [R1+0x2c], R4 ;  /* 0x00002c0401007387 */ /* 0x0001d80000100800 */
[----:B0-----:R-:W-:Y:S05]  /*1eb60*/  @!P2 BRA `(.L_x_536) ;  /* 0x000000000010a947 */ /* 0x001fea0003800000 */
[----:B------:R-:W-:-:S04]  /*1eb70*/  IADD3 R4, P0, R14, UR4, RZ ;  /* 0x000000040e047c10 */ /* 0x000fc8000ff1e0ff */
[----:B------:R-:W-:-:S05]  /*1eb80*/  IADD3.X R5, R13, UR5, RZ, P0, !PT ;  /* 0x000000050d057c10 */ /* 0x000fca00087fe4ff */
[----:B------:R0:W5:Y:S01]  /*1eb90*/  LDG.E R2, desc[UR42][R4.64] ;  /* 0x0000002a04027981 */ /* 0x000162000c1e1900 */
[----:B------:R-:W-:Y:S05]  /*1eba0*/  BRA `(.L_x_537) ;  /* 0x0000000000107947 */ /* 0x000fea0003800000 */
.L_x_536:
[----:B------:R-:W-:Y:S05]  /*1ebb0*/  @!P0 BRA `(.L_x_537) ;  /* 0x00000000000c8947 */ /* 0x000fea0003800000 */
[----:B------:R-:W2:Y:S04]  /*1ebc0*/  LDG.E R4, desc[UR42][R8.64] ;  /* 0x0000002a08047981 */ /* 0x000ea8000c1e1900 */
[----:B------:R-:W2:Y:S02]  /*1ebd0*/  LDG.E R2, desc[UR42][R8.64+0x4] ;  /* 0x0000042a08027981 */ /* 0x000ea4000c1e1900 */
[----:B--2---:R-:W-:-:S07]  /*1ebe0*/  IMAD.IADD R2, R2, 0x1, -R4 ;  /* 0x0000000102027824 */ /* 0x004fce00078e0a04 */
.L_x_537:
[----:B-----5:R-:W-:Y:S02]  /*1ebf0*/  IMAD.IADD R0, R2, 0x1, -R0 ;  /* 0x0000000102007824 */ /* 0x020fe400078e0a00 */
[----:B------:R-:W2:Y:S04]  /*1ec00*/  @P1 LDG.E R2, desc[UR42][R6.64] ;  /* 0x0000002a06021981 */ /* 0x000ea8000c1e1900 */
[----:B------:R-:W2:Y:S01]  /*1ec10*/  @P1 LDG.E R6, desc[UR42][R6.64+0x4] ;  /* 0x0000042a06061981 */ /* 0x000ea2000c1e1900 */
[----:B------:R-:W-:Y:S01]  /*1ec20*/  BSSY B0, `(.L_x_538) ;  /* 0x000012c000007945 */ /* 0x000fe20003800000 */
[----:B--2---:R-:W-:-:S05]  /*1ec30*/  @P1 IADD3 R10, -R2, R6, RZ ;  /* 0x00000006020a1210 */ /* 0x004fca0007ffe1ff */
[----:B0-----:R-:W-:-:S04]  /*1ec40*/  IMAD.IADD R4, R0, 0x1, R10 ;  /* 0x0000000100047824 */ /* 0x001fc800078e020a */
[----:B------:R-:W-:Y:S01]  /*1ec50*/  VIADD R2, R4, 0x7f ;  /* 0x0000007f04027836 */ /* 0x000fe20000000000 */
[----:B------:R0:W-:Y:S04]  /*1ec60*/  STL [R1+0x50], R4 ;  /* 0x0000500401007387 */ /* 0x0001e80000100800 */
[----:B0-----:R-:W-:-:S04]  /*1ec70*/  SHF.R.S32.HI R4, RZ, 0x1f, R2 ;  /* 0x0000001fff047819 */ /* 0x001fc80000011402 */
[----:B------:R-:W-:-:S04]  /*1ec80*/  LEA.HI R5, R4, R2, RZ, 0x7 ;  /* 0x0000000204057211 */ /* 0x000fc800078f38ff */
[----:B------:R-:W-:Y:S01]  /*1ec90*/  LOP3.LUT R2, R5, 0xffffff80, RZ, 0xc0, !PT ;  /* 0xffffff8005027812 */ /* 0x000fe200078ec0ff */
[----:B------:R0:W-:Y:S03]  /*1eca0*/  STL [R1+0x54], R5 ;  /* 0x0000540501007387 */ /* 0x0001e60000100800 */
[----:B------:R-:W-:Y:S01]  /*1ecb0*/  VIADDMNMX R10, R2, -R0, R10, PT ;  /* 0x80000000020a7246 */ /* 0x000fe2000380010a */
[----:B------:R-:W-:-:S05]  /*1ecc0*/  IMAD.MOV R2, RZ, RZ, -R0 ;  /* 0x000000ffff027224 */ /* 0x000fca00078e0a00 */
[----:B------:R-:W-:-:S04]  /*1ecd0*/  VIMNMX R2, RZ, R2, !PT ;  /* 0x00000002ff027248 */ /* 0x000fc80007fe0100 */
[----:B------:R-:W-:Y:S02]  /*1ece0*/  ISETP.GT.AND P0, PT, R10, R2, PT ;  /* 0x000000020a00720c */ /* 0x000fe40003f04270 */
[----:B------:R-:W-:-:S05]  /*1ecf0*/  SHF.R.U32.HI R2, RZ, 0x7, R2 ;  /* 0x00000007ff027819 */ /* 0x000fca0000011602 */
[----:B------:R-:W-:-:S06]  /*1ed00*/  IMAD.MOV.U32 R8, RZ, RZ, R2 ;  /* 0x000000ffff087224 */ /* 0x000fcc00078e0002 */
[----:B------:R-:W-:-:S04]  /*1ed10*/  @P0 IADD3 R10, R10, 0x7f, RZ ;  /* 0x0000007f0a0a0810 */ /* 0x000fc80007ffe0ff */
[----:B------:R-:W-:-:S04]  /*1ed20*/  @P0 SHF.R.S32.HI R0, RZ, 0x1f, R10 ;  /* 0x0000001fff000819 */ /* 0x000fc8000001140a */
[----:B------:R-:W-:-:S04]  /*1ed30*/  @P0 LEA.HI R10, R0, R10, RZ, 0x7 ;  /* 0x0000000a000a0211 */ /* 0x000fc800078f38ff */
[----:B------:R-:W-:Y:S02]  /*1ed40*/  @P0 SHF.R.S32.HI R8, RZ, 0x7, R10 ;  /* 0x00000007ff080819 */ /* 0x000fe4000001140a */
[----:B------:R-:W-:Y:S02]  /*1ed50*/  PLOP3.LUT P0, PT, PT, PT, PT, 0x80, 0x0 ;  /* 0x000000000000781c */ /* 0x000fe40003f0f070 */
[----:B------:R-:W-:-:S13]  /*1ed60*/  ISETP.GT.AND P2, PT, R8, R2, PT ;  /* 0x000000020800720c */ /* 0x000fda0003f44270 */
[----:B0-----:R-:W-:Y:S05]  /*1ed70*/  @!P2 BRA `(.L_x_539) ;  /* 0x000000100058a947 */ /* 0x001fea0003800000 */
[----:B------:R-:W-:Y:S01]  /*1ed80*/  UMOV UR4, 0xffffffff ;  /* 0xffffffff00047882 */ /* 0x000fe20000000000 */
[----:B------:R-:W-:Y:S02]  /*1ed90*/  SEL R0, R11, RZ, !P1 ;  /* 0x000000ff0b007207 */ /* 0x000fe40004800000 */
[----:B------:R-:W-:Y:S05]  /*1eda0*/  BRA.DIV UR4, `(.L_x_540) ;  /* 0x0000008604f47947 */ /* 0x000fea000b800000 */
[----:B------:R-:W0:Y:S02]  /*1edb0*/  S2R R4, SR_TID.X ;  /* 0x0000000000047919 */ /* 0x000e240000002100 */
[----:B0-----:R-:W-:-:S04]  /*1edc0*/  SHF.R.U32.HI R4, RZ, 0x5, R4 ;  /* 0x00000005ff047819 */ /* 0x001fc80000011604 */
[----:B------:R-:W-:-:S05]  /*1edd0*/  LOP3.LUT R4, R4, 0x3, RZ, 0xc0, !PT ;  /* 0x0000000304047812 */ /* 0x000fca00078ec0ff */
[----:B------:R0:W1:Y:S02]  /*1ede0*/  SHFL.IDX PT, R14, R4, RZ, 0x1f ;  /* 0x00001fff040e7589 */ /* 0x00006400000e0000 */
.L_x_762:
[----:B-1----:R-:W-:Y:S02]  /*1edf0*/  ISETP.NE.AND P0, PT, R14, RZ, PT ;  /* 0x000000ff0e00720c */ /* 0x002fe40003f05270 */
[----:B------:R-:W-:-:S11]  /*1ee00*/  PLOP3.LUT P6, PT, PT, PT, PT, 0x8, 0x0 ;  /* 0x000000000000781c */ /* 0x000fd60003fce170 */
[----:B------:R-:W-:Y:S05]  /*1ee10*/  @P0 BRA `(.L_x_541) ;  /* 0x00000000000c0947 */ /* 0x000fea0003800000 */
[----:B------:R-:W-:-:S03]  /*1ee20*/  UMOV UR4, 0xffffffff ;  /* 0xffffffff00047882 */ /* 0x000fc60000000000 */
[----:B------:R-:W-:Y:S05]  /*1ee30*/  BRA.DIV UR4, `(.L_x_542) ;  /* 0x0000008a04047947 */ /* 0x000fea000b800000 */
[----:B------:R-:W-:-:S13]  /*1ee40*/  ELECT P6, URZ, PT ;  /* 0x00000000003f782f */ /* 0x000fda00038c0000 */
.L_x_541:
[----:B0-----:R-:W2:Y:S04]  /*1ee50*/  LDL R4, [R1+0x64] ;  /* 0x0000640001047983 */ /* 0x001ea80000100800 */
[----:B------:R-:W3:Y:S01]  /*1ee60*/  LDL R6, [R1+0x4] ;  /* 0x0000040001067983 */ /* 0x000ee20000100800 */
[----:B------:R-:W-:Y:S01]  /*1ee70*/  BSSY B1, `(.L_x_543) ;  /* 0x0000008000017945 */ /* 0x000fe20003800000 */
[----:B--2---:R-:W-:-:S05]  /*1ee80*/  VIADD R4, R4, 0x1 ;  /* 0x0000000104047836 */ /* 0x004fca0000000000 */
[----:B------:R-:W-:-:S04]  /*1ee90*/  LEA.HI R5, R4, R4, RZ, 0x1 ;  /* 0x0000000404057211 */ /* 0x000fc800078f08ff */
[----:B------:R-:W-:-:S05]  /*1eea0*/  LOP3.LUT R5, R5, 0xfffffffe, RZ, 0xc0, !PT ;  /* 0xfffffffe05057812 */ /* 0x000fca00078ec0ff */
[----:B------:R-:W-:-:S05]  /*1eeb0*/  IMAD.IADD R4, R4, 0x1, -R5 ;  /* 0x0000000104047824 */ /* 0x000fca00078e0a05 */
[----:B------:R-:W-:-:S04]  /*1eec0*/  SHF.L.U32 R4, R4, 0x1f, RZ ;  /* 0x0000001f04047819 */ /* 0x000fc800000006ff */
[----:B---3--:R-:W0:Y:S02]  /*1eed0*/  SYNCS.PHASECHK.TRANS64.TRYWAIT P0, [R6+URZ+0x38820], R4 ;  /* 0x03882004060075a7 */ /* 0x008e24000800017f */
[----:B0-----:R-:W-:Y:S05]  /*1eee0*/  @!P0 BRA `(.L_x_544) ;  /* 0x0000008400f88947 */ /* 0x001fea0003800000 */
.L_x_765:
[----:B------:R-:W-:Y:S05]  /*1eef0*/  BSYNC B1 ;  /* 0x0000000000017941 */ /* 0x000fea0003800000 */
.L_x_543:
[----:B------:R-:W-:Y:S04]  /*1ef00*/  BSSY B1, `(.L_x_545) ;  /* 0x0000072000017945 */ /* 0x000fe80003800000 */
[----:B------:R-:W-:Y:S05]  /*1ef10*/  @!P6 BRA `(.L_x_546) ;  /* 0x0000000400c0e947 */ /* 0x000fea0003800000 */
[----:B------:R-:W2:Y:S04]  /*1ef20*/  LDL R6, [R1+0x4] ;  /* 0x0000040001067983 */ /* 0x000ea80000100800 */
[----:B------:R-:W3:Y:S01]  /*1ef30*/  LDL R7, [R1+0xc] ;  /* 0x00000c0001077983 */ /* 0x000ee20000100800 */
[----:B0-----:R-:W0:Y:S01]  /*1ef40*/  S2R R5, SR_TID.X ;  /* 0x0000000000057919 */ /* 0x001e220000002100 */
[----:B--2---:R-:W-:Y:S02]  /*1ef50*/  MOV R9, R6 ;  /* 0x0000000600097202 */ /* 0x004fe40000000f00 */
[----:B------:R-:W2:Y:S03]  /*1ef60*/  LDL R6, [R1+0x14] ;  /* 0x0000140001067983 */ /* 0x000ea60000100800 */
[----:B---3--:R-:W-:Y:S01]  /*1ef70*/  IMAD R7, R7, 0x8, R9 ;  /* 0x0000000807077824 */ /* 0x008fe200078e0209 */
[----:B0-----:R-:W-:Y:S01]  /*1ef80*/  LOP3.LUT R5, R5, 0x7f, RZ, 0xc0, !PT ;  /* 0x0000007f05057812 */ /* 0x001fe200078ec0ff */
[----:B------:R-:W-:Y:S03]  /*1ef90*/  BSSY B2, `(.L_x_547) ;  /* 0x0000005000027945 */ /* 0x000fe60003800000 */
[----:B------:R-:W-:-:S02]  /*1efa0*/  ISETP.NE.AND P1, PT, R5, RZ, PT ;  /* 0x000000ff0500720c */ /* 0x000fc40003f25270 */
[----:B--2---:R-:W-:-:S04]  /*1efb0*/  SHF.L.U32 R10, R6, 0x1f, RZ ;  /* 0x0000001f060a7819 */ /* 0x004fc800000006ff */
[----:B------:R-:W0:Y:S02]  /*1efc0*/  SYNCS.PHASECHK.TRANS64.TRYWAIT P0, [R7+URZ+0x388a0], R10 ;  /* 0x0388a00a070075a7 */ /* 0x000e24000800017f */
[----:B0-----:R-:W-:Y:S05]  /*1efd0*/  @!P0 BRA `(.L_x_548) ;  /* 0x0000008400d48947 */ /* 0x001fea0003800000 */
.L_x_766:
[----:B------:R-:W-:Y:S05]  /*1efe0*/  BSYNC B2 ;  /* 0x0000000000027941 */ /* 0x000fea0003800000 */
.L_x_547:
[----:B------:R-:W-:Y:S04]  /*1eff0*/  BSSY B2, `(.L_x_549) ;  /* 0x0000009000027945 */ /* 0x000fe80003800000 */
[----:B------:R-:W-:Y:S05]  /*1f000*/  @P1 BRA `(.L_x_550) ;  /* 0x00000000001c1947 */ /* 0x000fea0003800000 */
[----:B------:R-:W1:Y:S02]  /*1f010*/  S2R R4, SR_TID.X ;  /* 0x0000000000047919 */ /* 0x000e640000002100 */
[----:B-1----:R-:W-:Y:S01]  /*1f020*/  LOP3.LUT R5, R4, 0x1f, RZ, 0xc0, !PT ;  /* 0x0000001f04057812 */ /* 0x002fe200078ec0ff */
[----:B------:R-:W-:-:S03]  /*1f030*/  IMAD.MOV.U32 R4, RZ, RZ, 0x8000 ;  /* 0x00008000ff047424 */ /* 0x000fc600078e00ff */
[----:B------:R-:W-:Y:S01]  /*1f040*/  ISETP.NE.AND P0, PT, R5, RZ, PT ;  /* 0x000000ff0500720c */ /* 0x000fe20003f05270 */
[----:B------:R1:W-:-:S12]  /*1f050*/  SYNCS.ARRIVE.TRANS64 RZ, [R7+URZ+0x38890], R4 ;  /* 0x0388900407ff79a7 */ /* 0x0003d8000800003f */
[----:B-1----:R-:W-:Y:S05]  /*1f060*/  @!P0 BRA `(.L_x_550) ;  /* 0x0000000000048947 */ /* 0x002fea0003800000 */
[----:B------:R-:W-:Y:S01]  /*1f070*/  BPT.TRAP 0x1 ;  /* 0x000000040000795c */ /* 0x000fe20000300000 */
.L_x_550:
[----:B------:R-:W-:Y:S05]  /*1f080*/  BSYNC B2 ;  /* 0x0000000000027941 */ /* 0x000fea0003800000 */
.L_x_549:
[----:B------:R-:W2:Y:S04]  /*1f090*/  LDL R6, [R1+0x4] ;  /* 0x0000040001067983 */ /* 0x000ea80000100800 */
[----:B------:R-:W2:Y:S01]  /*1f0a0*/  LDL R4, [R1+0xc] ;  /* 0x00000c0001047983 */ /* 0x000ea20000100800 */
[----:B------:R-:W-:Y:S01]  /*1f0b0*/  IMAD.MOV.U32 R13, RZ, RZ, RZ ;  /* 0x000000ffff0d7224 */ /* 0x000fe200078e00ff */
[----:B------:R-:W-:Y:S01]  /*1f0c0*/  LEA R5, R8, R3, 0x7 ;  /* 0x0000000308057211 */ /* 0x000fe200078e38ff */
[----:B------:R-:W-:Y:S01]  /*1f0d0*/  UIADD3 UR4, UP0, UR44, 0x570, URZ ;  /* 0x000005702c047890 */ /* 0x000fe2000ff1e03f */
[----:B------:R-:W-:Y:S01]  /*1f0e0*/  PLOP3.LUT P0, PT, PT, PT, PT, 0x80, 0x0 ;  /* 0x000000000000781c */ /* 0x000fe20003f0f070 */
[----:B------:R-:W-:Y:S01]  /*1f0f0*/  UMOV UR6, 0x0 ;  /* 0x0000000000067882 */ /* 0x000fe20000000000 */
[----:B------:R-:W-:Y:S01]  /*1f100*/  R2UR UR10, R13 ;  /* 0x000000000d0a72ca */ /* 0x000fe200000e0000 */
[----:B------:R-:W-:Y:S01]  /*1f110*/  VIADD R5, R5, 0xffffff80 ;  /* 0xffffff8005057836 */ /* 0x000fe20000000000 */
[----:B------:R-:W-:Y:S01]  /*1f120*/  UIADD3.X UR5, URZ, UR45, URZ, UP0, !UPT ;  /* 0x0000002d3f057290 */ /* 0x000fe200087fe43f */
[----:B------:R-:W-:Y:S01]  /*1f130*/  UMOV UR7, 0x12f00000 ;  /* 0x12f0000000077882 */ /* 0x000fe20000000000 */
[----:B--2---:R-:W-:-:S02]  /*1f140*/  IMAD R9, R4, 0x8000, R6 ;  /* 0x0000800004097824 */ /* 0x004fc400078e0206 */
[----:B------:R-:W-:-:S03]  /*1f150*/  VIADD R4, R7, 0x38890 ;  /* 0x0003889007047836 */ /* 0x000fc60000000000 */
[----:B------:R-:W-:-:S07]  /*1f160*/  IADD3 R6, R9, 0x28400, RZ ;  /* 0x0002840009067810 */ /* 0x000fce0007ffe0ff */
.L_x_551:
[----:B------:R-:W-:-:S13]  /*1f170*/  @P0 ELECT P2, URZ, PT ;  /* 0x00000000003f082f */ /* 0x000fda0003840000 */
[----:B------:R-:W-:Y:S02]  /*1f180*/  @P2 R2UR UR13, R0 ;  /* 0x00000000000d22ca */ /* 0x000fe400000e0000 */
[----:B------:R-:W-:Y:S02]  /*1f190*/  @P2 R2UR UR12, R18 ;  /* 0x00000000120c22ca */ /* 0x000fe400000e0000 */
[----:B------:R-:W-:Y:S02]  /*1f1a0*/  @P2 R2UR UR11, R5 ;  /* 0x00000000050b22ca */ /* 0x000fe400000e0000 */
[----:B------:R-:W-:Y:S02]  /*1f1b0*/  @P2 R2UR UR9, R4 ;  /* 0x00000000040922ca */ /* 0x000fe400000e0000 */
[----:B------:R-:W-:Y:S02]  /*1f1c0*/  @P2 R2UR UR8, R6 ;  /* 0x00000000060822ca */ /* 0x000fe400000e0000 */
[----:B------:R-:W-:-:S02]  /*1f1d0*/  @P2 PLOP3.LUT P0, PT, P2, PT, PT, 0x8, 0x0 ;  /* 0x000000000000281c */ /* 0x000fc4000170e170 */
        /* <DEDUP_REMOVED lines=9> */
.L_x_552:
        /* <DEDUP_REMOVED lines=10> */
[----:B------:R-:W1:Y:S01]  /*1f310*/  SYNCS.PHASECHK.TRANS64.TRYWAIT P0, [R7+URZ+0x388c0], R10 ;  /* 0x0388c00a070075a7 */ /* 0x000e62000800017f */
[----:B------:R-:W-:Y:S04]  /*1f320*/  BSSY B2, `(.L_x_553) ;  /* 0x0000002000027945 */ /* 0x000fe80003800000 */
[----:B-1----:R-:W-:Y:S05]  /*1f330*/  @!P0 BRA `(.L_x_554) ;  /* 0x0000008400108947 */ /* 0x002fea0003800000 */
.L_x_767:
[----:B------:R-:W-:Y:S05]  /*1f340*/  BSYNC B2 ;  /* 0x0000000000027941 */ /* 0x000fea0003800000 */
.L_x_553:
[----:B------:R-:W-:Y:S01]  /*1f350*/  BSSY B2, `(.L_x_555) ;  /* 0x000000b000027945 */ /* 0x000fe20003800000 */
[----:B01----:R-:W-:Y:S01]  /*1f360*/  IMAD.MOV.U32 R10, RZ, RZ, 0x0 ;  /* 0x00000000ff0a7424 */ /* 0x003fe200078e00ff */
[----:B------:R-:W-:Y:S02]  /*1f370*/  MOV R11, 0x12f00000 ;  /* 0x12f00000000b7802 */ /* 0x000fe40000000f00 */
[----:B------:R-:W-:Y:S05]  /*1f380*/  @P1 BRA `(.L_x_556) ;  /* 0x00000000001c1947 */ /* 0x000fea0003800000 */
[----:B------:R-:W0:Y:S02]  /*1f390*/  S2R R4, SR_TID.X ;  /* 0x0000000000047919 */ /* 0x000e240000002100 */
[----:B0-----:R-:W-:Y:S01]  /*1f3a0*/  LOP3.LUT R6, R4, 0x1f, RZ, 0xc0, !PT ;  /* 0x0000001f04067812 */ /* 0x001fe200078ec0ff */
[----:B------:R-:W-:-:S03]  /*1f3b0*/  IMAD.MOV.U32 R4, RZ, RZ, 0x8000 ;  /* 0x00008000ff047424 */ /* 0x000fc600078e00ff */
[----:B------:R-:W-:Y:S01]  /*1f3c0*/  ISETP.NE.AND P0, PT, R6, RZ, PT ;  /* 0x000000ff0600720c */ /* 0x000fe20003f05270 */
[----:B------:R0:W-:-:S12]  /*1f3d0*/  SYNCS.ARRIVE.TRANS64 RZ, [R7+URZ+0x388b0], R4 ;  /* 0x0388b00407ff79a7 */ /* 0x0001d8000800003f */
[----:B0-----:R-:W-:Y:S05]  /*1f3e0*/  @!P0 BRA `(.L_x_556) ;  /* 0x0000000000048947 */ /* 0x001fea0003800000 */
[----:B------:R-:W-:Y:S01]  /*1f3f0*/  BPT.TRAP 0x1 ;  /* 0x000000040000795c */ /* 0x000fe20000300000 */
.L_x_556:
[----:B------:R-:W-:Y:S05]  /*1f400*/  BSYNC B2 ;  /* 0x0000000000027941 */ /* 0x000fea0003800000 */
.L_x_555:
        /* <DEDUP_REMOVED lines=8> */
.L_x_557:
        /* <DEDUP_REMOVED lines=9> */
[----:B0-----:R-:W-:Y:S05]  /*1f520*/  @P0 BRA.U.ANY `(.L_x_557) ;  /* 0xfffffffd00d80947 */ /* 0x001fea000393ffff */
[----:B------:R-:W-:Y:S02]  /*1f530*/  R2UR UR10, R12 ;  /* 0x000000000c0a72ca */ /* 0x000fe400000e0000 */
[----:B------:R-:W-:Y:S02]  /*1f540*/  R2UR UR6, R10 ;  /* 0x000000000a0672ca */ /* 0x000fe400000e0000 */
[----:B------:R-:W-:Y:S02]  /*1f550*/  R2UR UR7, R11 ;  /* 0x000000000b0772ca */ /* 0x000fe400000e0000 */
[----:B------:R-:W-:Y:S02]  /*1f560*/  PLOP3.LUT P0, PT, PT, PT, PT, 0x80, 0x0 ;  /* 0x000000000000781c */ /* 0x000fe40003f0f070 */
[----:B------:R-:W-:-:S11]  /*1f570*/  IADD3 R4, R9, 0x14400, RZ ;  /* 0x0001440009047810 */ /* 0x000fd60007ffe0ff */
.L_x_558:
        /* <DEDUP_REMOVED lines=10> */
.L_x_546:
[----:B------:R-:W-:Y:S05]  /*1f620*/  BSYNC B1 ;  /* 0x0000000000017941 */ /* 0x000fea0003800000 */
.L_x_545:
[----:B------:R-:W0:Y:S04]  /*1f630*/  LDL.LU R9, [R1+0xc] ;  /* 0x00000c0001097983 */ /* 0x000e280000300800 */
[----:B------:R-:W2:Y:S01]  /*1f640*/  LDL.LU R6, [R1+0x14] ;  /* 0x0000140001067983 */ /* 0x000ea20000300800 */
[----:B------:R-:W-:Y:S01]  /*1f650*/  PLOP3.LUT P0, PT, PT, PT, PT, 0x8, 0x0 ;  /* 0x000000000000781c */ /* 0x000fe20003f0e170 */
[----:B0-----:R-:W-:Y:S02]  /*1f660*/  VIADD R4, R9, 0x1 ;  /* 0x0000000109047836 */ /* 0x001fe40000000000 */
[----:B------:R-:W-:-:S03]  /*1f670*/  VIADD R9, R8, 0xfffffffe ;  /* 0xfffffffe08097836 */ /* 0x000fc60000000000 */
[C---:B------:R-:W-:Y:S02]  /*1f680*/  ISETP.NE.AND P1, PT, R4.reuse, 0x2, PT ;  /* 0x000000020400780c */ /* 0x040fe40003f25270 */
[----:B------:R-:W-:Y:S02]  /*1f690*/  ISETP.GE.AND P2, PT, R9, R2, PT ;  /* 0x000000020900720c */ /* 0x000fe40003f46270 */
[----:B------:R-:W-:Y:S02]  /*1f6a0*/  SEL R5, RZ, 0x1, P1 ;  /* 0x00000001ff057807 */ /* 0x000fe40000800000 */
[----:B------:R-:W-:Y:S02]  /*1f6b0*/  SEL R4, R4, RZ, P1 ;  /* 0x000000ff04047207 */ /* 0x000fe40000800000 */
[----:B--2---:R-:W-:-:S03]  /*1f6c0*/  LOP3.LUT R6, R6, R5, RZ, 0x3c, !PT ;  /* 0x0000000506067212 */ /* 0x004fc600078e3cff */
[----:B------:R0:W-:Y:S04]  /*1f6d0*/  STL [R1+0xc], R4 ;  /* 0x00000c0401007387 */ /* 0x0001e80000100800 */
[----:B------:R0:W-:Y:S01]  /*1f6e0*/  STL [R1+0x14], R6 ;  /* 0x0000140601007387 */ /* 0x0001e20000100800 */
[----:B------:R-:W-:Y:S05]  /*1f6f0*/  @!P2 BRA `(.L_x_539) ;  /* 0x0000000400f8a947 */ /* 0x000fea0003800000 */
.L_x_573:
[----:B------:R-:W-:Y:S05]  /*1f700*/  YIELD ;  /* 0x0000000000007946 */ /* 0x000fea0003800000 */
[----:B------:R-:W-:Y:S04]  /*1f710*/  BSSY B1, `(.L_x_559) ;  /* 0x0000070000017945 */ /* 0x000fe80003800000 */
[----:B-1----:R-:W-:Y:S05]  /*1f720*/  @!P6 BRA `(.L_x_560) ;  /* 0x0000000400b8e947 */ /* 0x002fea0003800000 */
[----:B------:R-:W2:Y:S04]  /*1f730*/  LDL R7, [R1+0x4] ;  /* 0x0000040001077983 */ /* 0x000ea80000100800 */
[----:B0-----:R-:W2:Y:S04]  /*1f740*/  LDL R6, [R1+0xc] ;  /* 0x00000c0001067983 */ /* 0x001ea80000100800 */
[----:B------:R-:W3:Y:S01]  /*1f750*/  LDL R5, [R1+0x14] ;  /* 0x0000140001057983 */ /* 0x000ee20000100800 */
[----:B------:R-:W0:Y:S01]  /*1f760*/  S2R R4, SR_TID.X ;  /* 0x0000000000047919 */ /* 0x000e220000002100 */
[----:B------:R-:W-:Y:S01]  /*1f770*/  BSSY B2, `(.L_x_561) ;  /* 0x0000007000027945 */ /* 0x000fe20003800000 */
[----:B0-----:R-:W-:-:S04]  /*1f780*/  LOP3.LUT R4, R4, 0x7f, RZ, 0xc0, !PT ;  /* 0x0000007f04047812 */ /* 0x001fc800078ec0ff */
[----:B------:R-:W-:Y:S01]  /*1f790*/  ISETP.NE.AND P2, PT, R4, RZ, PT ;  /* 0x000000ff0400720c */ /* 0x000fe20003f45270 */
[----:B--2---:R-:W-:Y:S01]  /*1f7a0*/  IMAD R8, R6, 0x8, R7 ;  /* 0x0000000806087824 */ /* 0x004fe200078e0207 */
[----:B---3--:R-:W-:-:S04]  /*1f7b0*/  SHF.L.U32 R7, R5, 0x1f, RZ ;  /* 0x0000001f05077819 */ /* 0x008fc800000006ff */
[----:B------:R-:W0:Y:S02]  /*1f7c0*/  SYNCS.PHASECHK.TRANS64.TRYWAIT P1, [R8+URZ+0x388a0], R7 ;  /* 0x0388a007080075a7 */ /* 0x000e24000802017f */
[----:B0-----:R-:W-:Y:S05]  /*1f7d0*/  @!P1 BRA `(.L_x_562) ;  /* 0x0000007c00fc9947 */ /* 0x001fea0003800000 */
.L_x_768:
[----:B------:R-:W-:Y:S05]  /*1f7e0*/  BSYNC B2 ;  /* 0x0000000000027941 */ /* 0x000fea0003800000 */
.L_x_561:
[----:B------:R-:W-:Y:S04]  /*1f7f0*/  BSSY B2, `(.L_x_563) ;  /* 0x0000009000027945 */ /* 0x000fe80003800000 */
[----:B------:R-:W-:Y:S05]  /*1f800*/  @P2 BRA `(.L_x_564) ;  /* 0x00000000001c2947 */ /* 0x000fea0003800000 */
[----:B------:R-:W1:Y:S02]  /*1f810*/  S2R R4, SR_TID.X ;  /* 0x0000000000047919 */ /* 0x000e640000002100 */
[----:B-1----:R-:W-:Y:S02]  /*1f820*/  LOP3.LUT R5, R4, 0x1f, RZ, 0xc0, !PT ;  /* 0x0000001f04057812 */ /* 0x002fe400078ec0ff */
[----:B------:R-:W-:Y:S02]  /*1f830*/  MOV R4, 0x8000 ;  /* 0x0000800000047802 */ /* 0x000fe40000000f00 */
[----:B------:R-:W-:Y:S02]  /*1f840*/  ISETP.NE.AND P1, PT, R5, RZ, PT ;  /* 0x000000ff0500720c */ /* 0x000fe40003f25270 */
[----:B------:R1:W-:Y:S11]  /*1f850*/  SYNCS.ARRIVE.TRANS64 RZ, [R8+URZ+0x38890], R4 ;  /* 0x0388900408ff79a7 */ /* 0x0003f6000800003f */
[----:B-1----:R-:W-:Y:S05]  /*1f860*/  @!P1 BRA `(.L_x_564) ;  /* 0x0000000000049947 */ /* 0x002fea0003800000 */
[----:B------:R-:W-:Y:S01]  /*1f870*/  BPT.TRAP 0x1 ;  /* 0x000000040000795c */ /* 0x000fe20000300000 */
.L_x_564:
[----:B------:R-:W-:Y:S05]  /*1f880*/  BSYNC B2 ;  /* 0x0000000000027941 */ /* 0x000fea0003800000 */
.L_x_563:
[----:B------:R-:W2:Y:S04]  /*1f890*/  LDL R5, [R1+0x4] ;  /* 0x0000040001057983 */ /* 0x000ea80000100800 */
[----:B------:R-:W2:Y:S01]  /*1f8a0*/  LDL R4, [R1+0xc] ;  /* 0x00000c0001047983 */ /* 0x000ea20000100800 */
[----:B------:R-:W-:Y:S01]  /*1f8b0*/  IMAD.MOV.U32 R12, RZ, RZ, RZ ;  /* 0x000000ffff0c7224 */ /* 0x000fe200078e00ff */
[----:B------:R-:W-:Y:S01]  /*1f8c0*/  UIADD3 UR4, UP0, UR44, 0x570, URZ ;  /* 0x000005702c047890 */ /* 0x000fe2000ff1e03f */
[----:B------:R-:W-:Y:S01]  /*1f8d0*/  PLOP3.LUT P1, PT, PT, PT, PT, 0x80, 0x0 ;  /* 0x000000000000781c */ /* 0x000fe20003f2f070 */
[----:B------:R-:W-:Y:S01]  /*1f8e0*/  UMOV UR6, 0x0 ;  /* 0x0000000000067882 */ /* 0x000fe20000000000 */
[----:B------:R-:W-:Y:S01]  /*1f8f0*/  UMOV UR7, 0x12f00000 ;  /* 0x12f0000000077882 */ /* 0x000fe20000000000 */
[----:B------:R-:W-:Y:S01]  /*1f900*/  R2UR UR10, R12 ;  /* 0x000000000c0a72ca */ /* 0x000fe200000e0000 */
[----:B------:R-:W-:Y:S01]  /*1f910*/  UIADD3.X UR5, URZ, UR45, URZ, UP0, !UPT ;  /* 0x0000002d3f057290 */ /* 0x000fe200087fe43f */
[----:B--2---:R-:W-:Y:S01]  /*1f920*/  IMAD R6, R4, 0x8000, R5 ;  /* 0x0000800004067824 */ /* 0x004fe200078e0205 */
[----:B------:R-:W-:Y:S01]  /*1f930*/  IADD3 R4, R8, 0x38890, RZ ;  /* 0x0003889008047810 */ /* 0x000fe20007ffe0ff */
[----:B------:R-:W-:-:S02]  /*1f940*/  IMAD R5, R9, 0x80, R3 ;  /* 0x0000008009057824 */ /* 0x000fc400078e0203 */
[----:B------:R-:W-:-:S09]  /*1f950*/  VIADD R10, R6, 0x28400 ;  /* 0x00028400060a7836 */ /* 0x000fd20000000000 */
.L_x_565:
        /* <DEDUP_REMOVED lines=16> */
.L_x_566:
        /* <DEDUP_REMOVED lines=13> */
.L_x_769:
[----:B------:R-:W-:Y:S05]  /*1fb30*/  BSYNC B2 ;  /* 0x0000000000027941 */ /* 0x000fea0003800000 */
.L_x_567:
[----:B------:R-:W-:Y:S01]  /*1fb40*/  BSSY B2, `(.L_x_569) ;  /* 0x000000b000027945 */ /* 0x000fe20003800000 */
[----:B------:R-:W-:Y:S01]  /*1fb50*/  MOV R10, 0x0 ;  /* 0x00000000000a7802 */ /* 0x000fe20000000f00 */
[----:B------:R-:W-:Y:S02]  /*1fb60*/  IMAD.MOV.U32 R11, RZ, RZ, 0x12f00000 ;  /* 0x12f00000ff0b7424 */ /* 0x000fe400078e00ff */
        /* <DEDUP_REMOVED lines=8> */
.L_x_570:
[----:B------:R-:W-:Y:S05]  /*1fbf0*/  BSYNC B2 ;  /* 0x0000000000027941 */ /* 0x000fea0003800000 */
.L_x_569:
[----:B------:R-:W-:Y:S01]  /*1fc00*/  R2UR UR10, R12 ;  /* 0x000000000c0a72ca */ /* 0x000fe200000e0000 */
[----:B------:R-:W-:Y:S01]  /*1fc10*/  UIADD3 UR4, UP0, UR44, 0x670, URZ ;  /* 0x000006702c047890 */ /* 0x000fe2000ff1e03f */
[----:B------:R-:W-:Y:S01]  /*1fc20*/  R2UR UR6, R10 ;  /* 0x000000000a0672ca */ /* 0x000fe200000e0000 */
[----:B01----:R-:W-:Y:S01]  /*1fc30*/  VIADD R8, R8, 0x388b0 ;  /* 0x000388b008087836 */ /* 0x003fe20000000000 */
[----:B------:R-:W-:Y:S01]  /*1fc40*/  R2UR UR7, R11 ;  /* 0x000000000b0772ca */ /* 0x000fe200000e0000 */
[----:B------:R-:W-:Y:S01]  /*1fc50*/  UIADD3.X UR5, URZ, UR45, URZ, UP0, !UPT ;  /* 0x0000002d3f057290 */ /* 0x000fe200087fe43f */
[----:B------:R-:W-:Y:S02]  /*1fc60*/  PLOP3.LUT P1, PT, PT, PT, PT, 0x80, 0x0 ;  /* 0x000000000000781c */ /* 0x000fe40003f2f070 */
[----:B------:R-:W-:-:S11]  /*1fc70*/  IADD3 R4, R6, 0x10400, RZ ;  /* 0x0001040006047810 */ /* 0x000fd60007ffe0ff */
.L_x_571:
        /* <DEDUP_REMOVED lines=15> */
.L_x_572:
        /* <DEDUP_REMOVED lines=10> */
.L_x_560:
[----:B------:R-:W-:Y:S05]  /*1fe10*/  BSYNC B1 ;  /* 0x0000000000017941 */ /* 0x000fea0003800000 */
.L_x_559:
[----:B0-----:R-:W2:Y:S04]  /*1fe20*/  LDL.LU R4, [R1+0xc] ;  /* 0x00000c0001047983 */ /* 0x001ea80000300800 */
[----:B------:R-:W3:Y:S01]  /*1fe30*/  LDL.LU R7, [R1+0x14] ;  /* 0x0000140001077983 */ /* 0x000ee20000300800 */
[C---:B------:R-:W-:Y:S01]  /*1fe40*/  ISETP.GT.AND P2, PT, R9.reuse, R2, PT ;  /* 0x000000020900720c */ /* 0x040fe20003f44270 */
[----:B------:R-:W-:Y:S02]  /*1fe50*/  VIADD R9, R9, 0xffffffff ;  /* 0xffffffff09097836 */ /* 0x000fe40000000000 */
[----:B--2---:R-:W-:-:S05]  /*1fe60*/  VIADD R4, R4, 0x1 ;  /* 0x0000000104047836 */ /* 0x004fca0000000000 */
[----:B------:R-:W-:-:S04]  /*1fe70*/  ISETP.NE.AND P1, PT, R4, 0x2, PT ;  /* 0x000000020400780c */ /* 0x000fc80003f25270 */
[----:B------:R-:W-:Y:S02]  /*1fe80*/  SEL R5, RZ, 0x1, P1 ;  /* 0x00000001ff057807 */ /* 0x000fe40000800000 */
[----:B------:R-:W-:Y:S02]  /*1fe90*/  SEL R4, R4, RZ, P1 ;  /* 0x000000ff04047207 */ /* 0x000fe40000800000 */
[----:B---3--:R-:W-:-:S05]  /*1fea0*/  LOP3.LUT R7, R7, R5, RZ, 0x3c, !PT ;  /* 0x0000000507077212 */ /* 0x008fca00078e3cff */
[----:B------:R1:W-:Y:S04]  /*1feb0*/  STL [R1+0x14], R7 ;  /* 0x0000140701007387 */ /* 0x0003e80000100800 */
[----:B------:R1:W-:Y:S01]  /*1fec0*/  STL [R1+0xc], R4 ;  /* 0x00000c0401007387 */ /* 0x0003e20000100800 */
[----:B------:R-:W-:Y:S05]  /*1fed0*/  @P2 BRA `(.L_x_573) ;  /* 0xfffffff800082947 */ /* 0x000fea000383ffff */
.L_x_539:
[----:B------:R-:W-:Y:S05]  /*1fee0*/  BSYNC B0 ;  /* 0x0000000000007941 */ /* 0x000fea0003800000 */
.L_x_538:
[----:B01----:R-:W2:Y:S01]  /*1fef0*/  LDL R4, [R1+0x50] ;  /* 0x0000500001047983 */ /* 0x003ea20000100800 */
[----:B------:R-:W-:Y:S05]  /*1ff00*/  @!P0 WARPSYNC.ALL ;  /* 0x0000000000008948 */ /* 0x000fea0003800000 */
[----:B------:R-:W-:Y:S01]  /*1ff10*/  @!P0 BAR.SYNC.DEFER_BLOCKING 0xc, 0x180 ;  /* 0x0306000000008b1d */ /* 0x000fe20000010000 */
[----:B--2---:R-:W-:-:S13]  /*1ff20*/  ISETP.GT.AND P0, PT, R4, RZ, PT ;  /* 0x000000ff0400720c */ /* 0x004fda0003f04270 */
[----:B------:R-:W-:Y:S05]  /*1ff30*/  @P0 BRA `(.L_x_574) ;  /* 0x0000000000440947 */ /* 0x000fea0003800000 */
[----:B------:R-:W0:Y:S02]  /*1ff40*/  S2R R4, SR_TID.X ;  /* 0x0000000000047919 */ /* 0x000e240000002100 */
[----:B0-----:R-:W-:-:S04]  /*1ff50*/  LOP3.LUT R4, R4, 0x7f, RZ, 0xc0, !PT ;  /* 0x0000007f04047812 */ /* 0x001fc800078ec0ff */
[----:B------:R-:W-:-:S13]  /*1ff60*/  ISETP.NE.AND P0, PT, R4, RZ, PT ;  /* 0x000000ff0400720c */ /* 0x000fda0003f05270 */
[----:B------:R-:W-:Y:S05]  /*1ff70*/  @P0 BRA `(.L_x_575) ;  /* 0x0000003c00080947 */ /* 0x000fea0003800000 */
[----:B------:R-:W0:Y:S01]  /*1ff80*/  S2R R2, SR_LANEID ;  /* 0x0000000000027919 */ /* 0x000e220000000000 */
[----:B------:R-:W-:Y:S01]  /*1ff90*/  VOTEU.ANY UR4, UPT, PT ;  /* 0x0000000000047886 */ /* 0x000fe200038e0100 */
[----:B------:R-:W1:Y:S01]  /*1ffa0*/  LDC.64 R4, c[0x0][0xc60] ;  /* 0x00031800ff047b82 */ /* 0x000e620000000a00 */
[----:B------:R-:W0:Y:S02]  /*1ffb0*/  FLO.U32 R0, UR4 ;  /* 0x0000000400007d00 */ /* 0x000e2400080e0000 */
[----:B0-----:R-:W-:-:S06]  /*1ffc0*/  ISETP.EQ.U32.AND P0, PT, R0, R2, PT ;  /* 0x000000020000720c */ /* 0x001fcc0003f02070 */
[----:B------:R-:W1:Y:S07]  /*1ffd0*/  POPC R2, UR4 ;  /* 0x0000000400027d09 */ /* 0x000e6e0008000000 */
[----:B-1----:R-:W2:Y:S04]  /*1ffe0*/  @P0 ATOMG.E.ADD.STRONG.GPU PT, R2, desc[UR42][R4.64], R2 ;  /* 0x00000002040209a8 */ /* 0x002ea800081ee1ea */
[----:B--2---:R0:W1:Y:S02]  /*1fff0*/  SHFL.IDX PT, R2, R2, R0, 0x1f ;  /* 0x00001f0002027589 */ /* 0x00406400000e0000 */
[----:B0-----:R-:W0:Y:S02]  /*20000*/  S2R R0, SR_LTMASK ;  /* 0x0000000000007919 */ /* 0x001e240000003900 */
[----:B0-----:R-:W-:-:S06]  /*20010*/  LOP3.LUT R0, R0, UR4, RZ, 0xc0, !PT ;  /* 0x0000000400007c12 */ /* 0x001fcc000f8ec0ff */
[----:B------:R-:W1:Y:S02]  /*20020*/  POPC R0, R0 ;  /* 0x0000000000007309 */ /* 0x000e640000000000 */
[----:B-1----:R-:W-:Y:S01]  /*20030*/  IADD3 R16, R2, UR37, R0 ;  /* 0x0000002502107c10 */ /* 0x002fe2000fffe000 */
[----:B------:R-:W-:Y:S06]  /*20040*/  BRA `(.L_x_575) ;  /* 0x0000003800d47947 */ /* 0x000fec0003800000 */
.L_x_574:
[----:B------:R-:W2:Y:S01]  /*20050*/  LDL R0, [R1+0x4] ;  /* 0x0000040001007983 */ /* 0x000ea20000100800 */
[----:B------:R-:W-:Y:S01]  /*20060*/  BSSY B6, `(.L_x_576) ;  /* 0x0000014000067945 */ /* 0x000fe20003800000 */
[----:B--2---:R-:W-:-:S04]  /*20070*/  IADD3 R0, R0, 0x28400, RZ ;  /* 0x0002840000007810 */ /* 0x004fc80007ffe0ff */
[----:B------:R-:W-:-:S13]  /*20080*/  LOP3.LUT P0, RZ, R0, 0x3ff, RZ, 0xc0, !PT ;  /* 0x000003ff00ff7812 */ /* 0x000fda000780c0ff */
[----:B------:R-:W-:Y:S05]  /*20090*/  @!P0 BRA `(.L_x_577) ;  /* 0x0000000000408947 */ /* 0x000fea0003800000 */
[----:B------:R-:W-:Y:S01]  /*200a0*/  MOV R2, 0x0 ;  /* 0x0000000000027802 */ /* 0x000fe20000000f00 */
[----:B------:R-:W-:Y:S01]  /*200b0*/  ULDC.64 UR6, c[0x4][0xc0] ;  /* 0x0100300000067ab9 */ /* 0x000fe20000000a00 */
[----:B------:R-:W-:Y:S01]  /*200c0*/  ULDC.64 UR8, c[0x4][0xc8] ;  /* 0x0100320000087ab9 */ /* 0x000fe20000000a00 */
[----:B------:R-:W-:Y:S01]  /*200d0*/  ULDC.64 UR4, c[0x4][0x8] ;  /* 0x0100020000047ab9 */ /* 0x000fe20000000a00 */
[----:B------:R-:W-:Y:S01]  /*200e0*/  IMAD.U32 R4, RZ, RZ, UR6 ;  /* 0x00000006ff047e24 */ /* 0x000fe2000f8e00ff */
[----:B------:R-:W-:Y:S01]  /*200f0*/  MOV R7, UR9 ;  /* 0x0000000900077c02 */ /* 0x000fe20008000f00 */
[----:B------:R-:W0:Y:S01]  /*20100*/  LDC.64 R2, c[0x4][R2] ;  /* 0x0100000002027b82 */ /* 0x000e220000000a00 */
[----:B------:R-:W-:Y:S01]  /*20110*/  IMAD.U32 R5, RZ, RZ, UR7 ;  /* 0x00000007ff057e24 */ /* 0x000fe2000f8e00ff */
[----:B------:R-:W-:Y:S01]  /*20120*/  MOV R12, 0x1 ;  /* 0x00000001000c7802 */ /* 0x000fe20000000f00 */
[----:B------:R-:W-:Y:S02]  /*20130*/  IMAD.U32 R6, RZ, RZ, UR8 ;  /* 0x00000008ff067e24 */ /* 0x000fe4000f8e00ff */
[----:B------:R-:W-:-:S02]  /*20140*/  IMAD.U32 R10, RZ, RZ, UR4 ;  /* 0x00000004ff0a7e24 */ /* 0x000fc4000f8e00ff */
[----:B------:R-:W-:Y:S02]  /*20150*/  IMAD.U32 R11, RZ, RZ, UR5 ;  /* 0x00000005ff0b7e24 */ /* 0x000fe4000f8e00ff */
[----:B------:R-:W-:Y:S02]  /*20160*/  IMAD.MOV.U32 R8, RZ, RZ, 0x70 ;  /* 0x00000070ff087424 */ /* 0x000fe400078e00ff */
[----:B------:R-:W-:-:S07]  /*20170*/  IMAD.MOV.U32 R13, RZ, RZ, RZ ;  /* 0x000000ffff0d7224 */ /* 0x000fce00078e00ff */
[----:B------:R-:W-:-:S07]  /*20180*/  LEPC R20, `(.L_x_577) ;  /* 0x000000001014794e */ /* 0x000fce0000000000 */
[----:B0-----:R-:W-:Y:S05]  /*20190*/  CALL.ABS.NOINC R2 ;  /* 0x0000000002007343 */ /* 0x001fea0003c00000 */
.L_x_577:
[----:B------:R-:W-:Y:S05]  /*201a0*/  BSYNC B6 ;  /* 0x0000000000067941 */ /* 0x000fea0003800000 */
.L_x_576:
[----:B------:R-:W2:Y:S04]  /*201b0*/  LDL R0, [R1+0x4] ;  /* 0x0000040001007983 */ /* 0x000ea80000100800 */
[----:B------:R-:W3:Y:S01]  /*201c0*/  LDL.LU R2, [R1+0x24] ;  /* 0x0000240001027983 */ /* 0x000ee20000300800 */
[----:B------:R-:W-:Y:S01]  /*201d0*/  BSSY B6, `(.L_x_578) ;  /* 0x0000017000067945 */ /* 0x000fe20003800000 */
[----:B--2---:R-:W-:Y:S01]  /*201e0*/  VIADD R0, R0, 0x10400 ;  /* 0x0001040000007836 */ /* 0x004fe20000000000 */
[----:B---3--:R-:W-:-:S04]  /*201f0*/  LOP3.LUT R2, R2, 0xfffffffe, RZ, 0xc0, !PT ;  /* 0xfffffffe02027812 */ /* 0x008fc800078ec0ff */
[----:B------:R-:W-:-:S13]  /*20200*/  LOP3.LUT P0, RZ, R0, 0x3ff, RZ, 0xc0, !PT ;  /* 0x000003ff00ff7812 */ /* 0x000fda000780c0ff */
[----:B------:R-:W-:-:S05]  /*20210*/  @P0 LOP3.LUT R2, R2, 0x1, RZ, 0xfc, !PT ;  /* 0x0000000102020812 */ /* 0x000fca00078efcff */
[----:B------:R0:W-:Y:S01]  /*20220*/  STL [R1+0x24], R2 ;  /* 0x0000240201007387 */ /* 0x0001e20000100800 */
[----:B------:R-:W-:Y:S05]  /*20230*/  @!P0 BRA `(.L_x_579) ;  /* 0x0000000000408947 */ /* 0x000fea0003800000 */
[----:B0-----:R-:W-:Y:S01]  /*20240*/  MOV R2, 0x0 ;  /* 0x0000000000027802 */ /* 0x001fe20000000f00 */
[----:B------:R-:W-:Y:S01]  /*20250*/  ULDC.64 UR6, c[0x4][0xc0] ;  /* 0x0100300000067ab9 */ /* 0x000fe20000000a00 */
[----:B------:R-:W-:Y:S01]  /*20260*/  ULDC.64 UR8, c[0x4][0xc8] ;  /* 0x0100320000087ab9 */ /* 0x000fe20000000a00 */
[----:B------:R-:W-:Y:S01]  /*20270*/  ULDC.64 UR4, c[0x4][0x10] ;  /* 0x0100040000047ab9 */ /* 0x000fe20000000a00 */
[----:B------:R-:W-:Y:S01]  /*20280*/  IMAD.U32 R4, RZ, RZ, UR6 ;  /* 0x00000006ff047e24 */ /* 0x000fe2000f8e00ff */
[----:B------:R-:W-:Y:S01]  /*20290*/  MOV R5, UR7 ;  /* 0x0000000700057c02 */ /* 0x000fe20008000f00 */
[----:B------:R-:W0:Y:S01]  /*202a0*/  LDC.64 R2, c[0x4][R2] ;  /* 0x0100000002027b82 */ /* 0x000e220000000a00 */
[----:B------:R-:W-:Y:S01]  /*202b0*/  IMAD.U32 R6, RZ, RZ, UR8 ;  /* 0x00000008ff067e24 */ /* 0x000fe2000f8e00ff */
[----:B------:R-:W-:Y:S01]  /*202c0*/  MOV R11, UR5 ;  /* 0x00000005000b7c02 */ /* 0x000fe20008000f00 */
[----:B------:R-:W-:Y:S02]  /*202d0*/  IMAD.U32 R7, RZ, RZ, UR9 ;  /* 0x00000009ff077e24 */ /* 0x000fe4000f8e00ff */
[----:B------:R-:W-:-:S02]  /*202e0*/  IMAD.U32 R10, RZ, RZ, UR4 ;  /* 0x00000004ff0a7e24 */ /* 0x000fc4000f8e00ff */
[----:B------:R-:W-:Y:S02]  /*202f0*/  IMAD.MOV.U32 R8, RZ, RZ, 0x70 ;  /* 0x00000070ff087424 */ /* 0x000fe400078e00ff */
[----:B------:R-:W-:Y:S02]  /*20300*/  IMAD.MOV.U32 R12, RZ, RZ, 0x1 ;  /* 0x00000001ff0c7424 */ /* 0x000fe400078e00ff */
[----:B------:R-:W-:-:S07]  /*20310*/  IMAD.MOV.U32 R13, RZ, RZ, RZ ;  /* 0x000000ffff0d7224 */ /* 0x000fce00078e00ff */
[----:B------:R-:W-:-:S07]  /*20320*/  LEPC R20, `(.L_x_579) ;  /* 0x000000001014794e */ /* 0x000fce0000000000 */
[----:B0-----:R-:W-:Y:S05]  /*20330*/  CALL.ABS.NOINC R2 ;  /* 0x0000000002007343 */ /* 0x001fea0003c00000 */
.L_x_579:
[----:B------:R-:W-:Y:S05]  /*20340*/  BSYNC B6 ;  /* 0x0000000000067941 */ /* 0x000fea0003800000 */
.L_x_578:
[----:B0-----:R-:W2:Y:S01]  /*20350*/  LDL R2, [R1+0x4] ;  /* 0x0000040001027983 */ /* 0x001ea20000100800 */
        /* <DEDUP_REMOVED lines=20> */
.L_x_581:
[----:B------:R-:W-:Y:S05]  /*204a0*/  BSYNC B6 ;  /* 0x0000000000067941 */ /* 0x000fea0003800000 */
.L_x_580:
[----:B------:R-:W2:Y:S01]  /*204b0*/  LDL R2, [R1+0x24] ;  /* 0x0000240001027983 */ /* 0x000ea20000100800 */
[----:B------:R-:W-:Y:S01]  /*204c0*/  BSSY B6, `(.L_x_582) ;  /* 0x0000013000067945 */ /* 0x000fe20003800000 */
[----:B--2---:R-:W-:-:S13]  /*204d0*/  LOP3.LUT P6, RZ, R2, 0x1, RZ, 0xc0, !PT ;  /* 0x0000000102ff7812 */ /* 0x004fda00078cc0ff */
        /* <DEDUP_REMOVED lines=17> */
.L_x_583:
[----:B------:R-:W-:Y:S05]  /*205f0*/  BSYNC B6 ;  /* 0x0000000000067941 */ /* 0x000fea0003800000 */
.L_x_582:
[----:B------:R-:W2:Y:S01]  /*20600*/  LDL.LU R2, [R1] ;  /* 0x0000000001027983 */ /* 0x000ea20000300800 */
[----:B------:R-:W-:-:S03]  /*20610*/  ULDC.64 UR4, c[0x0][0x9f8] ;  /* 0x00027e0000047ab9 */ /* 0x000fc60000000a00 */
[----:B------:R-:W3:Y:S04]  /*20620*/  LDL.LU R0, [R1+0x28] ;  /* 0x0000280001007983 */ /* 0x000ee80000300800 */
[----:B------:R-:W4:Y:S01]  /*20630*/  LDL R9, [R1+0x18] ;  /* 0x0000180001097983 */ /* 0x000f220000100800 */
[----:B------:R-:W-:-:S04]  /*20640*/  ISETP.NE.U32.AND P0, PT, RZ, UR4, PT ;  /* 0x00000004ff007c0c */ /* 0x000fc8000bf05070 */
[----:B------:R-:W-:-:S13]  /*20650*/  ISETP.NE.AND.EX P0, PT, RZ, UR5, PT, P0 ;  /* 0x00000005ff007c0c */ /* 0x000fda000bf05300 */
[----:B--2---:R-:W-:-:S04]  /*20660*/  @P0 IADD3 R2, P1, R2, UR4, RZ ;  /* 0x0000000402020c10 */ /* 0x004fc8000ff3e0ff */
[----:B---3--:R-:W-:Y:S01]  /*20670*/  @P0 IADD3.X R3, R0, UR5, RZ, P1, !PT ;  /* 0x0000000500030c10 */ /* 0x008fe20008ffe4ff */
[----:B------:R-:W-:-:S04]  /*20680*/  ULDC.64 UR4, c[0x0][0xa08] ;  /* 0x0002820000047ab9 */ /* 0x000fc80000000a00 */
[----:B----4-:R0:W2:Y:S02]  /*20690*/  @P0 LDG.E R9, desc[UR42][R2.64] ;  /* 0x0000002a02090981 */ /* 0x0100a4000c1e1900 */
[----:B0-----:R-:W0:Y:S01]  /*206a0*/  LDC.64 R2, c[0x0][0x418] ;  /* 0x00010600ff027b82 */ /* 0x001e220000000a00 */
[----:B--2---:R-:W-:Y:S01]  /*206b0*/  SHF.R.S32.HI R10, RZ, 0x1f, R9 ;  /* 0x0000001fff0a7819 */ /* 0x004fe20000011409 */
[----:B------:R1:W-:Y:S01]  /*206c0*/  @P0 STL [R1+0x18], R9 ;  /* 0x0000180901000387 */ /* 0x0003e20000100800 */
[----:B0-----:R-:W-:Y:S01]  /*206d0*/  LOP3.LUT P0, RZ, R2, UR4, RZ, 0xfc, !PT ;  /* 0x0000000402ff7c12 */ /* 0x001fe2000f80fcff */
[----:B------:R-:W-:Y:S02]  /*206e0*/  UMOV UR4, 0xffffffff ;  /* 0xffffffff00047882 */ /* 0x000fe40000000000 */
[----:B------:R1:W-:Y:S01]  /*206f0*/  STL [R1+0x28], R10 ;  /* 0x0000280a01007387 */ /* 0x0003e20000100800 */
[----:B------:R-:W-:-:S04]  /*20700*/  LOP3.LUT P0, RZ, R3, UR5, RZ, 0xfc, P0 ;  /* 0x0000000503ff7c12 */ /* 0x000fc8000800fcff */
[----:B------:R-:W-:Y:S01]  /*20710*/  SEL R0, R9, RZ, !P0 ;  /* 0x000000ff09007207 */ /* 0x000fe20004000000 */
[----:B------:R-:W-:Y:S08]  /*20720*/  BRA.DIV UR4, `(.L_x_584) ;  /* 0x0000007204507947 */ /* 0x000ff0000b800000 */
[----:B------:R-:W0:Y:S02]  /*20730*/  S2R R4, SR_TID.X ;  /* 0x0000000000047919 */ /* 0x000e240000002100 */
[----:B0-----:R-:W-:-:S04]  /*20740*/  SHF.R.U32.HI R4, RZ, 0x5, R4 ;  /* 0x00000005ff047819 */ /* 0x001fc80000011604 */
[----:B------:R-:W-:-:S05]  /*20750*/  LOP3.LUT R4, R4, 0x3, RZ, 0xc0, !PT ;  /* 0x0000000304047812 */ /* 0x000fca00078ec0ff */
[----:B------:R0:W2:Y:S02]  /*20760*/  SHFL.IDX PT, R14, R4, RZ, 0x1f ;  /* 0x00001fff040e7589 */ /* 0x0000a400000e0000 */
.L_x_772:
[----:B0-----:R-:W3:Y:S01]  /*20770*/  LDL.LU R4, [R1+0x24] ;  /* 0x0000240001047983 */ /* 0x001ee20000300800 */
[----:B------:R-:W-:Y:S02]  /*20780*/  PLOP3.LUT P1, PT, PT, PT, PT, 0x8, 0x0 ;  /* 0x000000000000781c */ /* 0x000fe40003f2e170 */
[----:B--2---:R-:W-:Y:S01]  /*20790*/  ISETP.NE.AND P0, PT, R14, RZ, PT ;  /* 0x000000ff0e00720c */ /* 0x004fe20003f05270 */
[----:B------:R0:W-:Y:S01]  /*207a0*/  STL [R1], R0 ;  /* 0x0000000001007387 */ /* 0x0001e20000100800 */
[----:B---3--:R-:W-:-:S09]  /*207b0*/  LOP3.LUT R4, R4, 0xfffffffe, RZ, 0xc0, !PT ;  /* 0xfffffffe04047812 */ /* 0x008fd200078ec0ff */
[----:B------:R-:W-:-:S05]  /*207c0*/  @P1 LOP3.LUT R4, R4, 0x1, RZ, 0xfc, !PT ;  /* 0x0000000104041812 */ /* 0x000fca00078efcff */
[----:B------:R0:W-:Y:S01]  /*207d0*/  STL [R1+0x24], R4 ;  /* 0x0000240401007387 */ /* 0x0001e20000100800 */
[----:B------:R-:W-:Y:S05]  /*207e0*/  @P0 BRA `(.L_x_585) ;  /* 0x0000000400a40947 */ /* 0x000fea0003800000 */
[----:B------:R-:W-:-:S03]  /*207f0*/  UMOV UR4, 0xffffffff ;  /* 0xffffffff00047882 */ /* 0x000fc60000000000 */
[----:B------:R-:W-:Y:S05]  /*20800*/  BRA.DIV UR4, `(.L_x_586) ;  /* 0x00000072044c7947 */ /* 0x000fea000b800000 */
[----:B------:R-:W-:-:S13]  /*20810*/  ELECT P6, URZ, PT ;  /* 0x00000000003f782f */ /* 0x000fda00038c0000 */
.L_x_775:
[----:B------:R-:W-:Y:S05]  /*20820*/  @!P6 BRA `(.L_x_585) ;  /* 0x000000040094e947 */ /* 0x000fea0003800000 */
[----:B0-----:R-:W2:Y:S01]  /*20830*/  LDL R0, [R1+0x54] ;  /* 0x0000540001007983 */ /* 0x001ea20000100800 */
[----:B------:R-:W-:-:S04]  /*20840*/  ISETP.NE.U32.AND P0, PT, R2, RZ, PT ;  /* 0x000000ff0200720c */ /* 0x000fc80003f05070 */
[----:B------:R-:W-:Y:S02]  /*20850*/  ISETP.NE.AND.EX P0, PT, R3, RZ, PT, P0 ;  /* 0x000000ff0300720c */ /* 0x000fe40003f05300 */
[----:B--2---:R-:W-:-:S11]  /*20860*/  LEA.HI.SX32 R4, R0, 0xffffffff, 0x19 ;  /* 0xffffffff00047811 */ /* 0x004fd600078fcaff */
[----:B------:R-:W-:Y:S05]  /*20870*/  @!P0 BRA `(.L_x_587) ;  /* 0x00000000004c8947 */ /* 0x000fea0003800000 */
[----:B------:R-:W0:Y:S01]  /*20880*/  LDC R8, c[0x0][0x43c] ;  /* 0x00010f00ff087b82 */ /* 0x000e220000000800 */
[----:B------:R-:W-:Y:S01]  /*20890*/  IMAD.MOV.U32 R0, RZ, RZ, R4 ;  /* 0x000000ffff007224 */ /* 0x000fe200078e0004 */
[----:B------:R-:W-:Y:S01]  /*208a0*/  ULDC.64 UR4, c[0x0][0x428] ;  /* 0x00010a0000047ab9 */ /* 0x000fe20000000a00 */
[----:B0-----:R-:W-:-:S13]  /*208b0*/  ISETP.NE.AND P0, PT, R8, 0x1, PT ;  /* 0x000000010800780c */ /* 0x001fda0003f05270 */
[----:B------:R-:W0:Y:S02]  /*208c0*/  @P0 LDC.64 R6, c[0x0][0x440] ;  /* 0x00011000ff060b82 */ /* 0x000e240000000a00 */
[----:B0-----:R-:W-:-:S05]  /*208d0*/  @P0 IMAD.HI.U32 R6, R4, R6, RZ ;  /* 0x0000000604060227 */ /* 0x001fca00078e00ff */
[----:B------:R-:W-:-:S04]  /*208e0*/  @P0 SHF.R.U32.HI R0, RZ, R7, R6 ;  /* 0x00000007ff000219 */ /* 0x000fc80000011606 */
[----:B------:R-:W-:Y:S01]  /*208f0*/  IADD3 R5, -R0, RZ, RZ ;  /* 0x000000ff00057210 */ /* 0x000fe20007ffe1ff */
[--C-:B------:R-:W-:Y:S01]  /*20900*/  IMAD.MOV.U32 R6, RZ, RZ, R0.reuse ;  /* 0x000000ffff067224 */ /* 0x100fe200078e0000 */
[----:B------:R-:W-:-:S03]  /*20910*/  SHF.R.S32.HI R7, RZ, 0x1f, R0 ;  /* 0x0000001fff077819 */ /* 0x000fc60000011400 */
[----:B------:R-:W-:Y:S02]  /*20920*/  IMAD R4, R8, R5, R4 ;  /* 0x0000000508047224 */ /* 0x000fe400078e0204 */
[----:B------:R-:W-:Y:S02]  /*20930*/  IMAD R5, R10, UR4, RZ ;  /* 0x000000040a057c24 */ /* 0x000fe4000f8e02ff */
[----:B------:R-:W-:-:S04]  /*20940*/  IMAD.WIDE.U32 R6, R9, UR4, R6 ;  /* 0x0000000409067c25 */ /* 0x000fc8000f8e0006 */
[----:B------:R-:W-:Y:S01]  /*20950*/  IMAD R0, R9, UR5, R5 ;  /* 0x0000000509007c24 */ /* 0x000fe2000f8e0205 */
[----:B------:R-:W-:-:S03]  /*20960*/  LEA R2, P0, R6, R2, 0x2 ;  /* 0x0000000206027211 */ /* 0x000fc600078010ff */
[----:B------:R-:W-:-:S05]  /*20970*/  IMAD.IADD R0, R7, 0x1, R0 ;  /* 0x0000000107007824 */ /* 0x000fca00078e0200 */
[----:B------:R-:W-:-:S05]  /*20980*/  LEA.HI.X R3, R6, R3, R0, 0x2, P0 ;  /* 0x0000000306037211 */ /* 0x000fca00000f1400 */
[----:B------:R-:W2:Y:S04]  /*20990*/  LDG.E R0, desc[UR42][R2.64] ;  /* 0x0000002a02007981 */ /* 0x000ea8000c1e1900 */
[----:B--2---:R0:W-:Y:S02]  /*209a0*/  STL [R1], R0 ;  /* 0x0000000001007387 */ /* 0x0041e40000100800 */
.L_x_587:
[----:B-1----:R-:W2:Y:S04]  /*209b0*/  LDL R10, [R1+0x4] ;  /* 0x00000400010a7983 */ /* 0x002ea80000100800 */
[----:B0-----:R-:W2:Y:S04]  /*209c0*/  LDL R0, [R1+0x8] ;  /* 0x0000080001007983 */ /* 0x001ea80000100800 */
[----:B------:R-:W3:Y:S01]  /*209d0*/  LDL R2, [R1+0x10] ;  /* 0x0000100001027983 */ /* 0x000ee20000100800 */
[----:B------:R-:W0:Y:S02]  /*209e0*/  S2R R9, SR_TID.X ;  /* 0x0000000000097919 */ /* 0x000e240000002100 */
[----:B0-----:R-:W-:-:S04]  /*209f0*/  LOP3.LUT R9, R9, 0x7f, RZ, 0xc0, !PT ;  /* 0x0000007f09097812 */ /* 0x001fc800078ec0ff */
[----:B------:R-:W-:Y:S01]  /*20a00*/  ISETP.NE.AND P1, PT, R9, RZ, PT ;  /* 0x000000ff0900720c */ /* 0x000fe20003f25270 */
[----:B--2---:R-:W-:Y:S01]  /*20a10*/  IMAD R0, R0, 0x8, R10 ;  /* 0x0000000800007824 */ /* 0x004fe200078e020a */
[----:B---3--:R-:W-:-:S04]  /*20a20*/  SHF.L.U32 R3, R2, 0x1f, RZ ;  /* 0x0000001f02037819 */ /* 0x008fc800000006ff */
[----:B------:R-:W0:Y:S02]  /*20a30*/  SYNCS.PHASECHK.TRANS64.TRYWAIT P0, [R0+URZ+0x38880], R3 ;  /* 0x03888003000075a7 */ /* 0x000e24000800017f */
[----:B0-----:R-:W-:Y:S05]  /*20a40*/  @!P0 BRA `(.L_x_588) ;  /* 0x0000006c00dc8947 */ /* 0x001fea0003800000 */
.L_x_776:
        /* <DEDUP_REMOVED lines=8> */
.L_x_589:
[----:B------:R-:W2:Y:S04]  /*20ad0*/  LDL R7, [R1+0x4] ;  /* 0x0000040001077983 */ /* 0x000ea80000100800 */
[----:B------:R-:W2:Y:S04]  /*20ae0*/  LDL R2, [R1+0x8] ;  /* 0x0000080001027983 */ /* 0x000ea80000100800 */
[----:B------:R-:W3:Y:S04]  /*20af0*/  LDL R6, [R1+0x2c] ;  /* 0x00002c0001067983 */ /* 0x000ee80000100800 */
[----:B------:R-:W4:Y:S01]  /*20b00*/  LDL R5, [R1] ;  /* 0x0000000001057983 */ /* 0x000f220000100800 */
[----:B------:R-:W-:Y:S01]  /*20b10*/  R2UR UR9, R0 ;  /* 0x00000000000972ca */ /* 0x000fe200000e0000 */
[----:B------:R-:W-:Y:S01]  /*20b20*/  UIADD3 UR4, UP0, UR44, 0x470, URZ ;  /* 0x000004702c047890 */ /* 0x000fe2000ff1e03f */
[----:B------:R-:W-:Y:S01]  /*20b30*/  R2UR UR12, R18 ;  /* 0x00000000120c72ca */ /* 0x000fe200000e0000 */
[----:B------:R-:W-:Y:S01]  /*20b40*/  UMOV UR10, URZ ;  /* 0x0000003f000a7c82 */ /* 0x000fe20008000000 */
[----:B------:R-:W-:Y:S01]  /*20b50*/  UMOV UR6, 0x0 ;  /* 0x0000000000067882 */ /* 0x000fe20000000000 */
[----:B------:R-:W-:Y:S01]  /*20b60*/  UIADD3.X UR5, URZ, UR45, URZ, UP0, !UPT ;  /* 0x0000002d3f057290 */ /* 0x000fe200087fe43f */
[----:B------:R-:W-:Y:S01]  /*20b70*/  UMOV UR7, 0x14f00000 ;  /* 0x14f0000000077882 */ /* 0x000fe20000000000 */
[----:B------:R-:W-:-:S06]  /*20b80*/  UMOV UR15, 0x80 ;  /* 0x00000080000f7882 */ /* 0x000fcc0000000000 */
[----:B------:R-:W-:Y:S01]  /*20b90*/  UIADD3 UR9, UR9, 0x38870, URZ ;  /* 0x0003887009097890 */ /* 0x000fe2000fffe03f */
[----:B--2---:R-:W-:Y:S02]  /*20ba0*/  IMAD R2, R2, 0x8000, R7 ;  /* 0x0000800002027824 */ /* 0x004fe400078e0207 */
[----:B---3--:R-:W-:-:S03]  /*20bb0*/  IMAD R4, R4, 0x80, R6 ;  /* 0x0000008004047824 */ /* 0x008fc600078e0206 */
[----:B------:R-:W-:Y:S02]  /*20bc0*/  R2UR UR14, R2 ;  /* 0x00000000020e72ca */ /* 0x000fe400000e0000 */
[----:B----4-:R-:W-:Y:S02]  /*20bd0*/  R2UR UR13, R5 ;  /* 0x00000000050d72ca */ /* 0x010fe400000e0000 */
[----:B------:R-:W-:-:S09]  /*20be0*/  R2UR UR11, R4 ;  /* 0x00000000040b72ca */ /* 0x000fd200000e0000 */
[----:B------:R-:W-:Y:S02]  /*20bf0*/  UIADD3 UR8, UR14, 0x10400, URZ ;  /* 0x000104000e087890 */ /* 0x000fe4000fffe03f */
[----:B------:R-:W-:-:S07]  /*20c00*/  UIADD3 UR14, UR14, 0x14400, URZ ;  /* 0x000144000e0e7890 */ /* 0x000fce000fffe03f */
[----:B------:R1:W-:Y:S02]  /*20c10*/  UTMALDG.4D [UR8], [UR4], desc[UR6] ;  /* 0x00000608040075b4 */ /* 0x0003e40008019000 */
[----:B-1----:R-:W-:Y:S01]  /*20c20*/  UMOV UR8, UR14 ;  /* 0x0000000e00087c82 */ /* 0x002fe20008000000 */
[----:B------:R-:W-:Y:S02]  /*20c30*/  UMOV UR10, UR15 ;  /* 0x0000000f000a7c82 */ /* 0x000fe40008000000 */
[----:B------:R1:W-:Y:S01]  /*20c40*/  UTMALDG.4D [UR8], [UR4], desc[UR6] ;  /* 0x00000608040075b4 */ /* 0x0003e20008019000 */
[----:B------:R-:W2:Y:S02]  /*20c50*/  SYNCS.PHASECHK.TRANS64.TRYWAIT P0, [R0+URZ+0x38840], R3 ;  /* 0x03884003000075a7 */ /* 0x000ea4000800017f */
[----:B-12---:R-:W-:Y:S05]  /*20c60*/  @!P0 BRA `(.L_x_590) ;  /* 0x0000006c00688947 */ /* 0x006fea0003800000 */
.L_x_777:
[----:B------:R-:W-:Y:S05]  /*20c70*/  @P1 BRA `(.L_x_591) ;  /* 0x00000000001c1947 */ /* 0x000fea0003800000 */
[----:B------:R-:W2:Y:S01]  /*20c80*/  S2R R5, SR_TID.X ;  /* 0x0000000000057919 */ /* 0x000ea20000002100 */
[----:B01----:R-:W-:-:S04]  /*20c90*/  IMAD.MOV.U32 R3, RZ, RZ, 0x8000 ;  /* 0x00008000ff037424 */ /* 0x003fc800078e00ff */
[----:B------:R3:W-:Y:S01]  /*20ca0*/  SYNCS.ARRIVE.TRANS64 RZ, [R0+URZ+0x38830], R3 ;  /* 0x0388300300ff79a7 */ /* 0x0007e2000800003f */
[----:B--2---:R-:W-:-:S04]  /*20cb0*/  LOP3.LUT R5, R5, 0x1f, RZ, 0xc0, !PT ;  /* 0x0000001f05057812 */ /* 0x004fc800078ec0ff */
[----:B------:R-:W-:-:S13]  /*20cc0*/  ISETP.NE.AND P0, PT, R5, RZ, PT ;  /* 0x000000ff0500720c */ /* 0x000fda0003f05270 */
[----:B---3--:R-:W-:Y:S05]  /*20cd0*/  @!P0 BRA `(.L_x_591) ;  /* 0x0000000000048947 */ /* 0x008fea0003800000 */
[----:B------:R-:W-:Y:S01]  /*20ce0*/  BPT.TRAP 0x1 ;  /* 0x000000040000795c */ /* 0x000fe20000300000 */
.L_x_591:
[----:B------:R-:W2:Y:S04]  /*20cf0*/  LDL R5, [R1] ;  /* 0x0000000001057983 */ /* 0x000ea80000100800 */
[----:B01----:R-:W3:Y:S01]  /*20d00*/  LDL.LU R3, [R1+0x24] ;  /* 0x0000240001037983 */ /* 0x003ee20000300800 */
[----:B------:R-:W-:Y:S01]  /*20d10*/  R2UR UR14, R2 ;  /* 0x00000000020e72ca */ /* 0x000fe200000e0000 */
[----:B------:R-:W-:Y:S01]  /*20d20*/  UIADD3 UR4, UP0, UR44, 0x370, URZ ;  /* 0x000003702c047890 */ /* 0x000fe2000ff1e03f */
[----:B------:R-:W-:Y:S01]  /*20d30*/  R2UR UR9, R0 ;  /* 0x00000000000972ca */ /* 0x000fe200000e0000 */
[----:B------:R-:W-:Y:S01]  /*20d40*/  UMOV UR10, URZ ;  /* 0x0000003f000a7c82 */ /* 0x000fe20008000000 */
[----:B------:R-:W-:Y:S01]  /*20d50*/  PLOP3.LUT P0, PT, PT, PT, PT, 0x80, 0x0 ;  /* 0x000000000000781c */ /* 0x000fe20003f0f070 */
[----:B------:R-:W-:Y:S01]  /*20d60*/  UIADD3.X UR5, URZ, UR45, URZ, UP0, !UPT ;  /* 0x0000002d3f057290 */ /* 0x000fe200087fe43f */
[----:B------:R-:W-:Y:S01]  /*20d70*/  R2UR UR11, R4 ;  /* 0x00000000040b72ca */ /* 0x000fe200000e0000 */
[----:B------:R-:W-:Y:S01]  /*20d80*/  UMOV UR6, 0x0 ;  /* 0x0000000000067882 */ /* 0x000fe20000000000 */
[----:B------:R-:W-:Y:S01]  /*20d90*/  R2UR UR12, R18 ;  /* 0x00000000120c72ca */ /* 0x000fe200000e0000 */
[----:B------:R-:W-:Y:S01]  /*20da0*/  UMOV UR7, 0x14f00000 ;  /* 0x14f0000000077882 */ /* 0x000fe20000000000 */
[----:B------:R-:W-:-:S03]  /*20db0*/  UMOV UR15, 0x80 ;  /* 0x00000080000f7882 */ /* 0x000fc60000000000 */
[----:B------:R-:W-:Y:S02]  /*20dc0*/  UIADD3 UR8, UR14, 0x28400, URZ ;  /* 0x000284000e087890 */ /* 0x000fe4000fffe03f */
[----:B------:R-:W-:Y:S02]  /*20dd0*/  UIADD3 UR9, UR9, 0x38830, URZ ;  /* 0x0003883009097890 */ /* 0x000fe4000fffe03f */
[----:B------:R-:W-:Y:S01]  /*20de0*/  UIADD3 UR14, UR14, 0x2c400, URZ ;  /* 0x0002c4000e0e7890 */ /* 0x000fe2000fffe03f */
[----:B--2---:R-:W-:Y:S02]  /*20df0*/  R2UR UR13, R5 ;  /* 0x00000000050d72ca */ /* 0x004fe400000e0000 */
[----:B---3--:R-:W-:-:S04]  /*20e00*/  LOP3.LUT R3, R3, 0xfffffffe, RZ, 0xc0, !PT ;  /* 0xfffffffe03037812 */ /* 0x008fc800078ec0ff */
[----:B------:R-:W-:-:S07]  /*20e10*/  @P0 LOP3.LUT R3, R3, 0x1, RZ, 0xfc, !PT ;  /* 0x0000000103030812 */ /* 0x000fce00078efcff */
[----:B------:R0:W-:Y:S01]  /*20e20*/  UTMALDG.4D [UR8], [UR4], desc[UR6] ;  /* 0x00000608040075b4 */ /* 0x0001e20008019000 */
[----:B------:R2:W-:Y:S01]  /*20e30*/  STL [R1+0x24], R3 ;  /* 0x0000240301007387 */ /* 0x0005e20000100800 */
[----:B0-----:R-:W-:Y:S01]  /*20e40*/  UMOV UR8, UR14 ;  /* 0x0000000e00087c82 */ /* 0x001fe20008000000 */
[----:B------:R-:W-:Y:S02]  /*20e50*/  UMOV UR10, UR15 ;  /* 0x0000000f000a7c82 */ /* 0x000fe40008000000 */
[----:B------:R2:W-:Y:S01]  /*20e60*/  UTMALDG.4D [UR8], [UR4], desc[UR6] ;  /* 0x00000608040075b4 */ /* 0x0005e20008019000 */
[----:B------:R-:W-:Y:S02]  /*20e70*/  NOP ;  /* 0x0000000000007918 */ /* 0x000fe40000000000 */
.L_x_585:
[----:B------:R-:W3:Y:S04]  /*20e80*/  LDL R2, [R1+0x4] ;  /* 0x0000040001027983 */ /* 0x000ee80000100800 */
[----:B--2---:R-:W2:Y:S04]  /*20e90*/  LDL.LU R3, [R1+0x40] ;  /* 0x0000400001037983 */ /* 0x004ea80000300800 */
[----:B------:R-:W4:Y:S04]  /*20ea0*/  LDL.LU R5, [R1+0x38] ;  /* 0x0000380001057983 */ /* 0x000f280000300800 */
[----:B0-----:R-:W5:Y:S01]  /*20eb0*/  LDL.LU R4, [R1+0x44] ;  /* 0x0000440001047983 */ /* 0x001f620000300800 */
[----:B------:R-:W-:Y:S05]  /*20ec0*/  WARPSYNC.ALL ;  /* 0x0000000000007948 */ /* 0x000fea0003800000 */
[----:B------:R-:W-:Y:S01]  /*20ed0*/  ULDC.64 UR4, c[0x0][0x298] ;  /* 0x0000a60000047ab9 */ /* 0x000fe20000000a00 */
[----:B------:R-:W-:Y:S01]  /*20ee0*/  ULDC.64 UR6, c[0x0][0xa00] ;  /* 0x0002800000067ab9 */ /* 0x000fe20000000a00 */
[----:B------:R-:W-:Y:S01]  /*20ef0*/  BSSY B6, `(.L_x_592) ;  /* 0x0000024000067945 */ /* 0x000fe20003800000 */
[----:B------:R-:W-:Y:S01]  /*20f00*/  BAR.SYNC.DEFER_BLOCKING 0x8, 0x180 ;  /* 0x0206000000007b1d */ /* 0x000fe20000010000 */
[----:B------:R-:W-:-:S04]  /*20f10*/  ISETP.NE.U32.AND P0, PT, RZ, UR6, PT ;  /* 0x00000006ff007c0c */ /* 0x000fc8000bf05070 */
[----:B------:R-:W-:Y:S02]  /*20f20*/  ISETP.NE.AND.EX P0, PT, RZ, UR7, PT, P0 ;  /* 0x00000007ff007c0c */ /* 0x000fe4000bf05300 */
[----:B---3--:R-:W-:Y:S02]  /*20f30*/  IADD3 R2, R2, 0x20400, RZ ;  /* 0x0002040002027810 */ /* 0x008fe40007ffe0ff */
[----:B--2---:R-:W-:Y:S02]  /*20f40*/  SHF.R.S32.HI R0, RZ, 0x1f, R3 ;  /* 0x0000001fff007819 */ /* 0x004fe40000011403 */
[----:B------:R-:W-:Y:S02]  /*20f50*/  LOP3.LUT P1, RZ, R2, 0x3ff, RZ, 0xc0, !PT ;  /* 0x000003ff02ff7812 */ /* 0x000fe4000782c0ff */
[----:B----4-:R-:W-:Y:S01]  /*20f60*/  SEL R5, R5, RZ, !P0 ;  /* 0x000000ff05057207 */ /* 0x010fe20004000000 */
[----:B------:R-:W-:Y:S01]  /*20f70*/  IMAD R0, R0, UR4, RZ ;  /* 0x0000000400007c24 */ /* 0x000fe2000f8e02ff */
[----:B-----5:R-:W-:-:S03]  /*20f80*/  SEL R4, R4, RZ, !P0 ;  /* 0x000000ff04047207 */ /* 0x020fc60004000000 */
[C---:B------:R-:W-:Y:S02]  /*20f90*/  IMAD R0, R3.reuse, UR5, R0 ;  /* 0x0000000503007c24 */ /* 0x040fe4000f8e0200 */
[----:B------:R-:W-:-:S05]  /*20fa0*/  IMAD.WIDE.U32 R2, R3, UR4, RZ ;  /* 0x0000000403027c25 */ /* 0x000fca000f8e00ff */
[----:B------:R0:W-:Y:S04]  /*20fb0*/  STL.64 [R1+0x48], R2 ;  /* 0x0000480201007387 */ /* 0x0001e80000100a00 */
[----:B------:R2:W-:Y:S04]  /*20fc0*/  STL [R1+0x38], R5 ;  /* 0x0000380501007387 */ /* 0x0005e80000100800 */
[----:B------:R2:W-:Y:S01]  /*20fd0*/  STL [R1+0x60], R4 ;  /* 0x0000600401007387 */ /* 0x0005e20000100800 */
[----:B0-----:R-:W-:Y:S01]  /*20fe0*/  IMAD.IADD R2, R3, 0x1, R0 ;  /* 0x0000000103027824 */ /* 0x001fe200078e0200 */
[----:B------:R-:W-:-:S05]  /*20ff0*/  SHF.R.S32.HI R0, RZ, 0x1f, R18 ;  /* 0x0000001fff007819 */ /* 0x000fca0000011412 */
[----:B------:R2:W-:Y:S04]  /*21000*/  STL [R1+0x44], R0 ;  /* 0x0000440001007387 */ /* 0x0005e80000100800 */
[----:B------:R2:W-:Y:S01]  /*21010*/  STL [R1+0x40], R2 ;  /* 0x0000400201007387 */ /* 0x0005e20000100800 */
[----:B------:R-:W-:Y:S05]  /*21020*/  @!P1 BRA `(.L_x_593) ;  /* 0x0000000000409947 */ /* 0x000fea0003800000 */
[----:B--2---:R-:W-:Y:S01]  /*21030*/  MOV R2, 0x0 ;  /* 0x0000000000027802 */ /* 0x004fe20000000f00 */
        /* <DEDUP_REMOVED lines=9> */
[----:B-1----:R-:W-:-:S02]  /*210d0*/  IMAD.U32 R10, RZ, RZ, UR8 ;  /* 0x00000008ff0a7e24 */ /* 0x002fc4000f8e00ff */
[----:B------:R-:W-:Y:S02]  /*210e0*/  IMAD.U32 R11, RZ, RZ, UR9 ;  /* 0x00000009ff0b7e24 */ /* 0x000fe4000f8e00ff */
[----:B------:R-:W-:Y:S02]  /*210f0*/  IMAD.MOV.U32 R12, RZ, RZ, 0x1 ;  /* 0x00000001ff0c7424 */ /* 0x000fe400078e00ff */
[----:B------:R-:W-:-:S07]  /*21100*/  IMAD.MOV.U32 R13, RZ, RZ, RZ ;  /* 0x000000ffff0d7224 */ /* 0x000fce00078e00ff */
[----:B------:R-:W-:-:S07]  /*21110*/  LEPC R20, `(.L_x_593) ;  /* 0x000000001014794e */ /* 0x000fce0000000000 */
[----:B0-----:R-:W-:Y:S05]  /*21120*/  CALL.ABS.NOINC R2 ;  /* 0x0000000002007343 */ /* 0x001fea0003c00000 */
.L_x_593:
[----:B------:R-:W-:Y:S05]  /*21130*/  BSYNC B6 ;  /* 0x0000000000067941 */ /* 0x000fea0003800000 */
.L_x_592:
[----:B--2---:R-:W2:Y:S01]  /*21140*/  LDL.LU R4, [R1+0x40] ;  /* 0x0000400001047983 */ /* 0x004ea20000300800 */
[----:B------:R-:W0:Y:S01]  /*21150*/  LDC R7, c[0x0][0x448] ;  /* 0x00011200ff077b82 */ /* 0x000e220000000800 */
[----:B------:R-:W-:Y:S01]  /*21160*/  ULDC.64 UR4, c[0x0][0x2d8] ;  /* 0x0000b60000047ab9 */ /* 0x000fe20000000a00 */
[----:B------:R-:W-:Y:S01]  /*21170*/  IMAD.SHL.U32 R17, R17, 0x80, RZ ;  /* 0x0000008011117824 */ /* 0x000fe200078e00ff */
[----:B------:R-:W2:Y:S01]  /*21180*/  LDL.LU.64 R2, [R1+0x48] ;  /* 0x0000480001027983 */ /* 0x000ea20000300a00 */
[----:B------:R-:W-:-:S03]  /*21190*/  ULDC.64 UR6, c[0x0][0x280] ;  /* 0x0000a00000067ab9 */ /* 0x000fc60000000a00 */
[----:B------:R-:W3:Y:S04]  /*211a0*/  LDL.LU R0, [R1+0x44] ;  /* 0x0000440001007983 */ /* 0x000ee80000300800 */
[----:B------:R-:W4:Y:S04]  /*211b0*/  LDL.LU R6, [R1+0x60] ;  /* 0x0000600001067983 */ /* 0x000f280000300800 */
[----:B------:R-:W4:Y:S01]  /*211c0*/  LDL.LU R5, [R1+0x38] ;  /* 0x0000380001057983 */ /* 0x000f220000300800 */
[----:B-1----:R-:W1:Y:S01]  /*211d0*/  S2R R9, SR_TID.X ;  /* 0x0000000000097919 */ /* 0x002e620000002100 */
[----:B------:R-:W1:Y:S01]  /*211e0*/  S2R R8, SR_TID.X ;  /* 0x0000000000087919 */ /* 0x000e620000002100 */
[----:B0-----:R-:W-:Y:S01]  /*211f0*/  ISETP.NE.AND P0, PT, R7, 0x1, PT ;  /* 0x000000010700780c */ /* 0x001fe20003f05270 */
[----:B-1----:R-:W-:Y:S01]  /*21200*/  IMAD.SHL.U32 R9, R9, 0x10, RZ ;  /* 0x0000001009097824 */ /* 0x002fe200078e00ff */
[----:B------:R-:W-:-:S04]  /*21210*/  SHF.L.U32 R10, R8, 0x4, RZ ;  /* 0x00000004080a7819 */ /* 0x000fc800000006ff */
[----:B------:R-:W-:Y:S02]  /*21220*/  LOP3.LUT R9, R9, 0x70, RZ, 0xc0, !PT ;  /* 0x0000007009097812 */ /* 0x000fe400078ec0ff */
[----:B------:R-:W-:Y:S02]  /*21230*/  LOP3.LUT R10, R10, 0x70, RZ, 0xc0, !PT ;  /* 0x000000700a0a7812 */ /* 0x000fe400078ec0ff */
[----:B------:R-:W-:Y:S01]  /*21240*/  LOP3.LUT R9, R9, 0x80, RZ, 0xfc, !PT ;  /* 0x0000008009097812 */ /* 0x000fe200078efcff */
[----:B--2---:R-:W-:Y:S02]  /*21250*/  IMAD.MOV.U32 R3, RZ, RZ, R4 ;  /* 0x000000ffff037224 */ /* 0x004fe400078e0004 */
[----:B------:R-:W0:Y:S01]  /*21260*/  S2R R4, SR_TID.X ;  /* 0x0000000000047919 */ /* 0x000e220000002100 */
[----:B---3--:R-:W-:Y:S02]  /*21270*/  IMAD R0, R0, UR4, RZ ;  /* 0x0000000400007c24 */ /* 0x008fe4000f8e02ff */
[----:B------:R-:W-:-:S04]  /*21280*/  IMAD.WIDE.U32 R2, R18, UR4, R2 ;  /* 0x0000000412027c25 */ /* 0x000fc8000f8e0002 */
[----:B------:R-:W-:Y:S01]  /*21290*/  IMAD R0, R18, UR5, R0 ;  /* 0x0000000512007c24 */ /* 0x000fe2000f8e0200 */
[----:B------:R-:W-:-:S04]  /*212a0*/  ULDC.64 UR4, c[0x0][0x2e0] ;  /* 0x0000b80000047ab9 */ /* 0x000fc80000000a00 */
[----:B------:R-:W-:Y:S01]  /*212b0*/  IADD3 R3, R3, R0, RZ ;  /* 0x0000000003037210 */ /* 0x000fe20007ffe0ff */
[----:B----4-:R-:W-:Y:S02]  /*212c0*/  IMAD R0, R6, UR4, RZ ;  /* 0x0000000406007c24 */ /* 0x010fe4000f8e02ff */
[----:B------:R-:W1:Y:S02]  /*212d0*/  @P0 LDC R6, c[0x0][0x450] ;  /* 0x00011400ff060b82 */ /* 0x000e640000000800 */
[C---:B------:R-:W-:Y:S02]  /*212e0*/  IMAD R0, R5.reuse, UR5, R0 ;  /* 0x0000000505007c24 */ /* 0x040fe4000f8e0200 */
[----:B------:R-:W-:Y:S01]  /*212f0*/  IMAD.WIDE.U32 R2, R5, UR4, R2 ;  /* 0x0000000405027c25 */ /* 0x000fe2000f8e0002 */
[----:B------:R-:W-:-:S03]  /*21300*/  ULDC.64 UR4, c[0x0][0x2d0] ;  /* 0x0000b40000047ab9 */ /* 0x000fc60000000a00 */
[----:B------:R-:W-:Y:S01]  /*21310*/  IMAD.IADD R3, R3, 0x1, R0 ;  /* 0x0000000103037824 */ /* 0x000fe200078e0200 */
[C---:B0-----:R-:W-:Y:S01]  /*21320*/  LOP3.LUT R5, R4.reuse, 0x7f, RZ, 0xc0, !PT ;  /* 0x0000007f04057812 */ /* 0x041fe200078ec0ff */
[----:B------:R-:W-:-:S03]  /*21330*/  IMAD.SHL.U32 R4, R4, 0x10, RZ ;  /* 0x0000001004047824 */ /* 0x000fc600078e00ff */
[----:B------:R-:W-:-:S04]  /*21340*/  SHF.R.U32.HI R5, RZ, 0x3, R5 ;  /* 0x00000003ff057819 */ /* 0x000fc80000011605 */
[----:B------:R-:W-:Y:S02]  /*21350*/  LOP3.LUT R4, R5, 0x70, R4, 0xf8, !PT ;  /* 0x0000007005047812 */ /* 0x000fe400078ef804 */
[----:B------:R-:W0:Y:S02]  /*21360*/  @P0 LDC R5, c[0x0][0x44c] ;  /* 0x00011300ff050b82 */ /* 0x000e240000000800 */
[----:B------:R-:W-:-:S04]  /*21370*/  LOP3.LUT R4, R4, R17, RZ, 0xfc, !PT ;  /* 0x0000001104047212 */ /* 0x000fc800078efcff */
[----:B------:R-:W-:Y:S01]  /*21380*/  MOV R0, R4 ;  /* 0x0000000400007202 */ /* 0x000fe20000000f00 */
[----:B0-----:R-:W-:-:S05]  /*21390*/  @P0 IMAD.HI.U32 R5, R4, R5, RZ ;  /* 0x0000000504050227 */ /* 0x001fca00078e00ff */
[----:B-1----:R-:W-:-:S05]  /*213a0*/  @P0 SHF.R.U32.HI R0, RZ, R6, R5 ;  /* 0x00000006ff000219 */ /* 0x002fca0000011605 */
[----:B------:R-:W-:Y:S02]  /*213b0*/  IMAD.MOV R5, RZ, RZ, -R0 ;  /* 0x000000ffff057224 */ /* 0x000fe400078e0a00 */
[----:B------:R-:W-:-:S04]  /*213c0*/  IMAD.WIDE.U32 R2, R0, UR4, R2 ;  /* 0x0000000400027c25 */ /* 0x000fc8000f8e0002 */
[----:B------:R-:W-:Y:S01]  /*213d0*/  IMAD R4, R7, R5, R4 ;  /* 0x0000000507047224 */ /* 0x000fe200078e0204 */
[----:B------:R-:W-:-:S05]  /*213e0*/  SHF.R.S32.HI R5, RZ, 0x1f, R0 ;  /* 0x0000001fff057819 */ /* 0x000fca0000011400 */
[----:B------:R-:W-:-:S04]  /*213f0*/  IMAD R5, R5, UR4, RZ ;  /* 0x0000000405057c24 */ /* 0x000fc8000f8e02ff */
[----:B------:R-:W-:Y:S01]  /*21400*/  IMAD R0, R0, UR5, R5 ;  /* 0x0000000500007c24 */ /* 0x000fe2000f8e0205 */
[----:B------:R-:W-:-:S03]  /*21410*/  ULDC.64 UR4, c[0x0][0x2c8] ;  /* 0x0000b20000047ab9 */ /* 0x000fc60000000a00 */
[----:B------:R-:W-:Y:S01]  /*21420*/  IMAD.IADD R3, R3, 0x1, R0 ;  /* 0x0000000103037824 */ /* 0x000fe200078e0200 */
[----:B------:R-:W-:Y:S01]  /*21430*/  SHF.R.S32.HI R0, RZ, 0x1f, R4 ;  /* 0x0000001fff007819 */ /* 0x000fe20000011404 */
[----:B------:R-:W-:-:S04]  /*21440*/  IMAD.WIDE.U32 R2, R4, UR4, R2 ;  /* 0x0000000404027c25 */ /* 0x000fc8000f8e0002 */
[----:B------:R-:W-:Y:S01]  /*21450*/  IMAD R0, R0, UR4, RZ ;  /* 0x0000000400007c24 */ /* 0x000fe2000f8e02ff */
[----:B------:R-:W-:Y:S02]  /*21460*/  ULDC UR4, c[0x0][0x2b8] ;  /* 0x0000ae0000047ab9 */ /* 0x000fe40000000800 */
[----:B------:R-:W-:Y:S01]  /*21470*/  ISETP.GE.AND P1, PT, R9, UR4, PT ;  /* 0x0000000409007c0c */ /* 0x000fe2000bf26270 */
[----:B------:R-:W-:Y:S01]  /*21480*/  IMAD R0, R4, UR5, R0 ;  /* 0x0000000504007c24 */ /* 0x000fe2000f8e0200 */
[----:B------:R0:W5:Y:S01]  /*21490*/  LDL R9, [R1+0x3c] ;  /* 0x00003c0001097983 */ /* 0x0001620000100800 */
[----:B------:R-:W-:Y:S02]  /*214a0*/  IADD3 R4, P2, R2, UR6, RZ ;  /* 0x0000000602047c10 */ /* 0x000fe4000ff5e0ff */
[----:B------:R-:W-:Y:S01]  /*214b0*/  ISETP.GE.AND P0, PT, R10, UR4, PT ;  /* 0x000000040a007c0c */ /* 0x000fe2000bf06270 */
[----:B------:R-:W-:Y:S01]  /*214c0*/  UMOV UR4, 0xffffffff ;  /* 0xffffffff00047882 */ /* 0x000fe20000000000 */
[----:B------:R-:W-:-:S02]  /*214d0*/  IADD3.X R3, R3, UR7, R0, P2, !PT ;  /* 0x0000000703037c10 */ /* 0x000fc400097fe400 */
[----:B------:R-:W-:Y:S09]  /*214e0*/  BRA.DIV UR4, `(.L_x_594) ;  /* 0x00000066045c7947 */ /* 0x000ff2000b800000 */
[----:B------:R-:W1:Y:S02]  /*214f0*/  S2R R6, SR_TID.X ;  /* 0x0000000000067919 */ /* 0x000e640000002100 */
[----:B-1----:R-:W-:-:S04]  /*21500*/  LOP3.LUT R6, R6, 0x7f, RZ, 0xc0, !PT ;  /* 0x0000007f06067812 */ /* 0x002fc800078ec0ff */
[----:B------:R-:W-:Y:S02]  /*21510*/  SHF.R.U32.HI R8, RZ, 0x3, R6 ;  /* 0x00000003ff087819 */ /* 0x000fe40000011606 */
[----:B------:R-:W2:Y:S03]  /*21520*/  LDL.LU R6, [R1+0x58] ;  /* 0x0000580001067983 */ /* 0x000ea60000300800 */
[----:B------:R-:W-:Y:S02]  /*21530*/  IMAD.IADD R0, R8, 0x1, R17 ;  /* 0x0000000108007824 */ /* 0x000fe400078e0211 */
[----:B------:R-:W-:Y:S02]  /*21540*/  SHFL.IDX PT, R8, R3, 0x1, 0x181f ;  /* 0x00381f0003087f89 */ /* 0x000fe400000e0000 */
[----:B------:R-:W-:Y:S02]  /*21550*/  VIADD R5, R0, 0x10 ;  /* 0x0000001000057836 */ /* 0x000fe40000000000 */
[----:B--2---:R-:W-:-:S02]  /*21560*/  IMAD R2, R6, R7, RZ ;  /* 0x0000000706027224 */ /* 0x004fc400078e02ff */
[----:B------:R-:W1:Y:S03]  /*21570*/  SHFL.IDX PT, R7, R4, RZ, 0x181f ;  /* 0x00181fff04077589 */ /* 0x000e6600000e0000 */
[-C--:B------:R-:W-:Y:S01]  /*21580*/  ISETP.GE.AND P4, PT, R0, R2.reuse, PT ;  /* 0x000000020000720c */ /* 0x080fe20003f86270 */
[----:B------:R-:W2:Y:S01]  /*21590*/  SHFL.IDX PT, R6, R3, RZ, 0x181f ;  /* 0x00181fff03067589 */ /* 0x000ea200000e0000 */
[----:B------:R-:W-:-:S03]  /*215a0*/  ISETP.GE.AND P2, PT, R5, R2, PT ;  /* 0x000000020500720c */ /* 0x000fc60003f46270 */
[----:B------:R-:W3:Y:S08]  /*215b0*/  SHFL.IDX PT, R5, R4, 0x1, 0x181f ;  /* 0x00381f0004057f89 */ /* 0x000ef000000e0000 */
[----:B-1----:R-:W-:-:S05]  /*215c0*/  @!P4 IADD3 R7, P3, R10, R7, RZ ;  /* 0x000000070a07c210 */ /* 0x002fca0007f7e0ff */
[----:B--2---:R-:W-:-:S05]  /*215d0*/  @!P4 IMAD.X R6, RZ, RZ, R6, P3 ;  /* 0x000000ffff06c224 */ /* 0x004fca00018e0606 */
[----:B------:R-:W-:-:S04]  /*215e0*/  @!P4 LOP3.LUT R7, R7, R6, RZ, 0x3c, !PT ;  /* 0x000000060707c212 */ /* 0x000fc800078e3cff */
[----:B------:R-:W-:-:S04]  /*215f0*/  @!P4 LOP3.LUT R6, R7, R6, RZ, 0x3c, !PT ;  /* 0x000000060706c212 */ /* 0x000fc800078e3cff */
[----:B------:R-:W-:-:S05]  /*21600*/  @!P4 LOP3.LUT R7, R7, R6, RZ, 0x3c, !PT ;  /* 0x000000060707c212 */ /* 0x000fca00078e3cff */
[----:B-----5:R-:W-:Y:S04]  /*21610*/  @!P4 LDGSTS.E.BYPASS.LTC128B.128 [R9+0x20400], desc[UR42][R6.64], !P0 ;  /* 0x204000000609cfae */ /* 0x020fe8000c101d6a */
[----:B------:R3:W-:Y:S02]  /*21620*/  @!P4 LDGSTS.E.BYPASS.LTC128B.128 [R9+0x24400], desc[UR42][R6.64+0x80], !P1 ;  /* 0x244000800609cfae */ /* 0x0007e4000c901d6a */
[----:B---3--:R-:W-:Y:S01]  /*21630*/  @!P2 IADD3 R7, P3, R10, R5, RZ ;  /* 0x000000050a07a210 */ /* 0x008fe20007f7e0ff */
[----:B------:R-:W-:-:S03]  /*21640*/  VIADD R5, R0, 0x20 ;  /* 0x0000002000057836 */ /* 0x000fc60000000000 */
[----:B------:R-:W-:-:S04]  /*21650*/  @!P2 IADD3.X R6, RZ, R8, RZ, P3, !PT ;  /* 0x00000008ff06a210 */ /* 0x000fc80001ffe4ff */
[----:B------:R-:W-:-:S04]  /*21660*/  @!P2 LOP3.LUT R7, R7, R6, RZ, 0x3c, !PT ;  /* 0x000000060707a212 */ /* 0x000fc800078e3cff */
[----:B------:R-:W-:-:S04]  /*21670*/  @!P2 LOP3.LUT R6, R7, R6, RZ, 0x3c, !PT ;  /* 0x000000060706a212 */ /* 0x000fc800078e3cff */
[----:B------:R-:W-:-:S05]  /*21680*/  @!P2 LOP3.LUT R7, R7, R6, RZ, 0x3c, !PT ;  /* 0x000000060707a212 */ /* 0x000fca00078e3cff */
[----:B------:R-:W-:Y:S04]  /*21690*/  @!P2 LDGSTS.E.BYPASS.LTC128B.128 [R9+0x20c00], desc[UR42][R6.64], !P0 ;  /* 0x20c000000609afae */ /* 0x000fe8000c101d6a */
[----:B------:R1:W-:Y:S01]  /*216a0*/  @!P2 LDGSTS.E.BYPASS.LTC128B.128 [R9+0x24c00], desc[UR42][R6.64+0x80], !P1 ;  /* 0x24c000800609afae */ /* 0x0003e2000c901d6a */
[----:B------:R-:W-:-:S03]  /*216b0*/  ISETP.GE.AND P2, PT, R5, R2, PT ;  /* 0x000000020500720c */ /* 0x000fc60003f46270 */
[----:B------:R-:W2:Y:S04]  /*216c0*/  SHFL.IDX PT, R5, R4, 0x2, 0x181f ;  /* 0x00581f0004057f89 */ /* 0x000ea800000e0000 */
[----:B-1----:R-:W1:Y:S06]  /*216d0*/  SHFL.IDX PT, R6, R3, 0x2, 0x181f ;  /* 0x00581f0003067f89 */ /* 0x002e6c00000e0000 */
[----:B--2---:R-:W-:-:S05]  /*216e0*/  @!P2 IADD3 R5, P3, R10, R5, RZ ;  /* 0x000000050a05a210 */ /* 0x004fca0007f7e0ff */
[----:B-1----:R-:W-:-:S04]  /*216f0*/  @!P2 IMAD.X R6, RZ, RZ, R6, P3 ;  /* 0x000000ffff06a224 */ /* 0x002fc800018e0606 */
[----:B------:R-:W-:Y:S01]  /*21700*/  @!P2 IMAD.MOV.U32 R7, RZ, RZ, R6 ;  /* 0x000000ffff07a224 */ /* 0x000fe200078e0006 */
[----:B------:R-:W-:Y:S01]  /*21710*/  @!P2 MOV R6, R5 ;  /* 0x000000050006a202 */ /* 0x000fe20000000f00 */
[----:B------:R-:W-:-:S04]  /*21720*/  VIADD R5, R0, 0x30 ;  /* 0x0000003000057836 */ /* 0x000fc80000000000 */
        /* <DEDUP_REMOVED lines=38> */
[----:B------:R-:W-:Y:S02]  /*21990*/  @!P2 MOV R6, R5 ;  /* 0x000000050006a202 */ /* 0x000fe40000000f00 */
[----:B------:R1:W2:Y:S04]  /*219a0*/  SHFL.IDX PT, R5, R3, 0x7, 0x181f ;  /* 0x00f81f0003057f89 */ /* 0x0002a800000e0000 */
[----:B------:R1:W-:Y:S04]  /*219b0*/  @!P2 LDGSTS.E.BYPASS.LTC128B.128 [R9+0x23400], desc[UR42][R6.64], !P0 ;  /* 0x234000000609afae */ /* 0x0003e8000c101d6a */
[----:B------:R1:W-:Y:S04]  /*219c0*/  @!P2 LDGSTS.E.BYPASS.LTC128B.128 [R9+0x27400], desc[UR42][R6.64+0x80], !P1 ;  /* 0x274000800609afae */ /* 0x0003e8000c901d6a */
[----:B------:R1:W3:Y:S02]  /*219d0*/  SHFL.IDX PT, R3, R4, 0x7, 0x181f ;  /* 0x00f81f0004037f89 */ /* 0x0002e400000e0000 */
.L_x_794:
[----:B------:R-:W-:Y:S01]  /*219e0*/  VIADD R0, R0, 0x70 ;  /* 0x0000007000007836 */ /* 0x000fe20000000000 */
[----:B------:R-:W-:Y:S04]  /*219f0*/  BSSY B0, `(.L_x_595) ;  /* 0x000000a000007945 */ /* 0x000fe80003800000 */
[----:B------:R-:W-:-:S13]  /*21a00*/  ISETP.GE.AND P2, PT, R0, R2, PT ;  /* 0x000000020000720c */ /* 0x000fda0003f46270 */
[----:B------:R-:W-:Y:S05]  /*21a10*/  @P2 BRA `(.L_x_596) ;  /* 0x00000000001c2947 */ /* 0x000fea0003800000 */
[----:B---3--:R-:W-:-:S05]  /*21a20*/  IADD3 R2, P2, R10, R3, RZ ;  /* 0x000000030a027210 */ /* 0x008fca0007f5e0ff */
[----:B-12---:R-:W-:-:S05]  /*21a30*/  IMAD.X R3, RZ, RZ, R5, P2 ;  /* 0x000000ffff037224 */ /* 0x006fca00010e0605 */
[----:B------:R-:W-:Y:S01]  /*21a40*/  @!PT LDS RZ, [RZ] ;  /* 0x00000000fffff984 */ /* 0x000fe20000000800 */
[----:B------:R-:W-:Y:S01]  /*21a50*/  @!PT LDS RZ, [RZ] ;  /* 0x00000000fffff984 */ /* 0x000fe20000000800 */
[----:B------:R-:W-:Y:S01]  /*21a60*/  @!PT LDS RZ, [RZ] ;  /* 0x00000000fffff984 */ /* 0x000fe20000000800 */
[----:B------:R4:W-:Y:S04]  /*21a70*/  LDGSTS.E.BYPASS.LTC128B.128 [R9+0x23c00], desc[UR42][R2.64], !P0 ;  /* 0x23c0000002097fae */ /* 0x0009e8000c101d6a */
[----:B------:R4:W-:Y:S02]  /*21a80*/  LDGSTS.E.BYPASS.LTC128B.128 [R9+0x27c00], desc[UR42][R2.64+0x80], !P1 ;  /* 0x27c0008002097fae */ /* 0x0009e4000c901d6a */
.L_x_596:
[----:B------:R-:W-:Y:S05]  /*21a90*/  BSYNC B0 ;  /* 0x0000000000007941 */ /* 0x000fea0003800000 */
.L_x_595:
[----:B-1--4-:R1:W5:Y:S01]  /*21aa0*/  LDL R9, [R1+0x4] ;  /* 0x0000040001097983 */ /* 0x0123620000100800 */
[----:B------:R-:W-:Y:S01]  /*21ab0*/  PLOP3.LUT P0, PT, PT, PT, PT, 0x80, 0x0 ;  /* 0x000000000000781c */ /* 0x000fe20003f0f070 */
[----:B------:R-:W-:-:S12]  /*21ac0*/  NOP ;  /* 0x0000000000007918 */ /* 0x000fd80000000000 */
.L_x_597:
[----:B------:R-:W4:Y:S01]  /*21ad0*/  LDL R2, [R1+0x4] ;  /* 0x0000040001027983 */ /* 0x000f220000100800 */
[----:B------:R-:W-:Y:S02]  /*21ae0*/  PLOP3.LUT P1, PT, P1, P0, PT, 0xa2, 0x0 ;  /* 0x000000000000781c */ /* 0x000fe40000f21472 */
[----:B----4-:R-:W-:-:S08]  /*21af0*/  @P0 R2UR P1, UR4, R2 ;  /* 0x00000000020402ca */ /* 0x010fd00000020000 */
[----:B------:R-:W-:-:S05]  /*21b00*/  @P0 PLOP3.LUT P0, PT, P1, PT, PT, 0x80, 0x0 ;  /* 0x000000000000081c */ /* 0x000fca0000f0f070 */
[----:B------:R-:W-:Y:S01]  /*21b10*/  @!P1 SYNCS.ARRIVE.TRANS64.RED.A0T1 RZ, [UR4+0x38800], RZ ;  /* 0x038800ffffff99a7 */ /* 0x000fe20008200404 */
[----:B------:R-:W-:Y:S07]  /*21b20*/  @!P1 ARRIVES.LDGSTSBAR.64.TRANSCNT [UR4+0x38800] ;  /* 0x03880000ff0099b0 */ /* 0x000fee0008000a84 */
[----:B------:R-:W-:Y:S05]  /*21b30*/  @P0 BRA.U.ANY `(.L_x_597) ;  /* 0xfffffffd00e40947 */ /* 0x000fea000393ffff */
[----:B---3--:R-:W3:Y:S02]  /*21b40*/  LDL.LU R3, [R1+0x64] ;  /* 0x0000640001037983 */ /* 0x008ee40000300800 */
[----:B---3--:R-:W-:-:S05]  /*21b50*/  VIADD R3, R3, 0x1 ;  /* 0x0000000103037836 */ /* 0x008fca0000000000 */
[----:B------:R3:W-:Y:S01]  /*21b60*/  STL [R1+0x64], R3 ;  /* 0x0000640301007387 */ /* 0x0007e20000100800 */
[----:B------:R-:W-:-:S04]  /*21b70*/  LEA.HI R0, R3, R3, RZ, 0x1 ;  /* 0x0000000303007211 */ /* 0x000fc800078f08ff */
[----:B------:R-:W-:-:S04]  /*21b80*/  LOP3.LUT R0, R0, 0xfffffffe, RZ, 0xc0, !PT ;  /* 0xfffffffe00007812 */ /* 0x000fc800078ec0ff */
[----:B------:R-:W-:-:S04]  /*21b90*/  IADD3 R0, R3, -R0, RZ ;  /* 0x8000000003007210 */ /* 0x000fc80007ffe0ff */
[----:B------:R-:W-:Y:S01]  /*21ba0*/  SHF.L.U32 R0, R0, 0x1f, RZ ;  /* 0x0000001f00007819 */ /* 0x000fe200000006ff */
[----:B------:R-:W-:Y:S01]  /*21bb0*/  NOP ;  /* 0x0000000000007918 */ /* 0x000fe20000000000 */
[----:B------:R3:W-:Y:S01]  /*21bc0*/  SYNCS.ARRIVE.TRANS64.A1T0 RZ, [R2+URZ+0x38800], RZ ;  /* 0x038800ff02ff79a7 */ /* 0x0007e2000810003f */
[----:B------:R-:W-:Y:S01]  /*21bd0*/  BSSY B0, `(.L_x_598) ;  /* 0x0000003000007945 */ /* 0x000fe20003800000 */
[----:B------:R-:W4:Y:S03]  /*21be0*/  SYNCS.PHASECHK.TRANS64.TRYWAIT P0, [R2+URZ+0x38820], R0 ;  /* 0x03882000020075a7 */ /* 0x000f26000800017f */
[----:B---34-:R-:W-:Y:S05]  /*21bf0*/  @!P0 BRA `(.L_x_599) ;  /* 0x0000006800508947 */ /* 0x018fea0003800000 */
.L_x_795:
[----:B------:R-:W-:Y:S05]  /*21c00*/  BSYNC B0 ;  /* 0x0000000000007941 */ /* 0x000fea0003800000 */
.L_x_598:
[----:B---3--:R-:W3:Y:S02]  /*21c10*/  LDL.LU R2, [R1+0x50] ;  /* 0x0000500001027983 */ /* 0x008ee40000300800 */
[----:B---3--:R-:W-:-:S13]  /*21c20*/  ISETP.GE.AND P0, PT, R2, 0x81, PT ;  /* 0x000000810200780c */ /* 0x008fda0003f06270 */
[----:B------:R-:W-:Y:S05]  /*21c30*/  @!P0 BRA `(.L_x_600) ;  /* 0x0000001000fc8947 */ /* 0x000fea0003800000 */
[----:B------:R-:W3:Y:S04]  /*21c40*/  LDL.LU R2, [R1+0x54] ;  /* 0x0000540001027983 */ /* 0x000ee80000300800 */
[----:B------:R4:W5:Y:S01]  /*21c50*/  LDL.LU R0, [R1+0x8] ;  /* 0x0000080001007983 */ /* 0x0009620000300800 */
[----:B---3--:R-:W-:-:S03]  /*21c60*/  LEA.HI.SX32 R3, R2, 0xfffffffe, 0x19 ;  /* 0xfffffffe02037811 */ /* 0x008fc600078fcaff */
[----:B------:R4:W5:Y:S04]  /*21c70*/  LDL.LU R2, [R1+0x10] ;  /* 0x0000100001027983 */ /* 0x0009680000300800 */
.L_x_622:
[----:B---3--:R-:W3:Y:S01]  /*21c80*/  LDL R4, [R1+0x24] ;  /* 0x0000240001047983 */ /* 0x008ee20000100800 */
[----:B--2--5:R-:W-:Y:S01]  /*21c90*/  VIADD R5, R0, 0x1 ;  /* 0x0000000100057836 */ /* 0x024fe20000000000 */
        /* <DEDUP_REMOVED lines=8> */
[----:B------:R2:W-:Y:S01]  /*21d20*/  STL [R1+0x8], R10 ;  /* 0x0000080a01007387 */ /* 0x0005e20000100800 */
[----:B------:R-:W-:Y:S05]  /*21d30*/  @!P1 BRA `(.L_x_602) ;  /* 0x0000000800289947 */ /* 0x000fea0003800000 */
[----:B------:R-:W-:Y:S01]  /*21d40*/  ULDC.64 UR4, c[0x0][0x418] ;  /* 0x0001060000047ab9 */ /* 0x000fe20000000a00 */
[----:B------:R-:W-:Y:S01]  /*21d50*/  IMAD.MOV.U32 R8, RZ, RZ, R3 ;  /* 0x000000ffff087224 */ /* 0x000fe200078e0003 */
[----:B------:R-:W-:-:S04]  /*21d60*/  ISETP.NE.U32.AND P0, PT, RZ, UR4, PT ;  /* 0x00000004ff007c0c */ /* 0x000fc8000bf05070 */
[----:B------:R-:W-:-:S13]  /*21d70*/  ISETP.NE.AND.EX P0, PT, RZ, UR5, PT, P0 ;  /* 0x00000005ff007c0c */ /* 0x000fda000bf05300 */
[----:B------:R-:W-:Y:S05]  /*21d80*/  @!P0 BRA `(.L_x_603) ;  /* 0x0000000000508947 */ /* 0x000fea0003800000 */
[----:B------:R-:W3:Y:S01]  /*21d90*/  LDL R12, [R1+0x28] ;  /* 0x00002800010c7983 */ /* 0x000ee20000100800 */
[----:B------:R-:W5:Y:S01]  /*21da0*/  LDC R7, c[0x0][0x43c] ;  /* 0x00010f00ff077b82 */ /* 0x000f620000000800 */
[----:B------:R-:W-:Y:S02]  /*21db0*/  ULDC.64 UR6, c[0x0][0x428] ;  /* 0x00010a0000067ab9 */ /* 0x000fe40000000a00 */
[----:B------:R-:W2:Y:S01]  /*21dc0*/  LDL R11, [R1+0x18] ;  /* 0x00001800010b7983 */ /* 0x000ea20000100800 */
[----:B-----5:R-:W-:-:S13]  /*21dd0*/  ISETP.NE.AND P0, PT, R7, 0x1, PT ;  /* 0x000000010700780c */ /* 0x020fda0003f05270 */
[----:B------:R-:W5:Y:S02]  /*21de0*/  @P0 LDC.64 R4, c[0x0][0x440] ;  /* 0x00011000ff040b82 */ /* 0x000f640000000a00 */
[----:B-----5:R-:W-:-:S04]  /*21df0*/  @P0 IMAD.HI.U32 R6, R3, R4, RZ ;  /* 0x0000000403060227 */ /* 0x020fc800078e00ff */
[----:B------:R-:W-:Y:S01]  /*21e00*/  IMAD.MOV.U32 R4, RZ, RZ, R3 ;  /* 0x000000ffff047224 */ /* 0x000fe200078e0003 */
[----:B------:R-:W-:-:S04]  /*21e10*/  @P0 SHF.R.U32.HI R4, RZ, R5, R6 ;  /* 0x00000005ff040219 */ /* 0x000fc80000011606 */
[----:B------:R-:W-:Y:S02]  /*21e20*/  SHF.R.S32.HI R5, RZ, 0x1f, R4 ;  /* 0x0000001fff057819 */ /* 0x000fe40000011404 */
[----:B------:R-:W-:-:S05]  /*21e30*/  IADD3 R8, -R4, RZ, RZ ;  /* 0x000000ff04087210 */ /* 0x000fca0007ffe1ff */
[----:B------:R-:W-:Y:S02]  /*21e40*/  IMAD R8, R7, R8, R3 ;  /* 0x0000000807087224 */ /* 0x000fe400078e0203 */
[----:B---3--:R-:W-:-:S04]  /*21e50*/  IMAD R6, R12, UR6, RZ ;  /* 0x000000060c067c24 */ /* 0x008fc8000f8e02ff */
[C---:B--2---:R-:W-:Y:S02]  /*21e60*/  IMAD R6, R11.reuse, UR7, R6 ;  /* 0x000000070b067c24 */ /* 0x044fe4000f8e0206 */
[----:B------:R-:W-:-:S04]  /*21e70*/  IMAD.WIDE.U32 R4, R11, UR6, R4 ;  /* 0x000000060b047c25 */ /* 0x000fc8000f8e0004 */
[----:B------:R-:W-:Y:S01]  /*21e80*/  IMAD.IADD R5, R6, 0x1, R5 ;  /* 0x0000000106057824 */ /* 0x000fe200078e0205 */
[----:B------:R-:W-:-:S04]  /*21e90*/  LEA R6, P0, R4, UR4, 0x2 ;  /* 0x0000000404067c11 */ /* 0x000fc8000f8010ff */
[----:B------:R-:W-:-:S05]  /*21ea0*/  LEA.HI.X R7, R4, UR5, R5, 0x2, P0 ;  /* 0x0000000504077c11 */ /* 0x000fca00080f1405 */
[----:B------:R-:W2:Y:S04]  /*21eb0*/  LDG.E R4, desc[UR42][R6.64] ;  /* 0x0000002a06047981 */ /* 0x000ea8000c1e1900 */
[----:B--2---:R3:W-:Y:S02]  /*21ec0*/  STL [R1], R4 ;  /* 0x0000000401007387 */ /* 0x0047e40000100800 */
.L_x_603:
[----:B------:R-:W5:Y:S01]  /*21ed0*/  LDL R5, [R1+0x4] ;  /* 0x0000040001057983 */ /* 0x000f620000100800 */
[----:B---3--:R-:W3:Y:S01]  /*21ee0*/  S2R R4, SR_TID.X ;  /* 0x0000000000047919 */ /* 0x008ee20000002100 */
[----:B------:R-:W-:Y:S01]  /*21ef0*/  BSSY B1, `(.L_x_604) ;  /* 0x0000007000017945 */ /* 0x000fe20003800000 */
[----:B---3--:R-:W-:-:S04]  /*21f00*/  LOP3.LUT R4, R4, 0x7f, RZ, 0xc0, !PT ;  /* 0x0000007f04047812 */ /* 0x008fc800078ec0ff */
[----:B------:R-:W-:Y:S01]  /*21f10*/  ISETP.NE.AND P1, PT, R4, RZ, PT ;  /* 0x000000ff0400720c */ /* 0x000fe20003f25270 */
[----:B-----5:R-:W-:Y:S01]  /*21f20*/  IMAD R6, R10, 0x8, R5 ;  /* 0x000000080a067824 */ /* 0x020fe200078e0205 */
[----:B------:R-:W-:-:S04]  /*21f30*/  SHF.L.U32 R5, R9, 0x1f, RZ ;  /* 0x0000001f09057819 */ /* 0x000fc800000006ff */
[----:B------:R-:W3:Y:S02]  /*21f40*/  SYNCS.PHASECHK.TRANS64.TRYWAIT P0, [R6+URZ+0x38880], R5 ;  /* 0x03888005060075a7 */ /* 0x000ee4000800017f */
[----:B---3--:R-:W-:Y:S05]  /*21f50*/  @!P0 BRA `(.L_x_605) ;  /* 0x0000006400908947 */ /* 0x008fea0003800000 */
.L_x_796:
[----:B------:R-:W-:Y:S05]  /*21f60*/  BSYNC B1 ;  /* 0x0000000000017941 */ /* 0x000fea0003800000 */
.L_x_604:
[----:B------:R-:W-:Y:S04]  /*21f70*/  BSSY B1, `(.L_x_606) ;  /* 0x0000009000017945 */ /* 0x000fe80003800000 */
[----:B------:R-:W-:Y:S05]  /*21f80*/  @P1 BRA `(.L_x_607) ;  /* 0x00000000001c1947 */ /* 0x000fea0003800000 */
[----:B------:R-:W5:Y:S02]  /*21f90*/  S2R R4, SR_TID.X ;  /* 0x0000000000047919 */ /* 0x000f640000002100 */
[----:B-----5:R-:W-:Y:S01]  /*21fa0*/  LOP3.LUT R7, R4, 0x1f, RZ, 0xc0, !PT ;  /* 0x0000001f04077812 */ /* 0x020fe200078ec0ff */
[----:B------:R-:W-:-:S03]  /*21fb0*/  IMAD.MOV.U32 R4, RZ, RZ, 0x8000 ;  /* 0x00008000ff047424 */ /* 0x000fc600078e00ff */
[----:B------:R-:W-:Y:S01]  /*21fc0*/  ISETP.NE.AND P0, PT, R7, RZ, PT ;  /* 0x000000ff0700720c */ /* 0x000fe20003f05270 */
[----:B------:R0:W-:-:S12]  /*21fd0*/  SYNCS.ARRIVE.TRANS64 RZ, [R6+URZ+0x38870], R4 ;  /* 0x0388700406ff79a7 */ /* 0x0001d8000800003f */
[----:B0-----:R-:W-:Y:S05]  /*21fe0*/  @!P0 BRA `(.L_x_607) ;  /* 0x0000000000048947 */ /* 0x001fea0003800000 */
[----:B------:R-:W-:Y:S01]  /*21ff0*/  BPT.TRAP 0x1 ;  /* 0x000000040000795c */ /* 0x000fe20000300000 */
.L_x_607:
[----:B------:R-:W-:Y:S05]  /*22000*/  BSYNC B1 ;  /* 0x0000000000017941 */ /* 0x000fea0003800000 */
.L_x_606:
[----:B--2---:R-:W2:Y:S04]  /*22010*/  LDL R9, [R1+0x4] ;  /* 0x0000040001097983 */ /* 0x004ea80000100800 */
[----:B------:R-:W2:Y:S04]  /*22020*/  LDL R4, [R1+0x8] ;  /* 0x0000080001047983 */ /* 0x000ea80000100800 */
[----:B------:R-:W5:Y:S01]  /*22030*/  LDL R7, [R1+0x2c] ;  /* 0x00002c0001077983 */ /* 0x000f620000100800 */
[----:B------:R-:W-:Y:S01]  /*22040*/  MOV R13, RZ ;  /* 0x000000ff000d7202 */ /* 0x000fe20000000f00 */
[----:B------:R-:W-:Y:S01]  /*22050*/  UIADD3 UR4, UP0, UR44, 0x470, URZ ;  /* 0x000004702c047890 */ /* 0x000fe2000ff1e03f */
[----:B------:R-:W-:Y:S01]  /*22060*/  PLOP3.LUT P0, PT, PT, PT, PT, 0x80, 0x0 ;  /* 0x000000000000781c */ /* 0x000fe20003f0f070 */
[----:B------:R-:W-:Y:S01]  /*22070*/  UMOV UR6, 0x0 ;  /* 0x0000000000067882 */ /* 0x000fe20000000000 */
[----:B------:R-:W-:Y:S01]  /*22080*/  R2UR UR10, R13 ;  /* 0x000000000d0a72ca */ /* 0x000fe200000e0000 */
[----:B------:R-:W-:Y:S01]  /*22090*/  UIADD3.X UR5, URZ, UR45, URZ, UP0, !UPT ;  /* 0x0000002d3f057290 */ /* 0x000fe200087fe43f */
[----:B------:R-:W-:Y:S01]  /*220a0*/  UMOV UR7, 0x14f00000 ;  /* 0x14f0000000077882 */ /* 0x000fe20000000000 */
[----:B--2---:R-:W-:-:S02]  /*220b0*/  IMAD R4, R4, 0x8000, R9 ;  /* 0x0000800004047824 */ /* 0x004fc400078e0209 */
[----:B-----5:R-:W-:-:S03]  /*220c0*/  IMAD R8, R8, 0x80, R7 ;  /* 0x0000008008087824 */ /* 0x020fc600078e0207 */
[----:B------:R-:W-:Y:S01]  /*220d0*/  IADD3 R9, R4, 0x10400, RZ ;  /* 0x0001040004097810 */ /* 0x000fe20007ffe0ff */
[----:B------:R-:W-:-:S07]  /*220e0*/  VIADD R7, R6, 0x38870 ;  /* 0x0003887006077836 */ /* 0x000fce0000000000 */
.L_x_608:
[----:B------:R-:W2:Y:S01]  /*220f0*/  LDL R10, [R1] ;  /* 0x00000000010a7983 */ /* 0x000ea20000100800 */
[----:B------:R-:W-:-:S13]  /*22100*/  @P0 ELECT P2, URZ, PT ;  /* 0x00000000003f082f */ /* 0x000fda0003840000 */
[----:B------:R-:W-:Y:S02]  /*22110*/  @P2 R2UR UR12, R18 ;  /* 0x00000000120c22ca */ /* 0x000fe400000e0000 */
[----:B------:R-:W-:Y:S02]  /*22120*/  @P2 R2UR UR11, R8 ;  /* 0x00000000080b22ca */ /* 0x000fe400000e0000 */
[----:B------:R-:W-:Y:S02]  /*22130*/  @P2 R2UR UR9, R7 ;  /* 0x00000000070922ca */ /* 0x000fe400000e0000 */
[----:B------:R-:W-:Y:S02]  /*22140*/  @P2 R2UR UR8, R9 ;  /* 0x00000000090822ca */ /* 0x000fe400000e0000 */
[----:B------:R-:W-:Y:S02]  /*22150*/  @P2 PLOP3.LUT P0, PT, P2, PT, PT, 0x8, 0x0 ;  /* 0x000000000000281c */ /* 0x000fe4000170e170 */
[----:B--2---:R-:W-:-:S02]  /*22160*/  @P2 R2UR UR13, R10 ;  /* 0x000000000a0d22ca */ /* 0x004fc400000e0000 */
[----:B------:R-:W-:-:S11]  /*22170*/  PLOP3.LUT P2, PT, PT, PT, PT, 0x8, 0x0 ;  /* 0x000000000000781c */ /* 0x000fd60003f4e170 */
        /* <DEDUP_REMOVED lines=8> */
.L_x_609:
        /* <DEDUP_REMOVED lines=11> */
[----:B------:R-:W2:Y:S01]  /*222b0*/  SYNCS.PHASECHK.TRANS64.TRYWAIT P0, [R6+URZ+0x38840], R5 ;  /* 0x03884005060075a7 */ /* 0x000ea2000800017f */
[----:B------:R-:W-:Y:S04]  /*222c0*/  BSSY B1, `(.L_x_610) ;  /* 0x0000002000017945 */ /* 0x000fe80003800000 */
[----:B--2---:R-:W-:Y:S05]  /*222d0*/  @!P0 BRA `(.L_x_611) ;  /* 0x0000006000c48947 */ /* 0x004fea0003800000 */
.L_x_797:
[----:B------:R-:W-:Y:S05]  /*222e0*/  BSYNC B1 ;  /* 0x0000000000017941 */ /* 0x000fea0003800000 */
.L_x_610:
[----:B------:R-:W-:Y:S01]  /*222f0*/  BSSY B1, `(.L_x_612) ;  /* 0x000000b000017945 */ /* 0x000fe20003800000 */
[----:B------:R-:W-:Y:S01]  /*22300*/  IMAD.MOV.U32 R10, RZ, RZ, 0x0 ;  /* 0x00000000ff0a7424 */ /* 0x000fe200078e00ff */
[----:B------:R-:W-:Y:S02]  /*22310*/  MOV R11, 0x14f00000 ;  /* 0x14f00000000b7802 */ /* 0x000fe40000000f00 */
[----:B------:R-:W-:Y:S05]  /*22320*/  @P1 BRA `(.L_x_613) ;  /* 0x00000000001c1947 */ /* 0x000fea0003800000 */
[----:B------:R-:W5:Y:S01]  /*22330*/  S2R R7, SR_TID.X ;  /* 0x0000000000077919 */ /* 0x000f620000002100 */
[----:B--23--:R-:W-:-:S04]  /*22340*/  IMAD.MOV.U32 R5, RZ, RZ, 0x8000 ;  /* 0x00008000ff057424 */ /* 0x00cfc800078e00ff */
[----:B------:R2:W-:Y:S01]  /*22350*/  SYNCS.ARRIVE.TRANS64 RZ, [R6+URZ+0x38830], R5 ;  /* 0x0388300506ff79a7 */ /* 0x0005e2000800003f */
[----:B-----5:R-:W-:-:S04]  /*22360*/  LOP3.LUT R7, R7, 0x1f, RZ, 0xc0, !PT ;  /* 0x0000001f07077812 */ /* 0x020fc800078ec0ff */
[----:B------:R-:W-:-:S13]  /*22370*/  ISETP.NE.AND P0, PT, R7, RZ, PT ;  /* 0x000000ff0700720c */ /* 0x000fda0003f05270 */
[----:B--2---:R-:W-:Y:S05]  /*22380*/  @!P0 BRA `(.L_x_613) ;  /* 0x0000000000048947 */ /* 0x004fea0003800000 */
[----:B------:R-:W-:Y:S01]  /*22390*/  BPT.TRAP 0x1 ;  /* 0x000000040000795c */ /* 0x000fe20000300000 */
.L_x_613:
[----:B------:R-:W-:Y:S05]  /*223a0*/  BSYNC B1 ;  /* 0x0000000000017941 */ /* 0x000fea0003800000 */
.L_x_612:
[----:B------:R-:W-:Y:S01]  /*223b0*/  R2UR UR10, R13 ;  /* 0x000000000d0a72ca */ /* 0x000fe200000e0000 */
[----:B------:R-:W-:Y:S01]  /*223c0*/  UIADD3 UR4, UP0, UR44, 0x370, URZ ;  /* 0x000003702c047890 */ /* 0x000fe2000ff1e03f */
[----:B------:R-:W-:Y:S01]  /*223d0*/  R2UR UR6, R10 ;  /* 0x000000000a0672ca */ /* 0x000fe200000e0000 */
[----:B--23--:R-:W-:Y:S01]  /*223e0*/  VIADD R6, R6, 0x38830 ;  /* 0x0003883006067836 */ /* 0x00cfe20000000000 */
[----:B------:R-:W-:Y:S01]  /*223f0*/  R2UR UR7, R11 ;  /* 0x000000000b0772ca */ /* 0x000fe200000e0000 */
[----:B------:R-:W-:Y:S01]  /*22400*/  VIADD R5, R4, 0x28400 ;  /* 0x0002840004057836 */ /* 0x000fe20000000000 */
[----:B------:R-:W-:Y:S01]  /*22410*/  PLOP3.LUT P0, PT, PT, PT, PT, 0x80, 0x0 ;  /* 0x000000000000781c */ /* 0x000fe20003f0f070 */
[----:B------:R-:W-:-:S12]  /*22420*/  UIADD3.X UR5, URZ, UR45, URZ, UP0, !UPT ;  /* 0x0000002d3f057290 */ /* 0x000fd800087fe43f */
.L_x_614:
        /* <DEDUP_REMOVED lines=11> */
[----:B------:R-:W-:Y:S02]  /*224e0*/  R2UR UR10, R12 ;  /* 0x000000000c0a72ca */ /* 0x000fe400000e0000 */
[----:B------:R-:W-:Y:S02]  /*224f0*/  R2UR UR6, R10 ;  /* 0x000000000a0672ca */ /* 0x000fe400000e0000 */
[----:B------:R-:W-:Y:S02]  /*22500*/  R2UR UR7, R11 ;  /* 0x000000000b0772ca */ /* 0x000fe400000e0000 */
[----:B------:R-:W-:Y:S02]  /*22510*/  PLOP3.LUT P0, PT, PT, PT, PT, 0x80, 0x0 ;  /* 0x000000000000781c */ /* 0x000fe40003f0f070 */
[----:B------:R-:W-:-:S11]  /*22520*/  IADD3 R4, R4, 0x2c400, RZ ;  /* 0x0002c40004047810 */ /* 0x000fd60007ffe0ff */
.L_x_615:
        /* <DEDUP_REMOVED lines=10> */
[----:B---3--:R-:W-:Y:S05]  /*225d0*/  @P0 BRA.U.ANY `(.L_x_615) ;  /* 0xfffffffd00d40947 */ /* 0x008fea000393ffff */
.L_x_602:
[----:B------:R-:W-:Y:S05]  /*225e0*/  BSYNC B0 ;  /* 0x0000000000007941 */ /* 0x000fea0003800000 */
.L_x_601:
[----:B------:R-:W-:-:S06]  /*225f0*/  UISETP.NE.AND UP0, UPT, UR36, 0x3, UPT ;  /* 0x000000032400788c */ /* 0x000fcc000bf05270 */
[----:B------:R-:W-:-:S13]  /*22600*/  PLOP3.LUT P0, PT, PT, PT, UP0, 0x80, 0x0 ;  /* 0x000000000000781c */ /* 0x000fda0003f0f008 */
[----:B------:R-:W-:Y:S05]  /*22610*/  @!P0 BRA `(.L_x_616) ;  /* 0x0000000000048947 */ /* 0x000fea0003800000 */
[----:B------:R-:W-:Y:S01]  /*22620*/  BPT.TRAP 0x1 ;  /* 0x000000040000795c */ /* 0x000fe20000300000 */
.L_x_616:
[----:B------:R-:W3:Y:S01]  /*22630*/  LDL R5, [R1+0x4] ;  /* 0x0000040001057983 */ /* 0x000ee20000100800 */
[----:B------:R-:W-:Y:S01]  /*22640*/  IMAD.U32 R4, RZ, RZ, UR38 ;  /* 0x00000026ff047e24 */ /* 0x000fe2000f8e00ff */
[----:B------:R-:W-:Y:S04]  /*22650*/  BSSY B0, `(.L_x_617) ;  /* 0x0000007000007945 */ /* 0x000fe80003800000 */
[----:B------:R-:W-:Y:S02]  /*22660*/  ISETP.NE.AND P1, PT, R4, 0x3, PT ;  /* 0x000000030400780c */ /* 0x000fe40003f25270 */
[----:B------:R-:W-:-:S04]  /*22670*/  LOP3.LUT R4, R2, 0x1, RZ, 0x3c, !PT ;  /* 0x0000000102047812 */ /* 0x000fc800078e3cff */
[----:B------:R-:W-:Y:S01]  /*22680*/  SHF.L.U32 R4, R4, 0x1f, RZ ;  /* 0x0000001f04047819 */ /* 0x000fe200000006ff */
[----:B---3--:R-:W-:-:S04]  /*22690*/  IMAD R20, R0, 0x8, R5 ;  /* 0x0000000800147824 */ /* 0x008fc800078e0205 */
[----:B------:R-:W3:Y:S02]  /*226a0*/  SYNCS.PHASECHK.TRANS64.TRYWAIT P0, [R20+URZ+0x38870], R4 ;  /* 0x03887004140075a7 */ /* 0x000ee4000800017f */
[----:B---3--:R-:W-:Y:S05]  /*226b0*/  @!P0 BRA `(.L_x_618) ;  /* 0x0000005c00e08947 */ /* 0x008fea0003800000 */
.L_x_798:
[----:B------:R-:W-:Y:S05]  /*226c0*/  BSYNC B0 ;  /* 0x0000000000007941 */ /* 0x000fea0003800000 */
.L_x_617:
[----:B------:R-:W-:Y:S05]  /*226d0*/  @!P1 BRA `(.L_x_619) ;  /* 0x0000000000049947 */ /* 0x000fea0003800000 */
[----:B------:R-:W-:Y:S01]  /*226e0*/  BPT.TRAP 0x1 ;  /* 0x000000040000795c */ /* 0x000fe20000300000 */
.L_x_619:
[----:B------:R-:W-:Y:S01]  /*226f0*/  SHF.L.U32 R2, R2, 0x1f, RZ ;  /* 0x0000001f02027819 */ /* 0x000fe200000006ff */
[----:B------:R-:W-:-:S03]  /*22700*/  IMAD.SHL.U32 R12, R0, 0x8000, RZ ;  /* 0x00008000000c7824 */ /* 0x000fc600078e00ff */
[----:B------:R-:W5:Y:S02]  /*22710*/  SYNCS.PHASECHK.TRANS64.TRYWAIT P0, [R20+URZ+0x38860], R2 ;  /* 0x03886002140075a7 */ /* 0x000f64000800017f */
[----:B-----5:R-:W-:Y:S05]  /*22720*/  @!P0 BRA `(.L_x_620) ;  /* 0x0000005c00d88947 */ /* 0x020fea0003800000 */
.L_x_799:
[----:B------:R-:W5:Y:S04]  /*22730*/  LDL R0, [R1+0x34] ;  /* 0x0000340001007983 */ /* 0x000f680000100800 */
[----:B------:R-:W2:Y:S04]  /*22740*/  LDL R13, [R1+0x4] ;  /* 0x00000400010d7983 */ /* 0x000ea80000100800 */
[----:B------:R-:W4:Y:S04]  /*22750*/  LDL R17, [R1+0x20] ;  /* 0x0000200001117983 */ /* 0x000f280000100800 */
[----:B------:R-:W4:Y:S01]  /*22760*/  LDL R14, [R1+0x30] ;  /* 0x00003000010e7983 */ /* 0x000f220000100800 */
[----:B------:R-:W-:Y:S05]  /*22770*/  WARPSYNC.ALL ;  /* 0x0000000000007948 */ /* 0x000fea0003800000 */
[----:B-----5:R-:W-:-:S04]  /*22780*/  LOP3.LUT R0, R12, R0, RZ, 0xfc, !PT ;  /* 0x000000000c007212 */ /* 0x020fc800078efcff */
[----:B--2---:R-:W-:-:S05]  /*22790*/  IADD3 R0, R13, R0, RZ ;  /* 0x000000000d007210 */ /* 0x004fca0007ffe0ff */
[----:B---3--:R-:W2:Y:S01]  /*227a0*/  LDSM.16.MT88.4 R4, [R0+0x10400] ;  /* 0x010400000004783b */ /* 0x008ea20000004200 */
[----:B----4-:R-:W-:Y:S01]  /*227b0*/  IMAD.IADD R2, R17, 0x1, R0 ;  /* 0x0000000111027824 */ /* 0x010fe200078e0200 */
[----:B------:R-:W-:Y:S02]  /*227c0*/  LOP3.LUT R21, R12, R14, RZ, 0xfc, !PT ;  /* 0x0000000e0c157212 */ /* 0x000fe400078efcff */
[C-C-:B--2---:R-:W-:Y:S02]  /*227d0*/  PRMT R8, R4.reuse, 0x6420, R5.reuse ;  /* 0x0000642004087816 */ /* 0x144fe40000000005 */
[----:B------:R-:W-:Y:S02]  /*227e0*/  PRMT R9, R4, 0x7531, R5 ;  /* 0x0000753104097816 */ /* 0x000fe40000000005 */
[C-C-:B------:R-:W-:Y:S02]  /*227f0*/  PRMT R10, R6.reuse, 0x6420, R7.reuse ;  /* 0x00006420060a7816 */ /* 0x140fe40000000007 */
[----:B------:R-:W-:-:S02]  /*22800*/  PRMT R11, R6, 0x7531, R7 ;  /* 0x00007531060b7816 */ /* 0x000fc40000000007 */
[----:B------:R-:W2:Y:S01]  /*22810*/  LDSM.16.MT88.4 R4, [R2+0x10400] ;  /* 0x010400000204783b */ /* 0x000ea20000004200 */
[----:B------:R-:W-:-:S05]  /*22820*/  IMAD.IADD R21, R13, 0x1, R21 ;  /* 0x000000010d157824 */ /* 0x000fca00078e0215 */
[----:B------:R2:W-:Y:S02]  /*22830*/  STSM.16.M88.4 [R21+0x400], R8 ;  /* 0x0004000815007844 */ /* 0x0005e40000000200 */
[C-C-:B--2---:R-:W-:Y:S02]  /*22840*/  PRMT R8, R4.reuse, 0x6420, R5.reuse ;  /* 0x0000642004087816 */ /* 0x144fe40000000005 */
[----:B------:R-:W-:Y:S02]  /*22850*/  PRMT R9, R4, 0x7531, R5 ;  /* 0x0000753104097816 */ /* 0x000fe40000000005 */
[C-C-:B------:R-:W-:Y:S02]  /*22860*/  PRMT R10, R6.reuse, 0x6420, R7.reuse ;  /* 0x00006420060a7816 */ /* 0x140fe40000000007 */
[----:B------:R-:W-:-:S05]  /*22870*/  PRMT R11, R6, 0x7531, R7 ;  /* 0x00007531060b7816 */ /* 0x000fca0000000007 */
[----:B------:R-:W-:Y:S04]  /*22880*/  STSM.16.M88.4 [R21+0x2400], R8 ;  /* 0x0024000815007844 */ /* 0x000fe80000000200 */
[----:B------:R-:W2:Y:S02]  /*22890*/  LDSM.16.MT88.4 R4, [R0+0x14400] ;  /* 0x014400000004783b */ /* 0x000ea40000004200 */
[C-C-:B--2---:R-:W-:Y:S02]  /*228a0*/  PRMT R12, R4.reuse, 0x6420, R5.reuse ;  /* 0x00006420040c7816 */ /* 0x144fe40000000005 */
[----:B------:R-:W-:Y:S02]  /*228b0*/  PRMT R13, R4, 0x7531, R5 ;  /* 0x00007531040d7816 */ /* 0x000fe40000000005 */
[----:B------:R-:W-:-:S02]  /*228c0*/  PRMT R14, R6, 0x6420, R7 ;  /* 0x00006420060e7816 */ /* 0x000fc40000000007 */
[----:B------:R-:W-:Y:S02]  /*228d0*/  PRMT R15, R6, 0x7531, R7 ;  /* 0x00007531060f7816 */ /* 0x000fe40000000007 */
[----:B------:R-:W2:Y:S04]  /*228e0*/  LDSM.16.MT88.4 R4, [R2+0x14400] ;  /* 0x014400000204783b */ /* 0x000ea80000004200 */
[----:B------:R-:W-:Y:S01]  /*228f0*/  STSM.16.M88.4 [R21+0x4400], R12 ;  /* 0x0044000c15007844 */ /* 0x000fe20000000200 */
[C-C-:B--2---:R-:W-:Y:S02]  /*22900*/  PRMT R8, R4.reuse, 0x6420, R5.reuse ;  /* 0x0000642004087816 */ /* 0x144fe40000000005 */
[----:B------:R-:W-:Y:S02]  /*22910*/  PRMT R9, R4, 0x7531, R5 ;  /* 0x0000753104097816 */ /* 0x000fe40000000005 */
[----:B------:R-:W-:-:S02]  /*22920*/  PRMT R10, R6, 0x6420, R7 ;  /* 0x00006420060a7816 */ /* 0x000fc40000000007 */
[----:B------:R-:W-:-:S05]  /*22930*/  PRMT R11, R6, 0x7531, R7 ;  /* 0x00007531060b7816 */ /* 0x000fca0000000007 */
[----:B------:R2:W-:Y:S04]  /*22940*/  STSM.16.M88.4 [R21+0x6400], R8 ;  /* 0x0064000815007844 */ /* 0x0005e80000000200 */
[----:B------:R-:W3:Y:S04]  /*22950*/  LDSM.16.MT88.4 R4, [R0+0x11400] ;  /* 0x011400000004783b */ /* 0x000ee80000004200 */
[----:B--2---:R-:W2:Y:S01]  /*22960*/  LDL R11, [R1+0x1c] ;  /* 0x00001c00010b7983 */ /* 0x004ea20000100800 */
[C-C-:B---3--:R-:W-:Y:S02]  /*22970*/  PRMT R12, R4.reuse, 0x6420, R5.reuse ;  /* 0x00006420040c7816 */ /* 0x148fe40000000005 */
[----:B------:R-:W-:-:S02]  /*22980*/  PRMT R13, R4, 0x7531, R5 ;  /* 0x00007531040d7816 */ /* 0x000fc40000000005 */
[C-C-:B------:R-:W-:Y:S02]  /*22990*/  PRMT R14, R6.reuse, 0x6420, R7.reuse ;  /* 0x00006420060e7816 */ /* 0x140fe40000000007 */
[----:B------:R-:W-:Y:S02]  /*229a0*/  PRMT R15, R6, 0x7531, R7 ;  /* 0x00007531060f7816 */ /* 0x000fe40000000007 */
[----:B------:R-:W3:Y:S01]  /*229b0*/  LDSM.16.MT88.4 R4, [R2+0x11400] ;  /* 0x011400000204783b */ /* 0x000ee20000004200 */
[----:B------:R-:W-:Y:S01]  /*229c0*/  IMAD.MOV.U32 R10, RZ, RZ, R17 ;  /* 0x000000ffff0a7224 */ /* 0x000fe200078e0011 */
[C-C-:B---3--:R-:W-:Y:S02]  /*229d0*/  PRMT R8, R4.reuse, 0x6420, R5.reuse ;  /* 0x0000642004087816 */ /* 0x148fe40000000005 */
[----:B------:R-:W-:Y:S02]  /*229e0*/  PRMT R9, R4, 0x7531, R5 ;  /* 0x0000753104097816 */ /* 0x000fe40000000005 */
[----:B--2---:R-:W-:-:S05]  /*229f0*/  IADD3 R17, R11, 0x400, R21 ;  /* 0x000004000b117810 */ /* 0x004fca0007ffe015 */
[----:B------:R2:W-:Y:S02]  /*22a00*/  STSM.16.M88.4 [R17], R12 ;  /* 0x0000000c11007844 */ /* 0x0005e40000000200 */
[----:B--2---:R-:W-:Y:S01]  /*22a10*/  MOV R14, R10 ;  /* 0x0000000a000e7202 */ /* 0x004fe20000000f00 */
[----:B------:R-:W-:Y:S01]  /*22a20*/  IMAD.MOV.U32 R15, RZ, RZ, R11 ;  /* 0x000000ffff0f7224 */ /* 0x000fe200078e000b */
[C-C-:B------:R-:W-:Y:S02]  /*22a30*/  PRMT R10, R6.reuse, 0x6420, R7.reuse ;  /* 0x00006420060a7816 */ /* 0x140fe40000000007 */
[----:B------:R-:W-:-:S05]  /*22a40*/  PRMT R11, R6, 0x7531, R7 ;  /* 0x00007531060b7816 */ /* 0x000fca0000000007 */
[----:B------:R2:W-:Y:S04]  /*22a50*/  STSM.16.M88.4 [R17+0x2000], R8 ;  /* 0x0020000811007844 */ /* 0x0005e80000000200 */
[----:B------:R-:W3:Y:S01]  /*22a60*/  LDSM.16.MT88.4 R4, [R0+0x15400] ;  /* 0x015400000004783b */ /* 0x000ee20000004200 */
[----:B--2---:R-:W-:Y:S02]  /*22a70*/  IMAD.MOV.U32 R10, RZ, RZ, R14 ;  /* 0x000000ffff0a7224 */ /* 0x004fe400078e000e */
[----:B------:R-:W-:Y:S01]  /*22a80*/  IMAD.MOV.U32 R11, RZ, RZ, R15 ;  /* 0x000000ffff0b7224 */ /* 0x000fe200078e000f */
[C-C-:B---3--:R-:W-:Y:S02]  /*22a90*/  PRMT R12, R4.reuse, 0x6420, R5.reuse ;  /* 0x00006420040c7816 */ /* 0x148fe40000000005 */
[----:B------:R-:W-:-:S02]  /*22aa0*/  PRMT R13, R4, 0x7531, R5 ;  /* 0x00007531040d7816 */ /* 0x000fc40000000005 */
[C-C-:B------:R-:W-:Y:S02]  /*22ab0*/  PRMT R14, R6.reuse, 0x6420, R7.reuse ;  /* 0x00006420060e7816 */ /* 0x140fe40000000007 */
[----:B------:R-:W-:Y:S02]  /*22ac0*/  PRMT R15, R6, 0x7531, R7 ;  /* 0x00007531060f7816 */ /* 0x000fe40000000007 */
[----:B------:R-:W2:Y:S04]  /*22ad0*/  LDSM.16.MT88.4 R4, [R2+0x15400] ;  /* 0x015400000204783b */ /* 0x000ea80000004200 */
[----:B------:R3:W-:Y:S02]  /*22ae0*/  STSM.16.M88.4 [R17+0x4000], R12 ;  /* 0x0040000c11007844 */ /* 0x0007e40000000200 */
[----:B---3--:R-:W-:Y:S01]  /*22af0*/  MOV R14, R10 ;  /* 0x0000000a000e7202 */ /* 0x008fe20000000f00 */
[----:B------:R-:W-:Y:S01]  /*22b00*/  IMAD.MOV.U32 R15, RZ, RZ, R11 ;  /* 0x000000ffff0f7224 */ /* 0x000fe200078e000b */
[----:B--2---:R-:W-:-:S02]  /*22b10*/  PRMT R8, R4, 0x6420, R5 ;  /* 0x0000642004087816 */ /* 0x004fc40000000005 */
[----:B------:R-:W-:Y:S02]  /*22b20*/  PRMT R9, R4, 0x7531, R5 ;  /* 0x0000753104097816 */ /* 0x000fe40000000005 */
        /* <DEDUP_REMOVED lines=10> */
[----:B------:R-:W2:Y:S01]  /*22bd0*/  LDSM.16.MT88.4 R4, [R2+0x12400] ;  /* 0x012400000204783b */ /* 0x000ea20000004200 */
[----:B------:R-:W-:-:S05]  /*22be0*/  IADD3 R17, R17, 0x400, R21 ;  /* 0x0000040011117810 */ /* 0x000fca0007ffe015 */
[----:B------:R3:W-:Y:S02]  /*22bf0*/  STSM.16.M88.4 [R17], R12 ;  /* 0x0000000c11007844 */ /* 0x0007e40000000200 */
[----:B---3--:R-:W-:Y:S02]  /*22c00*/  MOV R15, R11 ;  /* 0x0000000b000f7202 */ /* 0x008fe40000000f00 */
[C-C-:B--2---:R-:W-:Y:S02]  /*22c10*/  PRMT R8, R4.reuse, 0x6420, R5.reuse ;  /* 0x0000642004087816 */ /* 0x144fe40000000005 */
[----:B------:R-:W-:Y:S02]  /*22c20*/  PRMT R9, R4, 0x7531, R5 ;  /* 0x0000753104097816 */ /* 0x000fe40000000005 */
[C-C-:B------:R-:W-:Y:S02]  /*22c30*/  PRMT R10, R6.reuse, 0x6420, R7.reuse ;  /* 0x00006420060a7816 */ /* 0x140fe40000000007 */
[----:B------:R-:W-:-:S05]  /*22c40*/  PRMT R11, R6, 0x7531, R7 ;  /* 0x00007531060b7816 */ /* 0x000fca0000000007 */
[----:B------:R2:W-:Y:S04]  /*22c50*/  STSM.16.M88.4 [R17+0x2000], R8 ;  /* 0x0020000811007844 */ /* 0x0005e80000000200 */
[----:B------:R-:W3:Y:S01]  /*22c60*/  LDSM.16.MT88.4 R4, [R0+0x16400] ;  /* 0x016400000004783b */ /* 0x000ee20000004200 */
[----:B--2---:R-:W-:Y:S01]  /*22c70*/  IMAD.MOV.U32 R11, RZ, RZ, R15 ;  /* 0x000000ffff0b7224 */ /* 0x004fe200078e000f */
[C-C-:B---3--:R-:W-:Y:S02]  /*22c80*/  PRMT R12, R4.reuse, 0x6420, R5.reuse ;  /* 0x00006420040c7816 */ /* 0x148fe40000000005 */
[----:B------:R-:W-:Y:S02]  /*22c90*/  PRMT R13, R4, 0x7531, R5 ;  /* 0x00007531040d7816 */ /* 0x000fe40000000005 */
[----:B------:R-:W-:-:S02]  /*22ca0*/  PRMT R14, R6, 0x6420, R7 ;  /* 0x00006420060e7816 */ /* 0x000fc40000000007 */
[----:B------:R-:W-:Y:S02]  /*22cb0*/  PRMT R15, R6, 0x7531, R7 ;  /* 0x00007531060f7816 */ /* 0x000fe40000000007 */
[----:B------:R-:W2:Y:S04]  /*22cc0*/  LDSM.16.MT88.4 R4, [R2+0x16400] ;  /* 0x016400000204783b */ /* 0x000ea80000004200 */
[----:B------:R3:W-:Y:S02]  /*22cd0*/  STSM.16.M88.4 [R17+0x4000], R12 ;  /* 0x0040000c11007844 */ /* 0x0007e40000000200 */
[----:B---3--:R-:W-:Y:S01]  /*22ce0*/  IMAD.MOV.U32 R15, RZ, RZ, R11 ;  /* 0x000000ffff0f7224 */ /* 0x008fe200078e000b */
[C-C-:B--2---:R-:W-:Y:S02]  /*22cf0*/  PRMT R8, R4.reuse, 0x6420, R5.reuse ;  /* 0x0000642004087816 */ /* 0x144fe40000000005 */
[----:B------:R-:W-:-:S02]  /*22d00*/  PRMT R9, R4, 0x7531, R5 ;  /* 0x0000753104097816 */ /* 0x000fc40000000005 */
        /* <DEDUP_REMOVED lines=9> */
[----:B------:R-:W2:Y:S01]  /*22da0*/  LDSM.16.MT88.4 R4, [R2+0x13400] ;  /* 0x013400000204783b */ /* 0x000ea20000004200 */
[----:B------:R-:W-:-:S05]  /*22db0*/  IADD3 R17, R11, R17, RZ ;  /* 0x000000110b117210 */ /* 0x000fca0007ffe0ff */
[----:B------:R-:W-:Y:S01]  /*22dc0*/  STSM.16.M88.4 [R17], R12 ;  /* 0x0000000c11007844 */ /* 0x000fe20000000200 */
        /* <DEDUP_REMOVED lines=11> */
[----:B------:R3:W-:Y:S01]  /*22e80*/  STSM.16.M88.4 [R17+0x4000], R12 ;  /* 0x0040000c11007844 */ /* 0x0007e20000000200 */
[C-C-:B--2---:R-:W-:Y:S02]  /*22e90*/  PRMT R8, R4.reuse, 0x6420, R5.reuse ;  /* 0x0000642004087816 */ /* 0x144fe40000000005 */
        /* <DEDUP_REMOVED lines=12> */
.L_x_621:
[----:B------:R-:W4:Y:S01]  /*22f60*/  S2R R0, SR_TID.X ;  /* 0x0000000000007919 */ /* 0x000f220000002100 */
[----:B--2---:R2:W-:Y:S01]  /*22f70*/  SYNCS.ARRIVE.TRANS64.A1T0 RZ, [R20+URZ+0x38850], RZ ;  /* 0x038850ff14ff79a7 */ /* 0x0045e2000810003f */
[----:B------:R0:W5:Y:S01]  /*22f80*/  LDL R2, [R1+0x10] ;  /* 0x0000100001027983 */ /* 0x0001620000100800 */
[----:B----4-:R-:W-:Y:S01]  /*22f90*/  LOP3.LUT R0, R0, 0x7f, RZ, 0xc0, !PT ;  /* 0x0000007f00007812 */ /* 0x010fe200078ec0ff */
        /* <DEDUP_REMOVED lines=8> */
[----:B0-----:R-:W-:Y:S05]  /*23020*/  @P0 BRA `(.L_x_622) ;  /* 0xffffffec00140947 */ /* 0x001fea000383ffff */
.L_x_600:
[----:B------:R-:W4:Y:S01]  /*23030*/  S2R R4, SR_TID.X ;  /* 0x0000000000047919 */ /* 0x000f220000002100 */
[----:B------:R-:W-:Y:S01]  /*23040*/  BSSY B0, `(.L_x_623) ;  /* 0x0000010000007945 */ /* 0x000fe20003800000 */
[----:B----4-:R-:W-:-:S04]  /*23050*/  LOP3.LUT R4, R4, 0x7f, RZ, 0xc0, !PT ;  /* 0x0000007f04047812 */ /* 0x010fc800078ec0ff */
[----:B------:R-:W-:-:S13]  /*23060*/  ISETP.NE.AND P0, PT, R4, RZ, PT ;  /* 0x000000ff0400720c */ /* 0x000fda0003f05270 */
[----:B------:R-:W-:Y:S05]  /*23070*/  @P0 BRA `(.L_x_624) ;  /* 0x0000000000300947 */ /* 0x000fea0003800000 */
[----:B-----5:R-:W4:Y:S01]  /*23080*/  S2R R2, SR_LANEID ;  /* 0x0000000000027919 */ /* 0x020f220000000000 */
[----:B------:R-:W-:Y:S01]  /*23090*/  VOTEU.ANY UR4, UPT, PT ;  /* 0x0000000000047886 */ /* 0x000fe200038e0100 */
[----:B--2---:R-:W2:Y:S01]  /*230a0*/  LDC.64 R4, c[0x0][0xc60] ;  /* 0x00031800ff047b82 */ /* 0x004ea20000000a00 */
[----:B------:R-:W4:Y:S02]  /*230b0*/  FLO.U32 R0, UR4 ;  /* 0x0000000400007d00 */ /* 0x000f2400080e0000 */
[----:B----4-:R-:W-:-:S06]  /*230c0*/  ISETP.EQ.U32.AND P1, PT, R0, R2, PT ;  /* 0x000000020000720c */ /* 0x010fcc0003f22070 */
[----:B------:R-:W2:Y:S07]  /*230d0*/  POPC R2, UR4 ;  /* 0x0000000400027d09 */ /* 0x000eae0008000000 */
[----:B--2---:R-:W2:Y:S04]  /*230e0*/  @P1 ATOMG.E.ADD.STRONG.GPU PT, R2, desc[UR42][R4.64], R2 ;  /* 0x00000002040219a8 */ /* 0x004ea800081ee1ea */
[----:B--2---:R2:W4:Y:S02]  /*230f0*/  SHFL.IDX PT, R2, R2, R0, 0x1f ;  /* 0x00001f0002027589 */ /* 0x00452400000e0000 */
[----:B--2---:R-:W2:Y:S02]  /*23100*/  S2R R0, SR_LTMASK ;  /* 0x0000000000007919 */ /* 0x004ea40000003900 */
[----:B--2---:R-:W-:-:S06]  /*23110*/  LOP3.LUT R0, R0, UR4, RZ, 0xc0, !PT ;  /* 0x0000000400007c12 */ /* 0x004fcc000f8ec0ff */
[----:B------:R-:W4:Y:S02]  /*23120*/  POPC R0, R0 ;  /* 0x0000000000007309 */ /* 0x000f240000000000 */
[----:B----4-:R-:W-:-:S07]  /*23130*/  IADD3 R16, R2, UR37, R0 ;  /* 0x0000002502107c10 */ /* 0x010fce000fffe000 */
.L_x_624:
[----:B------:R-:W-:Y:S05]  /*23140*/  BSYNC B0 ;  /* 0x0000000000007941 */ /* 0x000fea0003800000 */
.L_x_623:
[----:B------:R-:W-:-:S06]  /*23150*/  UISETP.NE.AND UP0, UPT, UR36, 0x3, UPT ;  /* 0x000000032400788c */ /* 0x000fcc000bf05270 */
[----:B------:R-:W-:-:S13]  /*23160*/  PLOP3.LUT P1, PT, PT, PT, UP0, 0x80, 0x0 ;  /* 0x000000000000781c */ /* 0x000fda0003f2f008 */
[----:B------:R-:W-:Y:S05]  /*23170*/  @!P1 BRA `(.L_x_625) ;  /* 0x0000000000049947 */ /* 0x000fea0003800000 */
[----:B------:R-:W-:Y:S01]  /*23180*/  BPT.TRAP 0x1 ;  /* 0x000000040000795c */ /* 0x000fe20000300000 */
.L_x_625:
[----:B------:R-:W4:Y:S04]  /*23190*/  LDL R4, [R1+0x10] ;  /* 0x0000100001047983 */ /* 0x000f280000100800 */
[----:B------:R-:W2:Y:S04]  /*231a0*/  LDL R3, [R1+0x4] ;  /* 0x0000040001037983 */ /* 0x000ea80000100800 */
[----:B-----5:R-:W2:Y:S01]  /*231b0*/  LDL R2, [R1+0x8] ;  /* 0x0000080001027983 */ /* 0x020ea20000100800 */
[----:B------:R-:W-:Y:S01]  /*231c0*/  IMAD.U32 R0, RZ, RZ, UR38 ;  /* 0x00000026ff007e24 */ /* 0x000fe2000f8e00ff */
[----:B------:R-:W-:Y:S04]  /*231d0*/  BSSY B0, `(.L_x_626) ;  /* 0x0000007000007945 */ /* 0x000fe80003800000 */
[----:B------:R-:W-:-:S02]  /*231e0*/  ISETP.NE.AND P2, PT, R0, 0x3, PT ;  /* 0x000000030000780c */ /* 0x000fc40003f45270 */
[----:B----4-:R-:W-:-:S04]  /*231f0*/  LOP3.LUT R0, R4, 0x1, RZ, 0x3c, !PT ;  /* 0x0000000104007812 */ /* 0x010fc800078e3cff */
[----:B------:R-:W-:Y:S02]  /*23200*/  SHF.L.U32 R0, R0, 0x1f, RZ ;  /* 0x0000001f00007819 */ /* 0x000fe400000006ff */
[----:B--2---:R-:W-:-:S04]  /*23210*/  LEA R18, R2, R3, 0x3 ;  /* 0x0000000302127211 */ /* 0x004fc800078e18ff */
[----:B------:R-:W2:Y:S02]  /*23220*/  SYNCS.PHASECHK.TRANS64.TRYWAIT P1, [R18+URZ+0x38870], R0 ;  /* 0x03887000120075a7 */ /* 0x000ea4000802017f */
[----:B--2---:R-:W-:Y:S05]  /*23230*/  @!P1 BRA `(.L_x_627) ;  /* 0x0000005400289947 */ /* 0x004fea0003800000 */
.L_x_800:
[----:B------:R-:W-:Y:S05]  /*23240*/  BSYNC B0 ;  /* 0x0000000000007941 */ /* 0x000fea0003800000 */
.L_x_626:
[----:B------:R-:W-:Y:S05]  /*23250*/  @!P2 BRA `(.L_x_628) ;  /* 0x000000000004a947 */ /* 0x000fea0003800000 */
[----:B------:R-:W-:Y:S01]  /*23260*/  BPT.TRAP 0x1 ;  /* 0x000000040000795c */ /* 0x000fe20000300000 */
.L_x_628:
[----:B--2---:R-:W2:Y:S02]  /*23270*/  LDL R0, [R1+0x10] ;  /* 0x0000100001007983 */ /* 0x004ea40000100800 */
[----:B--2---:R-:W-:-:S04]  /*23280*/  SHF.L.U32 R0, R0, 0x1f, RZ ;  /* 0x0000001f00007819 */ /* 0x004fc800000006ff */
[----:B------:R-:W2:Y:S02]  /*23290*/  SYNCS.PHASECHK.TRANS64.TRYWAIT P1, [R18+URZ+0x38860], R0 ;  /* 0x03886000120075a7 */ /* 0x000ea4000802017f */
[----:B--2---:R-:W-:Y:S05]  /*232a0*/  @!P1 BRA `(.L_x_629) ;  /* 0x0000005400209947 */ /* 0x004fea0003800000 */
.L_x_801:
[----:B------:R-:W4:Y:S04]  /*232b0*/  LDL R3, [R1+0x8] ;  /* 0x0000080001037983 */ /* 0x000f280000100800 */
[----:B------:R-:W2:Y:S04]  /*232c0*/  LDL R2, [R1+0x34] ;  /* 0x0000340001027983 */ /* 0x000ea80000100800 */
[----:B---3--:R-:W3:Y:S04]  /*232d0*/  LDL R12, [R1+0x4] ;  /* 0x00000400010c7983 */ /* 0x008ee80000100800 */
[----:B------:R-:W5:Y:S04]  /*232e0*/  LDL R17, [R1+0x20] ;  /* 0x0000200001117983 */ /* 0x000f680000100800 */
[----:B------:R-:W5:Y:S01]  /*232f0*/  LDL R13, [R1+0x30] ;  /* 0x00003000010d7983 */ /* 0x000f620000100800 */
[----:B------:R-:W-:Y:S05]  /*23300*/  WARPSYNC.ALL ;  /* 0x0000000000007948 */ /* 0x000fea0003800000 */
[----:B----4-:R-:W-:-:S05]  /*23310*/  IMAD.SHL.U32 R3, R3, 0x8000, RZ ;  /* 0x0000800003037824 */ /* 0x010fca00078e00ff */
[----:B--2---:R-:W-:-:S05]  /*23320*/  LOP3.LUT R0, R3, R2, RZ, 0xfc, !PT ;  /* 0x0000000203007212 */ /* 0x004fca00078efcff */
[----:B---3--:R-:W-:-:S05]  /*23330*/  IMAD.IADD R0, R12, 0x1, R0 ;  /* 0x000000010c007824 */ /* 0x008fca00078e0200 */
[----:B------:R-:W2:Y:S01]  /*23340*/  LDSM.16.MT88.4 R4, [R0+0x10400] ;  /* 0x010400000004783b */ /* 0x000ea20000004200 */
[----:B-----5:R-:W-:Y:S01]  /*23350*/  IMAD.IADD R2, R17, 0x1, R0 ;  /* 0x0000000111027824 */ /* 0x020fe200078e0200 */
[----:B------:R-:W-:Y:S02]  /*23360*/  LOP3.LUT R3, R3, R13, RZ, 0xfc, !PT ;  /* 0x0000000d03037212 */ /* 0x000fe400078efcff */
[C-C-:B--2---:R-:W-:Y:S02]  /*23370*/  PRMT R8, R4.reuse, 0x6420, R5.reuse ;  /* 0x0000642004087816 */ /* 0x144fe40000000005 */
[----:B------:R-:W-:Y:S02]  /*23380*/  PRMT R9, R4, 0x7531, R5 ;  /* 0x0000753104097816 */ /* 0x000fe40000000005 */
[C-C-:B------:R-:W-:Y:S02]  /*23390*/  PRMT R10, R6.reuse, 0x6420, R7.reuse ;  /* 0x00006420060a7816 */ /* 0x140fe40000000007 */
[----:B------:R-:W-:-:S02]  /*233a0*/  PRMT R11, R6, 0x7531, R7 ;  /* 0x00007531060b7816 */ /* 0x000fc40000000007 */
[----:B------:R-:W2:Y:S01]  /*233b0*/  LDSM.16.MT88.4 R4, [R2+0x10400] ;  /* 0x010400000204783b */ /* 0x000ea20000004200 */
[----:B------:R-:W-:-:S05]  /*233c0*/  IADD3 R3, R12, R3, RZ ;  /* 0x000000030c037210 */ /* 0x000fca0007ffe0ff */
        /* <DEDUP_REMOVED lines=30> */
[----:B--2---:R-:W-:Y:S01]  /*235b0*/  IMAD.MOV.U32 R14, RZ, RZ, R10 ;  /* 0x000000ffff0e7224 */ /* 0x004fe200078e000a */
[C---:B------:R-:W-:Y:S01]  /*235c0*/  PRMT R10, R6.reuse, 0x6420, R7 ;  /* 0x00006420060a7816 */ /* 0x040fe20000000007 */
[----:B------:R-:W-:Y:S01]  /*235d0*/  IMAD.MOV.U32 R15, RZ, RZ, R11 ;  /* 0x000000ffff0f7224 */ /* 0x000fe200078e000b */
[----:B------:R-:W-:-:S05]  /*235e0*/  PRMT R11, R6, 0x7531, R7 ;  /* 0x00007531060b7816 */ /* 0x000fca0000000007 */
[----:B------:R2:W-:Y:S04]  /*235f0*/  STSM.16.M88.4 [R17+0x2000], R8 ;  /* 0x0020000811007844 */ /* 0x0005e80000000200 */
[----:B------:R-:W3:Y:S01]  /*23600*/  LDSM.16.MT88.4 R4, [R0+0x15400] ;  /* 0x015400000004783b */ /* 0x000ee20000004200 */
[----:B--2---:R-:W-:Y:S01]  /*23610*/  MOV R10, R14 ;  /* 0x0000000e000a7202 */ /* 0x004fe20000000f00 */
[----:B------:R-:W-:Y:S01]  /*23620*/  IMAD.MOV.U32 R11, RZ, RZ, R15 ;  /* 0x000000ffff0b7224 */ /* 0x000fe200078e000f */
[C-C-:B---3--:R-:W-:Y:S02]  /*23630*/  PRMT R12, R4.reuse, 0x6420, R5.reuse ;  /* 0x00006420040c7816 */ /* 0x148fe40000000005 */
[----:B------:R-:W-:Y:S02]  /*23640*/  PRMT R13, R4, 0x7531, R5 ;  /* 0x00007531040d7816 */ /* 0x000fe40000000005 */
[----:B------:R-:W-:-:S02]  /*23650*/  PRMT R14, R6, 0x6420, R7 ;  /* 0x00006420060e7816 */ /* 0x000fc40000000007 */
[----:B------:R-:W-:Y:S02]  /*23660*/  PRMT R15, R6, 0x7531, R7 ;  /* 0x00007531060f7816 */ /* 0x000fe40000000007 */
[----:B------:R-:W2:Y:S04]  /*23670*/  LDSM.16.MT88.4 R4, [R2+0x15400] ;  /* 0x015400000204783b */ /* 0x000ea80000004200 */
[----:B------:R3:W-:Y:S02]  /*23680*/  STSM.16.M88.4 [R17+0x4000], R12 ;  /* 0x0040000c11007844 */ /* 0x0007e40000000200 */
[----:B---3--:R-:W-:Y:S02]  /*23690*/  IMAD.MOV.U32 R14, RZ, RZ, R10 ;  /* 0x000000ffff0e7224 */ /* 0x008fe400078e000a */
[----:B------:R-:W-:Y:S01]  /*236a0*/  IMAD.MOV.U32 R15, RZ, RZ, R11 ;  /* 0x000000ffff0f7224 */ /* 0x000fe200078e000b */
[----:B--2---:R-:W-:-:S02]  /*236b0*/  PRMT R8, R4, 0x6420, R5 ;  /* 0x0000642004087816 */ /* 0x004fc40000000005 */
[----:B------:R-:W-:Y:S02]  /*236c0*/  PRMT R9, R4, 0x7531, R5 ;  /* 0x0000753104097816 */ /* 0x000fe40000000005 */
[C-C-:B------:R-:W-:Y:S02]  /*236d0*/  PRMT R10, R6.reuse, 0x6420, R7.reuse ;  /* 0x00006420060a7816 */ /* 0x140fe40000000007 */
        /* <DEDUP_REMOVED lines=9> */
[----:B------:R-:W2:Y:S01]  /*23770*/  LDSM.16.MT88.4 R4, [R2+0x12400] ;  /* 0x012400000204783b */ /* 0x000ea20000004200 */
[----:B------:R-:W-:-:S05]  /*23780*/  IADD3 R3, R11, 0x400, R3 ;  /* 0x000004000b037810 */ /* 0x000fca0007ffe003 */
        /* <DEDUP_REMOVED lines=17> */
[----:B------:R-:W-:Y:S04]  /*238a0*/  STSM.16.M88.4 [R3+0x6000], R8 ;  /* 0x0060000803007844 */ /* 0x000fe80000000200 */
[----:B------:R-:W2:Y:S02]  /*238b0*/  LDSM.16.MT88.4 R4, [R0+0x13400] ;  /* 0x013400000004783b */ /* 0x000ea40000004200 */
[C-C-:B--2---:R-:W-:Y:S02]  /*238c0*/  PRMT R12, R4.reuse, 0x6420, R5.reuse ;  /* 0x00006420040c7816 */ /* 0x144fe40000000005 */
[----:B------:R-:W-:Y:S02]  /*238d0*/  PRMT R13, R4, 0x7531, R5 ;  /* 0x00007531040d7816 */ /* 0x000fe40000000005 */
[----:B------:R-:W-:-:S02]  /*238e0*/  PRMT R14, R6, 0x6420, R7 ;  /* 0x00006420060e7816 */ /* 0x000fc40000000007 */
[----:B------:R-:W-:Y:S02]  /*238f0*/  PRMT R15, R6, 0x7531, R7 ;  /* 0x00007531060f7816 */ /* 0x000fe40000000007 */
[----:B------:R-:W2:Y:S01]  /*23900*/  LDSM.16.MT88.4 R4, [R2+0x13400] ;  /* 0x013400000204783b */ /* 0x000ea20000004200 */
[----:B------:R-:W-:-:S05]  /*23910*/  IMAD.IADD R3, R17, 0x1, R3 ;  /* 0x0000000111037824 */ /* 0x000fca00078e0203 */
        /* <DEDUP_REMOVED lines=26> */
.L_x_630:
[----:B------:R-:W4:Y:S01]  /*23ac0*/  LDL.LU R0, [R1+0x8] ;  /* 0x0000080001007983 */ /* 0x000f220000300800 */
[----:B--2---:R2:W-:Y:S03]  /*23ad0*/  SYNCS.ARRIVE.TRANS64.A1T0 RZ, [R18+URZ+0x38850], RZ ;  /* 0x038850ff12ff79a7 */ /* 0x0045e6000810003f */
[----:B---3--:R-:W3:Y:S01]  /*23ae0*/  LDL.LU R3, [R1+0x10] ;  /* 0x0000100001037983 */ /* 0x008ee20000300800 */
[----:B--2---:R-:W-:-:S05]  /*23af0*/  @!P0 VIADD R18, R18, 0x38880 ;  /* 0x0003888012128836 */ /* 0x004fca0000000000 */
[----:B------:R-:W-:Y:S01]  /*23b00*/  @!P0 PRMT R18, RZ, 0x654, R18 ;  /* 0x00000654ff128816 */ /* 0x000fe20000000012 */
[----:B------:R-:W-:Y:S06]  /*23b10*/  BAR.SYNC.DEFER_BLOCKING 0x2, 0x80 ;  /* 0x0082000000007b1d */ /* 0x000fec0000010000 */
[----:B------:R2:W-:Y:S01]  /*23b20*/  @!P0 SYNCS.ARRIVE.TRANS64.RED.A1T0 RZ, [R18+URZ], RZ ;  /* 0x000000ff12ff89a7 */ /* 0x0005e2000810043f */
[----:B----4-:R-:W-:-:S04]  /*23b30*/  IADD3 R0, R0, 0x1, RZ ;  /* 0x0000000100007810 */ /* 0x010fc80007ffe0ff */
[----:B------:R-:W-:-:S04]  /*23b40*/  ISETP.NE.AND P0, PT, R0, 0x2, PT ;  /* 0x000000020000780c */ /* 0x000fc80003f05270 */
[----:B------:R-:W-:Y:S02]  /*23b50*/  SEL R2, RZ, 0x1, P0 ;  /* 0x00000001ff027807 */ /* 0x000fe40000000000 */
[----:B------:R-:W-:Y:S02]  /*23b60*/  SEL R0, R0, RZ, P0 ;  /* 0x000000ff00007207 */ /* 0x000fe40000000000 */
[----:B---3--:R-:W-:-:S03]  /*23b70*/  LOP3.LUT R3, R3, R2, RZ, 0x3c, !PT ;  /* 0x0000000203037212 */ /* 0x008fc600078e3cff */
[----:B------:R2:W-:Y:S04]  /*23b80*/  STL [R1+0x8], R0 ;  /* 0x0000080001007387 */ /* 0x0005e80000100800 */
[----:B------:R2:W-:Y:S02]  /*23b90*/  STL [R1+0x10], R3 ;  /* 0x0000100301007387 */ /* 0x0005e40000100800 */
.L_x_575:
[----:B--2---:R-:W2:Y:S02]  /*23ba0*/  LDL R0, [R1+0x24] ;  /* 0x0000240001007983 */ /* 0x004ea40000100800 */
[----:B--2---:R-:W-:-:S13]  /*23bb0*/  LOP3.LUT P0, RZ, R0, 0x2, RZ, 0xc0, !PT ;  /* 0x0000000200ff7812 */ /* 0x004fda000780c0ff */
[----:B------:R-:W-:Y:S05]  /*23bc0*/  @!P0 BRA `(.L_x_631) ;  /* 0x0000000000288947 */ /* 0x000fea0003800000 */
[----:B------:R-:W-:Y:S05]  /*23bd0*/  WARPSYNC.ALL ;  /* 0x0000000000007948 */ /* 0x000fea0003800000 */
[----:B------:R-:W2:Y:S08]  /*23be0*/  S2UR UR5, SR_CgaCtaId ;  /* 0x00000000000579c3 */ /* 0x000eb00000008800 */
[----:B------:R-:W-:Y:S06]  /*23bf0*/  BAR.SYNC.DEFER_BLOCKING 0x5, 0x180 ;  /* 0x0146000000007b1d */ /* 0x000fec0000010000 */
[----:B------:R-:W-:-:S02]  /*23c00*/  UMOV UR4, 0x400 ;  /* 0x0000040000047882 */ /* 0x000fc40000000000 */
[----:B--2---:R-:W-:-:S06]  /*23c10*/  ULEA UR4, UR5, UR4, 0x18 ;  /* 0x0000000405047291 */ /* 0x004fcc000f8ec03f */
[----:B------:R-:W-:-:S05]  /*23c20*/  IMAD.U32 R0, RZ, RZ, UR4 ;  /* 0x00000004ff007e24 */ /* 0x000fca000f8e00ff */
[----:B------:R3:W4:Y:S04]  /*23c30*/  LDS.128 R16, [R0+0x388d0] ;  /* 0x0388d00000107984 */ /* 0x0007280000000c00 */
[----:B------:R3:W-:Y:S01]  /*23c40*/  STL [R1+0x4], R0 ;  /* 0x0000040001007387 */ /* 0x0007e20000100800 */
[----:B------:R-:W-:Y:S06]  /*23c50*/  BAR.ARV 0x4, 0x180 ;  /* 0x0106000000007b1d */ /* 0x000fec0000002000 */
[----:B------:R-:W-:Y:S05]  /*23c60*/  BRA `(.L_x_632) ;  /* 0x00000008004c7947 */ /* 0x000fea0003800000 */
.L_x_631:
[----:B------:R-:W2:Y:S01]  /*23c70*/  S2R R0, SR_TID.X ;  /* 0x0000000000007919 */ /* 0x000ea20000002100 */
[----:B------:R-:W-:Y:S01]  /*23c80*/  UMOV UR4, 0xffffffff ;  /* 0xffffffff00047882 */ /* 0x000fe20000000000 */
[----:B--2---:R-:W-:-:S04]  /*23c90*/  LOP3.LUT R7, R0, 0x1f, RZ, 0xc0, !PT ;  /* 0x0000001f00077812 */ /* 0x004fc800078ec0ff */
[----:B------:R-:W-:Y:S01]  /*23ca0*/  ISETP.NE.AND P0, PT, R7, 0x1f, PT ;  /* 0x0000001f0700780c */ /* 0x000fe20003f05270 */
[----:B------:R-:W-:-:S12]  /*23cb0*/  BRA.DIV UR4, `(.L_x_633) ;  /* 0x0000004a04b07947 */ /* 0x000fd8000b800000 */
[----:B------:R-:W-:Y:S01]  /*23cc0*/  IMAD.IADD R0, R19, 0x1, R7 ;  /* 0x0000000113007824 */ /* 0x000fe200078e0207 */
[----:B------:R-:W-:-:S04]  /*23cd0*/  ULDC UR4, c[0x0][0xc3c] ;  /* 0x00030f0000047ab9 */ /* 0x000fc80000000800 */
[----:B------:R-:W-:-:S13]  /*23ce0*/  ISETP.GE.OR P1, PT, R0, UR4, !P0 ;  /* 0x0000000400007c0c */ /* 0x000fda000c726670 */
[----:B------:R-:W2:Y:S02]  /*23cf0*/  @!P1 LDC.64 R2, c[0x0][0xc80] ;  /* 0x00032000ff029b82 */ /* 0x000ea40000000a00 */
[----:B--2---:R-:W-:-:S06]  /*23d00*/  @!P1 IMAD.WIDE R2, R0, 0x4, R2 ;  /* 0x0000000400029825 */ /* 0x004fcc00078e0202 */
[----:B------:R2:W3:Y:S01]  /*23d10*/  @!P1 LDG.E R3, desc[UR42][R2.64] ;  /* 0x0000002a02039981 */ /* 0x0004e2000c1e1900 */
[C---:B------:R-:W-:Y:S02]  /*23d20*/  ISETP.GE.U32.AND P2, PT, R7.reuse, 0x2, PT ;  /* 0x000000020700780c */ /* 0x040fe40003f46070 */
[C---:B------:R-:W-:Y:S01]  /*23d30*/  ISETP.GE.U32.AND P3, PT, R7.reuse, 0x4, PT ;  /* 0x000000040700780c */ /* 0x040fe20003f66070 */
[----:B------:R-:W-:Y:S01]  /*23d40*/  SHFL.IDX PT, R0, R16, RZ, 0x1f ;  /* 0x00001fff10007589 */ /* 0x000fe200000e0000 */
[C---:B------:R-:W-:Y:S02]  /*23d50*/  ISETP.GE.U32.AND P4, PT, R7.reuse, 0x8, PT ;  /* 0x000000080700780c */ /* 0x040fe40003f86070 */
[----:B------:R-:W-:Y:S01]  /*23d60*/  ISETP.GE.U32.AND P5, PT, R7, 0x10, PT ;  /* 0x000000100700780c */ /* 0x000fe20003fa6070 */
[----:B------:R-:W-:Y:S01]  /*23d70*/  SHFL.IDX PT, R4, R16, 0x1, 0x1f ;  /* 0x00201f0010047f89 */ /* 0x000fe200000e0000 */
[----:B--2---:R-:W-:Y:S01]  /*23d80*/  IMAD.MOV.U32 R2, RZ, RZ, RZ ;  /* 0x000000ffff027224 */ /* 0x004fe200078e00ff */
[----:B---3--:R-:W-:-:S02]  /*23d90*/  @!P1 MOV R2, R3 ;  /* 0x0000000300029202 */ /* 0x008fc40000000f00 */
[----:B------:R-:W-:-:S03]  /*23da0*/  ISETP.NE.AND P1, PT, R7, RZ, PT ;  /* 0x000000ff0700720c */ /* 0x000fc60003f25270 */
[----:B------:R-:W2:Y:S02]  /*23db0*/  SHFL.UP PT, R3, R2, 0x1, RZ ;  /* 0x0420000002037989 */ /* 0x000ea400000e00ff */
[----:B--2---:R-:W-:-:S05]  /*23dc0*/  SEL R3, R3, RZ, P1 ;  /* 0x000000ff03037207 */ /* 0x004fca0000800000 */
[----:B------:R-:W-:-:S05]  /*23dd0*/  IMAD.IADD R3, R2, 0x1, R3 ;  /* 0x0000000102037824 */ /* 0x000fca00078e0203 */
[----:B------:R-:W2:Y:S02]  /*23de0*/  SHFL.UP PT, R5, R3, 0x2, RZ ;  /* 0x0440000003057989 */ /* 0x000ea400000e00ff */
[----:B--2---:R-:W-:-:S05]  /*23df0*/  SEL R5, R5, RZ, P2 ;  /* 0x000000ff05057207 */ /* 0x004fca0001000000 */
[----:B------:R-:W-:-:S05]  /*23e00*/  IMAD.IADD R3, R3, 0x1, R5 ;  /* 0x0000000103037824 */ /* 0x000fca00078e0205 */
[----:B------:R-:W2:Y:S02]  /*23e10*/  SHFL.UP PT, R5, R3, 0x4, RZ ;  /* 0x0480000003057989 */ /* 0x000ea400000e00ff */
[----:B--2---:R-:W-:-:S05]  /*23e20*/  SEL R5, R5, RZ, P3 ;  /* 0x000000ff05057207 */ /* 0x004fca0001800000 */
[----:B------:R-:W-:-:S05]  /*23e30*/  IMAD.IADD R3, R3, 0x1, R5 ;  /* 0x0000000103037824 */ /* 0x000fca00078e0205 */
[----:B------:R-:W2:Y:S02]  /*23e40*/  SHFL.UP PT, R5, R3, 0x8, RZ ;  /* 0x0500000003057989 */ /* 0x000ea400000e00ff */
[----:B--2---:R-:W-:-:S04]  /*23e50*/  SEL R5, R5, RZ, P4 ;  /* 0x000000ff05057207 */ /* 0x004fc80002000000 */
[----:B------:R-:W-:-:S05]  /*23e60*/  IADD3 R3, R3, R5, RZ ;  /* 0x0000000503037210 */ /* 0x000fca0007ffe0ff */
[----:B------:R-:W2:Y:S02]  /*23e70*/  SHFL.UP PT, R5, R3, 0x10, RZ ;  /* 0x0600000003057989 */ /* 0x000ea400000e00ff */
[----:B--2---:R-:W-:-:S05]  /*23e80*/  SEL R5, R5, RZ, P5 ;  /* 0x000000ff05057207 */ /* 0x004fca0002800000 */
[----:B------:R-:W-:-:S05]  /*23e90*/  IMAD.IADD R3, R3, 0x1, R5 ;  /* 0x0000000103037824 */ /* 0x000fca00078e0205 */
[----:B------:R2:W3:Y:S02]  /*23ea0*/  SHFL.IDX PT, R6, R3, 0x1f, 0x1f ;  /* 0x03e01f0003067f89 */ /* 0x0004e400000e0000 */
.L_x_811:
[----:B------:R-:W-:Y:S01]  /*23eb0*/  ULDC UR4, c[0x0][0xc38] ;  /* 0x00030e0000047ab9 */ /* 0x000fe20000000800 */
[----:B------:R-:W-:Y:S01]  /*23ec0*/  MOV R5, R3 ;  /* 0x0000000300057202 */ /* 0x000fe20000000f00 */
[----:B------:R-:W-:-:S04]  /*23ed0*/  IMAD.U32 R16, RZ, RZ, UR4 ;  /* 0x00000004ff107e24 */ /* 0x000fc8000f8e00ff */
[----:B---3--:R-:W-:-:S04]  /*23ee0*/  IMAD R6, R6, R16, RZ ;  /* 0x0000001006067224 */ /* 0x008fc800078e02ff */
[----:B------:R-:W-:-:S05]  /*23ef0*/  IMAD.IADD R4, R4, 0x1, R6 ;  /* 0x0000000104047824 */ /* 0x000fca00078e0206 */
[----:B------:R-:W-:-:S13]  /*23f00*/  ISETP.GT.AND P6, PT, R4, R0, PT ;  /* 0x000000000400720c */ /* 0x000fda0003fc4270 */
[----:B------:R-:W-:Y:S05]  /*23f10*/  @P6 BRA `(.L_x_634) ;  /* 0x00000000009c6947 */ /* 0x000fea0003800000 */
.L_x_639:
[----:B------:R-:W3:Y:S01]  /*23f20*/  LDC R2, c[0x0][0xc3c] ;  /* 0x00030f00ff027b82 */ /* 0x000ee20000000800 */
[----:B------:R-:W-:-:S05]  /*23f30*/  VIADD R19, R19, 0x1f ;  /* 0x0000001f13137836 */ /* 0x000fca0000000000 */
[----:B---3--:R-:W-:-:S13]  /*23f40*/  ISETP.GE.AND P6, PT, R19, R2, PT ;  /* 0x000000021300720c */ /* 0x008fda0003fc6270 */
[----:B--2---:R-:W-:Y:S05]  /*23f50*/  @P6 BRA `(.L_x_635) ;  /* 0x0000000400446947 */ /* 0x004fea0003800000 */
[----:B--2---:R-:W2:Y:S01]  /*23f60*/  S2R R3, SR_TID.X ;  /* 0x0000000000037919 */ /* 0x004ea20000002100 */
[----:B------:R-:W-:Y:S01]  /*23f70*/  BSSY B0, `(.L_x_636) ;  /* 0x0000009000007945 */ /* 0x000fe20003800000 */
[----:B--2---:R-:W-:-:S05]  /*23f80*/  LOP3.LUT R3, R3, 0x1f, RZ, 0xc0, !PT ;  /* 0x0000001f03037812 */ /* 0x004fca00078ec0ff */
[----:B------:R-:W-:-:S05]  /*23f90*/  IMAD.IADD R3, R19, 0x1, R3 ;  /* 0x0000000113037824 */ /* 0x000fca00078e0203 */
[----:B------:R-:W-:Y:S01]  /*23fa0*/  ISETP.GE.OR P6, PT, R3, R2, !P0 ;  /* 0x000000020300720c */ /* 0x000fe200047c6670 */
[----:B------:R-:W-:-:S12]  /*23fb0*/  IMAD.MOV.U32 R2, RZ, RZ, RZ ;  /* 0x000000ffff027224 */ /* 0x000fd800078e00ff */
[----:B------:R-:W-:Y:S05]  /*23fc0*/  @P6 BRA `(.L_x_637) ;  /* 0x00000000000c6947 */ /* 0x000fea0003800000 */
[----:B------:R-:W2:Y:S02]  /*23fd0*/  LDC.64 R6, c[0x0][0xc80] ;  /* 0x00032000ff067b82 */ /* 0x000ea40000000a00 */
[----:B--2---:R-:W-:-:S06]  /*23fe0*/  IMAD.WIDE R2, R3, 0x4, R6 ;  /* 0x0000000403027825 */ /* 0x004fcc00078e0206 */
[----:B------:R2:W5:Y:S02]  /*23ff0*/  LDG.E R2, desc[UR42][R2.64] ;  /* 0x0000002a02027981 */ /* 0x000564000c1e1900 */
.L_x_637:
[----:B------:R-:W-:Y:S05]  /*24000*/  BSYNC B0 ;  /* 0x0000000000007941 */ /* 0x000fea0003800000 */
.L_x_636:
[----:B------:R-:W-:-:S03]  /*24010*/  UMOV UR4, 0xffffffff ;  /* 0xffffffff00047882 */ /* 0x000fc60000000000 */
[----:B------:R-:W-:Y:S05]  /*24020*/  BRA.DIV UR4, `(.L_x_638) ;  /* 0x0000004e04107947 */ /* 0x000fea000b800000 */
[----:B--2--5:R-:W2:Y:S02]  /*24030*/  SHFL.UP PT, R3, R2, 0x1, RZ ;  /* 0x0420000002037989 */ /* 0x024ea400000e00ff */
[----:B--2---:R-:W-:-:S04]  /*24040*/  SEL R3, R3, RZ, P1 ;  /* 0x000000ff03037207 */ /* 0x004fc80000800000 */
[----:B------:R-:W-:-:S05]  /*24050*/  IADD3 R3, R2, R3, RZ ;  /* 0x0000000302037210 */ /* 0x000fca0007ffe0ff */
        /* <DEDUP_REMOVED lines=12> */
[----:B------:R2:W3:Y:S02]  /*24120*/  SHFL.IDX PT, R6, R5, 0x1f, 0x1f ;  /* 0x03e01f0005067f89 */ /* 0x0004e400000e0000 */
.L_x_819:
[----:B------:R-:W-:Y:S02]  /*24130*/  ULDC UR4, c[0x0][0xc38] ;  /* 0x00030e0000047ab9 */ /* 0x000fe40000000800 */
[----:B------:R-:W-:-:S04]  /*24140*/  IMAD.U32 R16, RZ, RZ, UR4 ;  /* 0x00000004ff107e24 */ /* 0x000fc8000f8e00ff */
[----:B---3--:R-:W-:-:S04]  /*24150*/  IMAD R6, R6, R16, RZ ;  /* 0x0000001006067224 */ /* 0x008fc800078e02ff */
[----:B------:R-:W-:-:S05]  /*24160*/  IMAD.IADD R4, R6, 0x1, R4 ;  /* 0x0000000106047824 */ /* 0x000fca00078e0204 */
[----:B------:R-:W-:-:S13]  /*24170*/  ISETP.GT.AND P6, PT, R4, R0, PT ;  /* 0x000000000400720c */ /* 0x000fda0003fc4270 */
[----:B------:R-:W-:Y:S05]  /*24180*/  @!P6 BRA `(.L_x_639) ;  /* 0xfffffffc0064e947 */ /* 0x000fea000383ffff */
.L_x_634:
[----:B------:R-:W-:Y:S01]  /*24190*/  IMAD.IADD R6, R4, 0x1, -R6 ;  /* 0x0000000104067824 */ /* 0x000fe200078e0a06 */
[----:B------:R-:W-:-:S03]  /*241a0*/  UMOV UR4, 0xffffffff ;  /* 0xffffffff00047882 */ /* 0x000fc60000000000 */
[----:B--2---:R-:W-:-:S05]  /*241b0*/  IMAD R3, R5, R16, R6 ;  /* 0x0000001005037224 */ /* 0x004fca00078e0206 */
[----:B------:R-:W-:Y:S01]  /*241c0*/  ISETP.GT.AND P6, PT, R3, R0, PT ;  /* 0x000000000300720c */ /* 0x000fe20003fc4270 */
[----:B------:R-:W-:-:S12]  /*241d0*/  BRA.DIV UR4, `(.L_x_640) ;  /* 0x0000004e047c7947 */ /* 0x000fd8000b800000 */
[----:B------:R-:W-:-:S04]  /*241e0*/  VOTE.ANY R4, PT, !P6 ;  /* 0x0000000000047806 */ /* 0x000fc800070e0100 */
[----:B------:R-:W2:Y:S02]  /*241f0*/  POPC R3, R4 ;  /* 0x0000000400037309 */ /* 0x000ea40000000000 */
[----:B--2---:R2:W3:Y:S02]  /*24200*/  SHFL.IDX PT, R2, R2, R3, 0x1f ;  /* 0x00001f0302027589 */ /* 0x0044e400000e0000 */
.L_x_823:
[----:B------:R-:W-:Y:S02]  /*24210*/  ISETP.NE.AND P0, PT, R4, RZ, PT ;  /* 0x000000ff0400720c */ /* 0x000fe40003f05270 */
[----:B------:R-:W-:-:S11]  /*24220*/  MOV R4, RZ ;  /* 0x000000ff00047202 */ /* 0x000fd60000000f00 */
[----:B------:R-:W-:Y:S05]  /*24230*/  @!P0 BRA `(.L_x_641) ;  /* 0x0000000000108947 */ /* 0x000fea0003800000 */
[----:B------:R-:W-:Y:S01]  /*24240*/  UMOV UR4, 0xffffffff ;  /* 0xffffffff00047882 */ /* 0x000fe20000000000 */
[----:B------:R-:W-:Y:S02]  /*24250*/  VIADD R12, R3, 0xffffffff ;  /* 0xffffffff030c7836 */ /* 0x000fe40000000000 */
[----:B------:R-:W-:Y:S05]  /*24260*/  BRA.DIV UR4, `(.L_x_642) ;  /* 0x0000004e04a07947 */ /* 0x000fea000b800000 */
[----:B------:R4:W0:Y:S02]  /*24270*/  SHFL.IDX PT, R4, R5, R12, 0x1f ;  /* 0x00001f0c05047589 */ /* 0x00082400000e0000 */
.L_x_641:
[----:B0-----:R-:W-:Y:S01]  /*24280*/  IMAD R16, R4, R16, R6 ;  /* 0x0000001004107224 */ /* 0x001fe200078e0206 */
[----:B---3--:R-:W-:Y:S02]  /*24290*/  IABS R6, R2 ;  /* 0x0000000200067213 */ /* 0x008fe40000000000 */
[----:B------:R-:W-:Y:S01]  /*242a0*/  IADD3 R19, R3, R19, RZ ;  /* 0x0000001303137210 */ /* 0x000fe20007ffe0ff */
[----:B------:R-:W-:Y:S01]  /*242b0*/  IMAD.IADD R17, R0, 0x1, -R16 ;  /* 0x0000000100117824 */ /* 0x000fe200078e0a10 */
[----:B------:R-:W0:Y:S04]  /*242c0*/  I2F.RP R4, R6 ;  /* 0x0000000600047306 */ /* 0x000e280000209400 */
[----:B------:R-:W-:-:S04]  /*242d0*/  IABS R0, R17 ;  /* 0x0000001100007213 */ /* 0x000fc80000000000 */
[----:B0-----:R-:W0:Y:S02]  /*242e0*/  MUFU.RCP R4, R4 ;  /* 0x0000000400047308 */ /* 0x001e240000001000 */
[----:B0-----:R-:W-:-:S06]  /*242f0*/  VIADD R4, R4, 0xffffffe ;  /* 0x0ffffffe04047836 */ /* 0x001fcc0000000000 */
[----:B----4-:R-:W0:Y:S02]  /*24300*/  F2I.FTZ.U32.TRUNC.NTZ R5, R4 ;  /* 0x0000000400057305 */ /* 0x010e24000021f000 */
[----:B0-----:R-:W-:-:S04]  /*24310*/  IMAD.MOV R4, RZ, RZ, -R5 ;  /* 0x000000ffff047224 */ /* 0x001fc800078e0a05 */
[----:B------:R-:W-:Y:S01]  /*24320*/  IMAD R7, R4, R6, RZ ;  /* 0x0000000604077224 */ /* 0x000fe200078e02ff */
[----:B------:R-:W-:-:S05]  /*24330*/  MOV R4, RZ ;  /* 0x000000ff00047202 */ /* 0x000fca0000000f00 */
[----:B------:R-:W-:Y:S01]  /*24340*/  IMAD.HI.U32 R4, R5, R7, R4 ;  /* 0x0000000705047227 */ /* 0x000fe200078e0004 */
[----:B------:R-:W-:-:S05]  /*24350*/  IABS R5, R2 ;  /* 0x0000000200057213 */ /* 0x000fca0000000000 */
[----:B------:R-:W-:Y:S02]  /*24360*/  IMAD.MOV R5, RZ, RZ, -R5 ;  /* 0x000000ffff057224 */ /* 0x000fe400078e0a05 */
        /* <DEDUP_REMOVED lines=16> */
.L_x_635:
[----:B------:R-:W-:Y:S01]  /*24470*/  UMOV UR4, URZ ;  /* 0x0000003f00047c82 */ /* 0x000fe20008000000 */
[----:B------:R-:W-:Y:S01]  /*24480*/  UMOV UR5, URZ ;  /* 0x0000003f00057c82 */ /* 0x000fe20008000000 */
[----:B------:R-:W-:Y:S01]  /*24490*/  ULDC UR6, c[0x0][0xc3c] ;  /* 0x00030f0000067ab9 */ /* 0x000fe20000000800 */
[----:B------:R-:W-:Y:S01]  /*244a0*/  IMAD.MOV.U32 R16, RZ, RZ, R0 ;  /* 0x000000ffff107224 */ /* 0x000fe200078e0000 */
[----:B------:R-:W-:Y:S01]  /*244b0*/  MOV R18, UR5 ;  /* 0x0000000500127c02 */ /* 0x000fe20008000f00 */
[----:B------:R-:W-:Y:S02]  /*244c0*/  IMAD.U32 R17, RZ, RZ, UR4 ;  /* 0x00000004ff117e24 */ /* 0x000fe4000f8e00ff */
[----:B------:R-:W-:-:S07]  /*244d0*/  IMAD.U32 R19, RZ, RZ, UR6 ;  /* 0x00000006ff137e24 */ /* 0x000fce000f8e00ff */
.L_x_643:
[----:B--2---:R2:W3:Y:S01]  /*244e0*/  LDL R3, [R1+0x4] ;  /* 0x0000040001037983 */ /* 0x0044e20000100800 */
[----:B------:R-:W4:Y:S01]  /*244f0*/  S2R R0, SR_TID.X ;  /* 0x0000000000007919 */ /* 0x000f220000002100 */
[----:B------:R-:W-:Y:S05]  /*24500*/  WARPSYNC.ALL ;  /* 0x0000000000007948 */ /* 0x000fea0003800000 */
[----:B----4-:R-:W-:Y:S01]  /*24510*/  LOP3.LUT R0, R0, 0x1f, RZ, 0xc0, !PT ;  /* 0x0000001f00007812 */ /* 0x010fe200078ec0ff */
[----:B------:R-:W-:Y:S03]  /*24520*/  BAR.SYNC.DEFER_BLOCKING 0x4, 0x180 ;  /* 0x0106000000007b1d */ /* 0x000fe60000010000 */
[----:B------:R-:W-:-:S13]  /*24530*/  ISETP.NE.AND P0, PT, R0, RZ, PT ;  /* 0x000000ff0000720c */ /* 0x000fda0003f05270 */
[----:B------:R-:W3:Y:S01]  /*24540*/  @!P0 S2R R0, SR_CgaCtaId ;  /* 0x0000000000008919 */ /* 0x000ee20000008800 */
[----:B------:R-:W-:-:S04]  /*24550*/  @!P0 MOV R2, 0x400 ;  /* 0x0000040000028802 */ /* 0x000fc80000000f00 */
[----:B---3--:R-:W-:-:S05]  /*24560*/  @!P0 LEA R3, R0, R2, 0x18 ;  /* 0x0000000200038211 */ /* 0x008fca00078ec0ff */
[----:B------:R2:W-:Y:S04]  /*24570*/  @!P0 STS.128 [R3+0x388d0], R16 ;  /* 0x0388d01003008388 */ /* 0x0005e80000000c00 */
[----:B------:R2:W-:Y:S01]  /*24580*/  @!P0 STL [R1+0x4], R3 ;  /* 0x0000040301008387 */ /* 0x0005e20000100800 */
[----:B------:R-:W-:Y:S06]  /*24590*/  BAR.ARV 0x5, 0x180 ;  /* 0x0146000000007b1d */ /* 0x000fec0000002000 */
.L_x_632:
[----:B------:R-:W-:Y:S02]  /*245a0*/  ULDC UR4, c[0x0][0xc3c] ;  /* 0x00030f0000047ab9 */ /* 0x000fe40000000800 */
[----:B----4-:R-:W-:-:S13]  /*245b0*/  ISETP.GE.AND P0, PT, R19, UR4, PT ;  /* 0x0000000413007c0c */ /* 0x010fda000bf06270 */
[----:B------:R-:W-:Y:S05]  /*245c0*/  @!P0 BRA `(.L_x_644) ;  /* 0xffffffa000488947 */ /* 0x000fea000383ffff */
[----:B------:R-:W-:Y:S05]  /*245d0*/  BSYNC B7 ;  /* 0x0000000000077941 */ /* 0x000fea0003800000 */
.L_x_534:
[----:B---3--:R-:W3:Y:S01]  /*245e0*/  LDL.LU R0, [R1+0x64] ;  /* 0x0000640001007983 */ /* 0x008ee20000300800 */
[----:B------:R-:W-:Y:S01]  /*245f0*/  BSSY B0, `(.L_x_645) ;  /* 0x000000b000007945 */ /* 0x000fe20003800000 */
[----:B------:R-:W4:Y:S01]  /*24600*/  S2R R5, SR_CgaCtaId ;  /* 0x0000000000057919 */ /* 0x000f220000008800 */
[----:B---3--:R-:W-:-:S05]  /*24610*/  VIADD R0, R0, 0x1 ;  /* 0x0000000100007836 */ /* 0x008fca0000000000 */
[----:B------:R-:W-:-:S04]  /*24620*/  LEA.HI R2, R0, R0, RZ, 0x1 ;  /* 0x0000000000027211 */ /* 0x000fc800078f08ff */
[----:B--2---:R-:W-:-:S05]  /*24630*/  LOP3.LUT R3, R2, 0xfffffffe, RZ, 0xc0, !PT ;  /* 0xfffffffe02037812 */ /* 0x004fca00078ec0ff */
[----:B------:R-:W-:Y:S01]  /*24640*/  IMAD.IADD R3, R0, 0x1, -R3 ;  /* 0x0000000100037824 */ /* 0x000fe200078e0a03 */
[----:B------:R-:W-:-:S04]  /*24650*/  MOV R0, 0x400 ;  /* 0x0000040000007802 */ /* 0x000fc80000000f00 */
[----:B----4-:R-:W-:Y:S02]  /*24660*/  LEA R0, R5, R0, 0x18 ;  /* 0x0000000005007211 */ /* 0x010fe400078ec0ff */
[----:B------:R-:W-:-:S04]  /*24670*/  SHF.L.U32 R3, R3, 0x1f, RZ ;  /* 0x0000001f03037819 */ /* 0x000fc800000006ff */
[----:B------:R-:W2:Y:S02]  /*24680*/  SYNCS.PHASECHK.TRANS64.TRYWAIT P0, [R0+URZ+0x38820], R3 ;  /* 0x03882003000075a7 */ /* 0x000ea4000800017f */
[----:B--2---:R-:W-:Y:S05]  /*24690*/  @!P0 BRA `(.L_x_646) ;  /* 0x0000004800bc8947 */ /* 0x004fea0003800000 */
.L_x_826:
[----:B------:R-:W-:Y:S05]  /*246a0*/  BSYNC B0 ;  /* 0x0000000000007941 */ /* 0x000fea0003800000 */
.L_x_645:
[----:B------:R-:W-:-:S03]  /*246b0*/  UMOV UR4, 0xffffffff ;  /* 0xffffffff00047882 */ /* 0x000fc60000000000 */
[----:B------:R-:W-:Y:S05]  /*246c0*/  BRA.DIV UR4, `(.L_x_647) ;  /* 0x0000004a04c47947 */ /* 0x000fea000b800000 */
[----:B------:R-:W3:Y:S02]  /*246d0*/  S2R R2, SR_TID.X ;  /* 0x0000000000027919 */ /* 0x000ee40000002100 */
[----:B---3--:R-:W-:-:S04]  /*246e0*/  SHF.R.U32.HI R2, RZ, 0x5, R2 ;  /* 0x00000005ff027819 */ /* 0x008fc80000011602 */
[----:B------:R-:W-:-:S05]  /*246f0*/  LOP3.LUT R2, R2, 0x3, RZ, 0xc0, !PT ;  /* 0x0000000302027812 */ /* 0x000fca00078ec0ff */
[----:B------:R3:W4:Y:S02]  /*24700*/  SHFL.IDX PT, R14, R2, RZ, 0x1f ;  /* 0x00001fff020e7589 */ /* 0x00072400000e0000 */
.L_x_829:
[----:B----4-:R-:W-:-:S13]  /*24710*/  ISETP.NE.AND P0, PT, R14, RZ, PT ;  /* 0x000000ff0e00720c */ /* 0x010fda0003f05270 */
[----:B------:R-:W-:Y:S05]  /*24720*/  @P0 BRA `(.L_x_343) ;  /* 0x0000000000b00947 */ /* 0x000fea0003800000 */
[----:B------:R-:W-:-:S03]  /*24730*/  UMOV UR4, 0xffffffff ;  /* 0xffffffff00047882 */ /* 0x000fc60000000000 */
[----:B------:R-:W-:Y:S05]  /*24740*/  BRA.DIV UR4, `(.L_x_648) ;  /* 0x0000004a04d87947 */ /* 0x000fea000b800000 */
[----:B------:R-:W-:-:S13]  /*24750*/  ELECT P6, URZ, PT ;  /* 0x00000000003f782f */ /* 0x000fda00038c0000 */
.L_x_832:
[----:B------:R-:W-:Y:S05]  /*24760*/  @!P6 BRA `(.L_x_343) ;  /* 0x0000000000a0e947 */ /* 0x000fea0003800000 */
[----:B------:R-:W-:-:S06]  /*24770*/  ULOP3.LUT UR4, UR40, 0x2, URZ, 0xfc, !UPT ;  /* 0x0000000228047892 */ /* 0x000fcc000f8efc3f */
[----:B---3--:R-:W-:-:S04]  /*24780*/  MOV R2, UR4 ;  /* 0x0000000400027c02 */ /* 0x008fc80008000f00 */
[----:B------:R-:W-:-:S13]  /*24790*/  ISETP.NE.AND P0, PT, R2, 0x3, PT ;  /* 0x000000030200780c */ /* 0x000fda0003f05270 */
[----:B------:R-:W-:Y:S05]  /*247a0*/  @!P0 BRA `(.L_x_649) ;  /* 0x0000000000048947 */ /* 0x000fea0003800000 */
[----:B------:R-:W-:Y:S01]  /*247b0*/  BPT.TRAP 0x1 ;  /* 0x000000040000795c */ /* 0x000fe20000300000 */
.L_x_649:
[----:B--2---:R-:W2:Y:S04]  /*247c0*/  LDL R3, [R1+0x8] ;  /* 0x0000080001037983 */ /* 0x004ea80000100800 */
[----:B------:R-:W3:Y:S01]  /*247d0*/  LDL.LU R7, [R1+0x10] ;  /* 0x0000100001077983 */ /* 0x000ee20000300800 */
[----:B------:R-:W-:-:S04]  /*247e0*/  VIADD R2, R0, 0x38840 ;  /* 0x0003884000027836 */ /* 0x000fc80000000000 */
[C---:B--2---:R-:W-:Y:S02]  /*247f0*/  IMAD R6, R3.reuse, 0x8, R2 ;  /* 0x0000000803067824 */ /* 0x044fe400078e0202 */
[----:B------:R-:W-:Y:S01]  /*24800*/  VIADD R3, R3, 0x1 ;  /* 0x0000000103037836 */ /* 0x000fe20000000000 */
[----:B---3--:R-:W-:-:S04]  /*24810*/  SHF.L.U32 R5, R7, 0x1f, RZ ;  /* 0x0000001f07057819 */ /* 0x008fc800000006ff */
[C---:B------:R-:W-:Y:S01]  /*24820*/  ISETP.NE.AND P2, PT, R3.reuse, 0x2, PT ;  /* 0x000000020300780c */ /* 0x040fe20003f45270 */
[----:B------:R-:W2:Y:S03]  /*24830*/  SYNCS.PHASECHK.TRANS64.TRYWAIT P1, [R6+URZ], R5 ;  /* 0x00000005060075a7 */ /* 0x000ea6000802017f */
[----:B------:R-:W-:Y:S02]  /*24840*/  SEL R4, RZ, 0x1, P2 ;  /* 0x00000001ff047807 */ /* 0x000fe40001000000 */
[----:B------:R-:W-:Y:S02]  /*24850*/  SEL R3, R3, RZ, P2 ;  /* 0x000000ff03037207 */ /* 0x000fe40001000000 */
[----:B------:R-:W-:Y:S02]  /*24860*/  LOP3.LUT R4, R7, R4, RZ, 0x3c, !PT ;  /* 0x0000000407047212 */ /* 0x000fe400078e3cff */
[----:B------:R-:W-:-:S02]  /*24870*/  LEA R7, R3, R2, 0x3 ;  /* 0x0000000203077211 */ /* 0x000fc400078e18ff */
[----:B------:R-:W-:Y:S01]  /*24880*/  SHF.L.U32 R2, R4, 0x1f, RZ ;  /* 0x0000001f04027819 */ /* 0x000fe200000006ff */
[----:B--2---:R-:W-:Y:S06]  /*24890*/  @!P1 BRA `(.L_x_650) ;  /* 0x0000004800a49947 */ /* 0x004fec0003800000 */
.L_x_833:
[----:B------:R-:W3:Y:S02]  /*248a0*/  SYNCS.PHASECHK.TRANS64.TRYWAIT P1, [R7+URZ], R2 ;  /* 0x00000002070075a7 */ /* 0x000ee4000802017f */
[----:B---3--:R-:W-:Y:S05]  /*248b0*/  @!P1 BRA `(.L_x_651) ;  /* 0x0000004800b09947 */ /* 0x008fea0003800000 */
.L_x_834:
[----:B------:R-:W-:Y:S05]  /*248c0*/  @!P0 BRA `(.L_x_652) ;  /* 0x0000000000048947 */ /* 0x000fea0003800000 */
[----:B------:R-:W-:Y:S01]  /*248d0*/  BPT.TRAP 0x1 ;  /* 0x000000040000795c */ /* 0x000fe20000300000 */
.L_x_652:
[----:B------:R-:W4:Y:S02]  /*248e0*/  LDL.LU R4, [R1+0x8] ;  /* 0x0000080001047983 */ /* 0x000f240000300800 */
[----:B----4-:R-:W-:-:S04]  /*248f0*/  IMAD R4, R4, 0x8, R0 ;  /* 0x0000000804047824 */ /* 0x010fc800078e0200 */
[----:B------:R-:W4:Y:S02]  /*24900*/  SYNCS.PHASECHK.TRANS64.TRYWAIT P1, [R4+URZ+0x38860], R5 ;  /* 0x03886005040075a7 */ /* 0x000f24000802017f */
[----:B----4-:R-:W-:Y:S05]  /*24910*/  @!P1 BRA `(.L_x_653) ;  /* 0x0000004800ac9947 */ /* 0x010fea0003800000 */
.L_x_835:
[----:B------:R-:W-:Y:S05]  /*24920*/  @!P0 BRA `(.L_x_654) ;  /* 0x0000000000048947 */ /* 0x000fea0003800000 */
[----:B------:R-:W-:Y:S01]  /*24930*/  BPT.TRAP 0x1 ;  /* 0x000000040000795c */ /* 0x000fe20000300000 */
.L_x_654:
[----:B------:R-:W-:-:S04]  /*24940*/  IMAD R3, R3, 0x8, R0 ;  /* 0x0000000803037824 */ /* 0x000fc800078e0200 */
[----:B------:R-:W5:Y:S02]  /*24950*/  SYNCS.PHASECHK.TRANS64.TRYWAIT P1, [R3+URZ+0x38860], R2 ;  /* 0x03886002030075a7 */ /* 0x000f64000802017f */
[----:B-----5:R-:W-:Y:S05]  /*24960*/  @!P1 BRA `(.L_x_655) ;  /* 0x0000004800ac9947 */ /* 0x020fea0003800000 */
.L_x_836:
[----:B------:R-:W-:Y:S05]  /*24970*/  @!P0 BRA `(.L_x_656) ;  /* 0x0000000000048947 */ /* 0x000fea0003800000 */
[----:B------:R-:W-:Y:S01]  /*24980*/  BPT.TRAP 0x1 ;  /* 0x000000040000795c */ /* 0x000fe20000300000 */
.L_x_656:
[----:B------:R-:W5:Y:S02]  /*24990*/  SYNCS.PHASECHK.TRANS64.TRYWAIT P0, [R4+URZ+0x38880], R5 ;  /* 0x03888005040075a7 */ /* 0x000f64000800017f */
[----:B-----5:R-:W-:Y:S05]  /*249a0*/  @!P0 BRA `(.L_x_657) ;  /* 0x0000004800b08947 */ /* 0x020fea0003800000 */
.L_x_658:
[----:B------:R0:W0:Y:S02]  /*249b0*/  SYNCS.PHASECHK.TRANS64.TRYWAIT P0, [R3+URZ+0x38880], R2 ;  /* 0x03888002030075a7 */ /* 0x000024000800017f */
[----:B0-----:R-:W-:Y:S05]  /*249c0*/  @!P0 NANOSLEEP.SYNCS 0x989680 ;  /* 0x009896800000895d */ /* 0x001fea0003900000 */
[----:B------:R-:W0:Y:S02]  /*249d0*/  @!P0 SYNCS.PHASECHK.TRANS64 P0, [R3+URZ+0x38880], R2 ;  /* 0x03888002030085a7 */ /* 0x000e24000800007f */
[----:B0-----:R-:W-:Y:S05]  /*249e0*/  @!P0 BRA `(.L_x_658) ;  /* 0xfffffffc00f08947 */ /* 0x001fea000383ffff */
.L_x_343:
[----:B------:R-:W-:Y:S05]  /*249f0*/  BSYNC B8 ;  /* 0x0000000000087941 */ /* 0x000fea0003800000 */
.L_x_340:
[----:B------:R-:W-:Y:S05]  /*24a00*/  EXIT ;  /* 0x000000000000794d */ /* 0x000fea0003800000 */
.L_x_365:
[----:B-1----:R1:W2:Y:S02]  /*24a10*/  SYNCS.PHASECHK.TRANS64.TRYWAIT P6, [R110+URZ+0x38890], R124 ;  /* 0x0388907c6e0075a7 */ /* 0x0022a400080c017f */
[----:B--2---:R-:W-:Y:S05]  /*24a20*/  @!P6 NANOSLEEP.SYNCS 0x989680 ;  /* 0x009896800000e95d */ /* 0x004fea0003900000 */
[----:B------:R-:W2:Y:S02]  /*24a30*/  @!P6 SYNCS.PHASECHK.TRANS64 P6, [R110+URZ+0x38890], R124 ;  /* 0x0388907c6e00e5a7 */ /* 0x000ea400080c007f */
[----:B--2---:R-:W-:Y:S05]  /*24a40*/  @!P6 BRA `(.L_x_365) ;  /* 0xfffffffc00f0e947 */ /* 0x004fea000383ffff */
[----:B------:R-:W-:Y:S05]  /*24a50*/  BRA `(.L_x_659) ;  /* 0xfffffde400487947 */ /* 0x000fea000383ffff */
.L_x_399:
[----:B0-----:R0:W1:Y:S02]  /*24a60*/  SYNCS.PHASECHK.TRANS64.TRYWAIT P3, [R110+URZ+0x38890], R124 ;  /* 0x0388907c6e0075a7 */ /* 0x001064000806017f */
[----:B-1----:R-:W-:Y:S05]  /*24a70*/  @!P3 NANOSLEEP.SYNCS 0x989680 ;  /* 0x009896800000b95d */ /* 0x002fea0003900000 */
[----:B------:R-:W1:Y:S02]  /*24a80*/  @!P3 SYNCS.PHASECHK.TRANS64 P3, [R110+URZ+0x38890], R124 ;  /* 0x0388907c6e00b5a7 */ /* 0x000e64000806007f */
[----:B-1----:R-:W-:Y:S05]  /*24a90*/  @!P3 BRA `(.L_x_399) ;  /* 0xfffffffc00f0b947 */ /* 0x002fea000383ffff */
[----:B------:R-:W-:Y:S05]  /*24aa0*/  BRA `(.L_x_660) ;  /* 0xfffffe2400947947 */ /* 0x000fea000383ffff */
.L_x_416:
[----:B0-----:R0:W1:Y:S02]  /*24ab0*/  SYNCS.PHASECHK.TRANS64.TRYWAIT P2, [R110+URZ+0x38890], R124 ;  /* 0x0388907c6e0075a7 */ /* 0x001064000804017f */
[----:B-1----:R-:W-:Y:S05]  /*24ac0*/  @!P2 NANOSLEEP.SYNCS 0x989680 ;  /* 0x009896800000a95d */ /* 0x002fea0003900000 */
[----:B------:R-:W1:Y:S02]  /*24ad0*/  @!P2 SYNCS.PHASECHK.TRANS64 P2, [R110+URZ+0x38890], R124 ;  /* 0x0388907c6e00a5a7 */ /* 0x000e64000804007f */
[----:B-1----:R-:W-:Y:S05]  /*24ae0*/  @!P2 BRA `(.L_x_416) ;  /* 0xfffffffc00f0a947 */ /* 0x002fea000383ffff */
[----:B------:R-:W-:Y:S05]  /*24af0*/  BRA `(.L_x_661) ;  /* 0xfffffe6800087947 */ /* 0x000fea000383ffff */
.L_x_426:
[----:B-1----:R1:W2:Y:S02]  /*24b00*/  SYNCS.PHASECHK.TRANS64.TRYWAIT P3, [R110+URZ+0x388b0], R124 ;  /* 0x0388b07c6e0075a7 */ /* 0x0022a4000806017f */
[----:B--2---:R-:W-:Y:S05]  /*24b10*/  @!P3 NANOSLEEP.SYNCS 0x989680 ;  /* 0x009896800000b95d */ /* 0x004fea0003900000 */
[----:B------:R-:W2:Y:S02]  /*24b20*/  @!P3 SYNCS.PHASECHK.TRANS64 P3, [R110+URZ+0x388b0], R124 ;  /* 0x0388b07c6e00b5a7 */ /* 0x000ea4000806007f */
[----:B--2---:R-:W-:Y:S05]  /*24b30*/  @!P3 BRA `(.L_x_426) ;  /* 0xfffffffc00f0b947 */ /* 0x004fea000383ffff */
[----:B------:R-:W-:Y:S05]  /*24b40*/  BRA `(.L_x_662) ;  /* 0xfffffe6c00747947 */ /* 0x000fea000383ffff */
.L_x_438:
[----:B------:R-:W-:Y:S01]  /*24b50*/  BSSY B0, `(.L_x_663) ;  /* 0x0000007000007945 */ /* 0x000fe20003800000 */
[----:B------:R-:W-:Y:S01]  /*24b60*/  IMAD.MOV.U32 R12, RZ, RZ, RZ ;  /* 0x000000ffff0c7224 */ /* 0x000fe200078e00ff */
[----:B------:R-:W-:Y:S01]  /*24b70*/  MOV R11, 0x1f ;  /* 0x0000001f000b7802 */ /* 0x000fe20000000f00 */
[----:B------:R-:W-:-:S07]  /*24b80*/  IMAD.MOV.U32 R15, RZ, RZ, -0x1 ;  /* 0xffffffffff0f7424 */ /* 0x000fce00078e00ff */
[----:B-----5:R-:W-:Y:S05]  /*24b90*/  WARPSYNC.COLLECTIVE R15, `(.L_x_664) ;  /* 0x000000000f087348 */ /* 0x020fea0003c00000 */
[----:B------:R0:W1:Y:S02]  /*24ba0*/  SHFL.IDX P6, R14, R13, R12, R11 ;  /* 0x0000000c0d0e7389 */ /* 0x00006400000c000b */
[----:B01---5:R-:W-:Y:S01]  /*24bb0*/  ENDCOLLECTIVE ;  /* 0x000000000000791b */ /* 0x023fe20003800000 */
.L_x_664:
[----:B------:R-:W-:Y:S05]  /*24bc0*/  BSYNC B0 ;  /* 0x0000000000007941 */ /* 0x000fea0003800000 */
.L_x_663:
[----:B------:R-:W-:Y:S01]  /*24bd0*/  IMAD.MOV.U32 R236, RZ, RZ, R14 ;  /* 0x000000ffffec7224 */ /* 0x000fe200078e000e */
[----:B------:R-:W-:Y:S06]  /*24be0*/  BRA `(.L_x_665) ;  /* 0xfffffe7800ec7947 */ /* 0x000fec000383ffff */
.L_x_448:
[----:B------:R-:W-:Y:S01]  /*24bf0*/  BSSY B1, `(.L_x_666) ;  /* 0x0000008000017945 */ /* 0x000fe20003800000 */
[----:B0-----:R-:W-:Y:S01]  /*24c00*/  IMAD.MOV.U32 R13, RZ, RZ, R26 ;  /* 0x000000ffff0d7224 */ /* 0x001fe200078e001a */
[----:B------:R-:W-:Y:S01]  /*24c10*/  MOV R12, RZ ;  /* 0x000000ff000c7202 */ /* 0x000fe20000000f00 */
[----:B------:R-:W-:Y:S02]  /*24c20*/  IMAD.MOV.U32 R11, RZ, RZ, 0x181f ;  /* 0x0000181fff0b7424 */ /* 0x000fe400078e00ff */
[----:B------:R-:W-:-:S07]  /*24c30*/  IMAD.MOV.U32 R15, RZ, RZ, -0x1 ;  /* 0xffffffffff0f7424 */ /* 0x000fce00078e00ff */
[----:B------:R-:W-:Y:S05]  /*24c40*/  WARPSYNC.COLLECTIVE R15, `(.L_x_667) ;  /* 0x000000000f087348 */ /* 0x000fea0003c00000 */
[----:B------:R0:W1:Y:S02]  /*24c50*/  SHFL.IDX P6, R14, R13, R12, R11 ;  /* 0x0000000c0d0e7389 */ /* 0x00006400000c000b */
[----:B01----:R-:W-:Y:S01]  /*24c60*/  ENDCOLLECTIVE ;  /* 0x000000000000791b */ /* 0x003fe20003800000 */
.L_x_667:
[----:B------:R-:W-:Y:S05]  /*24c70*/  BSYNC B1 ;  /* 0x0000000000017941 */ /* 0x000fea0003800000 */
.L_x_666:
[----:B------:R-:W-:Y:S01]  /*24c80*/  MOV R13, R24 ;  /* 0x00000018000d7202 */ /* 0x000fe20000000f00 */
[----:B------:R-:W-:Y:S02]  /*24c90*/  IMAD.MOV.U32 R12, RZ, RZ, RZ ;  /* 0x000000ffff0c7224 */ /* 0x000fe400078e00ff */
[----:B------:R-:W-:Y:S02]  /*24ca0*/  IMAD.MOV.U32 R11, RZ, RZ, 0x181f ;  /* 0x0000181fff0b7424 */ /* 0x000fe400078e00ff */
[----:B------:R-:W-:Y:S02]  /*24cb0*/  IMAD.MOV.U32 R15, RZ, RZ, -0x1 ;  /* 0xffffffffff0f7424 */ /* 0x000fe400078e00ff */
[----:B------:R-:W-:-:S07]  /*24cc0*/  IMAD.MOV.U32 R0, RZ, RZ, R14 ;  /* 0x000000ffff007224 */ /* 0x000fce00078e000e */
[----:B------:R-:W-:Y:S05]  /*24cd0*/  WARPSYNC.COLLECTIVE R15, `(.L_x_668) ;  /* 0x000000000f087348 */ /* 0x000fea0003c00000 */
[----:B------:R0:W1:Y:S02]  /*24ce0*/  SHFL.IDX P6, R14, R13, R12, R11 ;  /* 0x0000000c0d0e7389 */ /* 0x00006400000c000b */
[----:B01----:R-:W-:Y:S01]  /*24cf0*/  ENDCOLLECTIVE ;  /* 0x000000000000791b */ /* 0x003fe20003800000 */
.L_x_668:
[----:B------:R-:W-:Y:S01]  /*24d00*/  IMAD.MOV.U32 R13, RZ, RZ, R27 ;  /* 0x000000ffff0d7224 */ /* 0x000fe200078e001b */
[----:B------:R-:W-:-:S07]  /*24d10*/  MOV R3, R14 ;  /* 0x0000000e00037202 */ /* 0x000fce0000000f00 */
[----:B------:R-:W-:Y:S05]  /*24d20*/  WARPSYNC.COLLECTIVE R15, `(.L_x_669) ;  /* 0x000000000f087348 */ /* 0x000fea0003c00000 */
[----:B------:R0:W1:Y:S02]  /*24d30*/  SHFL.IDX P6, R14, R13, R12, R11 ;  /* 0x0000000c0d0e7389 */ /* 0x00006400000c000b */
[----:B01----:R-:W-:Y:S01]  /*24d40*/  ENDCOLLECTIVE ;  /* 0x000000000000791b */ /* 0x003fe20003800000 */
.L_x_669:
[----:B------:R-:W-:Y:S02]  /*24d50*/  IMAD.MOV.U32 R13, RZ, RZ, R28 ;  /* 0x000000ffff0d7224 */ /* 0x000fe400078e001c */
[----:B------:R-:W-:-:S07]  /*24d60*/  IMAD.MOV.U32 R4, RZ, RZ, R14 ;  /* 0x000000ffff047224 */ /* 0x000fce00078e000e */
[----:B------:R-:W-:Y:S05]  /*24d70*/  WARPSYNC.COLLECTIVE R15, `(.L_x_670) ;  /* 0x000000000f087348 */ /* 0x000fea0003c00000 */
[----:B------:R0:W1:Y:S02]  /*24d80*/  SHFL.IDX P6, R14, R13, R12, R11 ;  /* 0x0000000c0d0e7389 */ /* 0x00006400000c000b */
[----:B01----:R-:W-:Y:S01]  /*24d90*/  ENDCOLLECTIVE ;  /* 0x000000000000791b */ /* 0x003fe20003800000 */
.L_x_670:
[----:B------:R-:W-:Y:S05]  /*24da0*/  BRA `(.L_x_671) ;  /* 0xfffffe7c00dc7947 */ /* 0x000fea000383ffff */
.L_x_452:
[----:B0-----:R0:W1:Y:S02]  /*24db0*/  SYNCS.PHASECHK.TRANS64.TRYWAIT P0, [R22+URZ+0x38800], R35 ;  /* 0x03880023160075a7 */ /* 0x001064000800017f */
[----:B-1----:R-:W-:Y:S05]  /*24dc0*/  @!P0 NANOSLEEP.SYNCS 0x989680 ;  /* 0x009896800000895d */ /* 0x002fea0003900000 */
[----:B------:R-:W1:Y:S02]  /*24dd0*/  @!P0 SYNCS.PHASECHK.TRANS64 P0, [R22+URZ+0x38800], R35 ;  /* 0x03880023160085a7 */ /* 0x000e64000800007f */
[----:B-1----:R-:W-:Y:S05]  /*24de0*/  @!P0 BRA `(.L_x_452) ;  /* 0xfffffffc00f08947 */ /* 0x002fea000383ffff */
[----:B------:R-:W-:Y:S05]  /*24df0*/  BRA `(.L_x_672) ;  /* 0xfffffe8400407947 */ /* 0x000fea000383ffff */
.L_x_468:
[----:B------:R-:W-:Y:S01]  /*24e00*/  BSSY B1, `(.L_x_673) ;  /* 0x0000008000017945 */ /* 0x000fe20003800000 */
[----:B0-----:R-:W-:Y:S01]  /*24e10*/  MOV R13, R26 ;  /* 0x0000001a000d7202 */ /* 0x001fe20000000f00 */
[----:B------:R-:W-:Y:S02]  /*24e20*/  IMAD.MOV.U32 R12, RZ, RZ, RZ ;  /* 0x000000ffff0c7224 */ /* 0x000fe400078e00ff */
[----:B------:R-:W-:Y:S02]  /*24e30*/  IMAD.MOV.U32 R11, RZ, RZ, 0x181f ;  /* 0x0000181fff0b7424 */ /* 0x000fe400078e00ff */
[----:B------:R-:W-:-:S07]  /*24e40*/  IMAD.MOV.U32 R15, RZ, RZ, -0x1 ;  /* 0xffffffffff0f7424 */ /* 0x000fce00078e00ff */
[----:B------:R-:W-:Y:S05]  /*24e50*/  WARPSYNC.COLLECTIVE R15, `(.L_x_674) ;  /* 0x000000000f087348 */ /* 0x000fea0003c00000 */
[----:B------:R0:W1:Y:S02]  /*24e60*/  SHFL.IDX P6, R14, R13, R12, R11 ;  /* 0x0000000c0d0e7389 */ /* 0x00006400000c000b */
[----:B01----:R-:W-:Y:S01]  /*24e70*/  ENDCOLLECTIVE ;  /* 0x000000000000791b */ /* 0x003fe20003800000 */
.L_x_674:
[----:B------:R-:W-:Y:S05]  /*24e80*/  BSYNC B1 ;  /* 0x0000000000017941 */ /* 0x000fea0003800000 */
.L_x_673:
[----:B------:R-:W-:Y:S01]  /*24e90*/  IMAD.MOV.U32 R13, RZ, RZ, R24 ;  /* 0x000000ffff0d7224 */ /* 0x000fe200078e0018 */
[----:B------:R-:W-:Y:S01]  /*24ea0*/  MOV R15, 0xffffffff ;  /* 0xffffffff000f7802 */ /* 0x000fe20000000f00 */
[----:B------:R-:W-:Y:S01]  /*24eb0*/  IMAD.MOV.U32 R12, RZ, RZ, RZ ;  /* 0x000000ffff0c7224 */ /* 0x000fe200078e00ff */
[----:B------:R-:W-:Y:S01]  /*24ec0*/  MOV R3, R14 ;  /* 0x0000000e00037202 */ /* 0x000fe20000000f00 */
[----:B------:R-:W-:-:S07]  /*24ed0*/  IMAD.MOV.U32 R11, RZ, RZ, 0x181f ;  /* 0x0000181fff0b7424 */ /* 0x000fce00078e00ff */
[----:B------:R-:W-:Y:S05]  /*24ee0*/  WARPSYNC.COLLECTIVE R15, `(.L_x_675) ;  /* 0x000000000f087348 */ /* 0x000fea0003c00000 */
[----:B------:R0:W1:Y:S02]  /*24ef0*/  SHFL.IDX P6, R14, R13, R12, R11 ;  /* 0x0000000c0d0e7389 */ /* 0x00006400000c000b */
[----:B01----:R-:W-:Y:S01]  /*24f00*/  ENDCOLLECTIVE ;  /* 0x000000000000791b */ /* 0x003fe20003800000 */
.L_x_675:
[----:B------:R-:W-:Y:S02]  /*24f10*/  IMAD.MOV.U32 R13, RZ, RZ, R27 ;  /* 0x000000ffff0d7224 */ /* 0x000fe400078e001b */
[----:B------:R-:W-:-:S07]  /*24f20*/  IMAD.MOV.U32 R5, RZ, RZ, R14 ;  /* 0x000000ffff057224 */ /* 0x000fce00078e000e */
[----:B------:R-:W-:Y:S05]  /*24f30*/  WARPSYNC.COLLECTIVE R15, `(.L_x_676) ;  /* 0x000000000f087348 */ /* 0x000fea0003c00000 */
[----:B------:R0:W1:Y:S02]  /*24f40*/  SHFL.IDX P6, R14, R13, R12, R11 ;  /* 0x0000000c0d0e7389 */ /* 0x00006400000c000b */
[----:B01----:R-:W-:Y:S01]  /*24f50*/  ENDCOLLECTIVE ;  /* 0x000000000000791b */ /* 0x003fe20003800000 */
.L_x_676:
[----:B------:R-:W-:Y:S01]  /*24f60*/  MOV R13, R28 ;  /* 0x0000001c000d7202 */ /* 0x000fe20000000f00 */
[----:B------:R-:W-:-:S07]  /*24f70*/  IMAD.MOV.U32 R7, RZ, RZ, R14 ;  /* 0x000000ffff077224 */ /* 0x000fce00078e000e */
[----:B------:R-:W-:Y:S05]  /*24f80*/  WARPSYNC.COLLECTIVE R15, `(.L_x_677) ;  /* 0x000000000f087348 */ /* 0x000fea0003c00000 */
[----:B------:R0:W1:Y:S02]  /*24f90*/  SHFL.IDX P6, R14, R13, R12, R11 ;  /* 0x0000000c0d0e7389 */ /* 0x00006400000c000b */
[----:B01----:R-:W-:Y:S01]  /*24fa0*/  ENDCOLLECTIVE ;  /* 0x000000000000791b */ /* 0x003fe20003800000 */
.L_x_677:
[----:B------:R-:W-:Y:S05]  /*24fb0*/  BRA `(.L_x_678) ;  /* 0xfffffeb000f87947 */ /* 0x000fea000383ffff */
.L_x_472:
[----:B0-----:R0:W1:Y:S02]  /*24fc0*/  SYNCS.PHASECHK.TRANS64.TRYWAIT P4, [R22+URZ+0x38800], R35 ;  /* 0x03880023160075a7 */ /* 0x001064000808017f */
[----:B-1----:R-:W-:Y:S05]  /*24fd0*/  @!P4 NANOSLEEP.SYNCS 0x989680 ;  /* 0x009896800000c95d */ /* 0x002fea0003900000 */
[----:B------:R-:W1:Y:S02]  /*24fe0*/  @!P4 SYNCS.PHASECHK.TRANS64 P4, [R22+URZ+0x38800], R35 ;  /* 0x038800231600c5a7 */ /* 0x000e64000808007f */
[----:B-1----:R-:W-:Y:S05]  /*24ff0*/  @!P4 BRA `(.L_x_472) ;  /* 0xfffffffc00f0c947 */ /* 0x002fea000383ffff */
[----:B------:R-:W-:Y:S05]  /*25000*/  BRA `(.L_x_679) ;  /* 0xfffffeb800747947 */ /* 0x000fea000383ffff */
.L_x_482:
[----:B--2---:R2:W3:Y:S02]  /*25010*/  SYNCS.PHASECHK.TRANS64.TRYWAIT P1, [R4+URZ+0x38830], R3 ;  /* 0x03883003040075a7 */ /* 0x0044e4000802017f */
[----:B---3--:R-:W-:Y:S05]  /*25020*/  @!P1 NANOSLEEP.SYNCS 0x989680 ;  /* 0x009896800000995d */ /* 0x008fea0003900000 */
[----:B------:R-:W3:Y:S02]  /*25030*/  @!P1 SYNCS.PHASECHK.TRANS64 P1, [R4+URZ+0x38830], R3 ;  /* 0x03883003040095a7 */ /* 0x000ee4000802007f */
[----:B---3--:R-:W-:Y:S05]  /*25040*/  @!P1 BRA `(.L_x_482) ;  /* 0xfffffffc00f09947 */ /* 0x008fea000383ffff */
[----:B------:R-:W-:Y:S05]  /*25050*/  BRA `(.L_x_481) ;  /* 0xfffffeec00747947 */ /* 0x000fea000383ffff */
.L_x_488:
[----:B-1----:R1:W2:Y:S02]  /*25060*/  SYNCS.PHASECHK.TRANS64.TRYWAIT P2, [R3+URZ+0x38830], R6 ;  /* 0x03883006030075a7 */ /* 0x0022a4000804017f */
[----:B--2---:R-:W-:Y:S05]  /*25070*/  @!P2 NANOSLEEP.SYNCS 0x989680 ;  /* 0x009896800000a95d */ /* 0x004fea0003900000 */
[----:B------:R-:W2:Y:S02]  /*25080*/  @!P2 SYNCS.PHASECHK.TRANS64 P2, [R3+URZ+0x38830], R6 ;  /* 0x038830060300a5a7 */ /* 0x000ea4000804007f */
[----:B--2---:R-:W-:Y:S05]  /*25090*/  @!P2 BRA `(.L_x_488) ;  /* 0xfffffffc00f0a947 */ /* 0x004fea000383ffff */
[----:B------:R-:W-:Y:S05]  /*250a0*/  BRA `(.L_x_487) ;  /* 0xffffff1800747947 */ /* 0x000fea000383ffff */
.L_x_492:
[----:B-1----:R1:W2:Y:S02]  /*250b0*/  SYNCS.PHASECHK.TRANS64.TRYWAIT P1, [R6+URZ+0x38850], R3 ;  /* 0x03885003060075a7 */ /* 0x0022a4000802017f */
[----:B--2---:R-:W-:Y:S05]  /*250c0*/  @!P1 NANOSLEEP.SYNCS 0x989680 ;  /* 0x009896800000995d */ /* 0x004fea0003900000 */
[----:B------:R-:W2:Y:S02]  /*250d0*/  @!P1 SYNCS.PHASECHK.TRANS64 P1, [R6+URZ+0x38850], R3 ;  /* 0x03885003060095a7 */ /* 0x000ea4000802007f */
[----:B--2---:R-:W-:Y:S05]  /*250e0*/  @!P1 BRA `(.L_x_492) ;  /* 0xfffffffc00f09947 */ /* 0x004fea000383ffff */
[----:B------:R-:W-:Y:S05]  /*250f0*/  BRA `(.L_x_489) ;  /* 0xffffff1c00807947 */ /* 0x000fea000383ffff */
.L_x_498:
[----:B-1----:R1:W2:Y:S02]  /*25100*/  SYNCS.PHASECHK.TRANS64.TRYWAIT P1, [R4+URZ+0x38850], R7 ;  /* 0x03885007040075a7 */ /* 0x0022a4000802017f */
[----:B--2---:R-:W-:Y:S05]  /*25110*/  @!P1 NANOSLEEP.SYNCS 0x989680 ;  /* 0x009896800000995d */ /* 0x004fea0003900000 */
[----:B------:R-:W2:Y:S02]  /*25120*/  @!P1 SYNCS.PHASECHK.TRANS64 P1, [R4+URZ+0x38850], R7 ;  /* 0x03885007040095a7 */ /* 0x000ea4000802007f */
[----:B--2---:R-:W-:Y:S05]  /*25130*/  @!P1 BRA `(.L_x_498) ;  /* 0xfffffffc00f09947 */ /* 0x004fea000383ffff */
[----:B------:R-:W-:Y:S05]  /*25140*/  BRA `(.L_x_497) ;  /* 0xffffff3c005c7947 */ /* 0x000fea000383ffff */
.L_x_502:
[----:B------:R-:W-:Y:S02]  /*25150*/  SEL R21, R14, R27, P0 ;  /* 0x0000001b0e157207 */ /* 0x000fe40000000000 */
[----:B------:R-:W-:Y:S02]  /*25160*/  SEL R24, R27, R14, P0 ;  /* 0x0000000e1b187207 */ /* 0x000fe40000000000 */
[----:B------:R-:W-:Y:S02]  /*25170*/  SEL R27, R28, R29, P0 ;  /* 0x0000001d1c1b7207 */ /* 0x000fe40000000000 */
[----:B------:R-:W-:Y:S02]  /*25180*/  SEL R28, R29, R28, P0 ;  /* 0x0000001c1d1c7207 */ /* 0x000fe40000000000 */
[----:B------:R-:W-:Y:S02]  /*25190*/  SEL R29, R32, R31, P0 ;  /* 0x0000001f201d7207 */ /* 0x000fe40000000000 */
        /* <DEDUP_REMOVED lines=9> */
[----:B------:R-:W-:Y:S01]  /*25230*/  SEL R40, R12, R49, P0 ;  /* 0x000000310c287207 */ /* 0x000fe20000000000 */
[----:B-----5:R-:W-:Y:S01]  /*25240*/  IMAD.MOV.U32 R12, RZ, RZ, R2 ;  /* 0x000000ffff0c7224 */ /* 0x020fe200078e0002 */
[----:B------:R-:W-:Y:S01]  /*25250*/  SEL R82, R11, R82, P0 ;  /* 0x000000520b527207 */ /* 0x000fe20000000000 */
[----:B------:R-:W-:Y:S01]  /*25260*/  IMAD.MOV.U32 R11, RZ, RZ, 0x1c1f ;  /* 0x00001c1fff0b7424 */ /* 0x000fe200078e00ff */
[----:B------:R-:W-:Y:S02]  /*25270*/  SEL R57, R10, R15, P0 ;  /* 0x0000000f0a397207 */ /* 0x000fe40000000000 */
[----:B------:R-:W-:Y:S01]  /*25280*/  SEL R84, R15, R10, P0 ;  /* 0x0000000a0f547207 */ /* 0x000fe20000000000 */
[----:B------:R-:W-:Y:S01]  /*25290*/  IMAD.MOV.U32 R15, RZ, RZ, -0x1 ;  /* 0xffffffffff0f7424 */ /* 0x000fe200078e00ff */
[----:B------:R-:W-:-:S02]  /*252a0*/  SEL R51, R78, R5, P0 ;  /* 0x000000054e337207 */ /* 0x000fc40000000000 */
[----:B------:R-:W-:-:S07]  /*252b0*/  SEL R78, R5, R78, P0 ;  /* 0x0000004e054e7207 */ /* 0x000fce0000000000 */
[----:B------:R-:W-:Y:S05]  /*252c0*/  WARPSYNC.COLLECTIVE R15, `(.L_x_680) ;  /* 0x000000000f087348 */ /* 0x000fea0003c00000 */
[----:B------:R0:W1:Y:S02]  /*252d0*/  SHFL.IDX P6, R14, R13, R12, R11 ;  /* 0x0000000c0d0e7389 */ /* 0x00006400000c000b */
[----:B01----:R-:W-:Y:S01]  /*252e0*/  ENDCOLLECTIVE ;  /* 0x000000000000791b */ /* 0x003fe20003800000 */
.L_x_680:
[----:B------:R-:W-:Y:S02]  /*252f0*/  LOP3.LUT R5, R2, 0x2, RZ, 0x3c, !PT ;  /* 0x0000000202057812 */ /* 0x000fe400078e3cff */
[----:B------:R-:W-:Y:S02]  /*25300*/  SEL R25, R26, R35, P0 ;  /* 0x000000231a197207 */ /* 0x000fe40000000000 */
[----:B------:R-:W-:Y:S02]  /*25310*/  SEL R26, R35, R26, P0 ;  /* 0x0000001a231a7207 */ /* 0x000fe40000000000 */
[----:B------:R-:W-:Y:S02]  /*25320*/  SEL R35, R39, R62, P0 ;  /* 0x0000003e27237207 */ /* 0x000fe40000000000 */
[----:B------:R-:W-:Y:S02]  /*25330*/  SEL R44, R62, R39, P0 ;  /* 0x000000273e2c7207 */ /* 0x000fe40000000000 */
[----:B------:R-:W-:-:S02]  /*25340*/  SEL R39, R80, R129, P0 ;  /* 0x0000008150277207 */ /* 0x000fc40000000000 */
[----:B------:R-:W-:Y:S01]  /*25350*/  SEL R52, R129, R80, P0 ;  /* 0x0000005081347207 */ /* 0x000fe20000000000 */
[----:B------:R-:W-:Y:S01]  /*25360*/  IMAD.MOV.U32 R13, RZ, RZ, R4 ;  /* 0x000000ffff0d7224 */ /* 0x000fe200078e0004 */
[----:B------:R-:W-:Y:S01]  /*25370*/  SEL R53, R6, R7, P0 ;  /* 0x0000000706357207 */ /* 0x000fe20000000000 */
[----:B------:R-:W-:Y:S01]  /*25380*/  IMAD.MOV.U32 R12, RZ, RZ, R5 ;  /* 0x000000ffff0c7224 */ /* 0x000fe200078e0005 */
[----:B------:R-:W-:Y:S02]  /*25390*/  SEL R80, R7, R6, P0 ;  /* 0x0000000607507207 */ /* 0x000fe40000000000 */
[----:B------:R-:W-:Y:S02]  /*253a0*/  SEL R9, R66, R111, P0 ;  /* 0x0000006f42097207 */ /* 0x000fe40000000000 */
[----:B------:R-:W-:Y:S02]  /*253b0*/  SEL R8, R111, R66, P0 ;  /* 0x000000426f087207 */ /* 0x000fe40000000000 */
[----:B------:R-:W-:-:S02]  /*253c0*/  SEL R41, R88, R133, P0 ;  /* 0x0000008558297207 */ /* 0x000fc40000000000 */
[----:B------:R-:W-:-:S07]  /*253d0*/  MOV R6, R14 ;  /* 0x0000000e00067202 */ /* 0x000fce0000000f00 */
[----:B------:R-:W-:Y:S05]  /*253e0*/  WARPSYNC.COLLECTIVE R15, `(.L_x_681) ;  /* 0x000000000f087348 */ /* 0x000fea0003c00000 */
[----:B------:R0:W1:Y:S02]  /*253f0*/  SHFL.IDX P6, R14, R13, R12, R11 ;  /* 0x0000000c0d0e7389 */ /* 0x00006400000c000b */
[----:B01----:R-:W-:Y:S01]  /*25400*/  ENDCOLLECTIVE ;  /* 0x000000000000791b */ /* 0x003fe20003800000 */
.L_x_681:
[----:B------:R-:W-:Y:S02]  /*25410*/  SEL R56, R133, R88, P0 ;  /* 0x0000005885387207 */ /* 0x000fe40000000000 */
[----:B------:R-:W-:Y:S02]  /*25420*/  SEL R61, R30, R63, P0 ;  /* 0x0000003f1e3d7207 */ /* 0x000fe40000000000 */
[----:B------:R-:W-:Y:S02]  /*25430*/  SEL R88, R63, R30, P0 ;  /* 0x0000001e3f587207 */ /* 0x000fe40000000000 */
[----:B------:R-:W-:Y:S02]  /*25440*/  SEL R65, R34, R107, P0 ;  /* 0x0000006b22417207 */ /* 0x000fe40000000000 */
[----:B------:R-:W-:Y:S02]  /*25450*/  SEL R92, R107, R34, P0 ;  /* 0x000000226b5c7207 */ /* 0x000fe40000000000 */
[----:B------:R-:W-:-:S02]  /*25460*/  SEL R45, R104, R127, P0 ;  /* 0x0000007f682d7207 */ /* 0x000fc40000000000 */
[----:B------:R-:W-:Y:S01]  /*25470*/  SEL R64, R127, R104, P0 ;  /* 0x000000687f407207 */ /* 0x000fe20000000000 */
[----:B------:R-:W-:Y:S01]  /*25480*/  IMAD.MOV.U32 R12, RZ, RZ, R2 ;  /* 0x000000ffff0c7224 */ /* 0x000fe200078e0002 */
[----:B------:R-:W-:Y:S02]  /*25490*/  MOV R13, R9 ;  /* 0x00000009000d7202 */ /* 0x000fe40000000f00 */
[----:B------:R-:W-:Y:S02]  /*254a0*/  SEL R69, R38, R115, P0 ;  /* 0x0000007326457207 */ /* 0x000fe40000000000 */
[----:B------:R-:W-:Y:S02]  /*254b0*/  SEL R104, R115, R38, P0 ;  /* 0x0000002673687207 */ /* 0x000fe40000000000 */
[----:B------:R-:W-:Y:S02]  /*254c0*/  SEL R63, R90, R71, P0 ;  /* 0x000000475a3f7207 */ /* 0x000fe40000000000 */
[----:B------:R-:W-:Y:S01]  /*254d0*/  SEL R90, R71, R90, P0 ;  /* 0x0000005a475a7207 */ /* 0x000fe20000000000 */
[----:B------:R-:W-:Y:S01]  /*254e0*/  IMAD.MOV.U32 R7, RZ, RZ, R14 ;  /* 0x000000ffff077224 */ /* 0x000fe200078e000e */
[----:B------:R-:W-:-:S07]  /*254f0*/  SEL R71, R42, R119, P0 ;  /* 0x000000772a477207 */ /* 0x000fce0000000000 */
[----:B------:R-:W-:Y:S05]  /*25500*/  WARPSYNC.COLLECTIVE R15, `(.L_x_682) ;  /* 0x000000000f087348 */ /* 0x000fea0003c00000 */
[----:B------:R0:W1:Y:S02]  /*25510*/  SHFL.IDX P6, R14, R13, R12, R11 ;  /* 0x0000000c0d0e7389 */ /* 0x00006400000c000b */
[----:B01----:R-:W-:Y:S01]  /*25520*/  ENDCOLLECTIVE ;  /* 0x000000000000791b */ /* 0x003fe20003800000 */
.L_x_682:
        /* <DEDUP_REMOVED lines=18> */
.L_x_683:
        /* <DEDUP_REMOVED lines=10> */
[----:B------:R-:W-:Y:S01]  /*256f0*/  SEL R6, R7, R6, P0 ;  /* 0x0000000607067207 */ /* 0x000fe20000000000 */
[----:B------:R-:W-:-:S07]  /*25700*/  IMAD.MOV.U32 R9, RZ, RZ, R14 ;  /* 0x000000ffff097224 */ /* 0x000fce00078e000e */
[----:B------:R-:W-:Y:S05]  /*25710*/  WARPSYNC.COLLECTIVE R15, `(.L_x_684) ;  /* 0x000000000f087348 */ /* 0x000fea0003c00000 */
[----:B------:R0:W1:Y:S02]  /*25720*/  SHFL.IDX P6, R14, R13, R12, R11 ;  /* 0x0000000c0d0e7389 */ /* 0x00006400000c000b */
[----:B01----:R-:W-:Y:S01]  /*25730*/  ENDCOLLECTIVE ;  /* 0x000000000000791b */ /* 0x003fe20003800000 */
.L_x_684:
[----:B------:R-:W-:Y:S02]  /*25740*/  SEL R8, R10, R9, P0 ;  /* 0x000000090a087207 */ /* 0x000fe40000000000 */
[----:B------:R-:W-:Y:S01]  /*25750*/  SEL R10, R9, R10, P0 ;  /* 0x0000000a090a7207 */ /* 0x000fe20000000000 */
[----:B------:R-:W-:Y:S02]  /*25760*/  IMAD.MOV.U32 R13, RZ, RZ, R24 ;  /* 0x000000ffff0d7224 */ /* 0x000fe400078e0018 */
[----:B------:R-:W-:Y:S01]  /*25770*/  IMAD.MOV.U32 R12, RZ, RZ, R5 ;  /* 0x000000ffff0c7224 */ /* 0x000fe200078e0005 */
[----:B------:R-:W-:-:S07]  /*25780*/  MOV R21, R14 ;  /* 0x0000000e00157202 */ /* 0x000fce0000000f00 */
[----:B------:R-:W-:Y:S05]  /*25790*/  WARPSYNC.COLLECTIVE R15, `(.L_x_685) ;  /* 0x000000000f087348 */ /* 0x000fea0003c00000 */
[----:B------:R0:W1:Y:S02]  /*257a0*/  SHFL.IDX P6, R14, R13, R12, R11 ;  /* 0x0000000c0d0e7389 */ /* 0x00006400000c000b */
[----:B01----:R-:W-:Y:S01]  /*257b0*/  ENDCOLLECTIVE ;  /* 0x000000000000791b */ /* 0x003fe20003800000 */
.L_x_685:
[----:B------:R-:W-:Y:S01]  /*257c0*/  MOV R13, R25 ;  /* 0x00000019000d7202 */ /* 0x000fe20000000f00 */
[----:B------:R-:W-:Y:S02]  /*257d0*/  IMAD.MOV.U32 R12, RZ, RZ, R2 ;  /* 0x000000ffff0c7224 */ /* 0x000fe400078e0002 */
[----:B------:R-:W-:-:S07]  /*257e0*/  IMAD.MOV.U32 R24, RZ, RZ, R14 ;  /* 0x000000ffff187224 */ /* 0x000fce00078e000e */
[----:B------:R-:W-:Y:S05]  /*257f0*/  WARPSYNC.COLLECTIVE R15, `(.L_x_686) ;  /* 0x000000000f087348 */ /* 0x000fea0003c00000 */
[----:B------:R0:W1:Y:S02]  /*25800*/  SHFL.IDX P6, R14, R13, R12, R11 ;  /* 0x0000000c0d0e7389 */ /* 0x00006400000c000b */
[----:B01----:R-:W-:Y:S01]  /*25810*/  ENDCOLLECTIVE ;  /* 0x000000000000791b */ /* 0x003fe20003800000 */
.L_x_686:
[----:B------:R-:W-:Y:S01]  /*25820*/  IMAD.MOV.U32 R13, RZ, RZ, R26 ;  /* 0x000000ffff0d7224 */ /* 0x000fe200078e001a */
[----:B------:R-:W-:Y:S01]  /*25830*/  MOV R12, R5 ;  /* 0x00000005000c7202 */ /* 0x000fe20000000f00 */
[----:B------:R-:W-:-:S07]  /*25840*/  IMAD.MOV.U32 R25, RZ, RZ, R14 ;  /* 0x000000ffff197224 */ /* 0x000fce00078e000e */
[----:B------:R-:W-:Y:S05]  /*25850*/  WARPSYNC.COLLECTIVE R15, `(.L_x_687) ;  /* 0x000000000f087348 */ /* 0x000fea0003c00000 */
[----:B------:R0:W1:Y:S02]  /*25860*/  SHFL.IDX P6, R14, R13, R12, R11 ;  /* 0x0000000c0d0e7389 */ /* 0x00006400000c000b */
[----:B01----:R-:W-:Y:S01]  /*25870*/  ENDCOLLECTIVE ;  /* 0x000000000000791b */ /* 0x003fe20003800000 */
.L_x_687:
[----:B------:R-:W-:Y:S02]  /*25880*/  IMAD.MOV.U32 R13, RZ, RZ, R27 ;  /* 0x000000ffff0d7224 */ /* 0x000fe400078e001b */
[----:B------:R-:W-:Y:S02]  /*25890*/  IMAD.MOV.U32 R12, RZ, RZ, R2 ;  /* 0x000000ffff0c7224 */ /* 0x000fe400078e0002 */
[----:B------:R-:W-:-:S07]  /*258a0*/  IMAD.MOV.U32 R26, RZ, RZ, R14 ;  /* 0x000000ffff1a7224 */ /* 0x000fce00078e000e */
[----:B------:R-:W-:Y:S05]  /*258b0*/  WARPSYNC.COLLECTIVE R15, `(.L_x_688) ;  /* 0x000000000f087348 */ /* 0x000fea0003c00000 */
[----:B------:R0:W1:Y:S02]  /*258c0*/  SHFL.IDX P6, R14, R13, R12, R11 ;  /* 0x0000000c0d0e7389 */ /* 0x00006400000c000b */
[----:B01----:R-:W-:Y:S01]  /*258d0*/  ENDCOLLECTIVE ;  /* 0x000000000000791b */ /* 0x003fe20003800000 */
.L_x_688:
[----:B------:R-:W-:Y:S02]  /*258e0*/  IMAD.MOV.U32 R13, RZ, RZ, R28 ;  /* 0x000000ffff0d7224 */ /* 0x000fe400078e001c */
[----:B------:R-:W-:Y:S01]  /*258f0*/  IMAD.MOV.U32 R12, RZ, RZ, R5 ;  /* 0x000000ffff0c7224 */ /* 0x000fe200078e0005 */
[----:B------:R-:W-:-:S07]  /*25900*/  MOV R30, R14 ;  /* 0x0000000e001e7202 */ /* 0x000fce0000000f00 */
[----:B------:R-:W-:Y:S05]  /*25910*/  WARPSYNC.COLLECTIVE R15, `(.L_x_689) ;  /* 0x000000000f087348 */ /* 0x000fea0003c00000 */
[----:B------:R0:W1:Y:S02]  /*25920*/  SHFL.IDX P6, R14, R13, R12, R11 ;  /* 0x0000000c0d0e7389 */ /* 0x00006400000c000b */
[----:B01----:R-:W-:Y:S01]  /*25930*/  ENDCOLLECTIVE ;  /* 0x000000000000791b */ /* 0x003fe20003800000 */
.L_x_689:
[----:B------:R-:W-:Y:S01]  /*25940*/  MOV R13, R29 ;  /* 0x0000001d000d7202 */ /* 0x000fe20000000f00 */
[----:B------:R-:W-:Y:S02]  /*25950*/  IMAD.MOV.U32 R12, RZ, RZ, R2 ;  /* 0x000000ffff0c7224 */ /* 0x000fe400078e0002 */
[----:B------:R-:W-:-:S07]  /*25960*/  IMAD.MOV.U32 R27, RZ, RZ, R14 ;  /* 0x000000ffff1b7224 */ /* 0x000fce00078e000e */
[----:B------:R-:W-:Y:S05]  /*25970*/  WARPSYNC.COLLECTIVE R15, `(.L_x_690) ;  /* 0x000000000f087348 */ /* 0x000fea0003c00000 */
[----:B------:R0:W1:Y:S02]  /*25980*/  SHFL.IDX P6, R14, R13, R12, R11 ;  /* 0x0000000c0d0e7389 */ /* 0x00006400000c000b */
[----:B01----:R-:W-:Y:S01]  /*25990*/  ENDCOLLECTIVE ;  /* 0x000000000000791b */ /* 0x003fe20003800000 */
.L_x_690:
[----:B------:R-:W-:Y:S02]  /*259a0*/  SEL R28, R30, R27, P0 ;  /* 0x0000001b1e1c7207 */ /* 0x000fe40000000000 */
[----:B------:R-:W-:Y:S01]  /*259b0*/  SEL R30, R27, R30, P0 ;  /* 0x0000001e1b1e7207 */ /* 0x000fe20000000000 */
[----:B------:R-:W-:Y:S01]  /*259c0*/  IMAD.MOV.U32 R13, RZ, RZ, R32 ;  /* 0x000000ffff0d7224 */ /* 0x000fe200078e0020 */
[----:B------:R-:W-:Y:S01]  /*259d0*/  MOV R12, R5 ;  /* 0x00000005000c7202 */ /* 0x000fe20000000f00 */
[----:B------:R-:W-:-:S07]  /*259e0*/  IMAD.MOV.U32 R34, RZ, RZ, R14 ;  /* 0x000000ffff227224 */ /* 0x000fce00078e000e */
[----:B------:R-:W-:Y:S05]  /*259f0*/  WARPSYNC.COLLECTIVE R15, `(.L_x_691) ;  /* 0x000000000f087348 */ /* 0x000fea0003c00000 */
[----:B------:R0:W1:Y:S02]  /*25a00*/  SHFL.IDX P6, R14, R13, R12, R11 ;  /* 0x0000000c0d0e7389 */ /* 0x00006400000c000b */
[----:B01----:R-:W-:Y:S01]  /*25a10*/  ENDCOLLECTIVE ;  /* 0x000000000000791b */ /* 0x003fe20003800000 */
.L_x_691:
[----:B------:R-:W-:Y:S02]  /*25a20*/  IMAD.MOV.U32 R13, RZ, RZ, R31 ;  /* 0x000000ffff0d7224 */ /* 0x000fe400078e001f */
[----:B------:R-:W-:Y:S02]  /*25a30*/  IMAD.MOV.U32 R12, RZ, RZ, R2 ;  /* 0x000000ffff0c7224 */ /* 0x000fe400078e0002 */
[----:B------:R-:W-:-:S07]  /*25a40*/  IMAD.MOV.U32 R29, RZ, RZ, R14 ;  /* 0x000000ffff1d7224 */ /* 0x000fce00078e000e */
[----:B------:R-:W-:Y:S05]  /*25a50*/  WARPSYNC.COLLECTIVE R15, `(.L_x_692) ;  /* 0x000000000f087348 */ /* 0x000fea0003c00000 */
[----:B------:R0:W1:Y:S02]  /*25a60*/  SHFL.IDX P6, R14, R13, R12, R11 ;  /* 0x0000000c0d0e7389 */ /* 0x00006400000c000b */
[----:B01----:R-:W-:Y:S01]  /*25a70*/  ENDCOLLECTIVE ;  /* 0x000000000000791b */ /* 0x003fe20003800000 */
.L_x_692:
        /* <DEDUP_REMOVED lines=8> */
.L_x_693:
[----:B------:R-:W-:Y:S01]  /*25b00*/  MOV R13, R33 ;  /* 0x00000021000d7202 */ /* 0x000fe20000000f00 */
[----:B------:R-:W-:Y:S02]  /*25b10*/  IMAD.MOV.U32 R12, RZ, RZ, R2 ;  /* 0x000000ffff0c7224 */ /* 0x000fe400078e0002 */
[----:B------:R-:W-:-:S07]  /*25b20*/  IMAD.MOV.U32 R31, RZ, RZ, R14 ;  /* 0x000000ffff1f7224 */ /* 0x000fce00078e000e */
[----:B------:R-:W-:Y:S05]  /*25b30*/  WARPSYNC.COLLECTIVE R15, `(.L_x_694) ;  /* 0x000000000f087348 */ /* 0x000fea0003c00000 */
[----:B------:R0:W1:Y:S02]  /*25b40*/  SHFL.IDX P6, R14, R13, R12, R11 ;  /* 0x0000000c0d0e7389 */ /* 0x00006400000c000b */
[----:B01----:R-:W-:Y:S01]  /*25b50*/  ENDCOLLECTIVE ;  /* 0x000000000000791b */ /* 0x003fe20003800000 */
.L_x_694:
        /* <DEDUP_REMOVED lines=8> */
.L_x_695:
[----:B------:R-:W-:Y:S02]  /*25be0*/  IMAD.MOV.U32 R13, RZ, RZ, R35 ;  /* 0x000000ffff0d7224 */ /* 0x000fe400078e0023 */
[----:B------:R-:W-:Y:S02]  /*25bf0*/  IMAD.MOV.U32 R12, RZ, RZ, R2 ;  /* 0x000000ffff0c7224 */ /* 0x000fe400078e0002 */
[----:B------:R-:W-:-:S07]  /*25c00*/  IMAD.MOV.U32 R33, RZ, RZ, R14 ;  /* 0x000000ffff217224 */ /* 0x000fce00078e000e */
[----:B------:R-:W-:Y:S05]  /*25c10*/  WARPSYNC.COLLECTIVE R15, `(.L_x_696) ;  /* 0x000000000f087348 */ /* 0x000fea0003c00000 */
[----:B------:R0:W1:Y:S02]  /*25c20*/  SHFL.IDX P6, R14, R13, R12, R11 ;  /* 0x0000000c0d0e7389 */ /* 0x00006400000c000b */
[----:B01----:R-:W-:Y:S01]  /*25c30*/  ENDCOLLECTIVE ;  /* 0x000000000000791b */ /* 0x003fe20003800000 */
.L_x_696:
        /* <DEDUP_REMOVED lines=8> */
.L_x_697:
[----:B------:R-:W-:Y:S01]  /*25cc0*/  MOV R13, R37 ;  /* 0x00000025000d7202 */ /* 0x000fe20000000f00 */
[----:B------:R-:W-:Y:S02]  /*25cd0*/  IMAD.MOV.U32 R12, RZ, RZ, R2 ;  /* 0x000000ffff0c7224 */ /* 0x000fe400078e0002 */
[----:B------:R-:W-:-:S07]  /*25ce0*/  IMAD.MOV.U32 R35, RZ, RZ, R14 ;  /* 0x000000ffff237224 */ /* 0x000fce00078e000e */
[----:B------:R-:W-:Y:S05]  /*25cf0*/  WARPSYNC.COLLECTIVE R15, `(.L_x_698) ;  /* 0x000000000f087348 */ /* 0x000fea0003c00000 */
[----:B------:R0:W1:Y:S02]  /*25d00*/  SHFL.IDX P6, R14, R13, R12, R11 ;  /* 0x0000000c0d0e7389 */ /* 0x00006400000c000b */
[----:B01----:R-:W-:Y:S01]  /*25d10*/  ENDCOLLECTIVE ;  /* 0x000000000000791b */ /* 0x003fe20003800000 */
.L_x_698:
        /* <DEDUP_REMOVED lines=8> */
.L_x_699:
[----:B------:R-:W-:Y:S02]  /*25da0*/  IMAD.MOV.U32 R13, RZ, RZ, R39 ;  /* 0x000000ffff0d7224 */ /* 0x000fe400078e0027 */
[----:B------:R-:W-:Y:S02]  /*25db0*/  IMAD.MOV.U32 R12, RZ, RZ, R2 ;  /* 0x000000ffff0c7224 */ /* 0x000fe400078e0002 */
[----:B------:R-:W-:-:S07]  /*25dc0*/  IMAD.MOV.U32 R37, RZ, RZ, R14 ;  /* 0x000000ffff257224 */ /* 0x000fce00078e000e */
[----:B------:R-:W-:Y:S05]  /*25dd0*/  WARPSYNC.COLLECTIVE R15, `(.L_x_700) ;  /* 0x000000000f087348 */ /* 0x000fea0003c00000 */
[----:B------:R0:W1:Y:S02]  /*25de0*/  SHFL.IDX P6, R14, R13, R12, R11 ;  /* 0x0000000c0d0e7389 */ /* 0x00006400000c000b */
[----:B01----:R-:W-:Y:S01]  /*25df0*/  ENDCOLLECTIVE ;  /* 0x000000000000791b */ /* 0x003fe20003800000 */
.L_x_700:
        /* <DEDUP_REMOVED lines=8> */
.L_x_701:
[----:B------:R-:W-:Y:S01]  /*25e80*/  MOV R13, R41 ;  /* 0x00000029000d7202 */ /* 0x000fe20000000f00 */
[----:B------:R-:W-:Y:S02]  /*25e90*/  IMAD.MOV.U32 R12, RZ, RZ, R2 ;  /* 0x000000ffff0c7224 */ /* 0x000fe400078e0002 */
[----:B------:R-:W-:-:S07]  /*25ea0*/  IMAD.MOV.U32 R39, RZ, RZ, R14 ;  /* 0x000000ffff277224 */ /* 0x000fce00078e000e */
[----:B------:R-:W-:Y:S05]  /*25eb0*/  WARPSYNC.COLLECTIVE R15, `(.L_x_702) ;  /* 0x000000000f087348 */ /* 0x000fea0003c00000 */
[----:B------:R0:W1:Y:S02]  /*25ec0*/  SHFL.IDX P6, R14, R13, R12, R11 ;  /* 0x0000000c0d0e7389 */ /* 0x00006400000c000b */
[----:B01----:R-:W-:Y:S01]  /*25ed0*/  ENDCOLLECTIVE ;  /* 0x000000000000791b */ /* 0x003fe20003800000 */
.L_x_702:
        /* <DEDUP_REMOVED lines=8> */
.L_x_703:
[----:B------:R-:W-:Y:S02]  /*25f60*/  IMAD.MOV.U32 R13, RZ, RZ, R43 ;  /* 0x000000ffff0d7224 */ /* 0x000fe400078e002b */
[----:B------:R-:W-:Y:S02]  /*25f70*/  IMAD.MOV.U32 R12, RZ, RZ, R2 ;  /* 0x000000ffff0c7224 */ /* 0x000fe400078e0002 */
[----:B------:R-:W-:-:S07]  /*25f80*/  IMAD.MOV.U32 R41, RZ, RZ, R14 ;  /* 0x000000ffff297224 */ /* 0x000fce00078e000e */
[----:B------:R-:W-:Y:S05]  /*25f90*/  WARPSYNC.COLLECTIVE R15, `(.L_x_704) ;  /* 0x000000000f087348 */ /* 0x000fea0003c00000 */
[----:B------:R0:W1:Y:S02]  /*25fa0*/  SHFL.IDX P6, R14, R13, R12, R11 ;  /* 0x0000000c0d0e7389 */ /* 0x00006400000c000b */
[----:B01----:R-:W-:Y:S01]  /*25fb0*/  ENDCOLLECTIVE ;  /* 0x000000000000791b */ /* 0x003fe20003800000 */
.L_x_704:
        /* <DEDUP_REMOVED lines=8> */
.L_x_705:
[----:B------:R-:W-:Y:S01]  /*26040*/  MOV R13, R45 ;  /* 0x0000002d000d7202 */ /* 0x000fe20000000f00 */
[----:B------:R-:W-:Y:S02]  /*26050*/  IMAD.MOV.U32 R12, RZ, RZ, R2 ;  /* 0x000000ffff0c7224 */ /* 0x000fe400078e0002 */
[----:B------:R-:W-:-:S07]  /*26060*/  IMAD.MOV.U32 R43, RZ, RZ, R14 ;  /* 0x000000ffff2b7224 */ /* 0x000fce00078e000e */
[----:B------:R-:W-:Y:S05]  /*26070*/  WARPSYNC.COLLECTIVE R15, `(.L_x_706) ;  /* 0x000000000f087348 */ /* 0x000fea0003c00000 */
[----:B------:R0:W1:Y:S02]  /*26080*/  SHFL.IDX P6, R14, R13, R12, R11 ;  /* 0x0000000c0d0e7389 */ /* 0x00006400000c000b */
[----:B01----:R-:W-:Y:S01]  /*26090*/  ENDCOLLECTIVE ;  /* 0x000000000000791b */ /* 0x003fe20003800000 */
.L_x_706:
        /* <DEDUP_REMOVED lines=8> */
.L_x_707:
[----:B------:R-:W-:Y:S02]  /*26120*/  IMAD.MOV.U32 R13, RZ, RZ, R47 ;  /* 0x000000ffff0d7224 */ /* 0x000fe400078e002f */
[----:B------:R-:W-:Y:S02]  /*26130*/  IMAD.MOV.U32 R12, RZ, RZ, R2 ;  /* 0x000000ffff0c7224 */ /* 0x000fe400078e0002 */
[----:B------:R-:W-:-:S07]  /*26140*/  IMAD.MOV.U32 R45, RZ, RZ, R14 ;  /* 0x000000ffff2d7224 */ /* 0x000fce00078e000e */
[----:B------:R-:W-:Y:S05]  /*26150*/  WARPSYNC.COLLECTIVE R15, `(.L_x_708) ;  /* 0x000000000f087348 */ /* 0x000fea0003c00000 */
[----:B------:R0:W1:Y:S02]  /*26160*/  SHFL.IDX P6, R14, R13, R12, R11 ;  /* 0x0000000c0d0e7389 */ /* 0x00006400000c000b */
[----:B01----:R-:W-:Y:S01]  /*26170*/  ENDCOLLECTIVE ;  /* 0x000000000000791b */ /* 0x003fe20003800000 */
.L_x_708:
        /* <DEDUP_REMOVED lines=8> */
.L_x_709:
[----:B------:R-:W-:Y:S01]  /*26200*/  MOV R13, R49 ;  /* 0x00000031000d7202 */ /* 0x000fe20000000f00 */
[----:B------:R-:W-:Y:S02]  /*26210*/  IMAD.MOV.U32 R12, RZ, RZ, R2 ;  /* 0x000000ffff0c7224 */ /* 0x000fe400078e0002 */
[----:B------:R-:W-:-:S07]  /*26220*/  IMAD.MOV.U32 R47, RZ, RZ, R14 ;  /* 0x000000ffff2f7224 */ /* 0x000fce00078e000e */
[----:B------:R-:W-:Y:S05]  /*26230*/  WARPSYNC.COLLECTIVE R15, `(.L_x_710) ;  /* 0x000000000f087348 */ /* 0x000fea0003c00000 */
[----:B------:R0:W1:Y:S02]  /*26240*/  SHFL.IDX P6, R14, R13, R12, R11 ;  /* 0x0000000c0d0e7389 */ /* 0x00006400000c000b */
[----:B01----:R-:W-:Y:S01]  /*26250*/  ENDCOLLECTIVE ;  /* 0x000000000000791b */ /* 0x003fe20003800000 */
.L_x_710:
        /* <DEDUP_REMOVED lines=8> */
.L_x_711:
[----:B------:R-:W-:Y:S02]  /*262e0*/  IMAD.MOV.U32 R13, RZ, RZ, R51 ;  /* 0x000000ffff0d7224 */ /* 0x000fe400078e0033 */
[----:B------:R-:W-:Y:S02]  /*262f0*/  IMAD.MOV.U32 R12, RZ, RZ, R2 ;  /* 0x000000ffff0c7224 */ /* 0x000fe400078e0002 */
[----:B------:R-:W-:-:S07]  /*26300*/  IMAD.MOV.U32 R49, RZ, RZ, R14 ;  /* 0x000000ffff317224 */ /* 0x000fce00078e000e */
[----:B------:R-:W-:Y:S05]  /*26310*/  WARPSYNC.COLLECTIVE R15, `(.L_x_712) ;  /* 0x000000000f087348 */ /* 0x000fea0003c00000 */
[----:B------:R0:W1:Y:S02]  /*26320*/  SHFL.IDX P6, R14, R13, R12, R11 ;  /* 0x0000000c0d0e7389 */ /* 0x00006400000c000b */
[----:B01----:R-:W-:Y:S01]  /*26330*/  ENDCOLLECTIVE ;  /* 0x000000000000791b */ /* 0x003fe20003800000 */
.L_x_712:
        /* <DEDUP_REMOVED lines=8> */
.L_x_713:
[----:B------:R-:W-:Y:S01]  /*263c0*/  MOV R13, R53 ;  /* 0x00000035000d7202 */ /* 0x000fe20000000f00 */
[----:B------:R-:W-:Y:S02]  /*263d0*/  IMAD.MOV.U32 R12, RZ, RZ, R2 ;  /* 0x000000ffff0c7224 */ /* 0x000fe400078e0002 */
[----:B------:R-:W-:-:S07]  /*263e0*/  IMAD.MOV.U32 R78, RZ, RZ, R14 ;  /* 0x000000ffff4e7224 */ /* 0x000fce00078e000e */
[----:B------:R-:W-:Y:S05]  /*263f0*/  WARPSYNC.COLLECTIVE R15, `(.L_x_714) ;  /* 0x000000000f087348 */ /* 0x000fea0003c00000 */
[----:B------:R0:W1:Y:S02]  /*26400*/  SHFL.IDX P6, R14, R13, R12, R11 ;  /* 0x0000000c0d0e7389 */ /* 0x00006400000c000b */
[----:B01----:R-:W-:Y:S01]  /*26410*/  ENDCOLLECTIVE ;  /* 0x000000000000791b */ /* 0x003fe20003800000 */
.L_x_714:
[----:B------:R-:W-:Y:S02]  /*26420*/  SEL R7, R78, R51, P0 ;  /* 0x000000334e077207 */ /* 0x000fe40000000000 */
[----:B------:R-:W-:Y:S01]  /*26430*/  MOV R13, R80 ;  /* 0x00000050000d7202 */ /* 0x000fe20000000f00 */
[----:B------:R-:W-:Y:S02]  /*26440*/  IMAD.MOV.U32 R12, RZ, RZ, R5 ;  /* 0x000000ffff0c7224 */ /* 0x000fe400078e0005 */
[----:B------:R-:W-:-:S07]  /*26450*/  IMAD.MOV.U32 R53, RZ, RZ, R14 ;  /* 0x000000ffff357224 */ /* 0x000fce00078e000e */
[----:B------:R-:W-:Y:S05]  /*26460*/  WARPSYNC.COLLECTIVE R15, `(.L_x_715) ;  /* 0x000000000f087348 */ /* 0x000fea0003c00000 */
[----:B------:R0:W1:Y:S02]  /*26470*/  SHFL.IDX P6, R14, R13, R12, R11 ;  /* 0x0000000c0d0e7389 */ /* 0x00006400000c000b */
[----:B01----:R-:W-:Y:S01]  /*26480*/  ENDCOLLECTIVE ;  /* 0x000000000000791b */ /* 0x003fe20003800000 */
.L_x_715:
[----:B------:R-:W-:Y:S01]  /*26490*/  MOV R13, R55 ;  /* 0x00000037000d7202 */ /* 0x000fe20000000f00 */
[----:B------:R-:W-:Y:S02]  /*264a0*/  IMAD.MOV.U32 R12, RZ, RZ, R2 ;  /* 0x000000ffff0c7224 */ /* 0x000fe400078e0002 */
[----:B------:R-:W-:-:S07]  /*264b0*/  IMAD.MOV.U32 R80, RZ, RZ, R14 ;  /* 0x000000ffff507224 */ /* 0x000fce00078e000e */
[----:B------:R-:W-:Y:S05]  /*264c0*/  WARPSYNC.COLLECTIVE R15, `(.L_x_716) ;  /* 0x000000000f087348 */ /* 0x000fea0003c00000 */
[----:B------:R0:W1:Y:S02]  /*264d0*/  SHFL.IDX P6, R14, R13, R12, R11 ;  /* 0x0000000c0d0e7389 */ /* 0x00006400000c000b */
[----:B01----:R-:W-:Y:S01]  /*264e0*/  ENDCOLLECTIVE ;  /* 0x000000000000791b */ /* 0x003fe20003800000 */
.L_x_716:
[----:B------:R-:W-:Y:S02]  /*264f0*/  SEL R9, R53, R80, P0 ;  /* 0x0000005035097207 */ /* 0x000fe40000000000 */
[----:B------:R-:W-:Y:S01]  /*26500*/  MOV R13, R82 ;  /* 0x00000052000d7202 */ /* 0x000fe20000000f00 */
[----:B------:R-:W-:Y:S02]  /*26510*/  IMAD.MOV.U32 R12, RZ, RZ, R5 ;  /* 0x000000ffff0c7224 */ /* 0x000fe400078e0005 */
[----:B------:R-:W-:-:S07]  /*26520*/  IMAD.MOV.U32 R55, RZ, RZ, R14 ;  /* 0x000000ffff377224 */ /* 0x000fce00078e000e */
[----:B------:R-:W-:Y:S05]  /*26530*/  WARPSYNC.COLLECTIVE R15, `(.L_x_717) ;  /* 0x000000000f087348 */ /* 0x000fea0003c00000 */
[----:B------:R0:W1:Y:S02]  /*26540*/  SHFL.IDX P6, R14, R13, R12, R11 ;  /* 0x0000000c0d0e7389 */ /* 0x00006400000c000b */
[----:B01----:R-:W-:Y:S01]  /*26550*/  ENDCOLLECTIVE ;  /* 0x000000000000791b */ /* 0x003fe20003800000 */
.L_x_717:
[----:B------:R-:W-:Y:S01]  /*26560*/  MOV R13, R57 ;  /* 0x00000039000d7202 */ /* 0x000fe20000000f00 */
[----:B------:R-:W-:Y:S02]  /*26570*/  IMAD.MOV.U32 R12, RZ, RZ, R2 ;  /* 0x000000ffff0c7224 */ /* 0x000fe400078e0002 */
[----:B------:R-:W-:-:S07]  /*26580*/  IMAD.MOV.U32 R82, RZ, RZ, R14 ;  /* 0x000000ffff527224 */ /* 0x000fce00078e000e */
[----:B------:R-:W-:Y:S05]  /*26590*/  WARPSYNC.COLLECTIVE R15, `(.L_x_718) ;  /* 0x000000000f087348 */ /* 0x000fea0003c00000 */
[----:B------:R0:W1:Y:S02]  /*265a0*/  SHFL.IDX P6, R14, R13, R12, R11 ;  /* 0x0000000c0d0e7389 */ /* 0x00006400000c000b */
[----:B01----:R-:W-:Y:S01]  /*265b0*/  ENDCOLLECTIVE ;  /* 0x000000000000791b */ /* 0x003fe20003800000 */
.L_x_718:
[----:B------:R-:W-:Y:S01]  /*265c0*/  MOV R13, R84 ;  /* 0x00000054000d7202 */ /* 0x000fe20000000f00 */
[----:B------:R-:W-:Y:S02]  /*265d0*/  IMAD.MOV.U32 R12, RZ, RZ, R5 ;  /* 0x000000ffff0c7224 */ /* 0x000fe400078e0005 */
[----:B------:R-:W-:-:S07]  /*265e0*/  IMAD.MOV.U32 R57, RZ, RZ, R14 ;  /* 0x000000ffff397224 */ /* 0x000fce00078e000e */
[----:B------:R-:W-:Y:S05]  /*265f0*/  WARPSYNC.COLLECTIVE R15, `(.L_x_719) ;  /* 0x000000000f087348 */ /* 0x000fea0003c00000 */
[----:B------:R0:W1:Y:S02]  /*26600*/  SHFL.IDX P6, R14, R13, R12, R11 ;  /* 0x0000000c0d0e7389 */ /* 0x00006400000c000b */
[----:B01----:R-:W-:Y:S01]  /*26610*/  ENDCOLLECTIVE ;  /* 0x000000000000791b */ /* 0x003fe20003800000 */
.L_x_719:
[----:B------:R-:W-:Y:S01]  /*26620*/  MOV R13, R59 ;  /* 0x0000003b000d7202 */ /* 0x000fe20000000f00 */
[----:B------:R-:W-:Y:S02]  /*26630*/  IMAD.MOV.U32 R12, RZ, RZ, R2 ;  /* 0x000000ffff0c7224 */ /* 0x000fe400078e0002 */
[----:B------:R-:W-:-:S07]  /*26640*/  IMAD.MOV.U32 R84, RZ, RZ, R14 ;  /* 0x000000ffff547224 */ /* 0x000fce00078e000e */
[----:B------:R-:W-:Y:S05]  /*26650*/  WARPSYNC.COLLECTIVE R15, `(.L_x_720) ;  /* 0x000000000f087348 */ /* 0x000fea0003c00000 */
[----:B------:R0:W1:Y:S02]  /*26660*/  SHFL.IDX P6, R14, R13, R12, R11 ;  /* 0x0000000c0d0e7389 */ /* 0x00006400000c000b */
[----:B01----:R-:W-:Y:S01]  /*26670*/  ENDCOLLECTIVE ;  /* 0x000000000000791b */ /* 0x003fe20003800000 */
.L_x_720:
[----:B------:R-:W-:Y:S02]  /*26680*/  SEL R27, R84, R57, P0 ;  /* 0x00000039541b7207 */ /* 0x000fe40000000000 */
[----:B------:R-:W-:Y:S01]  /*26690*/  MOV R13, R86 ;  /* 0x00000056000d7202 */ /* 0x000fe20000000f00 */
[----:B------:R-:W-:Y:S02]  /*266a0*/  IMAD.MOV.U32 R12, RZ, RZ, R5 ;  /* 0x000000ffff0c7224 */ /* 0x000fe400078e0005 */
[----:B------:R-:W-:-:S07]  /*266b0*/  IMAD.MOV.U32 R59, RZ, RZ, R14 ;  /* 0x000000ffff3b7224 */ /* 0x000fce00078e000e */
[----:B------:R-:W-:Y:S05]  /*266c0*/  WARPSYNC.COLLECTIVE R15, `(.L_x_721) ;  /* 0x000000000f087348 */ /* 0x000fea0003c00000 */
[----:B------:R0:W1:Y:S02]  /*266d0*/  SHFL.IDX P6, R14, R13, R12, R11 ;  /* 0x0000000c0d0e7389 */ /* 0x00006400000c000b */
[----:B01----:R-:W-:Y:S01]  /*266e0*/  ENDCOLLECTIVE ;  /* 0x000000000000791b */ /* 0x003fe20003800000 */
.L_x_721:
[----:B------:R-:W-:Y:S01]  /*266f0*/  MOV R13, R61 ;  /* 0x0000003d000d7202 */ /* 0x000fe20000000f00 */
[----:B------:R-:W-:Y:S02]  /*26700*/  IMAD.MOV.U32 R12, RZ, RZ, R2 ;  /* 0x000000ffff0c7224 */ /* 0x000fe400078e0002 */
[----:B------:R-:W-:-:S07]  /*26710*/  IMAD.MOV.U32 R86, RZ, RZ, R14 ;  /* 0x000000ffff567224 */ /* 0x000fce00078e000e */
[----:B------:R-:W-:Y:S05]  /*26720*/  WARPSYNC.COLLECTIVE R15, `(.L_x_722) ;  /* 0x000000000f087348 */ /* 0x000fea0003c00000 */
[----:B------:R0:W1:Y:S02]  /*26730*/  SHFL.IDX P6, R14, R13, R12, R11 ;  /* 0x0000000c0d0e7389 */ /* 0x00006400000c000b */
[----:B01----:R-:W-:Y:S01]  /*26740*/  ENDCOLLECTIVE ;  /* 0x000000000000791b */ /* 0x003fe20003800000 */
.L_x_722:
[----:B------:R-:W-:Y:S02]  /*26750*/  SEL R29, R59, R86, P0 ;  /* 0x000000563b1d7207 */ /* 0x000fe40000000000 */
[----:B------:R-:W-:Y:S02]  /*26760*/  SEL R31, R86, R59, P0 ;  /* 0x0000003b561f7207 */ /* 0x000fe40000000000 */
[----:B------:R-:W-:Y:S01]  /*26770*/  MOV R13, R88 ;  /* 0x00000058000d7202 */ /* 0x000fe20000000f00 */
[----:B------:R-:W-:Y:S02]  /*26780*/  IMAD.MOV.U32 R12, RZ, RZ, R5 ;  /* 0x000000ffff0c7224 */ /* 0x000fe400078e0005 */
[----:B------:R-:W-:-:S07]  /*26790*/  IMAD.MOV.U32 R61, RZ, RZ, R14 ;  /* 0x000000ffff3d7224 */ /* 0x000fce00078e000e */
[----:B------:R-:W-:Y:S05]  /*267a0*/  WARPSYNC.COLLECTIVE R15, `(.L_x_723) ;  /* 0x000000000f087348 */ /* 0x000fea0003c00000 */
[----:B------:R0:W1:Y:S02]  /*267b0*/  SHFL.IDX P6, R14, R13, R12, R11 ;  /* 0x0000000c0d0e7389 */ /* 0x00006400000c000b */
[----:B01----:R-:W-:Y:S01]  /*267c0*/  ENDCOLLECTIVE ;  /* 0x000000000000791b */ /* 0x003fe20003800000 */
.L_x_723:
[----:B------:R-:W-:Y:S01]  /*267d0*/  MOV R13, R63 ;  /* 0x0000003f000d7202 */ /* 0x000fe20000000f00 */
[----:B------:R-:W-:Y:S02]  /*267e0*/  IMAD.MOV.U32 R12, RZ, RZ, R2 ;  /* 0x000000ffff0c7224 */ /* 0x000fe400078e0002 */
[----:B------:R-:W-:-:S07]  /*267f0*/  IMAD.MOV.U32 R88, RZ, RZ, R14 ;  /* 0x000000ffff587224 */ /* 0x000fce00078e000e */
[----:B------:R-:W-:Y:S05]  /*26800*/  WARPSYNC.COLLECTIVE R15, `(.L_x_724) ;  /* 0x000000000f087348 */ /* 0x000fea0003c00000 */
[----:B------:R0:W1:Y:S02]  /*26810*/  SHFL.IDX P6, R14, R13, R12, R11 ;  /* 0x0000000c0d0e7389 */ /* 0x00006400000c000b */
[----:B01----:R-:W-:Y:S01]  /*26820*/  ENDCOLLECTIVE ;  /* 0x000000000000791b */ /* 0x003fe20003800000 */
.L_x_724:
        /* <DEDUP_REMOVED lines=8> */
.L_x_725:
[----:B------:R-:W-:Y:S01]  /*268b0*/  MOV R13, R65 ;  /* 0x00000041000d7202 */ /* 0x000fe20000000f00 */
[----:B------:R-:W-:Y:S02]  /*268c0*/  IMAD.MOV.U32 R12, RZ, RZ, R2 ;  /* 0x000000ffff0c7224 */ /* 0x000fe400078e0002 */
[----:B------:R-:W-:-:S07]  /*268d0*/  IMAD.MOV.U32 R90, RZ, RZ, R14 ;  /* 0x000000ffff5a7224 */ /* 0x000fce00078e000e */
[----:B------:R-:W-:Y:S05]  /*268e0*/  WARPSYNC.COLLECTIVE R15, `(.L_x_726) ;  /* 0x000000000f087348 */ /* 0x000fea0003c00000 */
[----:B------:R0:W1:Y:S02]  /*268f0*/  SHFL.IDX P6, R14, R13, R12, R11 ;  /* 0x0000000c0d0e7389 */ /* 0x00006400000c000b */
[----:B01----:R-:W-:Y:S01]  /*26900*/  ENDCOLLECTIVE ;  /* 0x000000000000791b */ /* 0x003fe20003800000 */
.L_x_726:
        /* <DEDUP_REMOVED lines=8> */
.L_x_727:
[----:B------:R-:W-:Y:S01]  /*26990*/  MOV R13, R67 ;  /* 0x00000043000d7202 */ /* 0x000fe20000000f00 */
[----:B------:R-:W-:Y:S02]  /*269a0*/  IMAD.MOV.U32 R12, RZ, RZ, R2 ;  /* 0x000000ffff0c7224 */ /* 0x000fe400078e0002 */
[----:B------:R-:W-:-:S07]  /*269b0*/  IMAD.MOV.U32 R92, RZ, RZ, R14 ;  /* 0x000000ffff5c7224 */ /* 0x000fce00078e000e */
[----:B------:R-:W-:Y:S05]  /*269c0*/  WARPSYNC.COLLECTIVE R15, `(.L_x_728) ;  /* 0x000000000f087348 */ /* 0x000fea0003c00000 */
[----:B------:R0:W1:Y:S02]  /*269d0*/  SHFL.IDX P6, R14, R13, R12, R11 ;  /* 0x0000000c0d0e7389 */ /* 0x00006400000c000b */
[----:B01----:R-:W-:Y:S01]  /*269e0*/  ENDCOLLECTIVE ;  /* 0x000000000000791b */ /* 0x003fe20003800000 */
.L_x_728:
        /* <DEDUP_REMOVED lines=8> */
.L_x_729:
[----:B------:R-:W-:Y:S01]  /*26a70*/  MOV R13, R69 ;  /* 0x00000045000d7202 */ /* 0x000fe20000000f00 */
[----:B------:R-:W-:Y:S02]  /*26a80*/  IMAD.MOV.U32 R12, RZ, RZ, R2 ;  /* 0x000000ffff0c7224 */ /* 0x000fe400078e0002 */
[----:B------:R-:W-:-:S07]  /*26a90*/  IMAD.MOV.U32 R94, RZ, RZ, R14 ;  /* 0x000000ffff5e7224 */ /* 0x000fce00078e000e */
[----:B------:R-:W-:Y:S05]  /*26aa0*/  WARPSYNC.COLLECTIVE R15, `(.L_x_730) ;  /* 0x000000000f087348 */ /* 0x000fea0003c00000 */
[----:B------:R0:W1:Y:S02]  /*26ab0*/  SHFL.IDX P6, R14, R13, R12, R11 ;  /* 0x0000000c0d0e7389 */ /* 0x00006400000c000b */
[----:B01----:R-:W-:Y:S01]  /*26ac0*/  ENDCOLLECTIVE ;  /* 0x000000000000791b */ /* 0x003fe20003800000 */
.L_x_730:
        /* <DEDUP_REMOVED lines=8> */
.L_x_731:
[----:B------:R-:W-:Y:S01]  /*26b50*/  MOV R13, R71 ;  /* 0x00000047000d7202 */ /* 0x000fe20000000f00 */
[----:B------:R-:W-:Y:S02]  /*26b60*/  IMAD.MOV.U32 R12, RZ, RZ, R2 ;  /* 0x000000ffff0c7224 */ /* 0x000fe400078e0002 */
[----:B------:R-:W-:-:S07]  /*26b70*/  IMAD.MOV.U32 R104, RZ, RZ, R14 ;  /* 0x000000ffff687224 */ /* 0x000fce00078e000e */
[----:B------:R-:W-:Y:S05]  /*26b80*/  WARPSYNC.COLLECTIVE R15, `(.L_x_732) ;  /* 0x000000000f087348 */ /* 0x000fea0003c00000 */
[----:B------:R0:W1:Y:S02]  /*26b90*/  SHFL.IDX P6, R14, R13, R12, R11 ;  /* 0x0000000c0d0e7389 */ /* 0x00006400000c000b */
[----:B01----:R-:W-:Y:S01]  /*26ba0*/  ENDCOLLECTIVE ;  /* 0x000000000000791b */ /* 0x003fe20003800000 */
.L_x_732:
[----:B------:R-:W-:Y:S02]  /*26bb0*/  SEL R49, R69, R104, P0 ;  /* 0x0000006845317207 */ /* 0x000fe40000000000 */
[----:B------:R-:W-:Y:S01]  /*26bc0*/  MOV R13, R106 ;  /* 0x0000006a000d7202 */ /* 0x000fe20000000f00 */
[----:B------:R-:W-:Y:S02]  /*26bd0*/  IMAD.MOV.U32 R12, RZ, RZ, R5 ;  /* 0x000000ffff0c7224 */ /* 0x000fe400078e0005 */
[----:B------:R-:W-:-:S07]  /*26be0*/  IMAD.MOV.U32 R71, RZ, RZ, R14 ;  /* 0x000000ffff477224 */ /* 0x000fce00078e000e */
[----:B------:R-:W-:Y:S05]  /*26bf0*/  WARPSYNC.COLLECTIVE R15, `(.L_x_733) ;  /* 0x000000000f087348 */ /* 0x000fea0003c00000 */
[----:B------:R0:W1:Y:S02]  /*26c00*/  SHFL.IDX P6, R14, R13, R12, R11 ;  /* 0x0000000c0d0e7389 */ /* 0x00006400000c000b */
[----:B01----:R-:W-:Y:S01]  /*26c10*/  ENDCOLLECTIVE ;  /* 0x000000000000791b */ /* 0x003fe20003800000 */
.L_x_733:
[----:B------:R-:W-:Y:S01]  /*26c20*/  MOV R13, R105 ;  /* 0x00000069000d7202 */ /* 0x000fe20000000f00 */
[----:B------:R-:W-:Y:S02]  /*26c30*/  IMAD.MOV.U32 R12, RZ, RZ, R2 ;  /* 0x000000ffff0c7224 */ /* 0x000fe400078e0002 */
[----:B------:R-:W-:-:S07]  /*26c40*/  IMAD.MOV.U32 R106, RZ, RZ, R14 ;  /* 0x000000ffff6a7224 */ /* 0x000fce00078e000e */
[----:B------:R-:W-:Y:S05]  /*26c50*/  WARPSYNC.COLLECTIVE R15, `(.L_x_734) ;  /* 0x000000000f087348 */ /* 0x000fea0003c00000 */
[----:B------:R0:W1:Y:S02]  /*26c60*/  SHFL.IDX P6, R14, R13, R12, R11 ;  /* 0x0000000c0d0e7389 */ /* 0x00006400000c000b */
[----:B01----:R-:W-:Y:S01]  /*26c70*/  ENDCOLLECTIVE ;  /* 0x000000000000791b */ /* 0x003fe20003800000 */
.L_x_734:
[----:B------:R-:W-:Y:S01]  /*26c80*/  MOV R13, R108 ;  /* 0x0000006c000d7202 */ /* 0x000fe20000000f00 */
[----:B------:R-:W-:Y:S02]  /*26c90*/  IMAD.MOV.U32 R12, RZ, RZ, R5 ;  /* 0x000000ffff0c7224 */ /* 0x000fe400078e0005 */
[----:B------:R-:W-:-:S07]  /*26ca0*/  IMAD.MOV.U32 R105, RZ, RZ, R14 ;  /* 0x000000ffff697224 */ /* 0x000fce00078e000e */
[----:B------:R-:W-:Y:S05]  /*26cb0*/  WARPSYNC.COLLECTIVE R15, `(.L_x_735) ;  /* 0x000000000f087348 */ /* 0x000fea0003c00000 */
[----:B------:R0:W1:Y:S02]  /*26cc0*/  SHFL.IDX P6, R14, R13, R12, R11 ;  /* 0x0000000c0d0e7389 */ /* 0x00006400000c000b */
[----:B01----:R-:W-:Y:S01]  /*26cd0*/  ENDCOLLECTIVE ;  /* 0x000000000000791b */ /* 0x003fe20003800000 */
.L_x_735:
[----:B------:R-:W-:Y:S01]  /*26ce0*/  MOV R13, R107 ;  /* 0x0000006b000d7202 */ /* 0x000fe20000000f00 */
[----:B------:R-:W-:Y:S02]  /*26cf0*/  IMAD.MOV.U32 R12, RZ, RZ, R2 ;  /* 0x000000ffff0c7224 */ /* 0x000fe400078e0002 */
[----:B------:R-:W-:-:S07]  /*26d00*/  IMAD.MOV.U32 R108, RZ, RZ, R14 ;  /* 0x000000ffff6c7224 */ /* 0x000fce00078e000e */
[----:B------:R-:W-:Y:S05]  /*26d10*/  WARPSYNC.COLLECTIVE R15, `(.L_x_736) ;  /* 0x000000000f087348 */ /* 0x000fea0003c00000 */
[----:B------:R0:W1:Y:S02]  /*26d20*/  SHFL.IDX P6, R14, R13, R12, R11 ;  /* 0x0000000c0d0e7389 */ /* 0x00006400000c000b */
[----:B01----:R-:W-:Y:S01]  /*26d30*/  ENDCOLLECTIVE ;  /* 0x000000000000791b */ /* 0x003fe20003800000 */
.L_x_736:
[----:B------:R-:W-:Y:S02]  /*26d40*/  SEL R59, R108, R105, P0 ;  /* 0x000000696c3b7207 */ /* 0x000fe40000000000 */
[----:B------:R-:W-:Y:S01]  /*26d50*/  MOV R13, R110 ;  /* 0x0000006e000d7202 */ /* 0x000fe20000000f00 */
[----:B------:R-:W-:Y:S02]  /*26d60*/  IMAD.MOV.U32 R12, RZ, RZ, R5 ;  /* 0x000000ffff0c7224 */ /* 0x000fe400078e0005 */
[----:B------:R-:W-:-:S07]  /*26d70*/  IMAD.MOV.U32 R107, RZ, RZ, R14 ;  /* 0x000000ffff6b7224 */ /* 0x000fce00078e000e */
[----:B------:R-:W-:Y:S05]  /*26d80*/  WARPSYNC.COLLECTIVE R15, `(.L_x_737) ;  /* 0x000000000f087348 */ /* 0x000fea0003c00000 */
[----:B------:R0:W1:Y:S02]  /*26d90*/  SHFL.IDX P6, R14, R13, R12, R11 ;  /* 0x0000000c0d0e7389 */ /* 0x00006400000c000b */
[----:B01----:R-:W-:Y:S01]  /*26da0*/  ENDCOLLECTIVE ;  /* 0x000000000000791b */ /* 0x003fe20003800000 */
.L_x_737:
[----:B------:R-:W-:Y:S01]  /*26db0*/  MOV R13, R109 ;  /* 0x0000006d000d7202 */ /* 0x000fe20000000f00 */
[----:B------:R-:W-:Y:S02]  /*26dc0*/  IMAD.MOV.U32 R12, RZ, RZ, R2 ;  /* 0x000000ffff0c7224 */ /* 0x000fe400078e0002 */
[----:B------:R-:W-:-:S07]  /*26dd0*/  IMAD.MOV.U32 R110, RZ, RZ, R14 ;  /* 0x000000ffff6e7224 */ /* 0x000fce00078e000e */
[----:B------:R-:W-:Y:S05]  /*26de0*/  WARPSYNC.COLLECTIVE R15, `(.L_x_738) ;  /* 0x000000000f087348 */ /* 0x000fea0003c00000 */
[----:B------:R0:W1:Y:S02]  /*26df0*/  SHFL.IDX P6, R14, R13, R12, R11 ;  /* 0x0000000c0d0e7389 */ /* 0x00006400000c000b */
[----:B01----:R-:W-:Y:S01]  /*26e00*/  ENDCOLLECTIVE ;  /* 0x000000000000791b */ /* 0x003fe20003800000 */
.L_x_738:
        /* <DEDUP_REMOVED lines=8> */
.L_x_739:
[----:B------:R-:W-:Y:S01]  /*26e90*/  MOV R13, R111 ;  /* 0x0000006f000d7202 */ /* 0x000fe20000000f00 */
[----:B------:R-:W-:Y:S02]  /*26ea0*/  IMAD.MOV.U32 R12, RZ, RZ, R2 ;  /* 0x000000ffff0c7224 */ /* 0x000fe400078e0002 */
[----:B------:R-:W-:-:S07]  /*26eb0*/  IMAD.MOV.U32 R112, RZ, RZ, R14 ;  /* 0x000000ffff707224 */ /* 0x000fce00078e000e */
[----:B------:R-:W-:Y:S05]  /*26ec0*/  WARPSYNC.COLLECTIVE R15, `(.L_x_740) ;  /* 0x000000000f087348 */ /* 0x000fea0003c00000 */
[----:B------:R0:W1:Y:S02]  /*26ed0*/  SHFL.IDX P6, R14, R13, R12, R11 ;  /* 0x0000000c0d0e7389 */ /* 0x00006400000c000b */
[----:B01----:R-:W-:Y:S01]  /*26ee0*/  ENDCOLLECTIVE ;  /* 0x000000000000791b */ /* 0x003fe20003800000 */
.L_x_740:
        /* <DEDUP_REMOVED lines=8> */
.L_x_741:
[----:B------:R-:W-:Y:S01]  /*26f70*/  MOV R13, R75 ;  /* 0x0000004b000d7202 */ /* 0x000fe20000000f00 */
[----:B------:R-:W-:Y:S02]  /*26f80*/  IMAD.MOV.U32 R12, RZ, RZ, R2 ;  /* 0x000000ffff0c7224 */ /* 0x000fe400078e0002 */
[----:B------:R-:W-:-:S07]  /*26f90*/  IMAD.MOV.U32 R114, RZ, RZ, R14 ;  /* 0x000000ffff727224 */ /* 0x000fce00078e000e */
[----:B------:R-:W-:Y:S05]  /*26fa0*/  WARPSYNC.COLLECTIVE R15, `(.L_x_742) ;  /* 0x000000000f087348 */ /* 0x000fea0003c00000 */
[----:B------:R0:W1:Y:S02]  /*26fb0*/  SHFL.IDX P6, R14, R13, R12, R11 ;  /* 0x0000000c0d0e7389 */ /* 0x00006400000c000b */
[----:B01----:R-:W-:Y:S01]  /*26fc0*/  ENDCOLLECTIVE ;  /* 0x000000000000791b */ /* 0x003fe20003800000 */
.L_x_742:
[----:B------:R-:W-:Y:S01]  /*26fd0*/  MOV R13, R3 ;  /* 0x00000003000d7202 */ /* 0x000fe20000000f00 */
[----:B------:R-:W-:Y:S01]  /*26fe0*/  IMAD.MOV.U32 R12, RZ, RZ, R5 ;  /* 0x000000ffff0c7224 */ /* 0x000fe200078e0005 */
[----:B------:R-:W-:Y:S02]  /*26ff0*/  SEL R5, R51, R78, P0 ;  /* 0x0000004e33057207 */ /* 0x000fe40000000000 */
[----:B------:R-:W-:Y:S02]  /*27000*/  SEL R51, R104, R69, P0 ;  /* 0x0000004568337207 */ /* 0x000fe40000000000 */
[----:B------:R-:W-:Y:S02]  /*27010*/  SEL R69, R111, R114, P0 ;  /* 0x000000726f457207 */ /* 0x000fe40000000000 */
[----:B------:R-:W-:Y:S01]  /*27020*/  MOV R78, RZ ;  /* 0x000000ff004e7202 */ /* 0x000fe20000000f00 */
[----:B------:R-:W-:-:S07]  /*27030*/  IMAD.MOV.U32 R75, RZ, RZ, R14 ;  /* 0x000000ffff4b7224 */ /* 0x000fce00078e000e */
[----:B------:R-:W-:Y:S05]  /*27040*/  WARPSYNC.COLLECTIVE R15, `(.L_x_743) ;  /* 0x000000000f087348 */ /* 0x000fea0003c00000 */
[----:B------:R0:W1:Y:S02]  /*27050*/  SHFL.IDX P6, R14, R13, R12, R11 ;  /* 0x0000000c0d0e7389 */ /* 0x00006400000c000b */
[----:B01----:R-:W-:Y:S01]  /*27060*/  ENDCOLLECTIVE ;  /* 0x000000000000791b */ /* 0x003fe20003800000 */
.L_x_743:
[----:B------:R-:W-:Y:S02]  /*27070*/  SEL R12, R21, R24, P0 ;  /* 0x00000018150c7207 */ /* 0x000fe40000000000 */
[----:B------:R-:W-:Y:S02]  /*27080*/  SEL R11, R80, R53, P0 ;  /* 0x00000035500b7207 */ /* 0x000fe40000000000 */
[----:B------:R-:W-:Y:S02]  /*27090*/  SEL R13, R55, R82, P0 ;  /* 0x00000052370d7207 */ /* 0x000fe40000000000 */
[----:B------:R-:W-:Y:S02]  /*270a0*/  SEL R15, R82, R55, P0 ;  /* 0x00000037520f7207 */ /* 0x000fe40000000000 */
[----:B------:R-:W-:Y:S01]  /*270b0*/  SEL R53, R71, R106, P0 ;  /* 0x0000006a47357207 */ /* 0x000fe20000000000 */
[----:B------:R-:W-:Y:S01]  /*270c0*/  IMAD.MOV.U32 R2, RZ, RZ, R14 ;  /* 0x000000ffff027224 */ /* 0x000fe200078e000e */
[----:B------:R-:W-:-:S02]  /*270d0*/  SEL R14, R24, R21, P0 ;  /* 0x00000015180e7207 */ /* 0x000fc40000000000 */
[----:B------:R-:W-:Y:S02]  /*270e0*/  SEL R24, R25, R26, P0 ;  /* 0x0000001a19187207 */ /* 0x000fe40000000000 */
[----:B------:R-:W-:Y:S02]  /*270f0*/  SEL R26, R26, R25, P0 ;  /* 0x000000191a1a7207 */ /* 0x000fe40000000000 */
[----:B------:R-:W-:Y:S02]  /*27100*/  SEL R25, R57, R84, P0 ;  /* 0x0000005439197207 */ /* 0x000fe40000000000 */
[----:B------:R-:W-:Y:S02]  /*27110*/  SEL R55, R106, R71, P0 ;  /* 0x000000476a377207 */ /* 0x000fe40000000000 */
[----:B------:R-:W-:Y:S02]  /*27120*/  SEL R57, R105, R108, P0 ;  /* 0x0000006c69397207 */ /* 0x000fe40000000000 */
[----:B------:R-:W-:Y:S01]  /*27130*/  SEL R71, R114, R111, P0 ;  /* 0x0000006f72477207 */ /* 0x000fe20000000000 */
[----:B------:R-:W-:Y:S06]  /*27140*/  BRA `(.L_x_744) ;  /* 0xffffff4000c87947 */ /* 0x000fec000383ffff */
.L_x_514:
[----:B------:R-:W-:Y:S01]  /*27150*/  IMAD.MOV.U32 R13, RZ, RZ, R3 ;  /* 0x000000ffff0d7224 */ /* 0x000fe200078e0003 */
[----:B------:R-:W-:Y:S01]  /*27160*/  MOV R11, 0x181f ;  /* 0x0000181f000b7802 */ /* 0x000fe20000000f00 */
[----:B------:R-:W-:Y:S02]  /*27170*/  IMAD.MOV.U32 R12, RZ, RZ, RZ ;  /* 0x000000ffff0c7224 */ /* 0x000fe400078e00ff */
[----:B------:R-:W-:-:S07]  /*27180*/  IMAD.MOV.U32 R15, RZ, RZ, -0x1 ;  /* 0xffffffffff0f7424 */ /* 0x000fce00078e00ff */
[----:B0-----:R-:W-:Y:S05]  /*27190*/  WARPSYNC.COLLECTIVE R15, `(.L_x_745) ;  /* 0x000000000f087348 */ /* 0x001fea0003c00000 */
[----:B------:R1:W2:Y:S02]  /*271a0*/  SHFL.IDX P6, R14, R13, R12, R11 ;  /* 0x0000000c0d0e7389 */ /* 0x0002a400000c000b */
[----:B012---:R-:W-:Y:S01]  /*271b0*/  ENDCOLLECTIVE ;  /* 0x000000000000791b */ /* 0x007fe20003800000 */
.L_x_745:
[----:B------:R-:W-:Y:S01]  /*271c0*/  MOV R13, R2 ;  /* 0x00000002000d7202 */ /* 0x000fe20000000f00 */
[----:B------:R-:W-:-:S07]  /*271d0*/  IMAD.MOV.U32 R0, RZ, RZ, R14 ;  /* 0x000000ffff007224 */ /* 0x000fce00078e000e */
[----:B------:R-:W-:Y:S05]  /*271e0*/  WARPSYNC.COLLECTIVE R15, `(.L_x_746) ;  /* 0x000000000f087348 */ /* 0x000fea0003c00000 */
[----:B------:R0:W1:Y:S02]  /*271f0*/  SHFL.IDX P6, R14, R13, R12, R11 ;  /* 0x0000000c0d0e7389 */ /* 0x00006400000c000b */
[----:B01----:R-:W-:Y:S01]  /*27200*/  ENDCOLLECTIVE ;  /* 0x000000000000791b */ /* 0x003fe20003800000 */
.L_x_746:
[----:B------:R-:W-:Y:S05]  /*27210*/  BRA `(.L_x_747) ;  /* 0xffffff6000647947 */ /* 0x000fea000383ffff */
.L_x_517:
[----:B------:R-:W-:Y:S01]  /*27220*/  BSSY B1, `(.L_x_748) ;  /* 0x0000008000017945 */ /* 0x000fe20003800000 */
[----:B----4-:R-:W-:Y:S01]  /*27230*/  IMAD.MOV.U32 R13, RZ, RZ, R3 ;  /* 0x000000ffff0d7224 */ /* 0x010fe200078e0003 */
[----:B------:R-:W-:Y:S01]  /*27240*/  MOV R11, 0x181f ;  /* 0x0000181f000b7802 */ /* 0x000fe20000000f00 */
[----:B------:R-:W-:Y:S02]  /*27250*/  IMAD.MOV.U32 R12, RZ, RZ, 0x1 ;  /* 0x00000001ff0c7424 */ /* 0x000fe400078e00ff */
[----:B------:R-:W-:-:S07]  /*27260*/  IMAD.MOV.U32 R15, RZ, RZ, -0x1 ;  /* 0xffffffffff0f7424 */ /* 0x000fce00078e00ff */
[----:B0123--:R-:W-:Y:S05]  /*27270*/  WARPSYNC.COLLECTIVE R15, `(.L_x_749) ;  /* 0x000000000f087348 */ /* 0x00ffea0003c00000 */
[----:B---3--:R3:W4:Y:S02]  /*27280*/  SHFL.IDX P6, R14, R13, R12, R11 ;  /* 0x0000000c0d0e7389 */ /* 0x00872400000c000b */
[----:B01234-:R-:W-:Y:S01]  /*27290*/  ENDCOLLECTIVE ;  /* 0x000000000000791b */ /* 0x01ffe20003800000 */
.L_x_749:
[----:B------:R-:W-:Y:S05]  /*272a0*/  BSYNC B1 ;  /* 0x0000000000017941 */ /* 0x000fea0003800000 */
.L_x_748:
[----:B------:R-:W-:Y:S01]  /*272b0*/  MOV R13, R2 ;  /* 0x00000002000d7202 */ /* 0x000fe20000000f00 */
[----:B------:R-:W-:Y:S01]  /*272c0*/  IMAD.MOV.U32 R12, RZ, RZ, 0x1 ;  /* 0x00000001ff0c7424 */ /* 0x000fe200078e00ff */
[----:B------:R-:W-:Y:S01]  /*272d0*/  MOV R15, 0xffffffff ;  /* 0xffffffff000f7802 */ /* 0x000fe20000000f00 */
[----:B------:R-:W-:Y:S02]  /*272e0*/  IMAD.MOV.U32 R11, RZ, RZ, 0x181f ;  /* 0x0000181fff0b7424 */ /* 0x000fe400078e00ff */
[----:B------:R-:W-:-:S07]  /*272f0*/  IMAD.MOV.U32 R0, RZ, RZ, R14 ;  /* 0x000000ffff007224 */ /* 0x000fce00078e000e */
[----:B------:R-:W-:Y:S05]  /*27300*/  WARPSYNC.COLLECTIVE R15, `(.L_x_750) ;  /* 0x000000000f087348 */ /* 0x000fea0003c00000 */
[----:B------:R0:W1:Y:S02]  /*27310*/  SHFL.IDX P6, R14, R13, R12, R11 ;  /* 0x0000000c0d0e7389 */ /* 0x00006400000c000b */
[----:B01----:R-:W-:Y:S01]  /*27320*/  ENDCOLLECTIVE ;  /* 0x000000000000791b */ /* 0x003fe20003800000 */
.L_x_750:
[----:B------:R-:W-:Y:S05]  /*27330*/  BRA `(.L_x_751) ;  /* 0xffffff6000847947 */ /* 0x000fea000383ffff */
.L_x_520:
        /* <DEDUP_REMOVED lines=8> */
.L_x_753:
[----:B------:R-:W-:Y:S05]  /*273c0*/  BSYNC B1 ;  /* 0x0000000000017941 */ /* 0x000fea0003800000 */
.L_x_752:
        /* <DEDUP_REMOVED lines=8> */
.L_x_754:
[----:B------:R-:W-:Y:S05]  /*27450*/  BRA `(.L_x_755) ;  /* 0xffffff6000a47947 */ /* 0x000fea000383ffff */
.L_x_523:
[----:B------:R-:W-:Y:S01]  /*27460*/  BSSY B1, `(.L_x_756) ;  /* 0x0000008000017945 */ /* 0x000fe20003800000 */
[----:B0-----:R-:W-:Y:S01]  /*27470*/  IMAD.MOV.U32 R13, RZ, RZ, R3 ;  /* 0x000000ffff0d7224 */ /* 0x001fe200078e0003 */
[----:B------:R-:W-:Y:S01]  /*27480*/  MOV R11, 0x181f ;  /* 0x0000181f000b7802 */ /* 0x000fe20000000f00 */
[----:B------:R-:W-:Y:S02]  /*27490*/  IMAD.MOV.U32 R12, RZ, RZ, 0x3 ;  /* 0x00000003ff0c7424 */ /* 0x000fe400078e00ff */
[----:B------:R-:W-:-:S07]  /*274a0*/  IMAD.MOV.U32 R15, RZ, RZ, -0x1 ;  /* 0xffffffffff0f7424 */ /* 0x000fce00078e00ff */
[----:B-1234-:R-:W-:Y:S05]  /*274b0*/  WARPSYNC.COLLECTIVE R15, `(.L_x_757) ;  /* 0x000000000f087348 */ /* 0x01efea0003c00000 */
[----:B----4-:R0:W4:Y:S02]  /*274c0*/  SHFL.IDX P6, R14, R13, R12, R11 ;  /* 0x0000000c0d0e7389 */ /* 0x01012400000c000b */
[----:B01234-:R-:W-:Y:S01]  /*274d0*/  ENDCOLLECTIVE ;  /* 0x000000000000791b */ /* 0x01ffe20003800000 */
.L_x_757:
[----:B------:R-:W-:Y:S05]  /*274e0*/  BSYNC B1 ;  /* 0x0000000000017941 */ /* 0x000fea0003800000 */
.L_x_756:
        /* <DEDUP_REMOVED lines=8> */
.L_x_758:
[----:B------:R-:W-:Y:S05]  /*27570*/  BRA `(.L_x_759) ;  /* 0xffffff6000c47947 */ /* 0x000fea000383ffff */
.L_x_540:
[----:B------:R-:W0:Y:S01]  /*27580*/  S2R R5, SR_TID.X ;  /* 0x0000000000057919 */ /* 0x000e220000002100 */
[----:B------:R-:W-:Y:S01]  /*27590*/  BSSY B1, `(.L_x_760) ;  /* 0x000000a000017945 */ /* 0x000fe20003800000 */
[----:B------:R-:W-:Y:S01]  /*275a0*/  IMAD.MOV.U32 R12, RZ, RZ, RZ ;  /* 0x000000ffff0c7224 */ /* 0x000fe200078e00ff */
[----:B------:R-:W-:Y:S01]  /*275b0*/  MOV R11, 0x1f ;  /* 0x0000001f000b7802 */ /* 0x000fe20000000f00 */
[----:B------:R-:W-:Y:S01]  /*275c0*/  IMAD.MOV.U32 R15, RZ, RZ, -0x1 ;  /* 0xffffffffff0f7424 */ /* 0x000fe200078e00ff */
[----:B0-----:R-:W-:-:S04]  /*275d0*/  SHF.R.U32.HI R5, RZ, 0x5, R5 ;  /* 0x00000005ff057819 */ /* 0x001fc80000011605 */
[----:B------:R-:W-:-:S05]  /*275e0*/  LOP3.LUT R5, R5, 0x3, RZ, 0xc0, !PT ;  /* 0x0000000305057812 */ /* 0x000fca00078ec0ff */
[----:B------:R-:W-:-:S07]  /*275f0*/  IMAD.MOV.U32 R13, RZ, RZ, R5 ;  /* 0x000000ffff0d7224 */ /* 0x000fce00078e0005 */
[----:B------:R-:W-:Y:S05]  /*27600*/  WARPSYNC.COLLECTIVE R15, `(.L_x_761) ;  /* 0x000000000f087348 */ /* 0x000fea0003c00000 */
[----:B------:R0:W1:Y:S02]  /*27610*/  SHFL.IDX P6, R14, R13, R12, R11 ;  /* 0x0000000c0d0e7389 */ /* 0x00006400000c000b */
[----:B01----:R-:W-:Y:S01]  /*27620*/  ENDCOLLECTIVE ;  /* 0x000000000000791b */ /* 0x003fe20003800000 */
.L_x_761:
[----:B------:R-:W-:Y:S05]  /*27630*/  BSYNC B1 ;  /* 0x0000000000017941 */ /* 0x000fea0003800000 */
.L_x_760:
[----:B------:R-:W-:Y:S05]  /*27640*/  BRA `(.L_x_762) ;  /* 0xffffff7400e87947 */ /* 0x000fea000383ffff */
.L_x_542:
[----:B------:R-:W-:Y:S01]  /*27650*/  BSSY B1, `(.L_x_763) ;  /* 0x0000006000017945 */ /* 0x000fe20003800000 */
[----:B------:R-:W-:-:S07]  /*27660*/  IMAD.MOV.U32 R15, RZ, RZ, -0x1 ;  /* 0xffffffffff0f7424 */ /* 0x000fce00078e00ff */
[----:B0-----:R-:W-:Y:S05]  /*27670*/  WARPSYNC.COLLECTIVE R15, `(.L_x_764) ;  /* 0x000000000f0c7348 */ /* 0x001fea0003c00000 */
[----:B------:R-:W-:Y:S02]  /*27680*/  ELECT P6, UR62, PT ;  /* 0x00000000003e782f */ /* 0x000fe400038c0000 */
[----:B------:R-:W-:Y:S01]  /*27690*/  MOV R14, UR62 ;  /* 0x0000003e000e7c02 */ /* 0x000fe20008000f00 */
[----:B0-----:R-:W-:Y:S10]  /*276a0*/  ENDCOLLECTIVE ;  /* 0x000000000000791b */ /* 0x001ff40003800000 */
.L_x_764:
[----:B------:R-:W-:Y:S05]  /*276b0*/  BSYNC B1 ;  /* 0x0000000000017941 */ /* 0x000fea0003800000 */
.L_x_763:
[----:B------:R-:W-:Y:S05]  /*276c0*/  BRA `(.L_x_541) ;  /* 0xffffff7400e07947 */ /* 0x000fea000383ffff */
.L_x_544:
[----:B0-----:R-:W2:Y:S02]  /*276d0*/  LDL R5, [R1+0x4] ;  /* 0x0000040001057983 */ /* 0x001ea40000100800 */
[----:B--2---:R0:W1:Y:S02]  /*276e0*/  SYNCS.PHASECHK.TRANS64.TRYWAIT P0, [R5+URZ+0x38820], R4 ;  /* 0x03882004050075a7 */ /* 0x004064000800017f */
[----:B-1----:R-:W-:Y:S05]  /*276f0*/  @!P0 NANOSLEEP.SYNCS 0x989680 ;  /* 0x009896800000895d */ /* 0x002fea0003900000 */
[----:B------:R-:W1:Y:S02]  /*27700*/  @!P0 SYNCS.PHASECHK.TRANS64 P0, [R5+URZ+0x38820], R4 ;  /* 0x03882004050085a7 */ /* 0x000e64000800007f */
[----:B-1----:R-:W-:Y:S05]  /*27710*/  @!P0 BRA `(.L_x_544) ;  /* 0xfffffffc00ec8947 */ /* 0x002fea000383ffff */
[----:B------:R-:W-:Y:S05]  /*27720*/  BRA `(.L_x_765) ;  /* 0xffffff7400f07947 */ /* 0x000fea000383ffff */
.L_x_548:
[----:B0-----:R0:W1:Y:S02]  /*27730*/  SYNCS.PHASECHK.TRANS64.TRYWAIT P0, [R7+URZ+0x388a0], R10 ;  /* 0x0388a00a070075a7 */ /* 0x001064000800017f */
[----:B-1----:R-:W-:Y:S05]  /*27740*/  @!P0 NANOSLEEP.SYNCS 0x989680 ;  /* 0x009896800000895d */ /* 0x002fea0003900000 */
[----:B------:R-:W1:Y:S02]  /*27750*/  @!P0 SYNCS.PHASECHK.TRANS64 P0, [R7+URZ+0x388a0], R10 ;  /* 0x0388a00a070085a7 */ /* 0x000e64000800007f */
[----:B-1----:R-:W-:Y:S05]  /*27760*/  @!P0 BRA `(.L_x_548) ;  /* 0xfffffffc00f08947 */ /* 0x002fea000383ffff */
[----:B------:R-:W-:Y:S05]  /*27770*/  BRA `(.L_x_766) ;  /* 0xffffff7800187947 */ /* 0x000fea000383ffff */
.L_x_554:
[----:B-1----:R1:W2:Y:S02]  /*27780*/  SYNCS.PHASECHK.TRANS64.TRYWAIT P0, [R7+URZ+0x388c0], R10 ;  /* 0x0388c00a070075a7 */ /* 0x0022a4000800017f */
[----:B--2---:R-:W-:Y:S05]  /*27790*/  @!P0 NANOSLEEP.SYNCS 0x989680 ;  /* 0x009896800000895d */ /* 0x004fea0003900000 */
[----:B------:R-:W2:Y:S02]  /*277a0*/  @!P0 SYNCS.PHASECHK.TRANS64 P0, [R7+URZ+0x388c0], R10 ;  /* 0x0388c00a070085a7 */ /* 0x000ea4000800007f */
[----:B--2---:R-:W-:Y:S05]  /*277b0*/  @!P0 BRA `(.L_x_554) ;  /* 0xfffffffc00f08947 */ /* 0x004fea000383ffff */
[----:B------:R-:W-:Y:S05]  /*277c0*/  BRA `(.L_x_767) ;  /* 0xffffff7800dc7947 */ /* 0x000fea000383ffff */
.L_x_562:
[----:B0-----:R0:W1:Y:S02]  /*277d0*/  SYNCS.PHASECHK.TRANS64.TRYWAIT P1, [R8+URZ+0x388a0], R7 ;  /* 0x0388a007080075a7 */ /* 0x001064000802017f */
[----:B-1----:R-:W-:Y:S05]  /*277e0*/  @!P1 NANOSLEEP.SYNCS 0x989680 ;  /* 0x009896800000995d */ /* 0x002fea0003900000 */
[----:B------:R-:W1:Y:S02]  /*277f0*/  @!P1 SYNCS.PHASECHK.TRANS64 P1, [R8+URZ+0x388a0], R7 ;  /* 0x0388a007080095a7 */ /* 0x000e64000802007f */
[----:B-1----:R-:W-:Y:S05]  /*27800*/  @!P1 BRA `(.L_x_562) ;  /* 0xfffffffc00f09947 */ /* 0x002fea000383ffff */
[----:B------:R-:W-:Y:S05]  /*27810*/  BRA `(.L_x_768) ;  /* 0xffffff7c00f07947 */ /* 0x000fea000383ffff */
.L_x_568:
[----:B-1----:R1:W2:Y:S02]  /*27820*/  SYNCS.PHASECHK.TRANS64.TRYWAIT P1, [R8+URZ+0x388c0], R7 ;  /* 0x0388c007080075a7 */ /* 0x0022a4000802017f */
[----:B--2---:R-:W-:Y:S05]  /*27830*/  @!P1 NANOSLEEP.SYNCS 0x989680 ;  /* 0x009896800000995d */ /* 0x004fea0003900000 */
[----:B------:R-:W2:Y:S02]  /*27840*/  @!P1 SYNCS.PHASECHK.TRANS64 P1, [R8+URZ+0x388c0], R7 ;  /* 0x0388c007080095a7 */ /* 0x000ea4000802007f */
[----:B--2---:R-:W-:Y:S05]  /*27850*/  @!P1 BRA `(.L_x_568) ;  /* 0xfffffffc00f09947 */ /* 0x004fea000383ffff */
[----:B------:R-:W-:Y:S05]  /*27860*/  BRA `(.L_x_769) ;  /* 0xffffff8000b07947 */ /* 0x000fea000383ffff */
.L_x_584:
[----:B------:R-:W0:Y:S01]  /*27870*/  S2R R4, SR_TID.X ;  /* 0x0000000000047919 */ /* 0x000e220000002100 */
[----:B------:R-:W-:Y:S01]  /*27880*/  BSSY B0, `(.L_x_770) ;  /* 0x000000a000007945 */ /* 0x000fe20003800000 */
[----:B------:R-:W-:Y:S01]  /*27890*/  IMAD.MOV.U32 R12, RZ, RZ, RZ ;  /* 0x000000ffff0c7224 */ /* 0x000fe200078e00ff */
[----:B------:R-:W-:Y:S01]  /*278a0*/  MOV R15, 0xffffffff ;  /* 0xffffffff000f7802 */ /* 0x000fe20000000f00 */
[----:B------:R-:W-:Y:S01]  /*278b0*/  IMAD.MOV.U32 R11, RZ, RZ, 0x1f ;  /* 0x0000001fff0b7424 */ /* 0x000fe200078e00ff */
[----:B0-----:R-:W-:-:S04]  /*278c0*/  SHF.R.U32.HI R4, RZ, 0x5, R4 ;  /* 0x00000005ff047819 */ /* 0x001fc80000011604 */
[----:B------:R-:W-:-:S04]  /*278d0*/  LOP3.LUT R4, R4, 0x3, RZ, 0xc0, !PT ;  /* 0x0000000304047812 */ /* 0x000fc800078ec0ff */
[----:B------:R-:W-:-:S07]  /*278e0*/  MOV R13, R4 ;  /* 0x00000004000d7202 */ /* 0x000fce0000000f00 */
[----:B-1----:R-:W-:Y:S05]  /*278f0*/  WARPSYNC.COLLECTIVE R15, `(.L_x_771) ;  /* 0x000000000f087348 */ /* 0x002fea0003c00000 */
[----:B------:R0:W2:Y:S02]  /*27900*/  SHFL.IDX P6, R14, R13, R12, R11 ;  /* 0x0000000c0d0e7389 */ /* 0x0000a400000c000b */
[----:B012---:R-:W-:Y:S01]  /*27910*/  ENDCOLLECTIVE ;  /* 0x000000000000791b */ /* 0x007fe20003800000 */
.L_x_771:
[----:B------:R-:W-:Y:S05]  /*27920*/  BSYNC B0 ;  /* 0x0000000000007941 */ /* 0x000fea0003800000 */
.L_x_770:
[----:B------:R-:W-:Y:S05]  /*27930*/  BRA `(.L_x_772) ;  /* 0xffffff8c008c7947 */ /* 0x000fea000383ffff */
.L_x_586:
[----:B------:R-:W-:Y:S01]  /*27940*/  BSSY B0, `(.L_x_773) ;  /* 0x0000006000007945 */ /* 0x000fe20003800000 */
[----:B------:R-:W-:-:S07]  /*27950*/  IMAD.MOV.U32 R15, RZ, RZ, -0x1 ;  /* 0xffffffffff0f7424 */ /* 0x000fce00078e00ff */
[----:B01----:R-:W-:Y:S05]  /*27960*/  WARPSYNC.COLLECTIVE R15, `(.L_x_774) ;  /* 0x000000000f0c7348 */ /* 0x003fea0003c00000 */
[----:B------:R-:W-:Y:S02]  /*27970*/  ELECT P6, UR62, PT ;  /* 0x00000000003e782f */ /* 0x000fe400038c0000 */
[----:B------:R-:W-:Y:S01]  /*27980*/  MOV R14, UR62 ;  /* 0x0000003e000e7c02 */ /* 0x000fe20008000f00 */
[----:B01----:R-:W-:Y:S10]  /*27990*/  ENDCOLLECTIVE ;  /* 0x000000000000791b */ /* 0x003ff40003800000 */
.L_x_774:
[----:B------:R-:W-:Y:S05]  /*279a0*/  BSYNC B0 ;  /* 0x0000000000007941 */ /* 0x000fea0003800000 */
.L_x_773:
[----:B------:R-:W-:Y:S05]  /*279b0*/  BRA `(.L_x_775) ;  /* 0xffffff8c00987947 */ /* 0x000fea000383ffff */
.L_x_588:
[----:B0-----:R0:W1:Y:S02]  /*279c0*/  SYNCS.PHASECHK.TRANS64.TRYWAIT P0, [R0+URZ+0x38880], R3 ;  /* 0x03888003000075a7 */ /* 0x001064000800017f */
[----:B-1----:R-:W-:Y:S05]  /*279d0*/  @!P0 NANOSLEEP.SYNCS 0x989680 ;  /* 0x009896800000895d */ /* 0x002fea0003900000 */
[----:B------:R-:W1:Y:S02]  /*279e0*/  @!P0 SYNCS.PHASECHK.TRANS64 P0, [R0+URZ+0x38880], R3 ;  /* 0x03888003000085a7 */ /* 0x000e64000800007f */
[----:B-1----:R-:W-:Y:S05]  /*279f0*/  @!P0 BRA `(.L_x_588) ;  /* 0xfffffffc00f08947 */ /* 0x002fea000383ffff */
[----:B------:R-:W-:Y:S05]  /*27a00*/  BRA `(.L_x_776) ;  /* 0xffffff9000107947 */ /* 0x000fea000383ffff */
.L_x_590:
[----:B-1----:R1:W2:Y:S02]  /*27a10*/  SYNCS.PHASECHK.TRANS64.TRYWAIT P0, [R0+URZ+0x38840], R3 ;  /* 0x03884003000075a7 */ /* 0x0022a4000800017f */
[----:B--2---:R-:W-:Y:S05]  /*27a20*/  @!P0 NANOSLEEP.SYNCS 0x989680 ;  /* 0x009896800000895d */ /* 0x004fea0003900000 */
[----:B------:R-:W2:Y:S02]  /*27a30*/  @!P0 SYNCS.PHASECHK.TRANS64 P0, [R0+URZ+0x38840], R3 ;  /* 0x03884003000085a7 */ /* 0x000ea4000800007f */
[----:B--2---:R-:W-:Y:S05]  /*27a40*/  @!P0 BRA `(.L_x_590) ;  /* 0xfffffffc00f08947 */ /* 0x004fea000383ffff */
[----:B------:R-:W-:Y:S05]  /*27a50*/  BRA `(.L_x_777) ;  /* 0xffffff9000847947 */ /* 0x000fea000383ffff */
.L_x_594:
[----:B------:R-:W2:Y:S01]  /*27a60*/  LDL.LU R11, [R1+0x58] ;  /* 0x00005800010b7983 */ /* 0x000ea20000300800 */
[----:B------:R-:W-:Y:S01]  /*27a70*/  IMAD.MOV.U32 R13, RZ, RZ, R3 ;  /* 0x000000ffff0d7224 */ /* 0x000fe200078e0003 */
[----:B------:R-:W-:Y:S01]  /*27a80*/  MOV R12, RZ ;  /* 0x000000ff000c7202 */ /* 0x000fe20000000f00 */
[----:B------:R-:W-:Y:S01]  /*27a90*/  IMAD.MOV.U32 R15, RZ, RZ, -0x1 ;  /* 0xffffffffff0f7424 */ /* 0x000fe200078e00ff */
[----:B------:R-:W-:-:S04]  /*27aa0*/  LOP3.LUT R8, R8, 0x7f, RZ, 0xc0, !PT ;  /* 0x0000007f08087812 */ /* 0x000fc800078ec0ff */
[----:B------:R-:W-:-:S04]  /*27ab0*/  SHF.R.U32.HI R5, RZ, 0x3, R8 ;  /* 0x00000003ff057819 */ /* 0x000fc80000011608 */
[----:B------:R-:W-:-:S05]  /*27ac0*/  IADD3 R0, R5, R17, RZ ;  /* 0x0000001105007210 */ /* 0x000fca0007ffe0ff */
[----:B------:R-:W-:Y:S02]  /*27ad0*/  VIADD R5, R0, 0x10 ;  /* 0x0000001000057836 */ /* 0x000fe40000000000 */
[----:B--2---:R-:W-:Y:S02]  /*27ae0*/  IMAD R2, R11, R7, RZ ;  /* 0x000000070b027224 */ /* 0x004fe400078e02ff */
[----:B------:R-:W-:-:S03]  /*27af0*/  IMAD.MOV.U32 R11, RZ, RZ, 0x181f ;  /* 0x0000181fff0b7424 */ /* 0x000fc600078e00ff */
[----:B------:R-:W-:-:S13]  /*27b00*/  ISETP.GE.AND P2, PT, R0, R2, PT ;  /* 0x000000020000720c */ /* 0x000fda0003f46270 */
[----:B0----5:R-:W-:Y:S05]  /*27b10*/  WARPSYNC.COLLECTIVE R15, `(.L_x_778) ;  /* 0x000000000f087348 */ /* 0x021fea0003c00000 */
[----:B------:R1:W2:Y:S02]  /*27b20*/  SHFL.IDX P6, R14, R13, R12, R11 ;  /* 0x0000000c0d0e7389 */ /* 0x0002a400000c000b */
[----:B012--5:R-:W-:Y:S01]  /*27b30*/  ENDCOLLECTIVE ;  /* 0x000000000000791b */ /* 0x027fe20003800000 */
.L_x_778:
[----:B------:R-:W-:Y:S01]  /*27b40*/  IMAD.MOV.U32 R13, RZ, RZ, R4 ;  /* 0x000000ffff0d7224 */ /* 0x000fe200078e0004 */
[----:B------:R-:W-:-:S07]  /*27b50*/  MOV R6, R14 ;  /* 0x0000000e00067202 */ /* 0x000fce0000000f00 */
[----:B------:R-:W-:Y:S05]  /*27b60*/  WARPSYNC.COLLECTIVE R15, `(.L_x_779) ;  /* 0x000000000f087348 */ /* 0x000fea0003c00000 */
[----:B------:R0:W1:Y:S02]  /*27b70*/  SHFL.IDX P6, R14, R13, R12, R11 ;  /* 0x0000000c0d0e7389 */ /* 0x00006400000c000b */
[----:B01----:R-:W-:Y:S01]  /*27b80*/  ENDCOLLECTIVE ;  /* 0x000000000000791b */ /* 0x003fe20003800000 */
.L_x_779:
[----:B------:R-:W-:Y:S01]  /*27b90*/  MOV R13, R3 ;  /* 0x00000003000d7202 */ /* 0x000fe20000000f00 */
[----:B------:R-:W-:Y:S02]  /*27ba0*/  IMAD.MOV.U32 R12, RZ, RZ, 0x1 ;  /* 0x00000001ff0c7424 */ /* 0x000fe400078e00ff */
[----:B------:R-:W-:-:S07]  /*27bb0*/  IMAD.MOV.U32 R7, RZ, RZ, R14 ;  /* 0x000000ffff077224 */ /* 0x000fce00078e000e */
[----:B------:R-:W-:Y:S05]  /*27bc0*/  WARPSYNC.COLLECTIVE R15, `(.L_x_780) ;  /* 0x000000000f087348 */ /* 0x000fea0003c00000 */
[----:B------:R0:W1:Y:S02]  /*27bd0*/  SHFL.IDX P6, R14, R13, R12, R11 ;  /* 0x0000000c0d0e7389 */ /* 0x00006400000c000b */
[----:B01----:R-:W-:Y:S01]  /*27be0*/  ENDCOLLECTIVE ;  /* 0x000000000000791b */ /* 0x003fe20003800000 */
.L_x_780:
[----:B------:R-:W-:-:S05]  /*27bf0*/  @!P2 IADD3 R7, P3, R10, R7, RZ ;  /* 0x000000070a07a210 */ /* 0x000fca0007f7e0ff */
[----:B------:R-:W-:-:S05]  /*27c00*/  @!P2 IMAD.X R6, RZ, RZ, R6, P3 ;  /* 0x000000ffff06a224 */ /* 0x000fca00018e0606 */
[----:B------:R-:W-:Y:S02]  /*27c10*/  @!P2 LOP3.LUT R7, R7, R6, RZ, 0x3c, !PT ;  /* 0x000000060707a212 */ /* 0x000fe400078e3cff */
[----:B------:R-:W-:Y:S02]  /*27c20*/  MOV R13, R4 ;  /* 0x00000004000d7202 */ /* 0x000fe40000000f00 */
[----:B------:R-:W-:-:S04]  /*27c30*/  @!P2 LOP3.LUT R6, R7, R6, RZ, 0x3c, !PT ;  /* 0x000000060706a212 */ /* 0x000fc800078e3cff */
[----:B------:R-:W-:Y:S01]  /*27c40*/  @!P2 LOP3.LUT R7, R7, R6, RZ, 0x3c, !PT ;  /* 0x000000060707a212 */ /* 0x000fe200078e3cff */
[----:B------:R-:W-:-:S07]  /*27c50*/  IMAD.MOV.U32 R8, RZ, RZ, R14 ;  /* 0x000000ffff087224 */ /* 0x000fce00078e000e */
[----:B------:R-:W-:Y:S05]  /*27c60*/  WARPSYNC.COLLECTIVE R15, `(.L_x_781) ;  /* 0x000000000f087348 */ /* 0x000fea0003c00000 */
[----:B------:R0:W1:Y:S02]  /*27c70*/  SHFL.IDX P6, R14, R13, R12, R11 ;  /* 0x0000000c0d0e7389 */ /* 0x00006400000c000b */
[----:B01----:R-:W-:Y:S01]  /*27c80*/  ENDCOLLECTIVE ;  /* 0x000000000000791b */ /* 0x003fe20003800000 */
.L_x_781:
        /* <DEDUP_REMOVED lines=12> */
.L_x_782:
[----:B------:R-:W-:Y:S02]  /*27d50*/  @!P2 IADD3 R7, P3, R10, R5, RZ ;  /* 0x000000050a07a210 */ /* 0x000fe40007f7e0ff */
[----:B------:R-:W-:-:S03]  /*27d60*/  IADD3 R5, R0, 0x20, RZ ;  /* 0x0000002000057810 */ /* 0x000fc60007ffe0ff */
        /* <DEDUP_REMOVED lines=8> */
[----:B------:R-:W-:Y:S04]  /*27df0*/  @!P2 LDGSTS.E.BYPASS.LTC128B.128 [R9+0x20c00], desc[UR42][R6.64], !P0 ;  /* 0x20c000000609afae */ /* 0x000fe8000c101d6a */
[----:B------:R0:W-:Y:S01]  /*27e00*/  @!P2 LDGSTS.E.BYPASS.LTC128B.128 [R9+0x24c00], desc[UR42][R6.64+0x80], !P1 ;  /* 0x24c000800609afae */ /* 0x0001e2000c901d6a */
[----:B------:R-:W-:Y:S02]  /*27e10*/  ISETP.GE.AND P2, PT, R5, R2, PT ;  /* 0x000000020500720c */ /* 0x000fe40003f46270 */
[----:B0-----:R-:W-:-:S11]  /*27e20*/  MOV R6, R14 ;  /* 0x0000000e00067202 */ /* 0x001fd60000000f00 */
[----:B------:R-:W-:Y:S05]  /*27e30*/  WARPSYNC.COLLECTIVE R15, `(.L_x_783) ;  /* 0x000000000f087348 */ /* 0x000fea0003c00000 */
[----:B------:R0:W1:Y:S02]  /*27e40*/  SHFL.IDX P6, R14, R13, R12, R11 ;  /* 0x0000000c0d0e7389 */ /* 0x00006400000c000b */
[----:B01----:R-:W-:Y:S01]  /*27e50*/  ENDCOLLECTIVE ;  /* 0x000000000000791b */ /* 0x003fe20003800000 */
.L_x_783:
[----:B------:R-:W-:Y:S02]  /*27e60*/  IMAD.MOV.U32 R13, RZ, RZ, R3 ;  /* 0x000000ffff0d7224 */ /* 0x000fe400078e0003 */
[----:B------:R-:W-:Y:S02]  /*27e70*/  IMAD.MOV.U32 R12, RZ, RZ, 0x3 ;  /* 0x00000003ff0c7424 */ /* 0x000fe400078e00ff */
[----:B------:R-:W-:-:S07]  /*27e80*/  IMAD.MOV.U32 R5, RZ, RZ, R14 ;  /* 0x000000ffff057224 */ /* 0x000fce00078e000e */
[----:B------:R-:W-:Y:S05]  /*27e90*/  WARPSYNC.COLLECTIVE R15, `(.L_x_784) ;  /* 0x000000000f087348 */ /* 0x000fea0003c00000 */
[----:B------:R0:W1:Y:S02]  /*27ea0*/  SHFL.IDX P6, R14, R13, R12, R11 ;  /* 0x0000000c0d0e7389 */ /* 0x00006400000c000b */
[----:B01----:R-:W-:Y:S01]  /*27eb0*/  ENDCOLLECTIVE ;  /* 0x000000000000791b */ /* 0x003fe20003800000 */
.L_x_784:
[----:B------:R-:W-:-:S04]  /*27ec0*/  @!P2 IADD3 R5, P3, R10, R5, RZ ;  /* 0x000000050a05a210 */ /* 0x000fc80007f7e0ff */
[----:B------:R-:W-:-:S05]  /*27ed0*/  @!P2 IADD3.X R6, RZ, R6, RZ, P3, !PT ;  /* 0x00000006ff06a210 */ /* 0x000fca0001ffe4ff */
[----:B------:R-:W-:Y:S02]  /*27ee0*/  @!P2 IMAD.MOV.U32 R7, RZ, RZ, R6 ;  /* 0x000000ffff07a224 */ /* 0x000fe400078e0006 */
[----:B------:R-:W-:Y:S01]  /*27ef0*/  @!P2 IMAD.MOV.U32 R6, RZ, RZ, R5 ;  /* 0x000000ffff06a224 */ /* 0x000fe200078e0005 */
[----:B------:R-:W-:Y:S01]  /*27f00*/  IADD3 R5, R0, 0x30, RZ ;  /* 0x0000003000057810 */ /* 0x000fe20007ffe0ff */
[----:B------:R-:W-:-:S03]  /*27f10*/  IMAD.MOV.U32 R13, RZ, RZ, R4 ;  /* 0x000000ffff0d7224 */ /* 0x000fc600078e0004 */
        /* <DEDUP_REMOVED lines=10> */
.L_x_785:
[----:B------:R-:W-:Y:S02]  /*27fc0*/  IMAD.MOV.U32 R13, RZ, RZ, R3 ;  /* 0x000000ffff0d7224 */ /* 0x000fe400078e0003 */
[----:B------:R-:W-:Y:S02]  /*27fd0*/  IMAD.MOV.U32 R12, RZ, RZ, 0x4 ;  /* 0x00000004ff0c7424 */ /* 0x000fe400078e00ff */
[----:B------:R-:W-:-:S07]  /*27fe0*/  IMAD.MOV.U32 R5, RZ, RZ, R14 ;  /* 0x000000ffff057224 */ /* 0x000fce00078e000e */
[----:B------:R-:W-:Y:S05]  /*27ff0*/  WARPSYNC.COLLECTIVE R15, `(.L_x_786) ;  /* 0x000000000f087348 */ /* 0x000fea0003c00000 */
[----:B------:R0:W1:Y:S02]  /*28000*/  SHFL.IDX P6, R14, R13, R12, R11 ;  /* 0x0000000c0d0e7389 */ /* 0x00006400000c000b */
[----:B01----:R-:W-:Y:S01]  /*28010*/  ENDCOLLECTIVE ;  /* 0x000000000000791b */ /* 0x003fe20003800000 */
.L_x_786:
        /* <DEDUP_REMOVED lines=16> */
.L_x_787:
[----:B------:R-:W-:Y:S02]  /*28120*/  IMAD.MOV.U32 R13, RZ, RZ, R3 ;  /* 0x000000ffff0d7224 */ /* 0x000fe400078e0003 */
[----:B------:R-:W-:Y:S02]  /*28130*/  IMAD.MOV.U32 R12, RZ, RZ, 0x5 ;  /* 0x00000005ff0c7424 */ /* 0x000fe400078e00ff */
[----:B------:R-:W-:-:S07]  /*28140*/  IMAD.MOV.U32 R5, RZ, RZ, R14 ;  /* 0x000000ffff057224 */ /* 0x000fce00078e000e */
[----:B------:R-:W-:Y:S05]  /*28150*/  WARPSYNC.COLLECTIVE R15, `(.L_x_788) ;  /* 0x000000000f087348 */ /* 0x000fea0003c00000 */
[----:B------:R0:W1:Y:S02]  /*28160*/  SHFL.IDX P6, R14, R13, R12, R11 ;  /* 0x0000000c0d0e7389 */ /* 0x00006400000c000b */
[----:B01----:R-:W-:Y:S01]  /*28170*/  ENDCOLLECTIVE ;  /* 0x000000000000791b */ /* 0x003fe20003800000 */
.L_x_788:
        /* <DEDUP_REMOVED lines=16> */
.L_x_789:
[----:B------:R-:W-:Y:S01]  /*28280*/  MOV R13, R3 ;  /* 0x00000003000d7202 */ /* 0x000fe20000000f00 */
[----:B------:R-:W-:Y:S02]  /*28290*/  IMAD.MOV.U32 R12, RZ, RZ, 0x6 ;  /* 0x00000006ff0c7424 */ /* 0x000fe400078e00ff */
[----:B------:R-:W-:-:S07]  /*282a0*/  IMAD.MOV.U32 R5, RZ, RZ, R14 ;  /* 0x000000ffff057224 */ /* 0x000fce00078e000e */
[----:B------:R-:W-:Y:S05]  /*282b0*/  WARPSYNC.COLLECTIVE R15, `(.L_x_790) ;  /* 0x000000000f087348 */ /* 0x000fea0003c00000 */
[----:B------:R0:W1:Y:S02]  /*282c0*/  SHFL.IDX P6, R14, R13, R12, R11 ;  /* 0x0000000c0d0e7389 */ /* 0x00006400000c000b */
[----:B01----:R-:W-:Y:S01]  /*282d0*/  ENDCOLLECTIVE ;  /* 0x000000000000791b */ /* 0x003fe20003800000 */
.L_x_790:
[----:B------:R-:W-:-:S04]  /*282e0*/  @!P2 IADD3 R5, P3, R10, R5, RZ ;  /* 0x000000050a05a210 */ /* 0x000fc80007f7e0ff */
[----:B------:R-:W-:-:S05]  /*282f0*/  @!P2 IADD3.X R6, RZ, R6, RZ, P3, !PT ;  /* 0x00000006ff06a210 */ /* 0x000fca0001ffe4ff */
[----:B------:R-:W-:Y:S02]  /*28300*/  @!P2 IMAD.MOV.U32 R7, RZ, RZ, R6 ;  /* 0x000000ffff07a224 */ /* 0x000fe400078e0006 */
[----:B------:R-:W-:Y:S01]  /*28310*/  @!P2 IMAD.MOV.U32 R6, RZ, RZ, R5 ;  /* 0x000000ffff06a224 */ /* 0x000fe200078e0005 */
[----:B------:R-:W-:-:S04]  /*28320*/  MOV R13, R4 ;  /* 0x00000004000d7202 */ /* 0x000fc80000000f00 */
[----:B------:R-:W-:Y:S01]  /*28330*/  @!PT LDS RZ, [RZ] ;  /* 0x00000000fffff984 */ /* 0x000fe20000000800 */
[----:B------:R-:W-:Y:S01]  /*28340*/  @!PT LDS RZ, [RZ] ;  /* 0x00000000fffff984 */ /* 0x000fe20000000800 */
[----:B------:R-:W-:Y:S01]  /*28350*/  @!PT LDS RZ, [RZ] ;  /* 0x00000000fffff984 */ /* 0x000fe20000000800 */
[----:B------:R-:W-:Y:S04]  /*28360*/  @!P2 LDGSTS.E.BYPASS.LTC128B.128 [R9+0x22c00], desc[UR42][R6.64], !P0 ;  /* 0x22c000000609afae */ /* 0x000fe8000c101d6a */
[----:B------:R0:W-:Y:S02]  /*28370*/  @!P2 LDGSTS.E.BYPASS.LTC128B.128 [R9+0x26c00], desc[UR42][R6.64+0x80], !P1 ;  /* 0x26c000800609afae */ /* 0x0001e4000c901d6a */
[----:B0-----:R-:W-:-:S07]  /*28380*/  IMAD.MOV.U32 R6, RZ, RZ, R14 ;  /* 0x000000ffff067224 */ /* 0x001fce00078e000e */
[----:B------:R-:W-:Y:S05]  /*28390*/  WARPSYNC.COLLECTIVE R15, `(.L_x_791) ;  /* 0x000000000f087348 */ /* 0x000fea0003c00000 */
[----:B------:R0:W1:Y:S02]  /*283a0*/  SHFL.IDX P6, R14, R13, R12, R11 ;  /* 0x0000000c0d0e7389 */ /* 0x00006400000c000b */
[----:B01----:R-:W-:Y:S01]  /*283b0*/  ENDCOLLECTIVE ;  /* 0x000000000000791b */ /* 0x003fe20003800000 */
.L_x_791:
[----:B------:R-:W-:-:S05]  /*283c0*/  VIADD R7, R0, 0x60 ;  /* 0x0000006000077836 */ /* 0x000fca0000000000 */
[----:B------:R-:W-:Y:S02]  /*283d0*/  ISETP.GE.AND P2, PT, R7, R2, PT ;  /* 0x000000020700720c */ /* 0x000fe40003f46270 */
[----:B------:R-:W-:Y:S01]  /*283e0*/  MOV R13, R3 ;  /* 0x00000003000d7202 */ /* 0x000fe20000000f00 */
[----:B------:R-:W-:Y:S02]  /*283f0*/  IMAD.MOV.U32 R12, RZ, RZ, 0x7 ;  /* 0x00000007ff0c7424 */ /* 0x000fe400078e00ff */
[----:B------:R-:W-:-:S08]  /*28400*/  IMAD.MOV.U32 R5, RZ, RZ, R14 ;  /* 0x000000ffff057224 */ /* 0x000fd000078e000e */
[----:B------:R-:W-:Y:S05]  /*28410*/  WARPSYNC.COLLECTIVE R15, `(.L_x_792) ;  /* 0x000000000f087348 */ /* 0x000fea0003c00000 */
[----:B------:R0:W1:Y:S02]  /*28420*/  SHFL.IDX P6, R14, R13, R12, R11 ;  /* 0x0000000c0d0e7389 */ /* 0x00006400000c000b */
[----:B01----:R-:W-:Y:S01]  /*28430*/  ENDCOLLECTIVE ;  /* 0x000000000000791b */ /* 0x003fe20003800000 */
.L_x_792:
[----:B------:R-:W-:-:S04]  /*28440*/  @!P2 IADD3 R5, P3, R10, R5, RZ ;  /* 0x000000050a05a210 */ /* 0x000fc80007f7e0ff */
[----:B------:R-:W-:-:S05]  /*28450*/  @!P2 IADD3.X R6, RZ, R6, RZ, P3, !PT ;  /* 0x00000006ff06a210 */ /* 0x000fca0001ffe4ff */
[----:B------:R-:W-:Y:S01]  /*28460*/  @!P2 IMAD.MOV.U32 R7, RZ, RZ, R6 ;  /* 0x000000ffff07a224 */ /* 0x000fe200078e0006 */
[----:B------:R-:W-:Y:S01]  /*28470*/  MOV R13, R4 ;  /* 0x00000004000d7202 */ /* 0x000fe20000000f00 */
[----:B------:R-:W-:-:S05]  /*28480*/  @!P2 IMAD.MOV.U32 R6, RZ, RZ, R5 ;  /* 0x000000ffff06a224 */ /* 0x000fca00078e0005 */
[----:B------:R-:W-:Y:S01]  /*28490*/  @!PT LDS RZ, [RZ] ;  /* 0x00000000fffff984 */ /* 0x000fe20000000800 */
[----:B------:R-:W-:Y:S01]  /*284a0*/  @!PT LDS RZ, [RZ] ;  /* 0x00000000fffff984 */ /* 0x000fe20000000800 */
[----:B------:R-:W-:Y:S01]  /*284b0*/  @!PT LDS RZ, [RZ] ;  /* 0x00000000fffff984 */ /* 0x000fe20000000800 */
[----:B------:R0:W-:Y:S01]  /*284c0*/  @!P2 LDGSTS.E.BYPASS.LTC128B.128 [R9+0x23400], desc[UR42][R6.64], !P0 ;  /* 0x234000000609afae */ /* 0x0001e2000c101d6a */
[----:B------:R-:W-:-:S03]  /*284d0*/  IMAD.MOV.U32 R5, RZ, RZ, R14 ;  /* 0x000000ffff057224 */ /* 0x000fc600078e000e */
[----:B------:R0:W-:Y:S04]  /*284e0*/  @!P2 LDGSTS.E.BYPASS.LTC128B.128 [R9+0x27400], desc[UR42][R6.64+0x80], !P1 ;  /* 0x274000800609afae */ /* 0x0001e8000c901d6a */
[----:B0-----:R-:W-:Y:S05]  /*284f0*/  WARPSYNC.COLLECTIVE R15, `(.L_x_793) ;  /* 0x000000000f087348 */ /* 0x001fea0003c00000 */
[----:B------:R1:W2:Y:S02]  /*28500*/  SHFL.IDX P6, R14, R13, R12, R11 ;  /* 0x0000000c0d0e7389 */ /* 0x0002a400000c000b */
[----:B012---:R-:W-:Y:S01]  /*28510*/  ENDCOLLECTIVE ;  /* 0x000000000000791b */ /* 0x007fe20003800000 */
.L_x_793:
[----:B------:R-:W-:Y:S01]  /*28520*/  IMAD.MOV.U32 R3, RZ, RZ, R14 ;  /* 0x000000ffff037224 */ /* 0x000fe200078e000e */
[----:B------:R-:W-:Y:S06]  /*28530*/  BRA `(.L_x_794) ;  /* 0xffffff9400287947 */ /* 0x000fec000383ffff */
.L_x_599:
[----:B---3--:R-:W3:Y:S02]  /*28540*/  LDL R2, [R1+0x4] ;  /* 0x0000040001027983 */ /* 0x008ee40000100800 */
[----:B---3--:R3:W4:Y:S02]  /*28550*/  SYNCS.PHASECHK.TRANS64.TRYWAIT P0, [R2+URZ+0x38820], R0 ;  /* 0x03882000020075a7 */ /* 0x008724000800017f */
[----:B----4-:R-:W-:Y:S05]  /*28560*/  @!P0 NANOSLEEP.SYNCS 0x989680 ;  /* 0x009896800000895d */ /* 0x010fea0003900000 */
[----:B------:R-:W4:Y:S02]  /*28570*/  @!P0 SYNCS.PHASECHK.TRANS64 P0, [R2+URZ+0x38820], R0 ;  /* 0x03882000020085a7 */ /* 0x000f24000800007f */
[----:B----4-:R-:W-:Y:S05]  /*28580*/  @!P0 BRA `(.L_x_599) ;  /* 0xfffffffc00ec8947 */ /* 0x010fea000383ffff */
[----:B------:R-:W-:Y:S05]  /*28590*/  BRA `(.L_x_795) ;  /* 0xffffff9400987947 */ /* 0x000fea000383ffff */
.L_x_605:
[----:B---3--:R3:W0:Y:S02]  /*285a0*/  SYNCS.PHASECHK.TRANS64.TRYWAIT P0, [R6+URZ+0x38880], R5 ;  /* 0x03888005060075a7 */ /* 0x008624000800017f */
[----:B0-----:R-:W-:Y:S05]  /*285b0*/  @!P0 NANOSLEEP.SYNCS 0x989680 ;  /* 0x009896800000895d */ /* 0x001fea0003900000 */
[----:B------:R-:W0:Y:S02]  /*285c0*/  @!P0 SYNCS.PHASECHK.TRANS64 P0, [R6+URZ+0x38880], R5 ;  /* 0x03888005060085a7 */ /* 0x000e24000800007f */
[----:B0-----:R-:W-:Y:S05]  /*285d0*/  @!P0 BRA `(.L_x_605) ;  /* 0xfffffffc00f08947 */ /* 0x001fea000383ffff */
[----:B------:R-:W-:Y:S05]  /*285e0*/  BRA `(.L_x_796) ;  /* 0xffffff98005c7947 */ /* 0x000fea000383ffff */
.L_x_611:
[----:B--2---:R2:W0:Y:S02]  /*285f0*/  SYNCS.PHASECHK.TRANS64.TRYWAIT P0, [R6+URZ+0x38840], R5 ;  /* 0x03884005060075a7 */ /* 0x004424000800017f */
[----:B0-----:R-:W-:Y:S05]  /*28600*/  @!P0 NANOSLEEP.SYNCS 0x989680 ;  /* 0x009896800000895d */ /* 0x001fea0003900000 */
[----:B------:R-:W0:Y:S02]  /*28610*/  @!P0 SYNCS.PHASECHK.TRANS64 P0, [R6+URZ+0x38840], R5 ;  /* 0x03884005060085a7 */ /* 0x000e24000800007f */
[----:B0-----:R-:W-:Y:S05]  /*28620*/  @!P0 BRA `(.L_x_611) ;  /* 0xfffffffc00f08947 */ /* 0x001fea000383ffff */
[----:B------:R-:W-:Y:S05]  /*28630*/  BRA `(.L_x_797) ;  /* 0xffffff9c00287947 */ /* 0x000fea000383ffff */
.L_x_618:
[----:B---3--:R3:W0:Y:S02]  /*28640*/  SYNCS.PHASECHK.TRANS64.TRYWAIT P0, [R20+URZ+0x38870], R4 ;  /* 0x03887004140075a7 */ /* 0x008624000800017f */
[----:B0-----:R-:W-:Y:S05]  /*28650*/  @!P0 NANOSLEEP.SYNCS 0x989680 ;  /* 0x009896800000895d */ /* 0x001fea0003900000 */
[----:B------:R-:W0:Y:S02]  /*28660*/  @!P0 SYNCS.PHASECHK.TRANS64 P0, [R20+URZ+0x38870], R4 ;  /* 0x03887004140085a7 */ /* 0x000e24000800007f */
[----:B0-----:R-:W-:Y:S05]  /*28670*/  @!P0 BRA `(.L_x_618) ;  /* 0xfffffffc00f08947 */ /* 0x001fea000383ffff */
[----:B------:R-:W-:Y:S05]  /*28680*/  BRA `(.L_x_798) ;  /* 0xffffffa0000c7947 */ /* 0x000fea000383ffff */
.L_x_620:
[----:B------:R0:W0:Y:S02]  /*28690*/  SYNCS.PHASECHK.TRANS64.TRYWAIT P0, [R20+URZ+0x38860], R2 ;  /* 0x03886002140075a7 */ /* 0x000024000800017f */
[----:B0-----:R-:W-:Y:S05]  /*286a0*/  @!P0 NANOSLEEP.SYNCS 0x989680 ;  /* 0x009896800000895d */ /* 0x001fea0003900000 */
[----:B------:R-:W0:Y:S02]  /*286b0*/  @!P0 SYNCS.PHASECHK.TRANS64 P0, [R20+URZ+0x38860], R2 ;  /* 0x03886002140085a7 */ /* 0x000e24000800007f */
[----:B0-----:R-:W-:Y:S05]  /*286c0*/  @!P0 BRA `(.L_x_620) ;  /* 0xfffffffc00f08947 */ /* 0x001fea000383ffff */
[----:B------:R-:W-:Y:S05]  /*286d0*/  BRA `(.L_x_799) ;  /* 0xffffffa000147947 */ /* 0x000fea000383ffff */
.L_x_627:
[----:B--2---:R2:W4:Y:S02]  /*286e0*/  SYNCS.PHASECHK.TRANS64.TRYWAIT P1, [R18+URZ+0x38870], R0 ;  /* 0x03887000120075a7 */ /* 0x004524000802017f */
[----:B----4-:R-:W-:Y:S05]  /*286f0*/  @!P1 NANOSLEEP.SYNCS 0x989680 ;  /* 0x009896800000995d */ /* 0x010fea0003900000 */
[----:B------:R-:W4:Y:S02]  /*28700*/  @!P1 SYNCS.PHASECHK.TRANS64 P1, [R18+URZ+0x38870], R0 ;  /* 0x03887000120095a7 */ /* 0x000f24000802007f */
[----:B----4-:R-:W-:Y:S05]  /*28710*/  @!P1 BRA `(.L_x_627) ;  /* 0xfffffffc00f09947 */ /* 0x010fea000383ffff */
[----:B------:R-:W-:Y:S05]  /*28720*/  BRA `(.L_x_800) ;  /* 0xffffffa800c47947 */ /* 0x000fea000383ffff */
.L_x_629:
[----:B--2---:R2:W4:Y:S02]  /*28730*/  SYNCS.PHASECHK.TRANS64.TRYWAIT P1, [R18+URZ+0x38860], R0 ;  /* 0x03886000120075a7 */ /* 0x004524000802017f */
[----:B----4-:R-:W-:Y:S05]  /*28740*/  @!P1 NANOSLEEP.SYNCS 0x989680 ;  /* 0x009896800000995d */ /* 0x010fea0003900000 */
[----:B------:R-:W4:Y:S02]  /*28750*/  @!P1 SYNCS.PHASECHK.TRANS64 P1, [R18+URZ+0x38860], R0 ;  /* 0x03886000120095a7 */ /* 0x000f24000802007f */
[----:B----4-:R-:W-:Y:S05]  /*28760*/  @!P1 BRA `(.L_x_629) ;  /* 0xfffffffc00f09947 */ /* 0x010fea000383ffff */
[----:B------:R-:W-:Y:S05]  /*28770*/  BRA `(.L_x_801) ;  /* 0xffffffa800cc7947 */ /* 0x000fea000383ffff */
.L_x_633:
[----:B------:R-:W-:Y:S01]  /*28780*/  BSSY B0, `(.L_x_802) ;  /* 0x0000008000007945 */ /* 0x000fe20003800000 */
[----:B------:R-:W-:Y:S01]  /*28790*/  IMAD.MOV.U32 R13, RZ, RZ, R16 ;  /* 0x000000ffff0d7224 */ /* 0x000fe200078e0010 */
[----:B------:R-:W-:Y:S01]  /*287a0*/  MOV R12, RZ ;  /* 0x000000ff000c7202 */ /* 0x000fe20000000f00 */
[----:B------:R-:W-:Y:S02]  /*287b0*/  IMAD.MOV.U32 R11, RZ, RZ, 0x1f ;  /* 0x0000001fff0b7424 */ /* 0x000fe400078e00ff */
[----:B------:R-:W-:-:S07]  /*287c0*/  IMAD.MOV.U32 R15, RZ, RZ, -0x1 ;  /* 0xffffffffff0f7424 */ /* 0x000fce00078e00ff */
[----:B01----:R-:W-:Y:S05]  /*287d0*/  WARPSYNC.COLLECTIVE R15, `(.L_x_803) ;  /* 0x000000000f087348 */ /* 0x003fea0003c00000 */
[----:B------:R2:W3:Y:S02]  /*287e0*/  SHFL.IDX P6, R14, R13, R12, R11 ;  /* 0x0000000c0d0e7389 */ /* 0x0004e400000c000b */
[----:B0123--:R-:W-:Y:S01]  /*287f0*/  ENDCOLLECTIVE ;  /* 0x000000000000791b */ /* 0x00ffe20003800000 */
.L_x_803:
[----:B------:R-:W-:Y:S05]  /*28800*/  BSYNC B0 ;  /* 0x0000000000007941 */ /* 0x000fea0003800000 */
.L_x_802:
[----:B------:R-:W-:Y:S01]  /*28810*/  IMAD.MOV.U32 R13, RZ, RZ, R16 ;  /* 0x000000ffff0d7224 */ /* 0x000fe200078e0010 */
[----:B------:R-:W-:Y:S01]  /*28820*/  MOV R11, 0x1f ;  /* 0x0000001f000b7802 */ /* 0x000fe20000000f00 */
[----:B------:R-:W-:Y:S01]  /*28830*/  IMAD.MOV.U32 R12, RZ, RZ, 0x1 ;  /* 0x00000001ff0c7424 */ /* 0x000fe200078e00ff */
[----:B------:R-:W-:Y:S01]  /*28840*/  MOV R0, R14 ;  /* 0x0000000e00007202 */ /* 0x000fe20000000f00 */
[----:B------:R-:W-:Y:S01]  /*28850*/  IMAD.MOV.U32 R15, RZ, RZ, -0x1 ;  /* 0xffffffffff0f7424 */ /* 0x000fe200078e00ff */
[----:B------:R-:W-:-:S07]  /*28860*/  IADD3 R5, R19, R7, RZ ;  /* 0x0000000713057210 */ /* 0x000fce0007ffe0ff */
[----:B------:R-:W-:Y:S05]  /*28870*/  WARPSYNC.COLLECTIVE R15, `(.L_x_804) ;  /* 0x000000000f087348 */ /* 0x000fea0003c00000 */
[----:B------:R0:W1:Y:S02]  /*28880*/  SHFL.IDX P6, R14, R13, R12, R11 ;  /* 0x0000000c0d0e7389 */ /* 0x00006400000c000b */
[----:B01----:R-:W-:Y:S01]  /*28890*/  ENDCOLLECTIVE ;  /* 0x000000000000791b */ /* 0x003fe20003800000 */
.L_x_804:
[----:B------:R-:W-:Y:S02]  /*288a0*/  ULDC UR4, c[0x0][0xc3c] ;  /* 0x00030f0000047ab9 */ /* 0x000fe40000000800 */
[----:B------:R-:W-:-:S13]  /*288b0*/  ISETP.GE.OR P1, PT, R5, UR4, !P0 ;  /* 0x0000000405007c0c */ /* 0x000fda000c726670 */
[----:B------:R-:W0:Y:S01]  /*288c0*/  @!P1 LDC.64 R2, c[0x0][0xc80] ;  /* 0x00032000ff029b82 */ /* 0x000e220000000a00 */
[----:B------:R-:W-:Y:S02]  /*288d0*/  IMAD.MOV.U32 R11, RZ, RZ, RZ ;  /* 0x000000ffff0b7224 */ /* 0x000fe400078e00ff */
[----:B------:R-:W-:Y:S02]  /*288e0*/  IMAD.MOV.U32 R4, RZ, RZ, R14 ;  /* 0x000000ffff047224 */ /* 0x000fe400078e000e */
[----:B0-----:R-:W-:-:S06]  /*288f0*/  @!P1 IMAD.WIDE R2, R5, 0x4, R2 ;  /* 0x0000000405029825 */ /* 0x001fcc00078e0202 */
[----:B------:R0:W2:Y:S01]  /*28900*/  @!P1 LDG.E R3, desc[UR42][R2.64] ;  /* 0x0000002a02039981 */ /* 0x0000a2000c1e1900 */
[C---:B------:R-:W-:Y:S02]  /*28910*/  ISETP.GE.U32.AND P2, PT, R7.reuse, 0x2, PT ;  /* 0x000000020700780c */ /* 0x040fe40003f46070 */
[C---:B------:R-:W-:Y:S02]  /*28920*/  ISETP.GE.U32.AND P3, PT, R7.reuse, 0x4, PT ;  /* 0x000000040700780c */ /* 0x040fe40003f66070 */
[C---:B------:R-:W-:Y:S02]  /*28930*/  ISETP.GE.U32.AND P4, PT, R7.reuse, 0x8, PT ;  /* 0x000000080700780c */ /* 0x040fe40003f86070 */
[C---:B------:R-:W-:Y:S01]  /*28940*/  ISETP.GE.U32.AND P5, PT, R7.reuse, 0x10, PT ;  /* 0x000000100700780c */ /* 0x040fe20003fa6070 */
[----:B0-----:R-:W-:Y:S02]  /*28950*/  IMAD.MOV.U32 R2, RZ, RZ, RZ ;  /* 0x000000ffff027224 */ /* 0x001fe400078e00ff */
[----:B--2---:R-:W-:Y:S01]  /*28960*/  @!P1 IMAD.MOV.U32 R2, RZ, RZ, R3 ;  /* 0x000000ffff029224 */ /* 0x004fe200078e0003 */
[----:B------:R-:W-:-:S04]  /*28970*/  ISETP.NE.AND P1, PT, R7, RZ, PT ;  /* 0x000000ff0700720c */ /* 0x000fc80003f25270 */
[----:B------:R-:W-:-:S09]  /*28980*/  MOV R13, R2 ;  /* 0x00000002000d7202 */ /* 0x000fd20000000f00 */
[----:B------:R-:W-:Y:S05]  /*28990*/  WARPSYNC.COLLECTIVE R15, `(.L_x_805) ;  /* 0x000000000f087348 */ /* 0x000fea0003c00000 */
[----:B------:R0:W1:Y:S02]  /*289a0*/  SHFL.UP P6, R14, R13, R12, R11 ;  /* 0x0400000c0d0e7389 */ /* 0x00006400000c000b */
[----:B01----:R-:W-:Y:S01]  /*289b0*/  ENDCOLLECTIVE ;  /* 0x000000000000791b */ /* 0x003fe20003800000 */
.L_x_805:
[----:B------:R-:W-:Y:S02]  /*289c0*/  IMAD.MOV.U32 R12, RZ, RZ, 0x2 ;  /* 0x00000002ff0c7424 */ /* 0x000fe400078e00ff */
[----:B------:R-:W-:-:S05]  /*289d0*/  IMAD.MOV.U32 R3, RZ, RZ, R14 ;  /* 0x000000ffff037224 */ /* 0x000fca00078e000e */
[----:B------:R-:W-:-:S04]  /*289e0*/  SEL R3, R3, RZ, P1 ;  /* 0x000000ff03037207 */ /* 0x000fc80000800000 */
[----:B------:R-:W-:-:S05]  /*289f0*/  IADD3 R3, R2, R3, RZ ;  /* 0x0000000302037210 */ /* 0x000fca0007ffe0ff */
[----:B------:R-:W-:-:S07]  /*28a00*/  IMAD.MOV.U32 R13, RZ, RZ, R3 ;  /* 0x000000ffff0d7224 */ /* 0x000fce00078e0003 */
[----:B------:R-:W-:Y:S05]  /*28a10*/  WARPSYNC.COLLECTIVE R15, `(.L_x_806) ;  /* 0x000000000f087348 */ /* 0x000fea0003c00000 */
[----:B------:R0:W1:Y:S02]  /*28a20*/  SHFL.UP P6, R14, R13, R12, R11 ;  /* 0x0400000c0d0e7389 */ /* 0x00006400000c000b */
[----:B01----:R-:W-:Y:S01]  /*28a30*/  ENDCOLLECTIVE ;  /* 0x000000000000791b */ /* 0x003fe20003800000 */
.L_x_806:
[----:B------:R-:W-:Y:S02]  /*28a40*/  MOV R12, 0x4 ;  /* 0x00000004000c7802 */ /* 0x000fe40000000f00 */
[----:B------:R-:W-:-:S04]  /*28a50*/  MOV R5, R14 ;  /* 0x0000000e00057202 */ /* 0x000fc80000000f00 */
[----:B------:R-:W-:-:S05]  /*28a60*/  SEL R5, R5, RZ, P2 ;  /* 0x000000ff05057207 */ /* 0x000fca0001000000 */
[----:B------:R-:W-:-:S04]  /*28a70*/  IMAD.IADD R3, R3, 0x1, R5 ;  /* 0x0000000103037824 */ /* 0x000fc800078e0205 */
[----:B------:R-:W-:-:S07]  /*28a80*/  IMAD.MOV.U32 R13, RZ, RZ, R3 ;  /* 0x000000ffff0d7224 */ /* 0x000fce00078e0003 */
[----:B------:R-:W-:Y:S05]  /*28a90*/  WARPSYNC.COLLECTIVE R15, `(.L_x_807) ;  /* 0x000000000f087348 */ /* 0x000fea0003c00000 */
[----:B------:R0:W1:Y:S02]  /*28aa0*/  SHFL.UP P6, R14, R13, R12, R11 ;  /* 0x0400000c0d0e7389 */ /* 0x00006400000c000b */
[----:B01----:R-:W-:Y:S01]  /*28ab0*/  ENDCOLLECTIVE ;  /* 0x000000000000791b */ /* 0x003fe20003800000 */
.L_x_807:
[----:B------:R-:W-:Y:S02]  /*28ac0*/  IMAD.MOV.U32 R12, RZ, RZ, 0x8 ;  /* 0x00000008ff0c7424 */ /* 0x000fe400078e00ff */
[----:B------:R-:W-:-:S05]  /*28ad0*/  IMAD.MOV.U32 R5, RZ, RZ, R14 ;  /* 0x000000ffff057224 */ /* 0x000fca00078e000e */
[----:B------:R-:W-:-:S05]  /*28ae0*/  SEL R5, R5, RZ, P3 ;  /* 0x000000ff05057207 */ /* 0x000fca0001800000 */
[----:B------:R-:W-:-:S05]  /*28af0*/  IMAD.IADD R3, R3, 0x1, R5 ;  /* 0x0000000103037824 */ /* 0x000fca00078e0205 */
[----:B------:R-:W-:-:S07]  /*28b00*/  MOV R13, R3 ;  /* 0x00000003000d7202 */ /* 0x000fce0000000f00 */
[----:B------:R-:W-:Y:S05]  /*28b10*/  WARPSYNC.COLLECTIVE R15, `(.L_x_808) ;  /* 0x000000000f087348 */ /* 0x000fea0003c00000 */
[----:B------:R0:W1:Y:S02]  /*28b20*/  SHFL.UP P6, R14, R13, R12, R11 ;  /* 0x0400000c0d0e7389 */ /* 0x00006400000c000b */
[----:B01----:R-:W-:Y:S01]  /*28b30*/  ENDCOLLECTIVE ;  /* 0x000000000000791b */ /* 0x003fe20003800000 */
.L_x_808:
        /* <DEDUP_REMOVED lines=8> */
.L_x_809:
[----:B------:R-:W-:Y:S01]  /*28bc0*/  MOV R12, 0x1f ;  /* 0x0000001f000c7802 */ /* 0x000fe20000000f00 */
[----:B------:R-:W-:Y:S01]  /*28bd0*/  IMAD.MOV.U32 R11, RZ, RZ, 0x1f ;  /* 0x0000001fff0b7424 */ /* 0x000fe200078e00ff */
[----:B------:R-:W-:-:S04]  /*28be0*/  MOV R5, R14 ;  /* 0x0000000e00057202 */ /* 0x000fc80000000f00 */
[----:B------:R-:W-:-:S05]  /*28bf0*/  SEL R5, R5, RZ, P5 ;  /* 0x000000ff05057207 */ /* 0x000fca0002800000 */
[----:B------:R-:W-:-:S04]  /*28c00*/  IMAD.IADD R3, R3, 0x1, R5 ;  /* 0x0000000103037824 */ /* 0x000fc800078e0205 */
[----:B------:R-:W-:-:S07]  /*28c10*/  IMAD.MOV.U32 R13, RZ, RZ, R3 ;  /* 0x000000ffff0d7224 */ /* 0x000fce00078e0003 */
[----:B------:R-:W-:Y:S05]  /*28c20*/  WARPSYNC.COLLECTIVE R15, `(.L_x_810) ;  /* 0x000000000f087348 */ /* 0x000fea0003c00000 */
[----:B------:R0:W1:Y:S02]  /*28c30*/  SHFL.IDX P6, R14, R13, R12, R11 ;  /* 0x0000000c0d0e7389 */ /* 0x00006400000c000b */
[----:B01----:R-:W-:Y:S01]  /*28c40*/  ENDCOLLECTIVE ;  /* 0x000000000000791b */ /* 0x003fe20003800000 */
.L_x_810:
[----:B------:R-:W-:Y:S01]  /*28c50*/  IMAD.MOV.U32 R6, RZ, RZ, R14 ;  /* 0x000000ffff067224 */ /* 0x000fe200078e000e */
[----:B------:R-:W-:Y:S06]  /*28c60*/  BRA `(.L_x_811) ;  /* 0xffffffb000907947 */ /* 0x000fec000383ffff */
.L_x_638:
[----:B------:R-:W-:Y:S01]  /*28c70*/  BSSY B0, `(.L_x_812) ;  /* 0x0000008000007945 */ /* 0x000fe20003800000 */
[----:B-----5:R-:W-:Y:S01]  /*28c80*/  MOV R13, R2 ;  /* 0x00000002000d7202 */ /* 0x020fe20000000f00 */
[----:B------:R-:W-:Y:S01]  /*28c90*/  IMAD.MOV.U32 R12, RZ, RZ, 0x1 ;  /* 0x00000001ff0c7424 */ /* 0x000fe200078e00ff */
[----:B------:R-:W-:Y:S01]  /*28ca0*/  MOV R15, 0xffffffff ;  /* 0xffffffff000f7802 */ /* 0x000fe20000000f00 */
[----:B------:R-:W-:-:S07]  /*28cb0*/  IMAD.MOV.U32 R11, RZ, RZ, RZ ;  /* 0x000000ffff0b7224 */ /* 0x000fce00078e00ff */
[----:B012---:R-:W-:Y:S05]  /*28cc0*/  WARPSYNC.COLLECTIVE R15, `(.L_x_813) ;  /* 0x000000000f087348 */ /* 0x007fea0003c00000 */
[----:B------:R3:W4:Y:S02]  /*28cd0*/  SHFL.UP P6, R14, R13, R12, R11 ;  /* 0x0400000c0d0e7389 */ /* 0x00072400000c000b */
[----:B01234-:R-:W-:Y:S01]  /*28ce0*/  ENDCOLLECTIVE ;  /* 0x000000000000791b */ /* 0x01ffe20003800000 */
.L_x_813:
[----:B------:R-:W-:Y:S05]  /*28cf0*/  BSYNC B0 ;  /* 0x0000000000007941 */ /* 0x000fea0003800000 */
.L_x_812:
[----:B------:R-:W-:Y:S01]  /*28d00*/  IMAD.MOV.U32 R3, RZ, RZ, R14 ;  /* 0x000000ffff037224 */ /* 0x000fe200078e000e */
[----:B------:R-:W-:Y:S01]  /*28d10*/  MOV R15, 0xffffffff ;  /* 0xffffffff000f7802 */ /* 0x000fe20000000f00 */
[----:B------:R-:W-:Y:S02]  /*28d20*/  IMAD.MOV.U32 R12, RZ, RZ, 0x2 ;  /* 0x00000002ff0c7424 */ /* 0x000fe400078e00ff */
[----:B------:R-:W-:Y:S01]  /*28d30*/  IMAD.MOV.U32 R11, RZ, RZ, RZ ;  /* 0x000000ffff0b7224 */ /* 0x000fe200078e00ff */
[----:B------:R-:W-:-:S05]  /*28d40*/  SEL R3, R3, RZ, P1 ;  /* 0x000000ff03037207 */ /* 0x000fca0000800000 */
[----:B------:R-:W-:-:S05]  /*28d50*/  IMAD.IADD R3, R2, 0x1, R3 ;  /* 0x0000000102037824 */ /* 0x000fca00078e0203 */
[----:B------:R-:W-:-:S07]  /*28d60*/  MOV R13, R3 ;  /* 0x00000003000d7202 */ /* 0x000fce0000000f00 */
[----:B------:R-:W-:Y:S05]  /*28d70*/  WARPSYNC.COLLECTIVE R15, `(.L_x_814) ;  /* 0x000000000f087348 */ /* 0x000fea0003c00000 */
[----:B------:R0:W1:Y:S02]  /*28d80*/  SHFL.UP P6, R14, R13, R12, R11 ;  /* 0x0400000c0d0e7389 */ /* 0x00006400000c000b */
[----:B01----:R-:W-:Y:S01]  /*28d90*/  ENDCOLLECTIVE ;  /* 0x000000000000791b */ /* 0x003fe20003800000 */
.L_x_814:
        /* <DEDUP_REMOVED lines=8> */
.L_x_815:
        /* <DEDUP_REMOVED lines=8> */
.L_x_816:
        /* <DEDUP_REMOVED lines=8> */
.L_x_817:
[----:B------:R-:W-:Y:S02]  /*28f20*/  IMAD.MOV.U32 R12, RZ, RZ, 0x1f ;  /* 0x0000001fff0c7424 */ /* 0x000fe400078e00ff */
[----:B------:R-:W-:Y:S02]  /*28f30*/  IMAD.MOV.U32 R11, RZ, RZ, 0x1f ;  /* 0x0000001fff0b7424 */ /* 0x000fe400078e00ff */
[----:B------:R-:W-:-:S05]  /*28f40*/  IMAD.MOV.U32 R5, RZ, RZ, R14 ;  /* 0x000000ffff057224 */ /* 0x000fca00078e000e */
[----:B------:R-:W-:-:S05]  /*28f50*/  SEL R5, R5, RZ, P5 ;  /* 0x000000ff05057207 */ /* 0x000fca0002800000 */
[----:B------:R-:W-:-:S05]  /*28f60*/  IMAD.IADD R5, R3, 0x1, R5 ;  /* 0x0000000103057824 */ /* 0x000fca00078e0205 */
[----:B------:R-:W-:-:S07]  /*28f70*/  MOV R13, R5 ;  /* 0x00000005000d7202 */ /* 0x000fce0000000f00 */
[----:B------:R-:W-:Y:S05]  /*28f80*/  WARPSYNC.COLLECTIVE R15, `(.L_x_818) ;  /* 0x000000000f087348 */ /* 0x000fea0003c00000 */
[----:B------:R0:W1:Y:S02]  /*28f90*/  SHFL.IDX P6, R14, R13, R12, R11 ;  /* 0x0000000c0d0e7389 */ /* 0x00006400000c000b */
[----:B01----:R-:W-:Y:S01]  /*28fa0*/  ENDCOLLECTIVE ;  /* 0x000000000000791b */ /* 0x003fe20003800000 */
.L_x_818:
[----:B------:R-:W-:Y:S01]  /*28fb0*/  MOV R6, R14 ;  /* 0x0000000e00067202 */ /* 0x000fe20000000f00 */
[----:B------:R-:W-:Y:S06]  /*28fc0*/  BRA `(.L_x_819) ;  /* 0xffffffb000587947 */ /* 0x000fec000383ffff */
.L_x_640:
[----:B------:R-:W-:Y:S01]  /*28fd0*/  BSSY B0, `(.L_x_820) ;  /* 0x0000006000007945 */ /* 0x000fe20003800000 */
[----:B------:R-:W-:Y:S01]  /*28fe0*/  PLOP3.LUT P6, PT, P6, PT, PT, 0x8, 0x0 ;  /* 0x000000000000781c */ /* 0x000fe200037ce170 */
[----:B------:R-:W-:-:S12]  /*28ff0*/  IMAD.MOV.U32 R15, RZ, RZ, -0x1 ;  /* 0xffffffffff0f7424 */ /* 0x000fd800078e00ff */
[----:B01----:R-:W-:Y:S05]  /*29000*/  WARPSYNC.COLLECTIVE R15, `(.L_x_821) ;  /* 0x000000000f087348 */ /* 0x003fea0003c00000 */
[----:B------:R-:W-:Y:S01]  /*29010*/  VOTE.ANY R14, PT, P6 ;  /* 0x00000000000e7806 */ /* 0x000fe200030e0100 */
[----:B01----:R-:W-:Y:S06]  /*29020*/  ENDCOLLECTIVE ;  /* 0x000000000000791b */ /* 0x003fec0003800000 */
.L_x_821:
[----:B------:R-:W-:Y:S05]  /*29030*/  BSYNC B0 ;  /* 0x0000000000007941 */ /* 0x000fea0003800000 */
.L_x_820:
[----:B------:R-:W-:Y:S01]  /*29040*/  IMAD.MOV.U32 R4, RZ, RZ, R14 ;  /* 0x000000ffff047224 */ /* 0x000fe200078e000e */
[----:B------:R-:W-:Y:S01]  /*29050*/  MOV R13, R2 ;  /* 0x00000002000d7202 */ /* 0x000fe20000000f00 */
[----:B------:R-:W-:Y:S01]  /*29060*/  IMAD.MOV.U32 R11, RZ, RZ, 0x1f ;  /* 0x0000001fff0b7424 */ /* 0x000fe200078e00ff */
[----:B------:R-:W-:Y:S01]  /*29070*/  MOV R15, 0xffffffff ;  /* 0xffffffff000f7802 */ /* 0x000fe20000000f00 */
[----:B------:R-:W0:Y:S02]  /*29080*/  POPC R3, R4 ;  /* 0x0000000400037309 */ /* 0x000e240000000000 */
[----:B0-----:R-:W-:-:S07]  /*29090*/  IMAD.MOV.U32 R12, RZ, RZ, R3 ;  /* 0x000000ffff0c7224 */ /* 0x001fce00078e0003 */
[----:B------:R-:W-:Y:S05]  /*290a0*/  WARPSYNC.COLLECTIVE R15, `(.L_x_822) ;  /* 0x000000000f087348 */ /* 0x000fea0003c00000 */
[----:B------:R0:W1:Y:S02]  /*290b0*/  SHFL.IDX P6, R14, R13, R12, R11 ;  /* 0x0000000c0d0e7389 */ /* 0x00006400000c000b */
[----:B01----:R-:W-:Y:S01]  /*290c0*/  ENDCOLLECTIVE ;  /* 0x000000000000791b */ /* 0x003fe20003800000 */
.L_x_822:
[----:B------:R-:W-:Y:S01]  /*290d0*/  IMAD.MOV.U32 R2, RZ, RZ, R14 ;  /* 0x000000ffff027224 */ /* 0x000fe200078e000e */
[----:B------:R-:W-:Y:S06]  /*290e0*/  BRA `(.L_x_823) ;  /* 0xffffffb000487947 */ /* 0x000fec000383ffff */
.L_x_642:
[----:B------:R-:W-:Y:S01]  /*290f0*/  BSSY B0, `(.L_x_824) ;  /* 0x0000007000007945 */ /* 0x000fe20003800000 */
[----:B------:R-:W-:Y:S01]  /*29100*/  IMAD.MOV.U32 R13, RZ, RZ, R5 ;  /* 0x000000ffff0d7224 */ /* 0x000fe200078e0005 */
[----:B------:R-:W-:Y:S01]  /*29110*/  MOV R11, 0x1f ;  /* 0x0000001f000b7802 */ /* 0x000fe20000000f00 */
[----:B------:R-:W-:-:S07]  /*29120*/  IMAD.MOV.U32 R15, RZ, RZ, -0x1 ;  /* 0xffffffffff0f7424 */ /* 0x000fce00078e00ff */
[----:B0123--:R-:W-:Y:S05]  /*29130*/  WARPSYNC.COLLECTIVE R15, `(.L_x_825) ;  /* 0x000000000f087348 */ /* 0x00ffea0003c00000 */
[----:B------:R4:W0:Y:S02]  /*29140*/  SHFL.IDX P6, R14, R13, R12, R11 ;  /* 0x0000000c0d0e7389 */ /* 0x00082400000c000b */
[----:B01234-:R-:W-:Y:S01]  /*29150*/  ENDCOLLECTIVE ;  /* 0x000000000000791b */ /* 0x01ffe20003800000 */
.L_x_825:
[----:B------:R-:W-:Y:S05]  /*29160*/  BSYNC B0 ;  /* 0x0000000000007941 */ /* 0x000fea0003800000 */
.L_x_824:
[----:B------:R-:W-:Y:S01]  /*29170*/  IMAD.MOV.U32 R4, RZ, RZ, R14 ;  /* 0x000000ffff047224 */ /* 0x000fe200078e000e */
[----:B------:R-:W-:Y:S06]  /*29180*/  BRA `(.L_x_641) ;  /* 0xffffffb0003c7947 */ /* 0x000fec000383ffff */
.L_x_646:
[----:B--2---:R2:W3:Y:S02]  /*29190*/  SYNCS.PHASECHK.TRANS64.TRYWAIT P0, [R0+URZ+0x38820], R3 ;  /* 0x03882003000075a7 */ /* 0x0044e4000800017f */
[----:B---3--:R-:W-:Y:S05]  /*291a0*/  @!P0 NANOSLEEP.SYNCS 0x989680 ;  /* 0x009896800000895d */ /* 0x008fea0003900000 */
[----:B------:R-:W3:Y:S02]  /*291b0*/  @!P0 SYNCS.PHASECHK.TRANS64 P0, [R0+URZ+0x38820], R3 ;  /* 0x03882003000085a7 */ /* 0x000ee4000800007f */
[----:B---3--:R-:W-:Y:S05]  /*291c0*/  @!P0 BRA `(.L_x_646) ;  /* 0xfffffffc00f08947 */ /* 0x008fea000383ffff */
[----:B------:R-:W-:Y:S05]  /*291d0*/  BRA `(.L_x_826) ;  /* 0xffffffb400307947 */ /* 0x000fea000383ffff */
.L_x_647:
[----:B------:R-:W3:Y:S01]  /*291e0*/  S2R R2, SR_TID.X ;  /* 0x0000000000027919 */ /* 0x000ee20000002100 */
[----:B------:R-:W-:Y:S01]  /*291f0*/  BSSY B0, `(.L_x_827) ;  /* 0x000000a000007945 */ /* 0x000fe20003800000 */
[----:B------:R-:W-:Y:S01]  /*29200*/  IMAD.MOV.U32 R12, RZ, RZ, RZ ;  /* 0x000000ffff0c7224 */ /* 0x000fe200078e00ff */
[----:B------:R-:W-:Y:S01]  /*29210*/  MOV R15, 0xffffffff ;  /* 0xffffffff000f7802 */ /* 0x000fe20000000f00 */
[----:B------:R-:W-:Y:S01]  /*29220*/  IMAD.MOV.U32 R11, RZ, RZ, 0x1f ;  /* 0x0000001fff0b7424 */ /* 0x000fe200078e00ff */
[----:B---3--:R-:W-:-:S04]  /*29230*/  SHF.R.U32.HI R2, RZ, 0x5, R2 ;  /* 0x00000005ff027819 */ /* 0x008fc80000011602 */
[----:B------:R-:W-:-:S04]  /*29240*/  LOP3.LUT R2, R2, 0x3, RZ, 0xc0, !PT ;  /* 0x0000000302027812 */ /* 0x000fc800078ec0ff */
[----:B------:R-:W-:-:S07]  /*29250*/  MOV R13, R2 ;  /* 0x00000002000d7202 */ /* 0x000fce0000000f00 */
[----:B012---:R-:W-:Y:S05]  /*29260*/  WARPSYNC.COLLECTIVE R15, `(.L_x_828) ;  /* 0x000000000f087348 */ /* 0x007fea0003c00000 */
[----:B------:R3:W4:Y:S02]  /*29270*/  SHFL.IDX P6, R14, R13, R12, R11 ;  /* 0x0000000c0d0e7389 */ /* 0x00072400000c000b */
[----:B01234-:R-:W-:Y:S01]  /*29280*/  ENDCOLLECTIVE ;  /* 0x000000000000791b */ /* 0x01ffe20003800000 */
.L_x_828:
[----:B------:R-:W-:Y:S05]  /*29290*/  BSYNC B0 ;  /* 0x0000000000007941 */ /* 0x000fea0003800000 */
.L_x_827:
[----:B------:R-:W-:Y:S05]  /*292a0*/  BRA `(.L_x_829) ;  /* 0xffffffb400187947 */ /* 0x000fea000383ffff */
.L_x_648:
[----:B------:R-:W-:Y:S01]  /*292b0*/  BSSY B0, `(.L_x_830) ;  /* 0x0000006000007945 */ /* 0x000fe20003800000 */
[----:B------:R-:W-:-:S07]  /*292c0*/  IMAD.MOV.U32 R15, RZ, RZ, -0x1 ;  /* 0xffffffffff0f7424 */ /* 0x000fce00078e00ff */
[----:B0123--:R-:W-:Y:S05]  /*292d0*/  WARPSYNC.COLLECTIVE R15, `(.L_x_831) ;  /* 0x000000000f0c7348 */ /* 0x00ffea0003c00000 */
[----:B------:R-:W-:Y:S02]  /*292e0*/  ELECT P6, UR62, PT ;  /* 0x00000000003e782f */ /* 0x000fe400038c0000 */
[----:B------:R-:W-:Y:S01]  /*292f0*/  MOV R14, UR62 ;  /* 0x0000003e000e7c02 */ /* 0x000fe20008000f00 */
[----:B0123--:R-:W-:Y:S10]  /*29300*/  ENDCOLLECTIVE ;  /* 0x000000000000791b */ /* 0x00fff40003800000 */
.L_x_831:
[----:B------:R-:W-:Y:S05]  /*29310*/  BSYNC B0 ;  /* 0x0000000000007941 */ /* 0x000fea0003800000 */
.L_x_830:
[----:B------:R-:W-:Y:S05]  /*29320*/  BRA `(.L_x_832) ;  /* 0xffffffb4000c7947 */ /* 0x000fea000383ffff */
.L_x_650:
[----:B--2---:R2:W3:Y:S02]  /*29330*/  SYNCS.PHASECHK.TRANS64.TRYWAIT P1, [R6+URZ], R5 ;  /* 0x00000005060075a7 */ /* 0x0044e4000802017f */
[----:B---3--:R-:W-:Y:S05]  /*29340*/  @!P1 NANOSLEEP.SYNCS 0x989680 ;  /* 0x009896800000995d */ /* 0x008fea0003900000 */
[----:B------:R-:W3:Y:S02]  /*29350*/  @!P1 SYNCS.PHASECHK.TRANS64 P1, [R6+URZ], R5 ;  /* 0x00000005060095a7 */ /* 0x000ee4000802007f */
[----:B---3--:R-:W-:Y:S05]  /*29360*/  @!P1 BRA `(.L_x_650) ;  /* 0xfffffffc00f09947 */ /* 0x008fea000383ffff */
[----:B------:R-:W-:Y:S05]  /*29370*/  BRA `(.L_x_833) ;  /* 0xffffffb400487947 */ /* 0x000fea000383ffff */
.L_x_651:
[----:B---3--:R3:W4:Y:S02]  /*29380*/  SYNCS.PHASECHK.TRANS64.TRYWAIT P1, [R7+URZ], R2 ;  /* 0x00000002070075a7 */ /* 0x008724000802017f */
[----:B----4-:R-:W-:Y:S05]  /*29390*/  @!P1 NANOSLEEP.SYNCS 0x989680 ;  /* 0x009896800000995d */ /* 0x010fea0003900000 */
[----:B------:R-:W4:Y:S02]  /*293a0*/  @!P1 SYNCS.PHASECHK.TRANS64 P1, [R7+URZ], R2 ;  /* 0x00000002070095a7 */ /* 0x000f24000802007f */
[----:B----4-:R-:W-:Y:S05]  /*293b0*/  @!P1 BRA `(.L_x_651) ;  /* 0xfffffffc00f09947 */ /* 0x010fea000383ffff */
[----:B------:R-:W-:Y:S05]  /*293c0*/  BRA `(.L_x_834) ;  /* 0xffffffb4003c7947 */ /* 0x000fea000383ffff */
.L_x_653:
[----:B----4-:R4:W0:Y:S02]  /*293d0*/  SYNCS.PHASECHK.TRANS64.TRYWAIT P1, [R4+URZ+0x38860], R5 ;  /* 0x03886005040075a7 */ /* 0x010824000802017f */
[----:B0-----:R-:W-:Y:S05]  /*293e0*/  @!P1 NANOSLEEP.SYNCS 0x989680 ;  /* 0x009896800000995d */ /* 0x001fea0003900000 */
[----:B------:R-:W0:Y:S02]  /*293f0*/  @!P1 SYNCS.PHASECHK.TRANS64 P1, [R4+URZ+0x38860], R5 ;  /* 0x03886005040095a7 */ /* 0x000e24000802007f */
[----:B0-----:R-:W-:Y:S05]  /*29400*/  @!P1 BRA `(.L_x_653) ;  /* 0xfffffffc00f09947 */ /* 0x001fea000383ffff */
[----:B------:R-:W-:Y:S05]  /*29410*/  BRA `(.L_x_835) ;  /* 0xffffffb400407947 */ /* 0x000fea000383ffff */
.L_x_655:
[----:B------:R0:W0:Y:S02]  /*29420*/  SYNCS.PHASECHK.TRANS64.TRYWAIT P1, [R3+URZ+0x38860], R2 ;  /* 0x03886002030075a7 */ /* 0x000024000802017f */
[----:B0-----:R-:W-:Y:S05]  /*29430*/  @!P1 NANOSLEEP.SYNCS 0x989680 ;  /* 0x009896800000995d */ /* 0x001fea0003900000 */
[----:B------:R-:W0:Y:S02]  /*29440*/  @!P1 SYNCS.PHASECHK.TRANS64 P1, [R3+URZ+0x38860], R2 ;  /* 0x03886002030095a7 */ /* 0x000e24000802007f */
[----:B0-----:R-:W-:Y:S05]  /*29450*/  @!P1 BRA `(.L_x_655) ;  /* 0xfffffffc00f09947 */ /* 0x001fea000383ffff */
[----:B------:R-:W-:Y:S05]  /*29460*/  BRA `(.L_x_836) ;  /* 0xffffffb400407947 */ /* 0x000fea000383ffff */
.L_x_657:
[----:B------:R0:W0:Y:S02]  /*29470*/  SYNCS.PHASECHK.TRANS64.TRYWAIT P0, [R4+URZ+0x38880], R5 ;  /* 0x03888005040075a7 */ /* 0x000024000800017f */
[----:B0-----:R-:W-:Y:S05]  /*29480*/  @!P0 NANOSLEEP.SYNCS 0x989680 ;  /* 0x009896800000895d */ /* 0x001fea0003900000 */
[----:B------:R-:W0:Y:S02]  /*29490*/  @!P0 SYNCS.PHASECHK.TRANS64 P0, [R4+URZ+0x38880], R5 ;  /* 0x03888005040085a7 */ /* 0x000e24000800007f */
[----:B0-----:R-:W-:Y:S05]  /*294a0*/  @!P0 BRA `(.L_x_657) ;  /* 0xfffffffc00f08947 */ /* 0x001fea000383ffff */
[----:B------:R-:W-:Y:S05]  /*294b0*/  BRA `(.L_x_658) ;  /* 0xffffffb4003c7947 */ /* 0x000fea000383ffff */
.L_x_837:
        /* <DEDUP_REMOVED lines=12> */
.L_x_2898:


//--------------------- .text._ZN7cutlass13device_kernelIN5flash11enable_sm90INS1_16FlashAttnFwdSm90INS1_25CollectiveMainloopFwdSm90ILi2EN4cute5tupleIJNS5_1CILi1EEES8_S8_EEENS6_IJNS7_ILi128EEENS7_ILi64EEENS7_ILi256EEEEEELi256ENS_12float_e4m3_tEfNS_4arch4Sm90ELb0ELb1ELb0ELb0ELb0ELb0ELb0ELb1ELb1ELb1ELb0ELb0EEENS1_21CollectiveEpilogueFwdINS6_IJSA_SC_SB_EEES9_NS_10bfloat16_tESG_Li256ELb0ELb1ELb0ELb1EEENS1_30DynamicPersistentTileSchedulerILi256ELi128ELb0ELb1ELb1EEEEEEEEEvNT_6ParamsE --------------------------
	.section	.text._ZN7cutlass13device_kernelIN5flash11enable_sm90INS1_16FlashAttnFwdSm90INS1_25CollectiveMainloopFwdSm90ILi2EN4cute5tupleIJNS5_1CILi1EEES8_S8_EEENS6_IJNS7_ILi128EEENS7_ILi64EEENS7_ILi256EEEEEELi256ENS_12float_e4m3_tEfNS_4arch4Sm90ELb0ELb1ELb0ELb0ELb0ELb0ELb0ELb1ELb1ELb1ELb0ELb0EEENS1_21CollectiveEpilogueFwdINS6_IJSA_SC_SB_EEES9_NS_10bfloat16_tESG_Li256ELb0ELb1ELb0ELb1EEENS1_30DynamicPersistentTileSchedulerILi256ELi128ELb0ELb1ELb1EEEEEEEEEvNT_6ParamsE,"ax",@progbits
	.align	128
.text._ZN7cutlass13device_kernelIN5flash11enable_sm90INS1_16FlashAttnFwdSm90INS1_25CollectiveMainloopFwdSm90ILi2EN4cute5tupleIJNS5_1CILi1EEES8_S8_EEENS6_IJNS7_ILi128EEENS7_ILi64EEENS7_ILi256EEEEEELi256ENS_12float_e4m3_tEfNS_4arch4Sm90ELb0ELb1ELb0ELb0ELb0ELb0ELb0ELb1ELb1ELb1ELb0ELb0EEENS1_21CollectiveEpilogueFwdINS6_IJSA_SC_SB_EEES9_NS_10bfloat16_tESG_Li256ELb0ELb1ELb0ELb1EEENS1_30DynamicPersistentTileSchedulerILi256ELi128ELb0ELb1ELb1EEEEEEEEEvNT_6ParamsE:
        .type           _ZN7cutlass13device_kernelIN5flash11enable_sm90INS1_16FlashAttnFwdSm90INS1_25CollectiveMainloopFwdSm90ILi2EN4cute5tupleIJNS5_1CILi1EEES8_S8_EEENS6_IJNS7_ILi128EEENS7_ILi64EEENS7_ILi256EEEEEELi256ENS_12float_e4m3_tEfNS_4arch4Sm90ELb0ELb1ELb0ELb0ELb0ELb0ELb0ELb1ELb1ELb1ELb0ELb0EEENS1_21CollectiveEpilogueFwdINS6_IJSA_SC_SB_EEES9_NS_10bfloat16_tESG_Li256ELb0ELb1ELb0ELb1EEENS1_30DynamicPersistentTileSchedulerILi256ELi128ELb0ELb1ELb1EEEEEEEEEvNT_6ParamsE,@function
        .size           _ZN7cutlass13device_kernelIN5flash11enable_sm90INS1_16FlashAttnFwdSm90INS1_25CollectiveMainloopFwdSm90ILi2EN4cute5tupleIJNS5_1CILi1EEES8_S8_EEENS6_IJNS7_ILi128EEENS7_ILi64EEENS7_ILi256EEEEEELi256ENS_12float_e4m3_tEfNS_4arch4Sm90ELb0ELb1ELb0ELb0ELb0ELb0ELb0ELb1ELb1ELb1ELb0ELb0EEENS1_21CollectiveEpilogueFwdINS6_IJSA_SC_SB_EEES9_NS_10bfloat16_tESG_Li256ELb0ELb1ELb0ELb1EEENS1_30DynamicPersistentTileSchedulerILi256ELi128ELb0ELb1ELb1EEEEEEEEEvNT_6ParamsE,(.L_x_2899 - _ZN7cutlass13device_kernelIN5flash11enable_sm90INS1_16FlashAttnFwdSm90INS1_25CollectiveMainloopFwdSm90ILi2EN4cute5tupleIJNS5_1CILi1EEES8_S8_EEENS6_IJNS7_ILi128EEENS7_ILi64EEENS7_ILi256EEEEEELi256ENS_12float_e4m3_tEfNS_4arch4Sm90ELb0ELb1ELb0ELb0ELb0ELb0ELb0ELb1ELb1ELb1ELb0ELb0EEENS1_21CollectiveEpilogueFwdINS6_IJSA_SC_SB_EEES9_NS_10bfloat16_tESG_Li256ELb0ELb1ELb0ELb1EEENS1_30DynamicPersistentTileSchedulerILi256ELi128ELb0ELb1ELb1EEEEEEEEEvNT_6ParamsE)
        .other          _ZN7cutlass13device_kernelIN5flash11enable_sm90INS1_16FlashAttnFwdSm90INS1_25CollectiveMainloopFwdSm90ILi2EN4cute5tupleIJNS5_1CILi1EEES8_S8_EEENS6_IJNS7_ILi128EEENS7_ILi64EEENS7_ILi256EEEEEELi256ENS_12float_e4m3_tEfNS_4arch4Sm90ELb0ELb1ELb0ELb0ELb0ELb0ELb0ELb1ELb1ELb1ELb0ELb0EEENS1_21CollectiveEpilogueFwdINS6_IJSA_SC_SB_EEES9_NS_10bfloat16_tESG_Li256ELb0ELb1ELb0ELb1EEENS1_30DynamicPersistentTileSchedulerILi256ELi128ELb0ELb1ELb1EEEEEEEEEvNT_6ParamsE,@"STO_CUDA_ENTRY STV_DEFAULT"
_ZN7cutlass13device_kernelIN5flash11enable_sm90INS1_16FlashAttnFwdSm90INS1_25CollectiveMainloopFwdSm90ILi2EN4cute5tupleIJNS5_1CILi1EEES8_S8_EEENS6_IJNS7_ILi128EEENS7_ILi64EEENS7_ILi256EEEEEELi256ENS_12float_e4m3_tEfNS_4arch4Sm90ELb0ELb1ELb0ELb0ELb0ELb0ELb0ELb1ELb1ELb1ELb0ELb0EEENS1_21CollectiveEpilogueFwdINS6_IJSA_SC_SB_EEES9_NS_10bfloat16_tESG_Li256ELb0ELb1ELb0ELb1EEENS1_30DynamicPersistentTileSchedulerILi256ELi128ELb0ELb1ELb1EEEEEEEEEvNT_6ParamsE:
        /* <DEDUP_REMOVED lines=18> */
.L_x_839:
[----:B------:R-:W-:Y:S05]  /*0120*/  BSYNC B0 ;  /* 0x0000000000007941 */ /* 0x000fea0003800000 */
.L_x_838:
        /* <DEDUP_REMOVED lines=41> */
.L_x_840:
        /* <DEDUP_REMOVED lines=22> */
.L_x_841:
        /* <DEDUP_REMOVED lines=18> */
.L_x_842:
        /* <DEDUP_REMOVED lines=22> */
.L_x_843:
        /* <DEDUP_REMOVED lines=22> */
.L_x_844:
[----:B------:R-:W-:Y:S01]  /*0900*/  PLOP3.LUT P0, PT, PT, PT, UP0, 0x80, 0x0 ;  /* 0x000000000000781c */ /* 0x000fe20003f0f008 */
[----:B------:R-:W-:Y:S01]  /*0910*/  UMOV UR38, 0x1 ;  /* 0x0000000100267882 */ /* 0x000fe20000000000 */
[----:B------:R-:W-:Y:S01]  /*0920*/  NOP ;  /* 0x0000000000007918 */ /* 0x000fe20000000000 */
[----:B------:R-:W-:Y:S01]  /*0930*/  USEL UR38, UR38, 0x2, !UP0 ;  /* 0x0000000226267887 */ /* 0x000fe2000c000000 */
[----:B------:R-:W-:Y:S01]  /*0940*/  ULDC.64 UR50, c[0x0][0x208] ;  /* 0x0000820000327ab9 */ /* 0x000fe20000000a00 */
[----:B012-4-:R-:W-:Y:S08]  /*0950*/  BAR.SYNC.DEFER_BLOCKING 0x0 ;  /* 0x0000000000007b1d */ /* 0x017ff00000010000 */
[----:B------:R-:W-:Y:S05]  /*0960*/  @!P0 BRA `(.L_x_845) ;  /* 0x000000e0005c8947 */ /* 0x000fea0003800000 */
.L_x_846:
[----:B------:R-:W-:-:S08]  /*0970*/  NOP ;  /* 0x0000000000007918 */ /* 0x000fd00000000000 */
[----:B------:R-:W0:Y:S02]  /*0980*/  USETMAXREG.TRY_ALLOC.CTAPOOL UP0, 0xf0 ;  /* 0x000000f0000079c8 */ /* 0x000e240008000600 */
[----:B0-----:R-:W-:-:S13]  /*0990*/  PLOP3.LUT P0, PT, PT, PT, UP0, 0x80, 0x0 ;  /* 0x000000000000781c */ /* 0x001fda0003f0f008 */
[----:B------:R-:W-:Y:S05]  /*09a0*/  @!P0 BRA `(.L_x_846) ;  /* 0xfffffffc00f08947 */ /* 0x000fea000383ffff */
[----:B------:R-:W0:Y:S01]  /*09b0*/  S2R R2, SR_TID.X ;  /* 0x0000000000027919 */ /* 0x000e220000002100 */
[----:B------:R-:W1:Y:S08]  /*09c0*/  S2UR UR4, SR_CTAID.X ;  /* 0x00000000000479c3 */ /* 0x000e700000002500 */
[----:B------:R-:W-:Y:S08]  /*09d0*/  BAR.ARV 0x4, 0x180 ;  /* 0x0106000000007b1d */ /* 0x000ff00000002000 */
        /* <DEDUP_REMOVED lines=9> */
[----:B------:R-:W-:Y:S01]  /*0a70*/  UMOV UR47, URZ ;  /* 0x0000003f002f7c82 */ /* 0x000fe20008000000 */
[----:B------:R-:W-:Y:S02]  /*0a80*/  UMOV UR46, URZ ;  /* 0x0000003f002e7c82 */ /* 0x000fe40008000000 */
[----:B------:R-:W-:Y:S01]  /*0a90*/  SHF.R.S32.HI R0, RZ, 0x1f, R201 ;  /* 0x0000001fff007819 */ /* 0x000fe200000114c9 */
[----:B------:R-:W-:-:S03]  /*0aa0*/  UMOV UR52, URZ ;  /* 0x0000003f00347c82 */ /* 0x000fc60008000000 */
[CC--:B------:R-:W-:Y:S02]  /*0ab0*/  LEA.HI R3, R0.reuse, R201.reuse, RZ, 0x7 ;  /* 0x000000c900037211 */ /* 0x0c0fe400078f38ff */
[-C--:B------:R-:W-:Y:S02]  /*0ac0*/  LEA.HI R4, R0, R201.reuse, RZ, 0x5 ;  /* 0x000000c900047211 */ /* 0x080fe400078f28ff */
[----:B------:R-:W-:Y:S02]  /*0ad0*/  LOP3.LUT R2, R3, 0xffffff80, RZ, 0xc0, !PT ;  /* 0xffffff8003027812 */ /* 0x000fe400078ec0ff */
[----:B------:R-:W-:Y:S01]  /*0ae0*/  SHF.R.S32.HI R194, RZ, 0x7, R3 ;  /* 0x00000007ffc27819 */ /* 0x000fe20000011403 */
[----:B------:R-:W-:Y:S02]  /*0af0*/  IMAD.SHL.U32 R6, R4, 0x20, RZ ;  /* 0x0000002004067824 */ /* 0x000fe400078e00ff */
[----:B------:R-:W-:Y:S01]  /*0b00*/  IMAD.IADD R193, R201, 0x1, -R2 ;  /* 0x00000001c9c17824 */ /* 0x000fe200078e0a02 */
[----:B------:R-:W-:-:S02]  /*0b10*/  LEA.HI R2, R0, R201, RZ, 0x4 ;  /* 0x000000c900027211 */ /* 0x000fc400078f20ff */
[----:B------:R-:W-:Y:S02]  /*0b20*/  LOP3.LUT R7, R6, 0xfffffc00, RZ, 0xc0, !PT ;  /* 0xfffffc0006077812 */ /* 0x000fe400078ec0ff */
[----:B------:R-:W-:Y:S02]  /*0b30*/  SHF.R.S32.HI R8, RZ, 0x1f, R193 ;  /* 0x0000001fff087819 */ /* 0x000fe400000114c1 */
[----:B------:R-:W-:Y:S02]  /*0b40*/  SHF.R.S32.HI R5, RZ, 0x4, R2 ;  /* 0x00000004ff057819 */ /* 0x000fe40000011402 */
[----:B------:R-:W-:Y:S02]  /*0b50*/  LEA.HI R9, R8, R193, RZ, 0x2 ;  /* 0x000000c108097211 */ /* 0x000fe400078f10ff */
[C---:B------:R-:W-:Y:S02]  /*0b60*/  LOP3.LUT R4, R2.reuse, 0x3fffff0, RZ, 0xc0, !PT ;  /* 0x03fffff002047812 */ /* 0x040fe400078ec0ff */
[----:B------:R-:W-:-:S02]  /*0b70*/  LEA.HI R2, R2, R5, RZ, 0x1 ;  /* 0x0000000502027211 */ /* 0x000fc400078f08ff */
[-C--:B------:R-:W-:Y:S01]  /*0b80*/  LEA.HI R6, R0, R201.reuse, RZ, 0x2 ;  /* 0x000000c900067211 */ /* 0x080fe200078f10ff */
[----:B------:R-:W-:Y:S01]  /*0b90*/  IMAD.IADD R4, R201, 0x1, -R4 ;  /* 0x00000001c9047824 */ /* 0x000fe200078e0a04 */
[--C-:B------:R-:W-:Y:S02]  /*0ba0*/  SHF.R.S32.HI R10, RZ, 0x2, R9.reuse ;  /* 0x00000002ff0a7819 */ /* 0x100fe40000011409 */
[----:B------:R-:W-:Y:S01]  /*0bb0*/  SHF.R.S32.HI R11, RZ, 0x1f, R9 ;  /* 0x0000001fff0b7819 */ /* 0x000fe20000011409 */
[----:B------:R-:W-:Y:S01]  /*0bc0*/  IMAD R7, R4, 0x40, R7 ;  /* 0x0000004004077824 */ /* 0x000fe200078e0207 */
[----:B------:R-:W-:Y:S02]  /*0bd0*/  LOP3.LUT R2, R2, 0x1ffffffe, RZ, 0xc0, !PT ;  /* 0x1ffffffe02027812 */ /* 0x000fe400078ec0ff */
[----:B------:R-:W-:Y:S02]  /*0be0*/  LOP3.LUT R6, R6, 0xfffffffc, RZ, 0xc0, !PT ;  /* 0xfffffffc06067812 */ /* 0x000fe400078ec0ff */
[----:B------:R-:W-:Y:S01]  /*0bf0*/  LEA.HI R0, R0, R201, RZ, 0x3 ;  /* 0x000000c900007211 */ /* 0x000fe200078f18ff */
[----:B------:R-:W-:Y:S01]  /*0c00*/  IMAD.IADD R196, R5, 0x1, -R2 ;  /* 0x0000000105c47824 */ /* 0x000fe200078e0a02 */
[----:B------:R-:W-:Y:S01]  /*0c10*/  LEA.HI R11, R11, R10, RZ, 0x3 ;  /* 0x0000000a0b0b7211 */ /* 0x000fe200078f18ff */
[----:B------:R-:W-:Y:S01]  /*0c20*/  IMAD.IADD R6, R201, 0x1, -R6 ;  /* 0x00000001c9067824 */ /* 0x000fe200078e0a06 */
[----:B------:R-:W-:Y:S01]  /*0c30*/  LOP3.LUT R2, R0, 0xfffffff8, RZ, 0xc0, !PT ;  /* 0xfffffff800027812 */ /* 0x000fe200078ec0ff */
[----:B------:R-:W-:Y:S01]  /*0c40*/  IMAD R196, R196, 0x8, R7 ;  /* 0x00000008c4c47824 */ /* 0x000fe200078e0207 */
[----:B------:R-:W-:-:S02]  /*0c50*/  LOP3.LUT R11, R11, 0xfffffff8, RZ, 0xc0, !PT ;  /* 0xfffffff80b0b7812 */ /* 0x000fc400078ec0ff */
[----:B------:R-:W-:Y:S01]  /*0c60*/  LEA.HI R8, R8, R193, RZ, 0x5 ;  /* 0x000000c108087211 */ /* 0x000fe200078f28ff */
[----:B------:R-:W-:Y:S01]  /*0c70*/  IMAD.IADD R23, R201, 0x1, -R2 ;  /* 0x00000001c9177824 */ /* 0x000fe200078e0a02 */
[----:B------:R-:W-:Y:S01]  /*0c80*/  LEA.HI R3, R3, R194, RZ, 0x1 ;  /* 0x000000c203037211 */ /* 0x000fe200078f08ff */
[----:B------:R-:W-:Y:S01]  /*0c90*/  IMAD.IADD R11, R10, 0x1, -R11 ;  /* 0x000000010a0b7824 */ /* 0x000fe200078e0a0b */
[----:B------:R-:W-:Y:S01]  /*0ca0*/  SHF.R.S32.HI R8, RZ, 0x5, R8 ;  /* 0x00000005ff087819 */ /* 0x000fe20000011408 */
[----:B------:R-:W-:Y:S01]  /*0cb0*/  IMAD.SHL.U32 R16, R23, 0x8, RZ ;  /* 0x0000000817107824 */ /* 0x000fe200078e00ff */
[----:B------:R-:W-:Y:S02]  /*0cc0*/  LEA.HI R4, R6, R6, RZ, 0x1 ;  /* 0x0000000606047211 */ /* 0x000fe400078f08ff */
[----:B------:R-:W-:Y:S01]  /*0cd0*/  LOP3.LUT R3, R3, 0x3fffffe, RZ, 0xc0, !PT ;  /* 0x03fffffe03037812 */ /* 0x000fe200078ec0ff */
[----:B------:R-:W-:Y:S01]  /*0ce0*/  IMAD R8, R8, 0x10, R11 ;  /* 0x0000001008087824 */ /* 0x000fe200078e020b */
[----:B------:R-:W-:Y:S01]  /*0cf0*/  LOP3.LUT R5, R4, 0x1ffffffe, RZ, 0xc0, !PT ;  /* 0x1ffffffe04057812 */ /* 0x000fe200078ec0ff */
[----:B------:R-:W-:Y:S01]  /*0d00*/  VIADD R19, R16, 0x40 ;  /* 0x0000004010137836 */ /* 0x000fe20000000000 */
[----:B------:R-:W-:Y:S01]  /*0d10*/  LOP3.LUT R2, R9, 0x7ffffffc, RZ, 0xc0, !PT ;  /* 0x7ffffffc09027812 */ /* 0x000fe200078ec0ff */
[----:B------:R-:W-:Y:S01]  /*0d20*/  IMAD.IADD R3, R194, 0x1, -R3 ;  /* 0x00000001c2037824 */ /* 0x000fe200078e0a03 */
[----:B------:R-:W-:Y:S01]  /*0d30*/  SHF.R.S32.HI R192, RZ, 0x3, R0 ;  /* 0x00000003ffc07819 */ /* 0x000fe20000011400 */
[C---:B------:R-:W-:Y:S01]  /*0d40*/  VIADD R18, R16.reuse, 0x80 ;  /* 0x0000008010127836 */ /* 0x040fe20000000000 */
[----:B------:R-:W-:Y:S01]  /*0d50*/  SHF.R.S32.HI R200, RZ, 0x1f, R16 ;  /* 0x0000001fffc87819 */ /* 0x000fe20000011410 */
[----:B------:R-:W-:Y:S01]  /*0d60*/  VIADD R22, R16, 0xc0 ;  /* 0x000000c010167836 */ /* 0x000fe20000000000 */
[----:B------:R-:W-:Y:S01]  /*0d70*/  SHF.R.S32.HI R199, RZ, 0x1f, R19 ;  /* 0x0000001fffc77819 */ /* 0x000fe20000011413 */
[----:B------:R-:W-:Y:S01]  /*0d80*/  IMAD.IADD R6, R6, 0x1, -R5 ;  /* 0x0000000106067824 */ /* 0x000fe200078e0a05 */
[----:B------:R-:W-:Y:S01]  /*0d90*/  SHF.R.S32.HI R198, RZ, 0x1f, R18 ;  /* 0x0000001fffc67819 */ /* 0x000fe20000011412 */
[----:B------:R-:W-:Y:S01]  /*0da0*/  IMAD R195, R3, 0x40, R8 ;  /* 0x0000004003c37824 */ /* 0x000fe200078e0208 */
[----:B------:R-:W-:Y:S01]  /*0db0*/  SHF.R.S32.HI R197, RZ, 0x1f, R22 ;  /* 0x0000001fffc57819 */ /* 0x000fe20000011416 */
[----:B------:R-:W-:-:S02]  /*0dc0*/  IMAD.IADD R2, R193, 0x1, -R2 ;  /* 0x00000001c1027824 */ /* 0x000fc400078e0a02 */
[----:B------:R-:W-:-:S07]  /*0dd0*/  IMAD R17, R6, 0x8, R195 ;  /* 0x0000000806117824 */ /* 0x000fce00078e02c3 */
.L_x_947:
[----:B------:R-:W-:Y:S01]  /*0de0*/  ULDC UR5, c[0x0][0xc60] ;  /* 0x0003180000057ab9 */ /* 0x000fe20000000800 */
[----:B------:R-:W-:Y:S01]  /*0df0*/  UMOV UR9, UR4 ;  /* 0x0000000400097c82 */ /* 0x000fe20008000000 */
[----:B------:R-:W-:-:S11]  /*0e00*/  UISETP.NE.AND UP0, UPT, UR5, 0x1, UPT ;  /* 0x000000010500788c */ /* 0x000fd6000bf05270 */
[----:B------:R-:W-:Y:S01]  /*0e10*/  @UP0 ULDC UR6, c[0x0][0xc64] ;  /* 0x0003190000060ab9 */ /* 0x000fe20000000800 */
[----:B------:R-:W-:Y:S01]  /*0e20*/  @UP0 ULDC UR8, c[0x0][0xc68] ;  /* 0x00031a0000080ab9 */ /* 0x000fe20000000800 */
[----:B------:R-:W-:-:S04]  /*0e30*/  UIMAD.WIDE.U32 UR6, UR4, UR6, URZ ;  /* 0x00000006040672a5 */ /* 0x000fc8000f8e003f */
[----:B------:R-:W-:-:S03]  /*0e40*/  @UP0 USHF.R.U32.HI UR9, URZ, UR8, UR7 ;  /* 0x000000083f090299 */ /* 0x000fc60008011607 */
[----:B------:R-:W-:Y:S02]  /*0e50*/  ULDC UR6, c[0x0][0xc78] ;  /* 0x00031e0000067ab9 */ /* 0x000fe40000000800 */
[----:B------:R-:W-:Y:S02]  /*0e60*/  UISETP.GE.AND UP0, UPT, UR9, UR6, UPT ;  /* 0x000000060900728c */ /* 0x000fe4000bf06270 */
[----:B------:R-:W-:-:S04]  /*0e70*/  UIADD3 UR6, -UR9, URZ, URZ ;  /* 0x0000003f09067290 */ /* 0x000fc8000fffe13f */
[----:B------:R-:W-:Y:S01]  /*0e80*/  PLOP3.LUT P0, PT, PT, PT, UP0, 0x80, 0x0 ;  /* 0x000000000000781c */ /* 0x000fe20003f0f008 */
[----:B------:R-:W-:-:S12]  /*0e90*/  UIMAD UR7, UR5, UR6, UR4 ;  /* 0x00000006050772a4 */ /* 0x000fd8000f8e0204 */
[----:B012345:R-:W-:Y:S05]  /*0ea0*/  @!P0 BRA `(.L_x_847) ;  /* 0x0000000000208947 */ /* 0x03ffea0003800000 */
[----:B------:R-:W-:Y:S01]  /*0eb0*/  ULDC UR6, c[0x0][0xc6c] ;  /* 0x00031b0000067ab9 */ /* 0x000fe20000000800 */
[----:B------:R-:W-:Y:S01]  /*0ec0*/  UMOV UR8, UR7 ;  /* 0x0000000700087c82 */ /* 0x000fe20008000000 */
[----:B------:R-:W-:-:S11]  /*0ed0*/  UISETP.NE.AND UP0, UPT, UR6, 0x1, UPT ;  /* 0x000000010600788c */ /* 0x000fd6000bf05270 */
[----:B------:R-:W-:Y:S02]  /*0ee0*/  @UP0 ULDC.64 UR10, c[0x0][0xc70] ;  /* 0x00031c00000a0ab9 */ /* 0x000fe40000000a00 */
[----:B------:R-:W-:-:S04]  /*0ef0*/  UIMAD.WIDE.U32 UR4, UR7, UR10, URZ ;  /* 0x0000000a070472a5 */ /* 0x000fc8000f8e003f */
[----:B------:R-:W-:-:S04]  /*0f00*/  @UP0 USHF.R.U32.HI UR8, URZ, UR11, UR5 ;  /* 0x0000000b3f080299 */ /* 0x000fc80008011605 */
[----:B------:R-:W-:Y:S01]  /*0f10*/  UIMAD UR4, UR8, UR6, URZ ;  /* 0x00000006080472a4 */ /* 0x000fe2000f8e023f */
[----:B------:R-:W-:Y:S11]  /*0f20*/  BRA `(.L_x_848) ;  /* 0x00000000001c7947 */ /* 0x000ff60003800000 */
.L_x_847:
[----:B------:R-:W-:Y:S01]  /*0f30*/  ULDC UR6, c[0x0][0xc54] ;  /* 0x0003150000067ab9 */ /* 0x000fe20000000800 */
[----:B------:R-:W-:Y:S01]  /*0f40*/  UMOV UR8, UR7 ;  /* 0x0000000700087c82 */ /* 0x000fe20008000000 */
[----:B------:R-:W-:-:S11]  /*0f50*/  UISETP.NE.AND UP0, UPT, UR6, 0x1, UPT ;  /* 0x000000010600788c */ /* 0x000fd6000bf05270 */
[----:B------:R-:W-:Y:S02]  /*0f60*/  @UP0 ULDC.64 UR10, c[0x0][0xc58] ;  /* 0x00031600000a0ab9 */ /* 0x000fe40000000a00 */
[----:B------:R-:W-:-:S04]  /*0f70*/  UIMAD.WIDE.U32 UR4, UR7, UR10, URZ ;  /* 0x0000000a070472a5 */ /* 0x000fc8000f8e003f */
[----:B------:R-:W-:-:S04]  /*0f80*/  @UP0 USHF.R.U32.HI UR8, URZ, UR11, UR5 ;  /* 0x0000000b3f080299 */ /* 0x000fc80008011605 */
[----:B------:R-:W-:-:S12]  /*0f90*/  UIMAD UR4, UR8, UR6, URZ ;  /* 0x00000006080472a4 */ /* 0x000fd8000f8e023f */
.L_x_848:
[----:B------:R-:W-:Y:S01]  /*0fa0*/  ULDC UR42, c[0x0][0xc48] ;  /* 0x00031200002a7ab9 */ /* 0x000fe20000000800 */
[----:B------:R-:W-:Y:S01]  /*0fb0*/  UIADD3 UR6, UR7, -UR4, URZ ;  /* 0x8000000407067290 */ /* 0x000fe2000fffe03f */
[----:B------:R-:W-:Y:S01]  /*0fc0*/  IMAD.MOV.U32 R3, RZ, RZ, 0x3f800000 ;  /* 0x3f800000ff037424 */ /* 0x000fe200078e00ff */
[----:B------:R-:W-:Y:S01]  /*0fd0*/  UISETP.NE.AND UP2, UPT, UR42, 0x1, UPT ;  /* 0x000000012a00788c */ /* 0x000fe2000bf45270 */
[----:B------:R-:W-:Y:S01]  /*0fe0*/  IMAD.MOV.U32 R0, RZ, RZ, 0x3f800000 ;  /* 0x3f800000ff007424 */ /* 0x000fe200078e00ff */
[----:B------:R-:W-:Y:S01]  /*0ff0*/  ULDC.64 UR4, c[0x0][0x990] ;  /* 0x0002640000047ab9 */ /* 0x000fe20000000a00 */
[----:B------:R-:W-:Y:S01]  /*1000*/  ULDC UR18, c[0x0][0xc54] ;  /* 0x0003150000127ab9 */ /* 0x000fe20000000800 */
[----:B------:R-:W-:Y:S02]  /*1010*/  UISETP.NE.U32.AND UP0, UPT, UR4, URZ, UPT ;  /* 0x0000003f0400728c */ /* 0x000fe4000bf05070 */
[----:B------:R-:W-:Y:S02]  /*1020*/  UIMAD UR18, UR9, UR18, UR6 ;  /* 0x00000012091272a4 */ /* 0x000fe4000f8e0206 */
[----:B------:R-:W-:Y:S01]  /*1030*/  UISETP.NE.AND.EX UP0, UPT, UR5, URZ, UPT, UP0 ;  /* 0x0000003f0500728c */ /* 0x000fe2000bf05300 */
[----:B------:R-:W-:-:S02]  /*1040*/  ULDC.64 UR6, c[0x0][0x998] ;  /* 0x0002660000067ab9 */ /* 0x000fc40000000a00 */
[----:B------:R-:W-:Y:S01]  /*1050*/  @UP2 ULDC UR10, c[0x0][0xc4c] ;  /* 0x00031300000a2ab9 */ /* 0x000fe20000000800 */
[----:B------:R-:W-:Y:S02]  /*1060*/  UISETP.NE.U32.AND UP1, UPT, UR6, URZ, UPT ;  /* 0x0000003f0600728c */ /* 0x000fe4000bf25070 */
[----:B------:R-:W-:Y:S01]  /*1070*/  UIMAD.WIDE.U32 UR10, UR18, UR10, URZ ;  /* 0x0000000a120a72a5 */ /* 0x000fe2000f8e003f */
[----:B------:R-:W-:Y:S01]  /*1080*/  PLOP3.LUT P0, PT, PT, PT, UP0, 0x80, 0x0 ;  /* 0x000000000000781c */ /* 0x000fe20003f0f008 */
[----:B------:R-:W-:Y:S01]  /*1090*/  @UP2 ULDC UR9, c[0x0][0xc50] ;  /* 0x0003140000092ab9 */ /* 0x000fe20000000800 */
[----:B------:R-:W-:Y:S01]  /*10a0*/  UISETP.NE.AND.EX UP1, UPT, UR7, URZ, UPT, UP1 ;  /* 0x0000003f0700728c */ /* 0x000fe2000bf25310 */
[----:B------:R-:W-:Y:S01]  /*10b0*/  UMOV UR45, UR18 ;  /* 0x00000012002d7c82 */ /* 0x000fe20008000000 */
[----:B------:R-:W-:Y:S02]  /*10c0*/  @UP2 USHF.R.U32.HI UR45, URZ, UR9, UR11 ;  /* 0x000000093f2d2299 */ /* 0x000fe4000801160b */
[----:B------:R-:W-:-:S02]  /*10d0*/  ULOP3.LUT UR8, UR8, 0x1ffffff, URZ, 0x3c, !UPT ;  /* 0x01ffffff08087892 */ /* 0x000fc4000f8e3c3f */
[----:B------:R-:W-:Y:S01]  /*10e0*/  PLOP3.LUT P1, PT, PT, PT, UP1, 0x80, 0x0 ;  /* 0x000000000000781c */ /* 0x000fe20003f2f018 */
[----:B------:R-:W-:Y:S01]  /*10f0*/  @UP0 USHF.R.S32.HI UR9, URZ, 0x1f, UR45 ;  /* 0x0000001f3f090899 */ /* 0x000fe2000801142d */
[----:B------:R-:W-:Y:S01]  /*1100*/  @UP0 ULDC.64 UR10, c[0x0][0x9a8] ;  /* 0x00026a00000a0ab9 */ /* 0x000fe20000000a00 */
[----:B------:R-:W-:Y:S02]  /*1110*/  UIADD3 UR15, -UR45, URZ, URZ ;  /* 0x0000003f2d0f7290 */ /* 0x000fe4000fffe13f */
[----:B------:R-:W-:Y:S02]  /*1120*/  @UP0 UIMAD UR9, UR9, UR10, URZ ;  /* 0x0000000a090902a4 */ /* 0x000fe4000f8e023f */
[----:B------:R-:W-:Y:S02]  /*1130*/  @UP0 UIMAD.WIDE.U32 UR12, UR45, UR10, URZ ;  /* 0x0000000a2d0c02a5 */ /* 0x000fe4000f8e003f */
[----:B------:R-:W-:Y:S01]  /*1140*/  @UP1 USHF.R.S32.HI UR10, URZ, 0x1f, UR45 ;  /* 0x0000001f3f0a1899 */ /* 0x000fe2000801142d */
[----:B------:R-:W-:Y:S01]  /*1150*/  @UP1 ULDC.64 UR16, c[0x0][0x9b8] ;  /* 0x00026e0000101ab9 */ /* 0x000fe20000000a00 */
[----:B------:R-:W-:-:S02]  /*1160*/  @UP0 UIMAD UR14, UR45, UR11, UR9 ;  /* 0x0000000b2d0e02a4 */ /* 0x000fc4000f8e0209 */
[----:B------:R-:W-:Y:S02]  /*1170*/  @UP1 UIMAD UR9, UR10, UR16, URZ ;  /* 0x000000100a0912a4 */ /* 0x000fe4000f8e023f */
[----:B------:R-:W-:Y:S02]  /*1180*/  UIMAD UR42, UR42, UR15, UR18 ;  /* 0x0000000f2a2a72a4 */ /* 0x000fe4000f8e0212 */
[----:B------:R-:W-:Y:S02]  /*1190*/  @UP1 UIMAD UR15, UR45, UR17, UR9 ;  /* 0x000000112d0f12a4 */ /* 0x000fe4000f8e0209 */
[----:B------:R-:W-:Y:S02]  /*11a0*/  @UP0 USHF.R.S32.HI UR9, URZ, 0x1f, UR42 ;  /* 0x0000001f3f090899 */ /* 0x000fe4000801142a */
[----:B------:R-:W-:Y:S02]  /*11b0*/  @UP1 UIMAD.WIDE.U32 UR10, UR45, UR16, URZ ;  /* 0x000000102d0a12a5 */ /* 0x000fe4000f8e003f */
[----:B------:R-:W-:Y:S01]  /*11c0*/  @UP1 USHF.R.S32.HI UR20, URZ, 0x1f, UR42 ;  /* 0x0000001f3f141899 */ /* 0x000fe2000801142a */
[----:B------:R-:W-:Y:S01]  /*11d0*/  @UP0 ULDC.64 UR16, c[0x0][0x9b0] ;  /* 0x00026c0000100ab9 */ /* 0x000fe20000000a00 */
[----:B------:R-:W-:Y:S01]  /*11e0*/  @UP1 ULDC.64 UR18, c[0x0][0x9c0] ;  /* 0x0002700000121ab9 */ /* 0x000fe20000000a00 */
[----:B------:R-:W-:-:S02]  /*11f0*/  @UP0 UIADD3 UR13, UR13, UR14, URZ ;  /* 0x0000000e0d0d0290 */ /* 0x000fc4000fffe03f */
[----:B------:R-:W-:Y:S02]  /*1200*/  @UP0 UIMAD UR9, UR9, UR16, URZ ;  /* 0x00000010090902a4 */ /* 0x000fe4000f8e023f */
[----:B------:R-:W-:Y:S02]  /*1210*/  @UP1 UIADD3 UR11, UR11, UR15, URZ ;  /* 0x0000000f0b0b1290 */ /* 0x000fe4000fffe03f */
[----:B------:R-:W-:Y:S02]  /*1220*/  @UP1 UIMAD UR14, UR20, UR18, URZ ;  /* 0x00000012140e12a4 */ /* 0x000fe4000f8e023f */
[----:B------:R-:W-:Y:S02]  /*1230*/  @UP0 UIMAD UR9, UR42, UR17, UR9 ;  /* 0x000000112a0902a4 */ /* 0x000fe4000f8e0209 */
[----:B------:R-:W-:Y:S02]  /*1240*/  @UP0 UIMAD.WIDE.U32 UR12, UR42, UR16, UR12 ;  /* 0x000000102a0c02a5 */ /* 0x000fe4000f8e000c */
[----:B------:R-:W-:-:S02]  /*1250*/  @UP1 UIMAD UR14, UR42, UR19, UR14 ;  /* 0x000000132a0e12a4 */ /* 0x000fc4000f8e020e */
[----:B------:R-:W-:Y:S02]  /*1260*/  @UP1 UIMAD.WIDE.U32 UR10, UR42, UR18, UR10 ;  /* 0x000000122a0a12a5 */ /* 0x000fe4000f8e000a */
        /* <DEDUP_REMOVED lines=8> */
[----:B------:R-:W-:Y:S01]  /*12f0*/  ULDC UR44, c[0x0][0x424] ;  /* 0x00010900002c7ab9 */ /* 0x000fe20000000800 */
[----:B------:R-:W-:Y:S01]  /*1300*/  IMAD.U32 R5, RZ, RZ, UR5 ;  /* 0x00000005ff057e24 */ /* 0x000fe2000f8e00ff */
[----:B------:R-:W-:Y:S01]  /*1310*/  ULDC.64 UR4, c[0x0][0x418] ;  /* 0x0001060000047ab9 */ /* 0x000fe20000000a00 */
[----:B------:R-:W-:Y:S01]  /*1320*/  IMAD.U32 R7, RZ, RZ, UR7 ;  /* 0x00000007ff077e24 */ /* 0x000fe2000f8e00ff */
[----:B------:R-:W-:Y:S01]  /*1330*/  ULDC UR53, c[0x0][0x288] ;  /* 0x0000a20000357ab9 */ /* 0x000fe20000000800 */
[----:B------:R-:W-:Y:S01]  /*1340*/  ULDC UR10, c[0x0][0x2f0] ;  /* 0x0000bc00000a7ab9 */ /* 0x000fe20000000800 */
[----:B------:R-:W2:Y:S01]  /*1350*/  @P0 LDG.E R3, desc[UR50][R4.64] ;  /* 0x0000003204030981 */ /* 0x000ea2000c1e1900 */
[----:B------:R-:W-:-:S03]  /*1360*/  ULDC UR11, c[0x0][0x988] ;  /* 0x00026200000b7ab9 */ /* 0x000fc60000000800 */
[----:B------:R-:W2:Y:S01]  /*1370*/  @P1 LDG.E R0, desc[UR50][R6.64] ;  /* 0x0000003206001981 */ /* 0x000ea2000c1e1900 */
[----:B------:R-:W-:Y:S02]  /*1380*/  UISETP.NE.U32.AND UP0, UPT, UR4, URZ, UPT ;  /* 0x0000003f0400728c */ /* 0x000fe4000bf05070 */
[----:B------:R-:W-:Y:S02]  /*1390*/  UIADD3 UR9, -UR53, 0x1, URZ ;  /* 0x0000000135097890 */ /* 0x000fe4000fffe13f */
[----:B------:R-:W-:Y:S01]  /*13a0*/  UISETP.NE.AND.EX UP0, UPT, UR5, URZ, UPT, UP0 ;  /* 0x0000003f0500728c */ /* 0x000fe2000bf05300 */
[----:B------:R-:W-:Y:S02]  /*13b0*/  ULDC UR4, c[0x0][0xc3c] ;  /* 0x00030f0000047ab9 */ /* 0x000fe40000000800 */
[----:B------:R-:W-:Y:S01]  /*13c0*/  ULDC UR5, c[0x0][0x448] ;  /* 0x0001120000057ab9 */ /* 0x000fe20000000800 */
[----:B------:R-:W-:Y:S02]  /*13d0*/  UIADD3 UR4, UR8, UR4, URZ ;  /* 0x0000000408047290 */ /* 0x000fe4000fffe03f */
[----:B------:R-:W-:-:S02]  /*13e0*/  UISETP.NE.AND UP1, UPT, UR5, 0x1, UPT ;  /* 0x000000010500788c */ /* 0x000fc4000bf25270 */
[----:B------:R-:W-:Y:S02]  /*13f0*/  USHF.L.U32 UR36, UR4, 0x7, URZ ;  /* 0x0000000704247899 */ /* 0x000fe4000800063f */
[----:B------:R-:W-:Y:S02]  /*1400*/  USEL UR44, UR44, 0x1, UP0 ;  /* 0x000000012c2c7887 */ /* 0x000fe40008000000 */
[----:B------:R-:W-:Y:S01]  /*1410*/  UIADD3 UR8, UR36, 0x7f, URZ ;  /* 0x0000007f24087890 */ /* 0x000fe2000fffe03f */
[----:B------:R-:W-:Y:S01]  /*1420*/  ULDC.64 UR4, c[0x0][0x9e0] ;  /* 0x0002780000047ab9 */ /* 0x000fe20000000a00 */
[----:B------:R-:W-:-:S03]  /*1430*/  UIMAD UR9, UR44, UR10, UR9 ;  /* 0x0000000a2c0972a4 */ /* 0x000fc6000f8e0209 */
[----:B------:R-:W-:Y:S01]  /*1440*/  @UP1 ULDC UR6, c[0x0][0x44c] ;  /* 0x0001130000061ab9 */ /* 0x000fe20000000800 */
[----:B------:R-:W-:Y:S02]  /*1450*/  UISETP.GE.AND UP2, UPT, UR5, 0x1, UPT ;  /* 0x000000010500788c */ /* 0x000fe4000bf46270 */
[----:B------:R-:W-:Y:S01]  /*1460*/  UIMAD.WIDE.U32 UR6, UR8, UR6, URZ ;  /* 0x00000006080672a5 */ /* 0x000fe2000f8e003f */
[----:B------:R-:W-:-:S03]  /*1470*/  @UP1 ULDC UR12, c[0x0][0x450] ;  /* 0x00011400000c1ab9 */ /* 0x000fc60000000800 */
[----:B------:R-:W-:Y:S01]  /*1480*/  @UP1 USHF.R.U32.HI UR8, URZ, UR12, UR7 ;  /* 0x0000000c3f081299 */ /* 0x000fe20008011607 */
[----:B------:R-:W-:-:S03]  /*1490*/  PLOP3.LUT P1, PT, PT, PT, UP2, 0x80, 0x0 ;  /* 0x000000000000781c */ /* 0x000fc60003f2f028 */
[----:B------:R-:W-:-:S04]  /*14a0*/  UIADD3 UR8, UR9, UR8, URZ ;  /* 0x0000000809087290 */ /* 0x000fc8000fffe03f */
[----:B------:R-:W-:Y:S01]  /*14b0*/  UIADD3 UR4, UR8, UR4, URZ ;  /* 0x0000000408047290 */ /* 0x000fe2000fffe03f */
[----:B--2---:R-:W-:-:S04]  /*14c0*/  FMUL.FTZ R0, R3, R0 ;  /* 0x0000000003007220 */ /* 0x004fc80000410000 */
[----:B------:R-:W-:-:S05]  /*14d0*/  FMUL.FTZ R0, R0, UR11 ;  /* 0x0000000b00007c20 */ /* 0x000fca0008410000 */
[----:B------:R-:W-:Y:S01]  /*14e0*/  R2UR UR37, R0 ;  /* 0x00000000002572ca */ /* 0x000fe200000e0000 */
[----:B------:R-:W-:Y:S01]  /*14f0*/  IMAD.U32 R0, RZ, RZ, UR4 ;  /* 0x00000004ff007e24 */ /* 0x000fe2000f8e00ff */
[----:B------:R-:W-:-:S13]  /*1500*/  @!P1 BRA `(.L_x_849) ;  /* 0x0000000000409947 */ /* 0x000fda0003800000 */
[----:B------:R-:W-:Y:S01]  /*1510*/  ISETP.LT.AND P0, PT, RZ, UR8, PT ;  /* 0x00000008ff007c0c */ /* 0x000fe2000bf01270 */
[----:B------:R-:W-:-:S12]  /*1520*/  UIADD3 UR4, UR8, -0x1, URZ ;  /* 0xffffffff08047890 */ /* 0x000fd8000fffe03f */
[----:B------:R-:W-:Y:S05]  /*1530*/  @P0 BRA `(.L_x_850) ;  /* 0x00000000001c0947 */ /* 0x000fea0003800000 */
[----:B------:R-:W-:Y:S02]  /*1540*/  UISETP.NE.AND UP0, UPT, UR5, 0x1, UPT ;  /* 0x000000010500788c */ /* 0x000fe4000bf05270 */
[----:B------:R-:W-:-:S09]  /*1550*/  UIADD3 UR4, -UR8, URZ, URZ ;  /* 0x0000003f08047290 */ /* 0x000fd2000fffe13f */
[----:B------:R-:W-:Y:S02]  /*1560*/  @UP0 ULDC.64 UR8, c[0x0][0x9e8] ;  /* 0x00027a0000080ab9 */ /* 0x000fe40000000a00 */
[----:B------:R-:W-:-:S04]  /*1570*/  UIMAD.WIDE.U32 UR6, UR4, UR8, URZ ;  /* 0x00000008040672a5 */ /* 0x000fc8000f8e003f */
[----:B------:R-:W-:-:S04]  /*1580*/  @UP0 USHF.R.U32.HI UR4, URZ, UR9, UR7 ;  /* 0x000000093f040299 */ /* 0x000fc80008011607 */
[----:B------:R-:W-:Y:S01]  /*1590*/  ULOP3.LUT UR4, URZ, UR4, URZ, 0x33, !UPT ;  /* 0x000000043f047292 */ /* 0x000fe2000f8e333f */
[----:B------:R-:W-:Y:S11]  /*15a0*/  BRA `(.L_x_851) ;  /* 0x0000000000107947 */ /* 0x000ff60003800000 */
.L_x_850:
[----:B------:R-:W-:-:S11]  /*15b0*/  UISETP.NE.AND UP0, UPT, UR5, 0x1, UPT ;  /* 0x000000010500788c */ /* 0x000fd6000bf05270 */
[----:B------:R-:W-:Y:S02]  /*15c0*/  @UP0 ULDC.64 UR8, c[0x0][0x9e8] ;  /* 0x00027a0000080ab9 */ /* 0x000fe40000000a00 */
[----:B------:R-:W-:-:S04]  /*15d0*/  UIMAD.WIDE.U32 UR6, UR4, UR8, URZ ;  /* 0x00000008040672a5 */ /* 0x000fc8000f8e003f */
[----:B------:R-:W-:-:S12]  /*15e0*/  @UP0 USHF.R.U32.HI UR4, URZ, UR9, UR7 ;  /* 0x000000093f040299 */ /* 0x000fd80008011607 */
.L_x_851:
[----:B------:R-:W-:-:S06]  /*15f0*/  UIMAD UR4, UR4, UR5, UR5 ;  /* 0x00000005040472a4 */ /* 0x000fcc000f8e0205 */
[----:B------:R-:W-:-:S07]  /*1600*/  VIMNMX R0, R0, UR4, PT ;  /* 0x0000000400007c48 */ /* 0x000fce000bfe0100 */
.L_x_849:
[----:B------:R-:W-:Y:S01]  /*1610*/  UIMAD UR4, UR44, UR10, 0x3f ;  /* 0x0000003f2c0474a4 */ /* 0x000fe2000f8e020a */
[----:B------:R-:W-:Y:S01]  /*1620*/  VIADD R0, R0, 0x3f ;  /* 0x0000003f00007836 */ /* 0x000fe20000000000 */
[----:B------:R-:W-:Y:S01]  /*1630*/  @UP1 ULDC UR6, c[0x0][0x44c] ;  /* 0x0001130000061ab9 */ /* 0x000fe20000000800 */
[----:B------:R-:W-:Y:S01]  /*1640*/  @UP1 ULDC UR11, c[0x0][0x450] ;  /* 0x00011400000b1ab9 */ /* 0x000fe20000000800 */
[----:B------:R-:W-:Y:S02]  /*1650*/  USHF.R.S32.HI UR8, URZ, 0x1f, UR4 ;  /* 0x0000001f3f087899 */ /* 0x000fe40008011404 */
[----:B------:R-:W-:Y:S01]  /*1660*/  UIMAD.WIDE.U32 UR6, UR36, UR6, URZ ;  /* 0x00000006240672a5 */ /* 0x000fe2000f8e003f */
[----:B------:R-:W-:Y:S01]  /*1670*/  SHF.R.S32.HI R3, RZ, 0x1f, R0 ;  /* 0x0000001fff037819 */ /* 0x000fe20000011400 */
[----:B------:R-:W-:Y:S01]  /*1680*/  UMOV UR9, UR36 ;  /* 0x0000002400097c82 */ /* 0x000fe20008000000 */
[----:B------:R-:W-:Y:S02]  /*1690*/  ULEA.HI UR8, UR8, UR4, URZ, 0x6 ;  /* 0x0000000408087291 */ /* 0x000fe4000f8f303f */
[----:B------:R-:W-:Y:S01]  /*16a0*/  @UP1 USHF.R.U32.HI UR9, URZ, UR11, UR7 ;  /* 0x0000000b3f091299 */ /* 0x000fe20008011607 */
[----:B------:R-:W-:Y:S01]  /*16b0*/  LEA.HI R3, R3, R0, RZ, 0x6 ;  /* 0x0000000003037211 */ /* 0x000fe200078f30ff */
[----:B------:R-:W-:-:S02]  /*16c0*/  UIMAD UR53, UR44, UR10, -UR53 ;  /* 0x0000000a2c3572a4 */ /* 0x000fc4000f8e0a35 */
[----:B------:R-:W-:Y:S01]  /*16d0*/  USHF.R.S32.HI UR8, URZ, 0x6, UR8 ;  /* 0x000000063f087899 */ /* 0x000fe20008011408 */
[----:B------:R-:W-:Y:S01]  /*16e0*/  SHF.R.S32.HI R3, RZ, 0x6, R3 ;  /* 0x00000006ff037819 */ /* 0x000fe20000011403 */
[----:B------:R-:W-:-:S03]  /*16f0*/  UIADD3 UR4, UR53, UR9, URZ ;  /* 0x0000000935047290 */ /* 0x000fc6000fffe03f */
[----:B------:R-:W-:Y:S01]  /*1700*/  ULDC UR9, c[0x0][0x9dc] ;  /* 0x0002770000097ab9 */ /* 0x000fe20000000800 */
[----:B------:R-:W-:Y:S01]  /*1710*/  VIMNMX R58, R3, UR8, PT ;  /* 0x00000008033a7c48 */ /* 0x000fe2000bfe0100 */
[----:B------:R-:W-:Y:S01]  /*1720*/  UIADD3 UR9, UR4, -UR9, URZ ;  /* 0x8000000904097290 */ /* 0x000fe2000fffe03f */
[----:B------:R-:W-:Y:S11]  /*1730*/  @!P1 BRA `(.L_x_852) ;  /* 0x0000000000449947 */ /* 0x000ff60003800000 */
[----:B------:R-:W-:-:S06]  /*1740*/  UISETP.GT.AND UP0, UPT, UR4, -0x1, UPT ;  /* 0xffffffff0400788c */ /* 0x000fcc000bf04270 */
[----:B------:R-:W-:-:S13]  /*1750*/  PLOP3.LUT P0, PT, PT, PT, UP0, 0x80, 0x0 ;  /* 0x000000000000781c */ /* 0x000fda0003f0f008 */
[----:B------:R-:W-:Y:S05]  /*1760*/  @P0 BRA `(.L_x_853) ;  /* 0x00000000001c0947 */ /* 0x000fea0003800000 */
[----:B------:R-:W-:Y:S02]  /*1770*/  UISETP.NE.AND UP0, UPT, UR5, 0x1, UPT ;  /* 0x000000010500788c */ /* 0x000fe4000bf05270 */
[----:B------:R-:W-:-:S09]  /*1780*/  ULOP3.LUT UR4, URZ, UR4, URZ, 0x33, !UPT ;  /* 0x000000043f047292 */ /* 0x000fd2000f8e333f */
[----:B------:R-:W-:Y:S02]  /*1790*/  @UP0 ULDC.64 UR10, c[0x0][0x9e8] ;  /* 0x00027a00000a0ab9 */ /* 0x000fe40000000a00 */
[----:B------:R-:W-:-:S04]  /*17a0*/  UIMAD.WIDE.U32 UR6, UR4, UR10, URZ ;  /* 0x0000000a040672a5 */ /* 0x000fc8000f8e003f */
[----:B------:R-:W-:-:S04]  /*17b0*/  @UP0 USHF.R.U32.HI UR4, URZ, UR11, UR7 ;  /* 0x0000000b3f040299 */ /* 0x000fc80008011607 */
[----:B------:R-:W-:Y:S01]  /*17c0*/  ULOP3.LUT UR4, URZ, UR4, URZ, 0x33, !UPT ;  /* 0x000000043f047292 */ /* 0x000fe2000f8e333f */
[----:B------:R-:W-:Y:S11]  /*17d0*/  BRA `(.L_x_854) ;  /* 0x0000000000107947 */ /* 0x000ff60003800000 */
.L_x_853:
[----:B------:R-:W-:-:S11]  /*17e0*/  UISETP.NE.AND UP0, UPT, UR5, 0x1, UPT ;  /* 0x000000010500788c */ /* 0x000fd6000bf05270 */
[----:B------:R-:W-:Y:S02]  /*17f0*/  @UP0 ULDC.64 UR10, c[0x0][0x9e8] ;  /* 0x00027a00000a0ab9 */ /* 0x000fe40000000a00 */
[----:B------:R-:W-:-:S04]  /*1800*/  UIMAD.WIDE.U32 UR6, UR4, UR10, URZ ;  /* 0x0000000a040672a5 */ /* 0x000fc8000f8e003f */
[----:B------:R-:W-:-:S12]  /*1810*/  @UP0 USHF.R.U32.HI UR4, URZ, UR11, UR7 ;  /* 0x0000000b3f040299 */ /* 0x000fd80008011607 */
.L_x_854:
[----:B------:R-:W-:-:S04]  /*1820*/  UIMAD UR4, UR4, UR5, URZ ;  /* 0x00000005040472a4 */ /* 0x000fc8000f8e023f */
[----:B------:R-:W-:-:S04]  /*1830*/  UISETP.LT.AND UP0, UPT, UR9, UR4, UPT ;  /* 0x000000040900728c */ /* 0x000fc8000bf01270 */
[----:B------:R-:W-:-:S12]  /*1840*/  USEL UR9, UR9, UR4, !UP0 ;  /* 0x0000000409097287 */ /* 0x000fd8000c000000 */
.L_x_852:
[----:B------:R-:W-:Y:S01]  /*1850*/  USHF.R.S32.HI UR4, URZ, 0x1f, UR9 ;  /* 0x0000001f3f047899 */ /* 0x000fe20008011409 */
[----:B------:R-:W-:Y:S01]  /*1860*/  PLOP3.LUT P0, PT, PT, PT, PT, 0x80, 0x0 ;  /* 0x000000000000781c */ /* 0x000fe20003f0f070 */
[----:B------:R-:W-:Y:S01]  /*1870*/  IMAD.MOV.U32 R0, RZ, RZ, RZ ;  /* 0x000000ffff007224 */ /* 0x000fe200078e00ff */
[----:B------:R-:W-:Y:S01]  /*1880*/  CS2R R150, SRZ ;  /* 0x0000000000967805 */ /* 0x000fe2000001ff00 */
[----:B------:R-:W-:Y:S01]  /*1890*/  ULEA.HI UR4, UR4, UR9, URZ, 0x6 ;  /* 0x0000000904047291 */ /* 0x000fe2000f8f303f */
[----:B------:R-:W-:Y:S01]  /*18a0*/  IMAD.MOV.U32 R3, RZ, RZ, RZ ;  /* 0x000000ffff037224 */ /* 0x000fe200078e00ff */
[----:B------:R-:W-:Y:S02]  /*18b0*/  CS2R R26, SRZ ;  /* 0x00000000001a7805 */ /* 0x000fe4000001ff00 */
[----:B------:R-:W-:Y:S01]  /*18c0*/  CS2R R108, SRZ ;  /* 0x00000000006c7805 */ /* 0x000fe2000001ff00 */
[----:B------:R-:W-:Y:S01]  /*18d0*/  USHF.R.S32.HI UR4, URZ, 0x6, UR4 ;  /* 0x000000063f047899 */ /* 0x000fe20008011404 */
[----:B------:R-:W-:-:S02]  /*18e0*/  CS2R R144, SRZ ;  /* 0x0000000000907805 */ /* 0x000fc4000001ff00 */
[----:B------:R-:W-:Y:S02]  /*18f0*/  CS2R R100, SRZ ;  /* 0x0000000000647805 */ /* 0x000fe4000001ff00 */
[----:B------:R-:W-:Y:S01]  /*1900*/  CS2R R142, SRZ ;  /* 0x00000000008e7805 */ /* 0x000fe2000001ff00 */
[----:B------:R-:W-:Y:S01]  /*1910*/  UISETP.LT.AND UP0, UPT, URZ, UR4, UPT ;  /* 0x000000043f00728c */ /* 0x000fe2000bf01270 */
[----:B------:R-:W-:Y:S02]  /*1920*/  CS2R R30, SRZ ;  /* 0x00000000001e7805 */ /* 0x000fe4000001ff00 */
[----:B------:R-:W-:Y:S02]  /*1930*/  CS2R R136, SRZ ;  /* 0x0000000000887805 */ /* 0x000fe4000001ff00 */
[----:B------:R-:W-:Y:S01]  /*1940*/  CS2R R92, SRZ ;  /* 0x00000000005c7805 */ /* 0x000fe2000001ff00 */
[----:B------:R-:W-:Y:S01]  /*1950*/  USEL UR39, URZ, UR4, !UP0 ;  /* 0x000000043f277287 */ /* 0x000fe2000c000000 */
[----:B------:R-:W-:-:S02]  /*1960*/  CS2R R134, SRZ ;  /* 0x0000000000867805 */ /* 0x000fc4000001ff00 */
[----:B------:R-:W-:Y:S02]  /*1970*/  CS2R R34, SRZ ;  /* 0x0000000000227805 */ /* 0x000fe4000001ff00 */
[----:B------:R-:W-:Y:S02]  /*1980*/  CS2R R128, SRZ ;  /* 0x0000000000807805 */ /* 0x000fe4000001ff00 */
[----:B------:R-:W-:Y:S02]  /*1990*/  CS2R R84, SRZ ;  /* 0x0000000000547805 */ /* 0x000fe4000001ff00 */
[----:B------:R-:W-:Y:S02]  /*19a0*/  CS2R R126, SRZ ;  /* 0x00000000007e7805 */ /* 0x000fe4000001ff00 */
[----:B------:R-:W-:Y:S02]  /*19b0*/  ISETP.GT.AND P1, PT, R58, UR39, PT ;  /* 0x000000273a007c0c */ /* 0x000fe4000bf24270 */
        /* <DEDUP_REMOVED lines=14> */
[----:B------:R-:W-:Y:S01]  /*1aa0*/  CS2R R44, SRZ ;  /* 0x00000000002c7805 */ /* 0x000fe2000001ff00 */
[----:B------:R-:W-:Y:S01]  /*1ab0*/  IMAD.MOV.U32 R95, RZ, RZ, RZ ;  /* 0x000000ffff5f7224 */ /* 0x000fe200078e00ff */
[----:B------:R-:W-:Y:S02]  /*1ac0*/  CS2R R54, SRZ ;  /* 0x0000000000367805 */ /* 0x000fe4000001ff00 */
[----:B------:R-:W-:Y:S01]  /*1ad0*/  CS2R R88, SRZ ;  /* 0x0000000000587805 */ /* 0x000fe2000001ff00 */
[----:B------:R-:W-:Y:S01]  /*1ae0*/  IMAD.MOV.U32 R90, RZ, RZ, RZ ;  /* 0x000000ffff5a7224 */ /* 0x000fe200078e00ff */
        /* <DEDUP_REMOVED lines=33> */
[----:B------:R-:W-:Y:S01]  /*1d00*/  IMAD.MOV.U32 R5, RZ, RZ, RZ ;  /* 0x000000ffff057224 */ /* 0x000fe200078e00ff */
[----:B------:R-:W-:Y:S06]  /*1d10*/  @!P1 BRA `(.L_x_855) ;  /* 0x0000009400f49947 */ /* 0x000fec0003800000 */
[----:B------:R-:W0:Y:S01]  /*1d20*/  SHFL.IDX PT, R0, R194, RZ, 0x1f ;  /* 0x00001fffc2007589 */ /* 0x000e2200000e0000 */
[----:B------:R-:W1:Y:S01]  /*1d30*/  S2UR UR40, SR_CgaCtaId ;  /* 0x00000000002879c3 */ /* 0x000e620000008800 */
[----:B------:R-:W-:Y:S01]  /*1d40*/  UMOV UR41, 0x400 ;  /* 0x0000040000297882 */ /* 0x000fe20000000000 */
        /* <DEDUP_REMOVED lines=28> */
.L_x_856:
[----:B------:R-:W-:Y:S01]  /*1f10*/  ULEA.HI UR4, UR47, UR47, URZ, 0x1 ;  /* 0x0000002f2f047291 */ /* 0x000fe2000f8f083f */
[----:B------:R-:W-:-:S03]  /*1f20*/  IMAD.U32 R3, RZ, RZ, UR48 ;  /* 0x00000030ff037e24 */ /* 0x000fc6000f8e00ff */
[----:B------:R-:W-:Y:S02]  /*1f30*/  ULOP3.LUT UR4, UR4, 0xfffffffe, URZ, 0xc0, !UPT ;  /* 0xfffffffe04047892 */ /* 0x000fe4000f8ec03f */
[----:B------:R-:W-:Y:S02]  /*1f40*/  ISETP.NE.AND P0, PT, R3, 0x3, PT ;  /* 0x000000030300780c */ /* 0x000fe40003f05270 */
[----:B------:R-:W-:-:S06]  /*1f50*/  UIADD3 UR4, UR47, -UR4, URZ ;  /* 0x800000042f047290 */ /* 0x000fcc000fffe03f */
[----:B------:R-:W-:-:S05]  /*1f60*/  IMAD.U32 R0, RZ, RZ, UR4 ;  /* 0x00000004ff007e24 */ /* 0x000fca000f8e00ff */
[----:B------:R-:W-:-:S04]  /*1f70*/  SHF.L.U32 R0, R0, 0x1f, RZ ;  /* 0x0000001f00007819 */ /* 0x000fc800000006ff */
[----:B------:R-:W0:Y:S02]  /*1f80*/  SYNCS.PHASECHK.TRANS64.TRYWAIT P1, [UR41+0x28400], R0 ;  /* 0x02840000ff0075a7 */ /* 0x000e240008020169 */
[----:B0-----:R-:W-:Y:S05]  /*1f90*/  @!P1 BRA `(.L_x_857) ;  /* 0x0000010c00f89947 */ /* 0x001fea0003800000 */
.L_x_1034:
[----:B------:R-:W-:Y:S05]  /*1fa0*/  @!P0 BRA `(.L_x_858) ;  /* 0x0000000000048947 */ /* 0x000fea0003800000 */
[----:B------:R-:W-:Y:S01]  /*1fb0*/  BPT.TRAP 0x1 ;  /* 0x000000040000795c */ /* 0x000fe20000300000 */
.L_x_858:
[----:B------:R-:W-:Y:S02]  /*1fc0*/  IMAD.U32 R5, RZ, RZ, UR52 ;  /* 0x00000034ff057e24 */ /* 0x000fe4000f8e00ff */
[----:B0-----:R-:W-:-:S03]  /*1fd0*/  IMAD.U32 R0, RZ, RZ, UR46 ;  /* 0x0000002eff007e24 */ /* 0x001fc6000f8e00ff */
[----:B------:R-:W-:Y:S02]  /*1fe0*/  LEA R5, R5, UR41, 0x3 ;  /* 0x0000002905057c11 */ /* 0x000fe4000f8e18ff */
[----:B------:R-:W-:-:S04]  /*1ff0*/  SHF.L.U32 R0, R0, 0x1f, RZ ;  /* 0x0000001f00007819 */ /* 0x000fc800000006ff */
[----:B------:R0:W1:Y:S01]  /*2000*/  SYNCS.PHASECHK.TRANS64.TRYWAIT P2, [R5+URZ+0x28430], R0 ;  /* 0x02843000050075a7 */ /* 0x000062000804017f */
[----:B------:R-:W-:Y:S05]  /*2010*/  @!P0 BRA `(.L_x_859) ;  /* 0x0000000000048947 */ /* 0x000fea0003800000 */
[----:B------:R-:W-:Y:S01]  /*2020*/  BPT.TRAP 0x1 ;  /* 0x000000040000795c */ /* 0x000fe20000300000 */
.L_x_859:
[----:B------:R-:W2:Y:S02]  /*2030*/  S2R R3, SR_TID.X ;  /* 0x0000000000037919 */ /* 0x000ea40000002100 */
[----:B--2---:R-:W-:Y:S01]  /*2040*/  LOP3.LUT P1, RZ, R3, 0x7f, RZ, 0xc0, !PT ;  /* 0x0000007f03ff7812 */ /* 0x004fe2000782c0ff */
[----:B-1----:R-:W-:-:S12]  /*2050*/  @P2 BRA `(.L_x_860) ;  /* 0x0000000000082947 */ /* 0x002fd80003800000 */
[----:B------:R-:W1:Y:S02]  /*2060*/  SYNCS.PHASECHK.TRANS64.TRYWAIT P2, [R5+URZ+0x28430], R0 ;  /* 0x02843000050075a7 */ /* 0x000e64000804017f */
[----:B-1----:R-:W-:Y:S05]  /*2070*/  @!P2 BRA `(.L_x_861) ;  /* 0x0000010c00d8a947 */ /* 0x002fea0003800000 */
.L_x_860:
[----:B------:R-:W-:Y:S05]  /*2080*/  WARPSYNC.ALL ;  /* 0x0000000000007948 */ /* 0x000fea0003800000 */
[----:B------:R-:W-:Y:S01]  /*2090*/  UIADD3 UR4, UR41, 0x20000, URZ ;  /* 0x0002000029047890 */ /* 0x000fe2000fffe03f */
[----:B------:R-:W-:Y:S01]  /*20a0*/  WARPGROUP.ARRIVE ;  /* 0x00000000000079c5 */ /* 0x000fe20000000000 */
[----:B------:R-:W-:Y:S01]  /*20b0*/  ULOP3.LUT UR32, UR54, 0x10000, URZ, 0xfc, !UPT ;  /* 0x0001000036207892 */ /* 0x000fe2000f8efc3f */
[----:B01----:R-:W-:Y:S01]  /*20c0*/  VIADD R0, R17, UR36 ;  /* 0x0000002411007c36 */ /* 0x003fe20008000000 */
[----:B------:R-:W-:Y:S01]  /*20d0*/  USHF.R.U32.HI UR4, URZ, 0x4, UR4 ;  /* 0x000000043f047899 */ /* 0x000fe20008011604 */
[----:B------:R-:W0:Y:S01]  /*20e0*/  LDC R8, c[0x0][0x2f0] ;  /* 0x0000bc00ff087b82 */ /* 0x000e220000000800 */
[----:B------:R-:W-:Y:S01]  /*20f0*/  UMOV UR33, 0x40000040 ;  /* 0x4000004000217882 */ /* 0x000fe20000000000 */
[----:B------:R-:W-:Y:S01]  /*2100*/  UMOV UR35, 0x40000040 ;  /* 0x4000004000237882 */ /* 0x000fe20000000000 */
[----:B------:R-:W-:Y:S01]  /*2110*/  ULOP3.LUT UR4, UR4, 0x3fff, URZ, 0xc0, !UPT ;  /* 0x00003fff04047892 */ /* 0x000fe2000f8ec03f */
[----:B------:R-:W-:Y:S01]  /*2120*/  IMAD.MOV.U32 R4, RZ, RZ, R0 ;  /* 0x000000ffff047224 */ /* 0x000fe200078e0000 */
[----:B------:R-:W-:Y:S01]  /*2130*/  UMOV UR5, 0x40000040 ;  /* 0x4000004000057882 */ /* 0x000fe20000000000 */
[----:B------:R-:W-:Y:S01]  /*2140*/  UMOV UR7, 0x40000040 ;  /* 0x4000004000077882 */ /* 0x000fe20000000000 */
[----:B------:R-:W-:Y:S01]  /*2150*/  ULOP3.LUT UR49, UR4, 0x10000, URZ, 0xfc, !UPT ;  /* 0x0001000004317892 */ /* 0x000fe2000f8efc3f */
[----:B------:R-:W1:Y:S01]  /*2160*/  LDC R7, c[0x0][0x288] ;  /* 0x0000a200ff077b82 */ /* 0x000e620000000800 */
[----:B------:R-:W-:Y:S01]  /*2170*/  UIADD3 UR4, UR32, 0x2, URZ ;  /* 0x0000000220047890 */ /* 0x000fe2000fffe03f */
[----:B------:R-:W-:Y:S01]  /*2180*/  IMAD.MOV.U32 R3, RZ, RZ, -0x40 ;  /* 0xffffffc0ff037424 */ /* 0x000fe200078e00ff */
[----:B------:R-:W-:Y:S01]  /*2190*/  ULEA UR34, UR52, UR49, 0xa ;  /* 0x0000003134227291 */ /* 0x000fe2000f8e503f */
[C---:B------:R-:W-:Y:S01]  /*21a0*/  LEA R9, R58.reuse, 0xffffffc0, 0x6 ;  /* 0xffffffc03a097811 */ /* 0x040fe200078e30ff */
[----:B------:R-:W-:Y:S01]  /*21b0*/  UIADD3 UR8, UR32, 0x4, URZ ;  /* 0x0000000420087890 */ /* 0x000fe2000fffe03f */
[----:B------:R-:W-:Y:S01]  /*21c0*/  IMAD R11, R58, R3, 0x40 ;  /* 0x000000403a0b7424 */ /* 0x000fe200078e0203 */
[----:B------:R-:W-:-:S02]  /*21d0*/  UIADD3 UR6, UR34, 0x2, URZ ;  /* 0x0000000222067890 */ /* 0x000fc4000fffe03f */
[----:B------:R-:W-:Y:S01]  /*21e0*/  UIADD3 UR10, UR34, 0x4, URZ ;  /* 0x00000004220a7890 */ /* 0x000fe2000fffe03f */
[----:B------:R-:W-:Y:S01]  /*21f0*/  VIADD R3, R11, 0x1 ;  /* 0x000000010b037836 */ /* 0x000fe20000000000 */
[----:B------:R-:W-:Y:S01]  /*2200*/  UMOV UR9, 0x40000040 ;  /* 0x4000004000097882 */ /* 0x000fe20000000000 */
[----:B------:R-:W-:Y:S01]  /*2210*/  QGMMA.64x64x32.F32.E4M3.E4M3 R24, gdesc[UR32], RZ, !UPT, gsb0 ;  /* 0x00e00000201879f3 */ /* 0x000fe2000c0008ff */
[----:B------:R-:W-:Y:S01]  /*2220*/  UMOV UR11, 0x40000040 ;  /* 0x40000040000b7882 */ /* 0x000fe20000000000 */
[----:B------:R-:W-:Y:S01]  /*2230*/  UIADD3 UR12, UR32, 0x6, URZ ;  /* 0x00000006200c7890 */ /* 0x000fe2000fffe03f */
[----:B------:R-:W-:Y:S01]  /*2240*/  IMAD R3, R2, -0x2, R3 ;  /* 0xfffffffe02037824 */ /* 0x000fe200078e0203 */
[----:B------:R-:W-:Y:S01]  /*2250*/  UIADD3 UR14, UR34, 0x6, URZ ;  /* 0x00000006220e7890 */ /* 0x000fe2000fffe03f */
[----:B------:R-:W-:Y:S01]  /*2260*/  UMOV UR13, 0x40000040 ;  /* 0x40000040000d7882 */ /* 0x000fe20000000000 */
[----:B------:R-:W-:Y:S01]  /*2270*/  UMOV UR15, 0x40000040 ;  /* 0x40000040000f7882 */ /* 0x000fe20000000000 */
[----:B------:R-:W-:-:S02]  /*2280*/  UIADD3 UR16, UR32, 0x400, URZ ;  /* 0x0000040020107890 */ /* 0x000fc4000fffe03f */
[----:B------:R-:W-:Y:S01]  /*2290*/  UIADD3 UR18, UR34, 0x200, URZ ;  /* 0x0000020022127890 */ /* 0x000fe2000fffe03f */
[----:B------:R-:W-:Y:S01]  /*22a0*/  UMOV UR17, 0x40000040 ;  /* 0x4000004000117882 */ /* 0x000fe20000000000 */
[----:B------:R-:W-:Y:S01]  /*22b0*/  UMOV UR19, 0x40000040 ;  /* 0x4000004000137882 */ /* 0x000fe20000000000 */
[----:B------:R-:W-:Y:S02]  /*22c0*/  UIADD3 UR20, UR32, 0x402, URZ ;  /* 0x0000040220147890 */ /* 0x000fe4000fffe03f */
[----:B------:R-:W-:Y:S01]  /*22d0*/  UIADD3 UR22, UR34, 0x202, URZ ;  /* 0x0000020222167890 */ /* 0x000fe2000fffe03f */
[----:B------:R-:W-:Y:S01]  /*22e0*/  UMOV UR21, 0x40000040 ;  /* 0x4000004000157882 */ /* 0x000fe20000000000 */
[----:B------:R-:W-:Y:S01]  /*22f0*/  UMOV UR23, 0x40000040 ;  /* 0x4000004000177882 */ /* 0x000fe20000000000 */
[----:B------:R-:W-:Y:S02]  /*2300*/  UIADD3 UR24, UR32, 0x404, URZ ;  /* 0x0000040420187890 */ /* 0x000fe4000fffe03f */
[----:B------:R-:W-:Y:S01]  /*2310*/  UIADD3 UR26, UR34, 0x204, URZ ;  /* 0x00000204221a7890 */ /* 0x000fe2000fffe03f */
[----:B------:R-:W-:Y:S01]  /*2320*/  UMOV UR25, 0x40000040 ;  /* 0x4000004000197882 */ /* 0x000fe20000000000 */
[----:B------:R-:W-:Y:S01]  /*2330*/  UMOV UR27, 0x40000040 ;  /* 0x40000040001b7882 */ /* 0x000fe20000000000 */
[----:B------:R-:W-:-:S02]  /*2340*/  UIADD3 UR28, UR32, 0x406, URZ ;  /* 0x00000406201c7890 */ /* 0x000fc4000fffe03f */
[----:B------:R-:W-:Y:S01]  /*2350*/  UIADD3 UR30, UR34, 0x206, URZ ;  /* 0x00000206221e7890 */ /* 0x000fe2000fffe03f */
[----:B------:R-:W-:Y:S01]  /*2360*/  UMOV UR29, 0x40000040 ;  /* 0x40000040001d7882 */ /* 0x000fe20000000000 */
[----:B------:R-:W-:Y:S01]  /*2370*/  UMOV UR31, 0x40000040 ;  /* 0x40000040001f7882 */ /* 0x000fe20000000000 */
[----:B------:R-:W-:Y:S01]  /*2380*/  ULDC UR54, c[0x0][0x9dc] ;  /* 0x0002770000367ab9 */ /* 0x000fe20000000800 */
[----:B------:R-:W-:Y:S02]  /*2390*/  WARPGROUP.DEPBAR.LE gsb0, 0x0 ;  /* 0x00008000000079c5 */ /* 0x000fe40000010000 */
[----:B------:R-:W-:-:S06]  /*23a0*/  WARPGROUP.ARRIVE ;  /* 0x00000000000079c5 */ /* 0x000fcc0000000000 */
[----:B------:R-:W-:Y:S01]  /*23b0*/  QGMMA.64x64x32.F32.E4M3.E4M3 R24, gdesc[UR4], R24, gsb0 ;  /* 0x00e00000041879f3 */ /* 0x000fe20008000818 */
[----:B------:R-:W-:Y:S02]  /*23c0*/  ULDC UR6, c[0x0][0x448] ;  /* 0x0001120000067ab9 */ /* 0x000fe40000000800 */
[----:B------:R-:W-:-:S06]  /*23d0*/  UISETP.NE.AND UP0, UPT, UR6, 0x1, UPT ;  /* 0x000000010600788c */ /* 0x000fcc000bf05270 */
[----:B------:R-:W-:Y:S02]  /*23e0*/  PLOP3.LUT P2, PT, PT, PT, UP0, 0x80, 0x0 ;  /* 0x000000000000781c */ /* 0x000fe40003f4f008 */
[----:B------:R-:W-:-:S03]  /*23f0*/  PLOP3.LUT P3, PT, PT, PT, UP0, 0x80, 0x0 ;  /* 0x000000000000781c */ /* 0x000fc60003f6f008 */
[----:B------:R-:W-:-:S08]  /*2400*/  @UP0 ULDC UR6, c[0x0][0x44c] ;  /* 0x0001130000060ab9 */ /* 0x000fd00000000800 */
[----:B------:R-:W-:Y:S01]  /*2410*/  @P2 IMAD.HI.U32 R6, R0, UR6, RZ ;  /* 0x0000000600062c27 */ /* 0x000fe2000f8e00ff */
[----:B------:R-:W-:-:S03]  /*2420*/  @UP0 ULDC UR6, c[0x0][0x450] ;  /* 0x0001140000060ab9 */ /* 0x000fc60000000800 */
[----:B------:R-:W-:Y:S01]  /*2430*/  @!P1 VIADD R0, R5, 0x28440 ;  /* 0x0002844005009836 */ /* 0x000fe20000000000 */
[----:B------:R-:W-:Y:S01]  /*2440*/  @P3 SHF.R.U32.HI R4, RZ, UR6, R6 ;  /* 0x00000006ff043c19 */ /* 0x000fe20008011606 */
[----:B------:R-:W-:Y:S02]  /*2450*/  ULDC.64 UR6, c[0x0][0x9e0] ;  /* 0x0002780000067ab9 */ /* 0x000fe40000000a00 */
[----:B------:R-:W-:Y:S01]  /*2460*/  UISETP.GE.AND UP1, UPT, UR7, 0x1, UPT ;  /* 0x000000010700788c */ /* 0x000fe2000bf26270 */
[----:B------:R-:W-:Y:S01]  /*2470*/  @!P1 PRMT R0, RZ, 0x654, R0 ;  /* 0x00000654ff009816 */ /* 0x000fe20000000000 */
[----:B------:R-:W2:Y:S04]  /*2480*/  SHFL.IDX PT, R5, R4, RZ, 0x1c1f ;  /* 0x001c1fff04057589 */ /* 0x000ea800000e0000 */
[----:B------:R-:W-:Y:S01]  /*2490*/  PLOP3.LUT P2, PT, PT, PT, UP1, 0x40, 0x0 ;  /* 0x000000000000781c */ /* 0x000fe20003f4e818 */
[----:B------:R-:W-:-:S02]  /*24a0*/  WARPGROUP.DEPBAR.LE gsb0, 0x0 ;  /* 0x00008000000079c5 */ /* 0x000fc40000010000 */
[----:B------:R-:W-:-:S06]  /*24b0*/  WARPGROUP.ARRIVE ;  /* 0x00000000000079c5 */ /* 0x000fcc0000000000 */
[----:B------:R-:W-:Y:S01]  /*24c0*/  QGMMA.64x64x32.F32.E4M3.E4M3 R24, gdesc[UR8], R24, gsb0 ;  /* 0x00e00000081879f3 */ /* 0x000fe20008000818 */
[----:B------:R-:W-:Y:S02]  /*24d0*/  ULOP3.LUT UR10, URZ, UR54, URZ, 0x33, !UPT ;  /* 0x000000363f0a7292 */ /* 0x000fe4000f8e333f */
[----:B------:R-:W-:Y:S02]  /*24e0*/  WARPGROUP.DEPBAR.LE gsb0, 0x0 ;  /* 0x00008000000079c5 */ /* 0x000fe40000010000 */
[----:B------:R-:W-:-:S06]  /*24f0*/  WARPGROUP.ARRIVE ;  /* 0x00000000000079c5 */ /* 0x000fcc0000000000 */
[----:B------:R-:W-:Y:S03]  /*2500*/  QGMMA.64x64x32.F32.E4M3.E4M3 R24, gdesc[UR12], R24, gsb0 ;  /* 0x00e000000c1879f3 */ /* 0x000fe60008000818 */
        /* <DEDUP_REMOVED lines=13> */
[----:B------:R0:W-:Y:S02]  /*25e0*/  @!P1 SYNCS.ARRIVE.TRANS64.RED.A1T0 RZ, [R0+URZ], RZ ;  /* 0x000000ff00ff99a7 */ /* 0x0001e4000810043f */
[C---:B0-----:R-:W-:Y:S02]  /*25f0*/  IMAD R0, R8.reuse, UR44, R3 ;  /* 0x0000002c08007c24 */ /* 0x041fe4000f8e0203 */
[----:B------:R-:W-:Y:S02]  /*2600*/  IMAD R3, R8, UR44, R11 ;  /* 0x0000002c08037c24 */ /* 0x000fe4000f8e020b */
[----:B-1----:R-:W-:-:S02]  /*2610*/  IMAD.IADD R0, R0, 0x1, -R7 ;  /* 0x0000000100007824 */ /* 0x002fc400078e0a07 */
[----:B------:R-:W-:Y:S02]  /*2620*/  IMAD R10, R2, -0x2, R3 ;  /* 0xfffffffe020a7824 */ /* 0x000fe400078e0203 */
[C---:B------:R-:W-:Y:S02]  /*2630*/  VIADD R13, R0.reuse, UR6 ;  /* 0x00000006000d7c36 */ /* 0x040fe40008000000 */
[----:B------:R-:W-:-:S03]  /*2640*/  VIADD R12, R0, UR10 ;  /* 0x0000000a000c7c36 */ /* 0x000fc60008000000 */
[----:B--2---:R-:W-:Y:S01]  /*2650*/  VIADDMNMX R0, R5, R13, R10, PT ;  /* 0x0000000d05007246 */ /* 0x004fe2000380010a */
[----:B------:R-:W-:Y:S01]  /*2660*/  IMAD.IADD R3, R12, 0x1, R5 ;  /* 0x000000010c037824 */ /* 0x000fe200078e0205 */
[----:B------:R-:W-:Y:S06]  /*2670*/  @P2 BRA `(.L_x_862) ;  /* 0x00000000005c2947 */ /* 0x000fec0003800000 */
[----:B------:R-:W-:Y:S01]  /*2680*/  IMAD R6, R8, UR44, R5 ;  /* 0x0000002c08067c24 */ /* 0x000fe2000f8e0205 */
[----:B------:R-:W-:Y:S03]  /*2690*/  BSSY B0, `(.L_x_863) ;  /* 0x0000011000007945 */ /* 0x000fe60003800000 */
[----:B------:R-:W-:-:S05]  /*26a0*/  IMAD.IADD R6, R6, 0x1, -R7 ;  /* 0x0000000106067824 */ /* 0x000fca00078e0a07 */
[----:B------:R-:W-:-:S13]  /*26b0*/  ISETP.GT.AND P2, PT, R6, -0x1, PT ;  /* 0xffffffff0600780c */ /* 0x000fda0003f44270 */
[----:B------:R-:W-:Y:S05]  /*26c0*/  @P2 BRA `(.L_x_864) ;  /* 0x0000000000202947 */ /* 0x000fea0003800000 */
[----:B------:R-:W-:Y:S01]  /*26d0*/  UISETP.NE.AND UP2, UPT, UR7, 0x1, UPT ;  /* 0x000000010700788c */ /* 0x000fe2000bf45270 */
[----:B------:R-:W-:-:S05]  /*26e0*/  LOP3.LUT R6, RZ, R6, RZ, 0x33, !PT ;  /* 0x00000006ff067212 */ /* 0x000fca00078e33ff */
[----:B------:R-:W-:-:S05]  /*26f0*/  PLOP3.LUT P2, PT, PT, PT, UP2, 0x80, 0x0 ;  /* 0x000000000000781c */ /* 0x000fca0003f4f028 */
[----:B------:R-:W-:-:S08]  /*2700*/  @UP2 ULDC.64 UR10, c[0x0][0x9e8] ;  /* 0x00027a00000a2ab9 */ /* 0x000fd00000000a00 */
[----:B------:R-:W-:-:S05]  /*2710*/  @P2 IMAD.HI.U32 R5, R6, UR10, RZ ;  /* 0x0000000a06052c27 */ /* 0x000fca000f8e00ff */
[----:B------:R-:W-:-:S04]  /*2720*/  @P2 SHF.R.U32.HI R6, RZ, UR11, R5 ;  /* 0x0000000bff062c19 */ /* 0x000fc80008011605 */
[----:B------:R-:W-:Y:S01]  /*2730*/  LOP3.LUT R6, RZ, R6, RZ, 0x33, !PT ;  /* 0x00000006ff067212 */ /* 0x000fe200078e33ff */
[----:B------:R-:W-:Y:S06]  /*2740*/  BRA `(.L_x_865) ;  /* 0x0000000000147947 */ /* 0x000fec0003800000 */
.L_x_864:
[----:B------:R-:W-:-:S06]  /*2750*/  UISETP.NE.AND UP2, UPT, UR7, 0x1, UPT ;  /* 0x000000010700788c */ /* 0x000fcc000bf45270 */
[----:B------:R-:W-:-:S05]  /*2760*/  PLOP3.LUT P2, PT, PT, PT, UP2, 0x80, 0x0 ;  /* 0x000000000000781c */ /* 0x000fca0003f4f028 */
[----:B------:R-:W-:-:S08]  /*2770*/  @UP2 ULDC.64 UR10, c[0x0][0x9e8] ;  /* 0x00027a00000a2ab9 */ /* 0x000fd00000000a00 */
[----:B------:R-:W-:-:S05]  /*2780*/  @P2 IMAD.HI.U32 R5, R6, UR10, RZ ;  /* 0x0000000a06052c27 */ /* 0x000fca000f8e00ff */
[----:B------:R-:W-:-:S07]  /*2790*/  @P2 SHF.R.U32.HI R6, RZ, UR11, R5 ;  /* 0x0000000bff062c19 */ /* 0x000fce0008011605 */
.L_x_865:
[----:B------:R-:W-:Y:S05]  /*27a0*/  BSYNC B0 ;  /* 0x0000000000007941 */ /* 0x000fea0003800000 */
.L_x_863:
[----:B------:R-:W-:-:S04]  /*27b0*/  IMAD R5, R6, UR7, -R9 ;  /* 0x0000000706057c24 */ /* 0x000fc8000f8e0a09 */
[----:B------:R-:W-:-:S05]  /*27c0*/  IMAD R5, R2, -0x2, R5 ;  /* 0xfffffffe02057824 */ /* 0x000fca00078e0205 */
[----:B------:R-:W-:Y:S02]  /*27d0*/  VIMNMX R3, R3, R5, !PT ;  /* 0x0000000503037248 */ /* 0x000fe40007fe0100 */
[----:B------:R-:W-:-:S07]  /*27e0*/  VIADDMNMX R0, R5, UR7, R0, PT ;  /* 0x0000000705007c46 */ /* 0x000fce000b800100 */
.L_x_862:
[C---:B------:R-:W-:Y:S01]  /*27f0*/  ISETP.GE.AND P2, PT, R11.reuse, 0x2, PT ;  /* 0x000000020b00780c */ /* 0x040fe20003f46270 */
[----:B------:R-:W0:Y:S01]  /*2800*/  SHFL.IDX PT, R5, R4, 0x1, 0x1c1f ;  /* 0x003c1f0004057f89 */ /* 0x000e2200000e0000 */
[----:B------:R-:W-:Y:S02]  /*2810*/  ISETP.GE.AND P6, PT, R11, 0xa, PT ;  /* 0x0000000a0b00780c */ /* 0x000fe40003fc6270 */
[----:B------:R-:W-:Y:S02]  /*2820*/  ISETP.GT.AND P4, PT, R3, 0x1, !P2 ;  /* 0x000000010300780c */ /* 0x000fe40005784270 */
[----:B------:R-:W-:Y:S02]  /*2830*/  ISETP.GE.AND P3, PT, R11, 0x9, PT ;  /* 0x000000090b00780c */ /* 0x000fe40003f66270 */
[----:B------:R-:W-:Y:S02]  /*2840*/  ISETP.LT.OR P4, PT, R0, 0x2, P4 ;  /* 0x000000020000780c */ /* 0x000fe40002781670 */
[----:B------:R-:W-:-:S02]  /*2850*/  P2R R15, PR, RZ, 0x40 ;  /* 0x00000040ff0f7803 */ /* 0x000fc40000000000 */
[----:B------:R-:W-:Y:S02]  /*2860*/  FSEL R14, R25, -INF , !P4 ;  /* 0xff800000190e7808 */ /* 0x000fe40006000000 */
[C---:B------:R-:W-:Y:S02]  /*2870*/  ISETP.GT.AND P4, PT, R3.reuse, 0x9, !P6 ;  /* 0x000000090300780c */ /* 0x040fe40007784270 */
[----:B------:R-:W-:Y:S02]  /*2880*/  ISETP.GT.AND P5, PT, R3, 0x8, !P3 ;  /* 0x000000080300780c */ /* 0x000fe40005fa4270 */
[----:B------:R-:W-:Y:S02]  /*2890*/  ISETP.LT.OR P4, PT, R0, 0xa, P4 ;  /* 0x0000000a0000780c */ /* 0x000fe40002781670 */
[----:B------:R-:W-:Y:S02]  /*28a0*/  ISETP.GE.AND P6, PT, R11, 0x11, PT ;  /* 0x000000110b00780c */ /* 0x000fe40003fc6270 */
[----:B------:R-:W-:-:S02]  /*28b0*/  FSEL R20, R29, -INF , !P4 ;  /* 0xff8000001d147808 */ /* 0x000fc40006000000 */
[----:B------:R-:W-:Y:S02]  /*28c0*/  ISETP.LT.OR P5, PT, R0, 0x9, P5 ;  /* 0x000000090000780c */ /* 0x000fe40002fa1670 */
[----:B------:R-:W-:Y:S02]  /*28d0*/  ISETP.GT.AND P4, PT, R3, 0x10, !P6 ;  /* 0x000000100300780c */ /* 0x000fe40007784270 */
[----:B------:R-:W-:Y:S02]  /*28e0*/  FSEL R28, R28, -INF , !P5 ;  /* 0xff8000001c1c7808 */ /* 0x000fe40006800000 */
[----:B------:R-:W-:Y:S02]  /*28f0*/  ISETP.LT.OR P4, PT, R0, 0x11, P4 ;  /* 0x000000110000780c */ /* 0x000fe40002781670 */
[----:B------:R-:W-:Y:S02]  /*2900*/  ISETP.GE.AND P5, PT, R11, 0x12, PT ;  /* 0x000000120b00780c */ /* 0x000fe40003fa6270 */
[----:B------:R-:W-:-:S02]  /*2910*/  FSEL R32, R32, -INF , !P4 ;  /* 0xff80000020207808 */ /* 0x000fc40006000000 */
[----:B------:R-:W-:Y:S02]  /*2920*/  ISETP.GT.AND P4, PT, R3, 0x11, !P5 ;  /* 0x000000110300780c */ /* 0x000fe40006f84270 */
[----:B------:R-:W-:Y:S02]  /*2930*/  P2R R25, PR, RZ, 0x20 ;  /* 0x00000020ff197803 */ /* 0x000fe40000000000 */
[----:B------:R-:W-:Y:S02]  /*2940*/  ISETP.LT.OR P4, PT, R0, 0x12, P4 ;  /* 0x000000120000780c */ /* 0x000fe40002781670 */
[----:B------:R-:W-:Y:S02]  /*2950*/  ISETP.GE.AND P5, PT, R11, 0x19, PT ;  /* 0x000000190b00780c */ /* 0x000fe40003fa6270 */
[----:B------:R-:W-:Y:S02]  /*2960*/  FSEL R56, R33, -INF , !P4 ;  /* 0xff80000021387808 */ /* 0x000fe40006000000 */
[----:B------:R-:W-:-:S02]  /*2970*/  ISETP.GT.AND P4, PT, R3, 0x18, !P5 ;  /* 0x000000180300780c */ /* 0x000fc40006f84270 */
[----:B------:R-:W-:Y:S02]  /*2980*/  P2R R29, PR, RZ, 0x20 ;  /* 0x00000020ff1d7803 */ /* 0x000fe40000000000 */
[----:B------:R-:W-:Y:S02]  /*2990*/  ISETP.LT.OR P4, PT, R0, 0x19, P4 ;  /* 0x000000190000780c */ /* 0x000fe40002781670 */
[----:B------:R-:W-:Y:S02]  /*29a0*/  ISETP.GE.AND P5, PT, R11, 0x1a, PT ;  /* 0x0000001a0b00780c */ /* 0x000fe40003fa6270 */
[----:B------:R-:W-:Y:S02]  /*29b0*/  FSEL R36, R36, -INF , !P4 ;  /* 0xff80000024247808 */ /* 0x000fe40006000000 */
[----:B------:R-:W-:Y:S02]  /*29c0*/  ISETP.GT.AND P4, PT, R3, 0x19, !P5 ;  /* 0x000000190300780c */ /* 0x000fe40006f84270 */
[----:B------:R-:W-:-:S02]  /*29d0*/  P2R R33, PR, RZ, 0x20 ;  /* 0x00000020ff217803 */ /* 0x000fc40000000000 */
[C---:B------:R-:W-:Y:S02]  /*29e0*/  ISETP.LT.OR P4, PT, R0.reuse, 0x1a, P4 ;  /* 0x0000001a0000780c */ /* 0x040fe40002781670 */
[----:B------:R-:W-:Y:S02]  /*29f0*/  ISETP.GE.AND P5, PT, R11, 0x21, PT ;  /* 0x000000210b00780c */ /* 0x000fe40003fa6270 */
[----:B------:R-:W-:Y:S02]  /*2a00*/  FSEL R60, R37, -INF , !P4 ;  /* 0xff800000253c7808 */ /* 0x000fe40006000000 */
[----:B------:R-:W-:Y:S02]  /*2a10*/  ISETP.GT.AND P4, PT, R3, 0x20, !P5 ;  /* 0x000000200300780c */ /* 0x000fe40006f84270 */
[----:B------:R-:W-:Y:S02]  /*2a20*/  P2R R37, PR, RZ, 0x20 ;  /* 0x00000020ff257803 */ /* 0x000fe40000000000 */
[----:B------:R-:W-:-:S02]  /*2a30*/  ISETP.LT.OR P4, PT, R0, 0x21, P4 ;  /* 0x000000210000780c */ /* 0x000fc40002781670 */
[----:B------:R-:W-:Y:S02]  /*2a40*/  ISETP.GE.AND P5, PT, R11, 0x22, PT ;  /* 0x000000220b00780c */ /* 0x000fe40003fa6270 */
[----:B------:R-:W-:Y:S02]  /*2a50*/  FSEL R40, R40, -INF , !P4 ;  /* 0xff80000028287808 */ /* 0x000fe40006000000 */
[----:B------:R-:W-:Y:S02]  /*2a60*/  ISETP.GT.AND P4, PT, R3, 0x21, !P5 ;  /* 0x000000210300780c */ /* 0x000fe40006f84270 */
[----:B------:R-:W-:Y:S02]  /*2a70*/  P2R R57, PR, RZ, 0x20 ;  /* 0x00000020ff397803 */ /* 0x000fe40000000000 */
[----:B------:R-:W-:Y:S02]  /*2a80*/  ISETP.LT.OR P4, PT, R0, 0x22, P4 ;  /* 0x000000220000780c */ /* 0x000fe40002781670 */
[----:B------:R-:W-:-:S02]  /*2a90*/  ISETP.GE.AND P5, PT, R11, 0x29, PT ;  /* 0x000000290b00780c */ /* 0x000fc40003fa6270 */
[----:B------:R-:W-:Y:S02]  /*2aa0*/  FSEL R62, R41, -INF , !P4 ;  /* 0xff800000293e7808 */ /* 0x000fe40006000000 */
[----:B------:R-:W-:Y:S02]  /*2ab0*/  ISETP.GT.AND P4, PT, R3, 0x28, !P5 ;  /* 0x000000280300780c */ /* 0x000fe40006f84270 */
[----:B------:R-:W-:Y:S02]  /*2ac0*/  P2R R41, PR, RZ, 0x20 ;  /* 0x00000020ff297803 */ /* 0x000fe40000000000 */
        /* <DEDUP_REMOVED lines=11> */
[----:B------:R-:W-:Y:S02]  /*2b80*/  P2R R21, PR, RZ, 0x40 ;  /* 0x00000040ff157803 */ /* 0x000fe40000000000 */
[----:B------:R-:W-:Y:S02]  /*2b90*/  FSEL R48, R48, -INF , !P4 ;  /* 0xff80000030307808 */ /* 0x000fe40006000000 */
[----:B------:R-:W-:-:S04]  /*2ba0*/  ISETP.GE.AND P4, PT, R11, 0x32, PT ;  /* 0x000000320b00780c */ /* 0x000fc80003f86270 */
[----:B------:R-:W-:-:S04]  /*2bb0*/  ISETP.GT.AND P5, PT, R3, 0x31, !P4 ;  /* 0x000000310300780c */ /* 0x000fc800067a4270 */
[----:B------:R-:W-:-:S04]  /*2bc0*/  ISETP.LT.OR P5, PT, R0, 0x32, P5 ;  /* 0x000000320000780c */ /* 0x000fc80002fa1670 */
[----:B------:R-:W-:Y:S02]  /*2bd0*/  FSEL R66, R49, -INF , !P5 ;  /* 0xff80000031427808 */ /* 0x000fe40006800000 */
[----:B------:R-:W-:-:S04]  /*2be0*/  ISETP.GE.AND P5, PT, R11, 0x39, PT ;  /* 0x000000390b00780c */ /* 0x000fc80003fa6270 */
[----:B------:R-:W-:-:S04]  /*2bf0*/  ISETP.GT.AND P6, PT, R3, 0x38, !P5 ;  /* 0x000000380300780c */ /* 0x000fc80006fc4270 */
[----:B------:R-:W-:-:S04]  /*2c00*/  ISETP.LT.OR P6, PT, R0, 0x39, P6 ;  /* 0x000000390000780c */ /* 0x000fc800037c1670 */
[----:B------:R-:W-:Y:S02]  /*2c10*/  FSEL R52, R52, -INF , !P6 ;  /* 0xff80000034347808 */ /* 0x000fe40007000000 */
[----:B------:R-:W-:-:S04]  /*2c20*/  ISETP.GE.AND P6, PT, R11, 0x1, PT ;  /* 0x000000010b00780c */ /* 0x000fc80003fc6270 */
[----:B------:R-:W-:Y:S02]  /*2c30*/  P2R R6, PR, RZ, 0x40 ;  /* 0x00000040ff067803 */ /* 0x000fe40000000000 */
[----:B------:R-:W-:-:S04]  /*2c40*/  ISETP.GT.AND P6, PT, R3, RZ, !P6 ;  /* 0x000000ff0300720c */ /* 0x000fc800077c4270 */
[----:B------:R-:W-:-:S04]  /*2c50*/  ISETP.LT.OR P6, PT, R0, 0x1, P6 ;  /* 0x000000010000780c */ /* 0x000fc800037c1670 */
[----:B------:R-:W-:Y:S02]  /*2c60*/  FSEL R24, R24, -INF , !P6 ;  /* 0xff80000018187808 */ /* 0x000fe40007000000 */
[----:B------:R-:W-:-:S04]  /*2c70*/  ISETP.GE.AND P6, PT, R11, 0x3a, PT ;  /* 0x0000003a0b00780c */ /* 0x000fc80003fc6270 */
[----:B------:R-:W-:Y:S02]  /*2c80*/  P2R R11, PR, RZ, 0x40 ;  /* 0x00000040ff0b7803 */ /* 0x000fe40000000000 */
[----:B------:R-:W-:Y:S01]  /*2c90*/  ISETP.GT.AND P6, PT, R3, 0x39, !P6 ;  /* 0x000000390300780c */ /* 0x000fe200077c4270 */
[----:B0-----:R-:W-:-:S03]  /*2ca0*/  IMAD.IADD R3, R12, 0x1, R5 ;  /* 0x000000010c037824 */ /* 0x001fc600078e0205 */
[----:B------:R-:W-:Y:S02]  /*2cb0*/  ISETP.LT.OR P6, PT, R0, 0x3a, P6 ;  /* 0x0000003a0000780c */ /* 0x000fe400037c1670 */
[----:B------:R-:W-:Y:S02]  /*2cc0*/  VIADDMNMX R0, R5, R13, R10, PT ;  /* 0x0000000d05007246 */ /* 0x000fe4000380010a */
[----:B------:R-:W-:Y:S02]  /*2cd0*/  FSEL R68, R53, -INF , !P6 ;  /* 0xff80000035447808 */ /* 0x000fe40007000000 */
[----:B------:R-:W-:-:S13]  /*2ce0*/  PLOP3.LUT P6, PT, PT, PT, UP1, 0x40, 0x0 ;  /* 0x000000000000781c */ /* 0x000fda0003fce818 */
[----:B------:R-:W-:Y:S05]  /*2cf0*/  @P6 BRA `(.L_x_866) ;  /* 0x0000000000646947 */ /* 0x000fea0003800000 */
        /* <DEDUP_REMOVED lines=9> */
[----:B------:R-:W-:Y:S01]  /*2d90*/  @P6 IMAD.HI.U32 R5, R4, UR10, RZ ;  /* 0x0000000a04056c27 */ /* 0x000fe2000f8e00ff */
[----:B------:R-:W-:-:S13]  /*2da0*/  PLOP3.LUT P6, PT, PT, PT, UP2, 0x80, 0x0 ;  /* 0x000000000000781c */ /* 0x000fda0003fcf028 */
[----:B------:R-:W-:-:S04]  /*2db0*/  @P6 SHF.R.U32.HI R4, RZ, UR11, R5 ;  /* 0x0000000bff046c19 */ /* 0x000fc80008011605 */
[----:B------:R-:W-:Y:S01]  /*2dc0*/  LOP3.LUT R4, RZ, R4, RZ, 0x33, !PT ;  /* 0x00000004ff047212 */ /* 0x000fe200078e33ff */
[----:B------:R-:W-:Y:S06]  /*2dd0*/  BRA `(.L_x_869) ;  /* 0x0000000000187947 */ /* 0x000fec0003800000 */
.L_x_868:
[----:B------:R-:W-:-:S06]  /*2de0*/  UISETP.NE.AND UP2, UPT, UR7, 0x1, UPT ;  /* 0x000000010700788c */ /* 0x000fcc000bf45270 */
[----:B------:R-:W-:-:S05]  /*2df0*/  PLOP3.LUT P6, PT, PT, PT, UP2, 0x80, 0x0 ;  /* 0x000000000000781c */ /* 0x000fca0003fcf028 */
[----:B------:R-:W-:-:S08]  /*2e00*/  @UP2 ULDC.64 UR10, c[0x0][0x9e8] ;  /* 0x00027a00000a2ab9 */ /* 0x000fd00000000a00 */
[----:B------:R-:W-:Y:S01]  /*2e10*/  @P6 IMAD.HI.U32 R5, R4, UR10, RZ ;  /* 0x0000000a04056c27 */ /* 0x000fe2000f8e00ff */
[----:B------:R-:W-:-:S13]  /*2e20*/  PLOP3.LUT P6, PT, PT, PT, UP2, 0x80, 0x0 ;  /* 0x000000000000781c */ /* 0x000fda0003fcf028 */
[----:B------:R-:W-:-:S07]  /*2e30*/  @P6 SHF.R.U32.HI R4, RZ, UR11, R5 ;  /* 0x0000000bff046c19 */ /* 0x000fce0008011605 */
.L_x_869:
[----:B------:R-:W-:Y:S05]  /*2e40*/  BSYNC B0 ;  /* 0x0000000000007941 */ /* 0x000fea0003800000 */
.L_x_867:
[----:B------:R-:W-:-:S04]  /*2e50*/  IMAD R5, R4, UR7, -R9 ;  /* 0x0000000704057c24 */ /* 0x000fc8000f8e0a09 */
[----:B------:R-:W-:-:S05]  /*2e60*/  IMAD R5, R2, -0x2, R5 ;  /* 0xfffffffe02057824 */ /* 0x000fca00078e0205 */
[----:B------:R-:W-:Y:S02]  /*2e70*/  VIMNMX R3, R3, R5, !PT ;  /* 0x0000000503037248 */ /* 0x000fe40007fe0100 */
[----:B------:R-:W-:-:S07]  /*2e80*/  VIADDMNMX R0, R5, UR7, R0, PT ;  /* 0x0000000705007c46 */ /* 0x000fce000b800100 */
.L_x_866:
[----:B------:R-:W-:Y:S01]  /*2e90*/  ISETP.GT.AND P2, PT, R3, 0x1, !P2 ;  /* 0x000000010300780c */ /* 0x000fe20005744270 */
[----:B------:R-:W-:Y:S01]  /*2ea0*/  @UP0 ULDC UR10, c[0x0][0x44c] ;  /* 0x00011300000a0ab9 */ /* 0x000fe20000000800 */
[----:B------:R-:W-:Y:S01]  /*2eb0*/  FMNMX.FTZ R4, R24, R14, !PT ;  /* 0x0000000e18047209 */ /* 0x000fe20007810000 */
[----:B------:R-:W-:Y:S01]  /*2ec0*/  UIMAD.WIDE.U32 UR10, UR36, UR10, URZ ;  /* 0x0000000a240a72a5 */ /* 0x000fe2000f8e003f */
[----:B------:R-:W-:Y:S01]  /*2ed0*/  ISETP.LT.OR P2, PT, R0, 0x2, P2 ;  /* 0x000000020000780c */ /* 0x000fe20001741670 */
[----:B------:R-:W-:Y:S01]  /*2ee0*/  @UP0 ULDC UR15, c[0x0][0x450] ;  /* 0x00011400000f0ab9 */ /* 0x000fe20000000800 */
[----:B------:R-:W-:Y:S01]  /*2ef0*/  FMNMX.FTZ R4, R28, R4, !PT ;  /* 0x000000041c047209 */ /* 0x000fe20007810000 */
[----:B------:R-:W-:Y:S01]  /*2f00*/  UMOV UR14, UR36 ;  /* 0x00000024000e7c82 */ /* 0x000fe20008000000 */
[----:B------:R-:W-:Y:S01]  /*2f10*/  FSEL R27, R27, -INF , !P2 ;  /* 0xff8000001b1b7808 */ /* 0x000fe20005000000 */
[----:B------:R-:W-:Y:S01]  /*2f20*/  @UP0 USHF.R.U32.HI UR14, URZ, UR15, UR11 ;  /* 0x0000000f3f0e0299 */ /* 0x000fe2000801160b */
[----:B------:R-:W-:-:S02]  /*2f30*/  ISETP.NE.AND P2, PT, R15, RZ, PT ;  /* 0x000000ff0f00720c */ /* 0x000fc40003f45270 */
[----:B------:R-:W-:Y:S01]  /*2f40*/  FMNMX.FTZ R4, R20, R4, !PT ;  /* 0x0000000414047209 */ /* 0x000fe20007810000 */
[----:B------:R-:W-:Y:S01]  /*2f50*/  UIADD3 UR53, UR53, UR14, URZ ;  /* 0x0000000e35357290 */ /* 0x000fe2000fffe03f */
[----:B------:R-:W-:Y:S02]  /*2f60*/  ISETP.GT.AND P2, PT, R3, 0x9, !P2 ;  /* 0x000000090300780c */ /* 0x000fe40005744270 */
[----:B------:R-:W-:Y:S01]  /*2f70*/  FMNMX.FTZ R4, R32, R4, !PT ;  /* 0x0000000420047209 */ /* 0x000fe20007810000 */
[----:B------:R-:W-:Y:S01]  /*2f80*/  UIADD3 UR6, UR53, UR6, URZ ;  /* 0x0000000635067290 */ /* 0x000fe2000fffe03f */
[----:B------:R-:W-:Y:S02]  /*2f90*/  ISETP.LT.OR P2, PT, R0, 0xa, P2 ;  /* 0x0000000a0000780c */ /* 0x000fe40001741670 */
[----:B------:R-:W-:Y:S02]  /*2fa0*/  FMNMX.FTZ R4, R56, R4, !PT ;  /* 0x0000000438047209 */ /* 0x000fe40007810000 */
[----:B------:R-:W-:-:S02]  /*2fb0*/  FSEL R31, R31, -INF , !P2 ;  /* 0xff8000001f1f7808 */ /* 0x000fc40005000000 */
[----:B------:R-:W-:Y:S02]  /*2fc0*/  ISETP.NE.AND P2, PT, R21, RZ, PT ;  /* 0x000000ff1500720c */ /* 0x000fe40003f45270 */
[----:B------:R-:W-:Y:S02]  /*2fd0*/  FMNMX.FTZ R4, R36, R4, !PT ;  /* 0x0000000424047209 */ /* 0x000fe40007810000 */
[----:B------:R-:W-:Y:S02]  /*2fe0*/  ISETP.GT.AND P2, PT, R3, 0x10, !P2 ;  /* 0x000000100300780c */ /* 0x000fe40005744270 */
[----:B------:R-:W-:Y:S02]  /*2ff0*/  FMNMX.FTZ R4, R60, R4, !PT ;  /* 0x000000043c047209 */ /* 0x000fe40007810000 */
[----:B------:R-:W-:Y:S02]  /*3000*/  ISETP.LT.OR P2, PT, R0, 0x11, P2 ;  /* 0x000000110000780c */ /* 0x000fe40001741670 */
[----:B------:R-:W-:-:S02]  /*3010*/  FMNMX.FTZ R4, R40, R4, !PT ;  /* 0x0000000428047209 */ /* 0x000fc40007810000 */
[----:B------:R-:W-:Y:S02]  /*3020*/  FSEL R34, R34, -INF , !P2 ;  /* 0xff80000022227808 */ /* 0x000fe40005000000 */
[----:B------:R-:W-:Y:S02]  /*3030*/  ISETP.NE.AND P2, PT, R25, RZ, PT ;  /* 0x000000ff1900720c */ /* 0x000fe40003f45270 */
[----:B------:R-:W-:Y:S02]  /*3040*/  FMNMX.FTZ R4, R62, R4, !PT ;  /* 0x000000043e047209 */ /* 0x000fe40007810000 */
[----:B------:R-:W-:Y:S02]  /*3050*/  ISETP.GT.AND P2, PT, R3, 0x11, !P2 ;  /* 0x000000110300780c */ /* 0x000fe40005744270 */
[----:B------:R-:W-:Y:S02]  /*3060*/  FMNMX.FTZ R4, R44, R4, !PT ;  /* 0x000000042c047209 */ /* 0x000fe40007810000 */
[----:B------:R-:W-:-:S02]  /*3070*/  ISETP.LT.OR P2, PT, R0, 0x12, P2 ;  /* 0x000000120000780c */ /* 0x000fc40001741670 */
[----:B------:R-:W-:Y:S02]  /*3080*/  FMNMX.FTZ R4, R64, R4, !PT ;  /* 0x0000000440047209 */ /* 0x000fe40007810000 */
[----:B------:R-:W-:Y:S02]  /*3090*/  FSEL R35, R35, -INF , !P2 ;  /* 0xff80000023237808 */ /* 0x000fe40005000000 */
[----:B------:R-:W-:Y:S02]  /*30a0*/  ISETP.NE.AND P2, PT, R29, RZ, PT ;  /* 0x000000ff1d00720c */ /* 0x000fe40003f45270 */
[----:B------:R-:W-:Y:S02]  /*30b0*/  FMNMX.FTZ R4, R48, R4, !PT ;  /* 0x0000000430047209 */ /* 0x000fe40007810000 */
[----:B------:R-:W-:Y:S02]  /*30c0*/  ISETP.GT.AND P2, PT, R3, 0x18, !P2 ;  /* 0x000000180300780c */ /* 0x000fe40005744270 */
[----:B------:R-:W-:-:S02]  /*30d0*/  FMNMX.FTZ R4, R66, R4, !PT ;  /* 0x0000000442047209 */ /* 0x000fc40007810000 */
[----:B------:R-:W-:Y:S02]  /*30e0*/  ISETP.LT.OR P2, PT, R0, 0x19, P2 ;  /* 0x000000190000780c */ /* 0x000fe40001741670 */
[----:B------:R-:W-:Y:S02]  /*30f0*/  ISETP.GT.AND P3, PT, R3, 0x8, !P3 ;  /* 0x000000080300780c */ /* 0x000fe40005f64270 */
[----:B------:R-:W-:Y:S02]  /*3100*/  FSEL R38, R38, -INF , !P2 ;  /* 0xff80000026267808 */ /* 0x000fe40005000000 */
[----:B------:R-:W-:Y:S02]  /*3110*/  ISETP.NE.AND P2, PT, R33, RZ, PT ;  /* 0x000000ff2100720c */ /* 0x000fe40003f45270 */
[----:B------:R-:W-:Y:S02]  /*3120*/  FMNMX.FTZ R4, R52, R4, !PT ;  /* 0x0000000434047209 */ /* 0x000fe40007810000 */
[----:B------:R-:W-:-:S02]  /*3130*/  ISETP.GT.AND P2, PT, R3, 0x19, !P2 ;  /* 0x000000190300780c */ /* 0x000fc40005744270 */
[----:B------:R-:W-:Y:S02]  /*3140*/  ISETP.NE.AND P6, PT, R6, RZ, PT ;  /* 0x000000ff0600720c */ /* 0x000fe40003fc5270 */
[C---:B------:R-:W-:Y:S02]  /*3150*/  ISETP.LT.OR P2, PT, R0.reuse, 0x1a, P2 ;  /* 0x0000001a0000780c */ /* 0x040fe40001741670 */
[----:B------:R-:W-:Y:S02]  /*3160*/  ISETP.LT.OR P3, PT, R0, 0x9, P3 ;  /* 0x000000090000780c */ /* 0x000fe40001f61670 */
[----:B------:R-:W-:Y:S02]  /*3170*/  FSEL R39, R39, -INF , !P2 ;  /* 0xff80000027277808 */ /* 0x000fe40005000000 */
[----:B------:R-:W-:Y:S02]  /*3180*/  ISETP.NE.AND P2, PT, R37, RZ, PT ;  /* 0x000000ff2500720c */ /* 0x000fe40003f45270 */
[----:B------:R-:W-:-:S02]  /*3190*/  FMNMX.FTZ R6, R68, R4, !PT ;  /* 0x0000000444067209 */ /* 0x000fc40007810000 */
[----:B------:R-:W-:Y:S02]  /*31a0*/  ISETP.GT.AND P2, PT, R3, 0x20, !P2 ;  /* 0x000000200300780c */ /* 0x000fe40005744270 */
[----:B------:R-:W-:Y:S01]  /*31b0*/  FSEL R30, R30, -INF , !P3 ;  /* 0xff8000001e1e7808 */ /* 0x000fe20005800000 */
[----:B------:R-:W0:Y:S01]  /*31c0*/  SHFL.BFLY PT, R5, R6, 0x2, 0x1f ;  /* 0x0c401f0006057f89 */ /* 0x000e2200000e0000 */
[----:B------:R-:W-:Y:S02]  /*31d0*/  ISETP.LT.OR P2, PT, R0, 0x21, P2 ;  /* 0x000000210000780c */ /* 0x000fe40001741670 */
[----:B------:R-:W-:Y:S02]  /*31e0*/  ISETP.NE.AND P3, PT, R41, RZ, PT ;  /* 0x000000ff2900720c */ /* 0x000fe40003f65270 */
[----:B------:R-:W-:Y:S02]  /*31f0*/  FSEL R42, R42, -INF , !P2 ;  /* 0xff8000002a2a7808 */ /* 0x000fe40005000000 */
[----:B------:R-:W-:-:S02]  /*3200*/  ISETP.NE.AND P2, PT, R57, RZ, PT ;  /* 0x000000ff3900720c */ /* 0x000fc40003f45270 */
[C---:B------:R-:W-:Y:S02]  /*3210*/  ISETP.GT.AND P4, PT, R3.reuse, 0x31, !P4 ;  /* 0x000000310300780c */ /* 0x040fe40006784270 */
[C---:B------:R-:W-:Y:S02]  /*3220*/  ISETP.GT.AND P2, PT, R3.reuse, 0x21, !P2 ;  /* 0x000000210300780c */ /* 0x040fe40005744270 */
[----:B------:R-:W-:Y:S02]  /*3230*/  ISETP.GT.AND P5, PT, R3, 0x38, !P5 ;  /* 0x000000380300780c */ /* 0x000fe40006fa4270 */
[C---:B------:R-:W-:Y:S02]  /*3240*/  ISETP.LT.OR P2, PT, R0.reuse, 0x22, P2 ;  /* 0x000000220000780c */ /* 0x040fe40001741670 */
[----:B------:R-:W-:Y:S02]  /*3250*/  ISETP.LT.OR P4, PT, R0, 0x32, P4 ;  /* 0x000000320000780c */ /* 0x000fe40002781670 */
[----:B------:R-:W-:-:S02]  /*3260*/  FSEL R43, R43, -INF , !P2 ;  /* 0xff8000002b2b7808 */ /* 0x000fc40005000000 */
[----:B------:R-:W-:Y:S02]  /*3270*/  ISETP.GT.AND P2, PT, R3, 0x28, !P3 ;  /* 0x000000280300780c */ /* 0x000fe40005f44270 */
[----:B------:R-:W-:Y:S02]  /*3280*/  ISETP.NE.AND P3, PT, R45, RZ, PT ;  /* 0x000000ff2d00720c */ /* 0x000fe40003f65270 */
[----:B------:R-:W-:Y:S02]  /*3290*/  ISETP.LT.OR P2, PT, R0, 0x29, P2 ;  /* 0x000000290000780c */ /* 0x000fe40001741670 */
[----:B0-----:R-:W-:Y:S02]  /*32a0*/  FMNMX.FTZ R9, R6, R5, !PT ;  /* 0x0000000506097209 */ /* 0x001fe40007810000 */
[----:B------:R-:W-:Y:S02]  /*32b0*/  FSEL R46, R46, -INF , !P2 ;  /* 0xff8000002e2e7808 */ /* 0x000fe40005000000 */
[----:B------:R-:W-:Y:S01]  /*32c0*/  ISETP.GT.AND P2, PT, R3, RZ, !P6 ;  /* 0x000000ff0300720c */ /* 0x000fe20007744270 */
[----:B------:R-:W0:Y:S01]  /*32d0*/  SHFL.BFLY PT, R10, R9, 0x1, 0x1f ;  /* 0x0c201f00090a7f89 */ /* 0x000e2200000e0000 */
[----:B------:R-:W-:Y:S01]  /*32e0*/  ISETP.NE.AND P6, PT, R11, RZ, PT ;  /* 0x000000ff0b00720c */ /* 0x000fe20003fc5270 */
[----:B------:R-:W-:Y:S01]  /*32f0*/  IMAD.U32 R11, RZ, RZ, UR37 ;  /* 0x00000025ff0b7e24 */ /* 0x000fe2000f8e00ff */
[----:B------:R-:W-:-:S02]  /*3300*/  ISETP.LT.OR P2, PT, R0, 0x1, P2 ;  /* 0x000000010000780c */ /* 0x000fc40001741670 */
[----:B------:R-:W-:Y:S02]  /*3310*/  ISETP.GT.AND P3, PT, R3, 0x30, !P3 ;  /* 0x000000300300780c */ /* 0x000fe40005f64270 */
[----:B------:R-:W-:Y:S02]  /*3320*/  FSEL R26, R26, -INF , !P2 ;  /* 0xff8000001a1a7808 */ /* 0x000fe40005000000 */
[----:B------:R-:W-:Y:S02]  /*3330*/  ISETP.NE.AND P2, PT, R59, RZ, PT ;  /* 0x000000ff3b00720c */ /* 0x000fe40003f45270 */
[----:B------:R-:W-:Y:S02]  /*3340*/  FMNMX.FTZ R5, R26, R27, !PT ;  /* 0x0000001b1a057209 */ /* 0x000fe40007810000 */
[----:B------:R-:W-:Y:S02]  /*3350*/  ISETP.GT.AND P2, PT, R3, 0x29, !P2 ;  /* 0x000000290300780c */ /* 0x000fe40005744270 */
[----:B------:R-:W-:-:S02]  /*3360*/  FMNMX.FTZ R4, R30, R5, !PT ;  /* 0x000000051e047209 */ /* 0x000fc40007810000 */
[----:B------:R-:W-:Y:S02]  /*3370*/  ISETP.LT.OR P2, PT, R0, 0x2a, P2 ;  /* 0x0000002a0000780c */ /* 0x000fe40001741670 */
[----:B------:R-:W-:Y:S02]  /*3380*/  FMNMX.FTZ R5, R31, R4, !PT ;  /* 0x000000041f057209 */ /* 0x000fe40007810000 */
[----:B------:R-:W-:Y:S02]  /*3390*/  FSEL R47, R47, -INF , !P2 ;  /* 0xff8000002f2f7808 */ /* 0x000fe40005000000 */
[----:B------:R-:W-:Y:S02]  /*33a0*/  FMNMX.FTZ R4, R34, R5, !PT ;  /* 0x0000000522047209 */ /* 0x000fe40007810000 */
[----:B------:R-:W-:Y:S02]  /*33b0*/  ISETP.LT.OR P3, PT, R0, 0x31, P3 ;  /* 0x000000310000780c */ /* 0x000fe40001f61670 */
[----:B------:R-:W-:-:S02]  /*33c0*/  FMNMX.FTZ R5, R35, R4, !PT ;  /* 0x0000000423057209 */ /* 0x000fc40007810000 */
[----:B0-----:R-:W-:Y:S02]  /*33d0*/  FMNMX.FTZ R4, R9, R10, !PT ;  /* 0x0000000a09047209 */ /* 0x001fe40007810000 */
[----:B------:R-:W-:Y:S02]  /*33e0*/  FMNMX.FTZ R6, R38, R5, !PT ;  /* 0x0000000526067209 */ /* 0x000fe40007810000 */
[C---:B------:R-:W-:Y:S01]  /*33f0*/  FSETP.NEU.FTZ.AND P2, PT, R4.reuse, -INF , PT ;  /* 0xff8000000400780b */ /* 0x040fe20003f5d000 */
[----:B------:R-:W-:-:S01]  /*3400*/  FFMA.FTZ R9, R4, R11, -8 ;  /* 0xc100000004097423 */ /* 0x000fc2000001000b */
[----:B------:R-:W-:Y:S02]  /*3410*/  FMNMX.FTZ R5, R39, R6, !PT ;  /* 0x0000000627057209 */ /* 0x000fe40007810000 */
[----:B------:R-:W-:Y:S02]  /*3420*/  FSEL R50, R50, -INF , !P3 ;  /* 0xff80000032327808 */ /* 0x000fe40005800000 */
[----:B------:R-:W-:-:S02]  /*3430*/  FMNMX.FTZ R6, R42, R5, !PT ;  /* 0x000000052a067209 */ /* 0x000fc40007810000 */
[----:B------:R-:W-:Y:S02]  /*3440*/  FSEL R9, R9, RZ, P2 ;  /* 0x000000ff09097208 */ /* 0x000fe40001000000 */
[----:B------:R-:W-:Y:S02]  /*3450*/  FMNMX.FTZ R5, R43, R6, !PT ;  /* 0x000000062b057209 */ /* 0x000fe40007810000 */
[----:B------:R-:W-:Y:S01]  /*3460*/  ISETP.GT.AND P2, PT, R3, 0x39, !P6 ;  /* 0x000000390300780c */ /* 0x000fe20007744270 */
[--C-:B------:R-:W-:Y:S01]  /*3470*/  FFMA.FTZ R12, R20, UR37, -R9.reuse ;  /* 0x00000025140c7c23 */ /* 0x100fe20008010809 */
[----:B------:R-:W-:Y:S01]  /*3480*/  FMNMX.FTZ R6, R46, R5, !PT ;  /* 0x000000052e067209 */ /* 0x000fe20007810000 */
[--C-:B------:R-:W-:Y:S01]  /*3490*/  FFMA.FTZ R5, R14, UR37, -R9.reuse ;  /* 0x000000250e057c23 */ /* 0x100fe20008010809 */
[----:B------:R-:W-:Y:S01]  /*34a0*/  ISETP.LT.OR P5, PT, R0, 0x39, P5 ;  /* 0x000000390000780c */ /* 0x000fe20002fa1670 */
[--C-:B------:R-:W-:Y:S01]  /*34b0*/  FFMA.FTZ R20, R36, UR37, -R9.reuse ;  /* 0x0000002524147c23 */ /* 0x100fe20008010809 */
[----:B------:R-:W-:Y:S01]  /*34c0*/  FMNMX.FTZ R3, R47, R6, !PT ;  /* 0x000000062f037209 */ /* 0x000fe20007810000 */
[----:B------:R0:W-:Y:S01]  /*34d0*/  MUFU.EX2 R11, R5 ;  /* 0x00000005000b7308 */ /* 0x0001e20000000800 */
[----:B------:R-:W-:Y:S01]  /*34e0*/  FSEL R51, R51, -INF , !P4 ;  /* 0xff80000033337808 */ /* 0x000fe20006000000 */
[----:B------:R-:W-:Y:S01]  /*34f0*/  IMAD.U32 R36, RZ, RZ, UR37 ;  /* 0x00000025ff247e24 */ /* 0x000fe2000f8e00ff */
[----:B------:R-:W-:Y:S01]  /*3500*/  FMNMX.FTZ R6, R50, R3, !PT ;  /* 0x0000000332067209 */ /* 0x000fe20007810000 */
[--C-:B------:R-:W-:Y:S01]  /*3510*/  FFMA.FTZ R10, R24, UR37, -R9.reuse ;  /* 0x00000025180a7c23 */ /* 0x100fe20008010809 */
[----:B------:R-:W-:Y:S01]  /*3520*/  ISETP.LT.OR P2, PT, R0, 0x3a, P2 ;  /* 0x0000003a0000780c */ /* 0x000fe20001741670 */
[--C-:B------:R-:W-:Y:S01]  /*3530*/  FFMA.FTZ R14, R32, UR37, -R9.reuse ;  /* 0x00000025200e7c23 */ /* 0x100fe20008010809 */
[----:B------:R-:W-:Y:S01]  /*3540*/  FSEL R54, R54, -INF , !P5 ;  /* 0xff80000036367808 */ /* 0x000fe20006800000 */
[----:B------:R1:W-:Y:S01]  /*3550*/  MUFU.EX2 R13, R12 ;  /* 0x0000000c000d7308 */ /* 0x0003e20000000800 */
[----:B------:R-:W-:Y:S01]  /*3560*/  FMNMX.FTZ R3, R51, R6, !PT ;  /* 0x0000000633037209 */ /* 0x000fe20007810000 */
[--C-:B0-----:R-:W-:Y:S01]  /*3570*/  FFMA.FTZ R5, R56, UR37, -R9.reuse ;  /* 0x0000002538057c23 */ /* 0x101fe20008010809 */
[----:B------:R-:W-:Y:S01]  /*3580*/  FSEL R55, R55, -INF , !P2 ;  /* 0xff80000037377808 */ /* 0x000fe20005000000 */
[--C-:B------:R-:W-:Y:S01]  /*3590*/  FFMA.FTZ R6, R28, UR37, -R9.reuse ;  /* 0x000000251c067c23 */ /* 0x100fe20008010809 */
[----:B------:R-:W-:Y:S01]  /*35a0*/  FMNMX.FTZ R0, R54, R3, !PT ;  /* 0x0000000336007209 */ /* 0x000fe20007810000 */
[--C-:B------:R-:W-:Y:S01]  /*35b0*/  FFMA.FTZ R21, R60, UR37, -R9.reuse ;  /* 0x000000253c157c23 */ /* 0x100fe20008010809 */
[----:B------:R-:W-:-:S01]  /*35c0*/  FFMA.FTZ R28, R44, UR37, -R9 ;  /* 0x000000252c1c7c23 */ /* 0x000fc20008010809 */
[----:B------:R-:W-:Y:S01]  /*35d0*/  MUFU.EX2 R15, R5 ;  /* 0x00000005000f7308 */ /* 0x000fe20000000800 */
[----:B------:R-:W-:Y:S01]  /*35e0*/  FMNMX.FTZ R0, R55, R0, !PT ;  /* 0x0000000037007209 */ /* 0x000fe20007810000 */
[--C-:B-1----:R-:W-:Y:S01]  /*35f0*/  FFMA.FTZ R12, R62, UR37, -R9.reuse ;  /* 0x000000253e0c7c23 */ /* 0x102fe20008010809 */
[----:B------:R-:W-:-:S01]  /*3600*/  FFMA.FTZ R29, R64, UR37, -R9 ;  /* 0x00000025401d7c23 */ /* 0x000fc20008010809 */
[--C-:B------:R-:W-:Y:S01]  /*3610*/  FFMA.FTZ R24, R40, UR37, -R9.reuse ;  /* 0x0000002528187c23 */ /* 0x100fe20008010809 */
[----:B------:R-:W-:-:S01]  /*3620*/  FFMA.FTZ R32, R48, UR37, -R9 ;  /* 0x0000002530207c23 */ /* 0x000fc20008010809 */
[----:B------:R-:W0:Y:S01]  /*3630*/  SHFL.BFLY PT, R3, R0, 0x2, 0x1f ;  /* 0x0c401f0000037f89 */ /* 0x000e2200000e0000 */
[----:B------:R-:W-:-:S01]  /*3640*/  FFMA.FTZ R33, R66, UR37, -R9 ;  /* 0x0000002542217c23 */ /* 0x000fc20008010809 */
[----:B------:R-:W1:Y:S08]  /*3650*/  MUFU.EX2 R10, R10 ;  /* 0x0000000a000a7308 */ /* 0x000e700000000800 */
[----:B------:R-:W2:Y:S08]  /*3660*/  MUFU.EX2 R6, R6 ;  /* 0x0000000600067308 */ /* 0x000eb00000000800 */
[----:B------:R2:W-:Y:S01]  /*3670*/  MUFU.EX2 R25, R12 ;  /* 0x0000000c00197308 */ /* 0x0005e20000000800 */
[----:B-1----:R-:W-:-:S01]  /*3680*/  FADD.FTZ R37, R10, R11 ;  /* 0x0000000b0a257221 */ /* 0x002fc20000010000 */
[----:B0-----:R-:W-:-:S06]  /*3690*/  FMNMX.FTZ R3, R0, R3, !PT ;  /* 0x0000000300037209 */ /* 0x001fcc0007810000 */
[----:B------:R-:W0:Y:S01]  /*36a0*/  MUFU.EX2 R14, R14 ;  /* 0x0000000e000e7308 */ /* 0x000e220000000800 */
[----:B--2---:R-:W-:-:S01]  /*36b0*/  FADD.FTZ R12, R6, R37 ;  /* 0x00000025060c7221 */ /* 0x004fc20000010000 */
[C---:B------:R-:W-:Y:S01]  /*36c0*/  F2FP.SATFINITE.E4M3.F32.PACK_AB_MERGE_C R6, R13.reuse, R6, RZ ;  /* 0x000000060d06723e */ /* 0x040fe200048070ff */
[----:B------:R-:W1:Y:S02]  /*36d0*/  SHFL.BFLY PT, R0, R3, 0x1, 0x1f ;  /* 0x0c201f0003007f89 */ /* 0x000e6400000e0000 */
[----:B------:R-:W-:-:S01]  /*36e0*/  FADD.FTZ R37, R13, R12 ;  /* 0x0000000c0d257221 */ /* 0x000fc20000010000 */
[----:B------:R-:W-:Y:S02]  /*36f0*/  F2FP.SATFINITE.E4M3.F32.PACK_AB_MERGE_C R188, R11, R10, R6 ;  /* 0x0000000a0bbc723e */ /* 0x000fe40004807006 */
[----:B------:R-:W-:Y:S08]  /*3700*/  MUFU.EX2 R20, R20 ;  /* 0x0000001400147308 */ /* 0x000ff00000000800 */
[----:B------:R-:W2:Y:S01]  /*3710*/  MUFU.EX2 R21, R21 ;  /* 0x0000001500157308 */ /* 0x000ea20000000800 */
[----:B0-----:R-:W-:-:S07]  /*3720*/  FADD.FTZ R12, R14, R37 ;  /* 0x000000250e0c7221 */ /* 0x001fce0000010000 */
[----:B------:R-:W-:Y:S01]  /*3730*/  MUFU.EX2 R28, R28 ;  /* 0x0000001c001c7308 */ /* 0x000fe20000000800 */
[----:B-1----:R-:W-:Y:S01]  /*3740*/  FMNMX.FTZ R5, R3, R0, !PT ;  /* 0x0000000003057209 */ /* 0x002fe20007810000 */
[--C-:B------:R-:W-:Y:S01]  /*3750*/  FFMA.FTZ R0, R52, UR37, -R9.reuse ;  /* 0x0000002534007c23 */ /* 0x100fe20008010809 */
[----:B------:R-:W-:-:S02]  /*3760*/  FFMA.FTZ R9, R68, UR37, -R9 ;  /* 0x0000002544097c23 */ /* 0x000fc40008010809 */
[C---:B------:R-:W-:Y:S01]  /*3770*/  FSETP.NEU.FTZ.AND P2, PT, R5.reuse, -INF , PT ;  /* 0xff8000000500780b */ /* 0x040fe20003f5d000 */
[----:B------:R-:W-:-:S02]  /*3780*/  FFMA.FTZ R3, R5, R36, -8 ;  /* 0xc100000005037423 */ /* 0x000fc40000010024 */
[----:B------:R-:W-:Y:S01]  /*3790*/  MUFU.EX2 R29, R29 ;  /* 0x0000001d001d7308 */ /* 0x000fe20000000800 */
[----:B--2---:R-:W-:Y:S02]  /*37a0*/  F2FP.SATFINITE.E4M3.F32.PACK_AB_MERGE_C R10, R21, R20, RZ ;  /* 0x00000014150a723e */ /* 0x004fe400048070ff */
[----:B------:R-:W-:-:S02]  /*37b0*/  FSEL R3, R3, RZ, P2 ;  /* 0x000000ff03037208 */ /* 0x000fc40001000000 */
[----:B------:R-:W-:-:S03]  /*37c0*/  F2FP.SATFINITE.E4M3.F32.PACK_AB_MERGE_C R190, R15, R14, R10 ;  /* 0x0000000e0fbe723e */ /* 0x000fc6000480700a */
        /* <DEDUP_REMOVED lines=18> */
[----:B------:R-:W-:Y:S01]  /*38f0*/  FFMA.FTZ R3, R55, UR37, -R3 ;  /* 0x0000002537037c23 */ /* 0x000fe20008010803 */
[----:B------:R-:W-:-:S05]  /*3900*/  PLOP3.LUT P2, PT, PT, PT, UP1, 0x40, 0x0 ;  /* 0x000000000000781c */ /* 0x000fca0003f4e818 */
[----:B------:R-:W1:Y:S08]  /*3910*/  MUFU.EX2 R30, R30 ;  /* 0x0000001e001e7308 */ /* 0x000e700000000800 */
[----:B------:R-:W2:Y:S01]  /*3920*/  MUFU.EX2 R31, R31 ;  /* 0x0000001f001f7308 */ /* 0x000ea20000000800 */
[----:B0-----:R-:W-:-:S07]  /*3930*/  FADD.FTZ R13, R26, R27 ;  /* 0x0000001b1a0d7221 */ /* 0x001fce0000010000 */
[----:B------:R-:W0:Y:S01]  /*3940*/  MUFU.EX2 R34, R34 ;  /* 0x0000002200227308 */ /* 0x000e220000000800 */
[----:B-1----:R-:W-:-:S01]  /*3950*/  FADD.FTZ R6, R30, R13 ;  /* 0x0000000d1e067221 */ /* 0x002fc20000010000 */
[----:B------:R-:W-:Y:S01]  /*3960*/  FADD.FTZ R13, R15, R12 ;  /* 0x0000000c0f0d7221 */ /* 0x000fe20000010000 */
[----:B------:R-:W-:-:S03]  /*3970*/  F2FP.SATFINITE.E4M3.F32.PACK_AB_MERGE_C R12, R29, R28, RZ ;  /* 0x0000001c1d0c723e */ /* 0x000fc600048070ff */
[----:B------:R-:W-:Y:S01]  /*3980*/  FADD.FTZ R20, R20, R13 ;  /* 0x0000000d14147221 */ /* 0x000fe20000010000 */
[----:B------:R-:W-:Y:S01]  /*3990*/  F2FP.SATFINITE.E4M3.F32.PACK_AB_MERGE_C R184, R25, R24, R12 ;  /* 0x0000001819b8723e */ /* 0x000fe2000480700c */
[----:B------:R-:W1:Y:S01]  /*39a0*/  MUFU.EX2 R35, R35 ;  /* 0x0000002300237308 */ /* 0x000e620000000800 */
[----:B--2---:R-:W-:-:S01]  /*39b0*/  FADD.FTZ R11, R31, R6 ;  /* 0x000000061f0b7221 */ /* 0x004fc20000010000 */
[----:B------:R-:W-:Y:S01]  /*39c0*/  FADD.FTZ R21, R21, R20 ;  /* 0x0000001415157221 */ /* 0x000fe20000010000 */
[----:B------:R-:W-:-:S03]  /*39d0*/  F2FP.SATFINITE.E4M3.F32.PACK_AB_MERGE_C R30, R31, R30, RZ ;  /* 0x0000001e1f1e723e */ /* 0x000fc600048070ff */
[----:B------:R-:W-:Y:S01]  /*39e0*/  FADD.FTZ R10, R24, R21 ;  /* 0x00000015180a7221 */ /* 0x000fe20000010000 */
[----:B------:R-:W-:Y:S01]  /*39f0*/  F2FP.SATFINITE.E4M3.F32.PACK_AB_MERGE_C R189, R27, R26, R30 ;  /* 0x0000001a1bbd723e */ /* 0x000fe2000480701e */
[----:B------:R-:W2:Y:S01]  /*3a00*/  MUFU.EX2 R38, R38 ;  /* 0x0000002600267308 */ /* 0x000ea20000000800 */
[----:B0-----:R-:W-:-:S01]  /*3a10*/  FADD.FTZ R6, R34, R11 ;  /* 0x0000000b22067221 */ /* 0x001fc20000010000 */
[----:B------:R-:W-:-:S04]  /*3a20*/  FADD.FTZ R25, R25, R10 ;  /* 0x0000000a19197221 */ /* 0x000fc80000010000 */
[----:B------:R-:W-:Y:S02]  /*3a30*/  FADD.FTZ R28, R28, R25 ;  /* 0x000000191c1c7221 */ /* 0x000fe40000010000 */
[----:B------:R-:W0:Y:S01]  /*3a40*/  MUFU.EX2 R39, R39 ;  /* 0x0000002700277308 */ /* 0x000e220000000800 */
[----:B-1----:R-:W-:-:S01]  /*3a50*/  FADD.FTZ R11, R35, R6 ;  /* 0x00000006230b7221 */ /* 0x002fc20000010000 */
[----:B------:R-:W-:-:S06]  /*3a60*/  FADD.FTZ R29, R29, R28 ;  /* 0x0000001c1d1d7221 */ /* 0x000fcc0000010000 */
[----:B------:R-:W1:Y:S01]  /*3a70*/  MUFU.EX2 R42, R42 ;  /* 0x0000002a002a7308 */ /* 0x000e620000000800 */
[----:B--2---:R-:W-:-:S07]  /*3a80*/  FADD.FTZ R6, R38, R11 ;  /* 0x0000000b26067221 */ /* 0x004fce0000010000 */
[----:B------:R-:W2:Y:S01]  /*3a90*/  MUFU.EX2 R43, R43 ;  /* 0x0000002b002b7308 */ /* 0x000ea20000000800 */
[----:B0-----:R-:W-:-:S01]  /*3aa0*/  FADD.FTZ R11, R39, R6 ;  /* 0x00000006270b7221 */ /* 0x001fc20000010000 */
[----:B------:R-:W-:-:S04]  /*3ab0*/  F2FP.SATFINITE.E4M3.F32.PACK_AB_MERGE_C R38, R39, R38, RZ ;  /* 0x000000262726723e */ /* 0x000fc800048070ff */
[----:B------:R-:W-:Y:S02]  /*3ac0*/  F2FP.SATFINITE.E4M3.F32.PACK_AB_MERGE_C R191, R35, R34, R38 ;  /* 0x0000002223bf723e */ /* 0x000fe40004807026 */
[----:B------:R-:W0:Y:S01]  /*3ad0*/  MUFU.EX2 R46, R46 ;  /* 0x0000002e002e7308 */ /* 0x000e220000000800 */
[----:B-1----:R-:W-:-:S07]  /*3ae0*/  FADD.FTZ R6, R42, R11 ;  /* 0x0000000b2a067221 */ /* 0x002fce0000010000 */
[----:B------:R-:W-:Y:S01]  /*3af0*/  MUFU.EX2 R0, R0 ;  /* 0x0000000000007308 */ /* 0x000fe20000000800 */
[----:B--2---:R-:W-:-:S07]  /*3b00*/  FADD.FTZ R11, R43, R6 ;  /* 0x000000062b0b7221 */ /* 0x004fce0000010000 */
[----:B------:R-:W1:Y:S01]  /*3b10*/  MUFU.EX2 R9, R9 ;  /* 0x0000000900097308 */ /* 0x000e620000000800 */
[----:B0-----:R-:W-:-:S07]  /*3b20*/  FADD.FTZ R6, R46, R11 ;  /* 0x0000000b2e067221 */ /* 0x001fce0000010000 */
[----:B------:R-:W0:Y:S08]  /*3b30*/  MUFU.EX2 R47, R47 ;  /* 0x0000002f002f7308 */ /* 0x000e300000000800 */
[----:B------:R-:W-:Y:S01]  /*3b40*/  MUFU.EX2 R32, R32 ;  /* 0x0000002000207308 */ /* 0x000fe20000000800 */
[----:B-1----:R-:W-:-:S07]  /*3b50*/  F2FP.SATFINITE.E4M3.F32.PACK_AB_MERGE_C R10, R9, R0, RZ ;  /* 0x00000000090a723e */ /* 0x002fce00048070ff */
[----:B------:R-:W1:Y:S01]  /*3b60*/  MUFU.EX2 R33, R33 ;  /* 0x0000002100217308 */ /* 0x000e620000000800 */
[C---:B0-----:R-:W-:Y:S01]  /*3b70*/  F2FP.SATFINITE.E4M3.F32.PACK_AB_MERGE_C R46, R47.reuse, R46, RZ ;  /* 0x0000002e2f2e723e */ /* 0x041fe200048070ff */
[----:B------:R-:W-:-:S03]  /*3b80*/  FADD.FTZ R47, R47, R6 ;  /* 0x000000062f2f7221 */ /* 0x000fc60000010000 */
[----:B------:R-:W-:-:S03]  /*3b90*/  F2FP.SATFINITE.E4M3.F32.PACK_AB_MERGE_C R185, R43, R42, R46 ;  /* 0x0000002a2bb9723e */ /* 0x000fc6000480702e */
[----:B------:R-:W0:Y:S08]  /*3ba0*/  MUFU.EX2 R50, R50 ;  /* 0x0000003200327308 */ /* 0x000e300000000800 */
[----:B------:R-:W2:Y:S01]  /*3bb0*/  MUFU.EX2 R51, R51 ;  /* 0x0000003300337308 */ /* 0x000ea20000000800 */
[----:B-1----:R-:W-:Y:S01]  /*3bc0*/  F2FP.SATFINITE.E4M3.F32.PACK_AB_MERGE_C R186, R33, R32, R10 ;  /* 0x0000002021ba723e */ /* 0x002fe2000480700a */
[----:B------:R-:W-:-:S04]  /*3bd0*/  FADD.FTZ R32, R32, R29 ;  /* 0x0000001d20207221 */ /* 0x000fc80000010000 */
[----:B------:R-:W-:Y:S02]  /*3be0*/  FADD.FTZ R33, R33, R32 ;  /* 0x0000002021217221 */ /* 0x000fe40000010000 */
[----:B------:R-:W-:Y:S01]  /*3bf0*/  MUFU.EX2 R54, R54 ;  /* 0x0000003600367308 */ /* 0x000fe20000000800 */
[----:B0-----:R-:W-:-:S01]  /*3c00*/  FADD.FTZ R6, R50, R47 ;  /* 0x0000002f32067221 */ /* 0x001fc20000010000 */
[----:B------:R-:W-:-:S04]  /*3c10*/  FADD.FTZ R0, R0, R33 ;  /* 0x0000002100007221 */ /* 0x000fc80000010000 */
[----:B------:R-:W-:Y:S02]  /*3c20*/  FADD.FTZ R0, R9, R0 ;  /* 0x0000000009007221 */ /* 0x000fe40000010000 */
[----:B------:R-:W0:Y:S01]  /*3c30*/  MUFU.EX2 R3, R3 ;  /* 0x0000000300037308 */ /* 0x000e220000000800 */
[----:B--2---:R-:W-:-:S01]  /*3c40*/  FADD.FTZ R11, R51, R6 ;  /* 0x00000006330b7221 */ /* 0x004fc20000010000 */
[----:B0-----:R-:W-:-:S03]  /*3c50*/  F2FP.SATFINITE.E4M3.F32.PACK_AB_MERGE_C R6, R3, R54, RZ ;  /* 0x000000360306723e */ /* 0x001fc600048070ff */
[----:B------:R-:W-:Y:S01]  /*3c60*/  FADD.FTZ R54, R54, R11 ;  /* 0x0000000b36367221 */ /* 0x000fe20000010000 */
[----:B------:R-:W-:-:S03]  /*3c70*/  F2FP.SATFINITE.E4M3.F32.PACK_AB_MERGE_C R187, R51, R50, R6 ;  /* 0x0000003233bb723e */ /* 0x000fc60004807006 */
[----:B------:R-:W-:Y:S01]  /*3c80*/  FADD.FTZ R3, R3, R54 ;  /* 0x0000003603037221 */ /* 0x000fe20000010000 */
[----:B------:R-:W-:Y:S01]  /*3c90*/  VIADD R6, R58, 0xfffffffe ;  /* 0xfffffffe3a067836 */ /* 0x000fe20000000000 */
[----:B------:R-:W-:Y:S06]  /*3ca0*/  @P2 BRA `(.L_x_870) ;  /* 0x0000000000442947 */ /* 0x000fec0003800000 */
        /* <DEDUP_REMOVED lines=10> */
.L_x_871:
[----:B------:R-:W-:-:S11]  /*3d50*/  UISETP.NE.AND UP2, UPT, UR7, 0x1, UPT ;  /* 0x000000010700788c */ /* 0x000fd6000bf45270 */
[----:B------:R-:W-:Y:S02]  /*3d60*/  @UP2 ULDC.64 UR10, c[0x0][0x9e8] ;  /* 0x00027a00000a2ab9 */ /* 0x000fe40000000a00 */
[----:B------:R-:W-:-:S04]  /*3d70*/  UIMAD.WIDE.U32 UR14, UR18, UR10, URZ ;  /* 0x0000000a120e72a5 */ /* 0x000fc8000f8e003f */
[----:B------:R-:W-:-:S12]  /*3d80*/  @UP2 USHF.R.U32.HI UR18, URZ, UR11, UR15 ;  /* 0x0000000b3f122299 */ /* 0x000fd8000801160f */
.L_x_872:
[----:B------:R-:W-:-:S04]  /*3d90*/  UIMAD UR7, UR18, UR7, UR7 ;  /* 0x00000007120772a4 */ /* 0x000fc8000f8e0207 */
[----:B------:R-:W-:-:S04]  /*3da0*/  UISETP.LT.AND UP2, UPT, UR6, UR7, UPT ;  /* 0x000000070600728c */ /* 0x000fc8000bf41270 */
[----:B------:R-:W-:-:S12]  /*3db0*/  USEL UR6, UR6, UR7, UP2 ;  /* 0x0000000706067287 */ /* 0x000fd80009000000 */
.L_x_870:
[----:B------:R-:W-:Y:S01]  /*3dc0*/  USHF.R.S32.HI UR7, URZ, 0x1f, UR6 ;  /* 0x0000001f3f077899 */ /* 0x000fe20008011406 */
[----:B------:R-:W-:Y:S02]  /*3dd0*/  CS2R R150, SRZ ;  /* 0x0000000000967805 */ /* 0x000fe4000001ff00 */
[----:B------:R-:W-:Y:S02]  /*3de0*/  CS2R R148, SRZ ;  /* 0x0000000000947805 */ /* 0x000fe4000001ff00 */
[----:B------:R-:W-:Y:S01]  /*3df0*/  CS2R R146, SRZ ;  /* 0x0000000000927805 */ /* 0x000fe2000001ff00 */
[----:B------:R-:W-:Y:S01]  /*3e00*/  ULEA.HI UR7, UR7, UR6, URZ, 0x6 ;  /* 0x0000000607077291 */ /* 0x000fe2000f8f303f */
[----:B------:R-:W-:Y:S02]  /*3e10*/  CS2R R144, SRZ ;  /* 0x0000000000907805 */ /* 0x000fe4000001ff00 */
[----:B------:R-:W-:Y:S02]  /*3e20*/  CS2R R142, SRZ ;  /* 0x00000000008e7805 */ /* 0x000fe4000001ff00 */
[----:B------:R-:W-:Y:S01]  /*3e30*/  CS2R R140, SRZ ;  /* 0x00000000008c7805 */ /* 0x000fe2000001ff00 */
[----:B------:R-:W-:Y:S01]  /*3e40*/  USHF.R.S32.HI UR7, URZ, 0x6, UR7 ;  /* 0x000000063f077899 */ /* 0x000fe20008011407 */
[----:B------:R-:W-:-:S02]  /*3e50*/  CS2R R138, SRZ ;  /* 0x00000000008a7805 */ /* 0x000fc4000001ff00 */
[----:B------:R-:W-:Y:S02]  /*3e60*/  CS2R R136, SRZ ;  /* 0x0000000000887805 */ /* 0x000fe4000001ff00 */
[----:B------:R-:W-:Y:S01]  /*3e70*/  CS2R R134, SRZ ;  /* 0x0000000000867805 */ /* 0x000fe2000001ff00 */
[----:B------:R-:W-:Y:S01]  /*3e80*/  UISETP.LT.AND UP2, UPT, UR39, UR7, UPT ;  /* 0x000000072700728c */ /* 0x000fe2000bf41270 */
[----:B------:R-:W-:Y:S02]  /*3e90*/  CS2R R132, SRZ ;  /* 0x0000000000847805 */ /* 0x000fe4000001ff00 */
[----:B------:R-:W-:Y:S02]  /*3ea0*/  CS2R R130, SRZ ;  /* 0x0000000000827805 */ /* 0x000fe4000001ff00 */
[----:B------:R-:W-:Y:S01]  /*3eb0*/  CS2R R128, SRZ ;  /* 0x0000000000807805 */ /* 0x000fe2000001ff00 */
[----:B------:R-:W-:Y:S01]  /*3ec0*/  USEL UR58, UR39, UR7, !UP2 ;  /* 0x00000007273a7287 */ /* 0x000fe2000d000000 */
[----:B------:R-:W-:-:S02]  /*3ed0*/  CS2R R126, SRZ ;  /* 0x00000000007e7805 */ /* 0x000fc4000001ff00 */
[----:B------:R-:W-:Y:S02]  /*3ee0*/  CS2R R124, SRZ ;  /* 0x00000000007c7805 */ /* 0x000fe4000001ff00 */
[----:B------:R-:W-:Y:S02]  /*3ef0*/  CS2R R122, SRZ ;  /* 0x00000000007a7805 */ /* 0x000fe4000001ff00 */
[----:B------:R-:W-:Y:S02]  /*3f00*/  CS2R R120, SRZ ;  /* 0x0000000000787805 */ /* 0x000fe4000001ff00 */
[----:B------:R-:W-:Y:S02]  /*3f10*/  CS2R R118, SRZ ;  /* 0x0000000000767805 */ /* 0x000fe4000001ff00 */
[----:B------:R-:W-:Y:S02]  /*3f20*/  ISETP.GE.AND P2, PT, R6, UR58, PT ;  /* 0x0000003a06007c0c */ /* 0x000fe4000bf46270 */
        /* <DEDUP_REMOVED lines=47> */
[----:B------:R-:W-:Y:S06]  /*4220*/  @!P2 BRA `(.L_x_873) ;  /* 0x000000240024a947 */ /* 0x000fec0003800000 */
[----:B------:R-:W-:Y:S01]  /*4230*/  IMAD.MOV.U32 R151, RZ, RZ, RZ ;  /* 0x000000ffff977224 */ /* 0x000fe200078e00ff */
[----:B------:R-:W-:Y:S01]  /*4240*/  ULDC UR53, c[0x0][0x9e4] ;  /* 0x0002790000357ab9 */ /* 0x000fe20000000800 */
[----:B------:R-:W-:Y:S01]  /*4250*/  ULDC UR54, c[0x0][0x9dc] ;  /* 0x0002770000367ab9 */ /* 0x000fe20000000800 */
[----:B------:R-:W-:-:S05]  /*4260*/  ULDC UR55, c[0x0][0x9e0] ;  /* 0x0002780000377ab9 */ /* 0x000fca0000000800 */
.L_x_891:
[----:B------:R-:W-:Y:S01]  /*4270*/  UIADD3 UR57, UR52, 0x1, URZ ;  /* 0x0000000134397890 */ /* 0x000fe2000fffe03f */
[----:B------:R-:W-:-:S03]  /*4280*/  ISETP.NE.AND P3, PT, RZ, UR43, PT ;  /* 0x0000002bff007c0c */ /* 0x000fc6000bf65270 */
[----:B------:R-:W-:-:S04]  /*4290*/  UISETP.NE.AND UP2, UPT, UR57, 0x2, UPT ;  /* 0x000000023900788c */ /* 0x000fc8000bf45270 */
[----:B------:R-:W-:Y:S02]  /*42a0*/  USEL UR56, URZ, 0x1, UP2 ;  /* 0x000000013f387887 */ /* 0x000fe40009000000 */
[----:B------:R-:W-:Y:S02]  /*42b0*/  USEL UR57, UR57, URZ, UP2 ;  /* 0x0000003f39397287 */ /* 0x000fe40009000000 */
[----:B------:R-:W-:Y:S02]  /*42c0*/  ULOP3.LUT UR56, UR46, UR56, URZ, 0x3c, !UPT ;  /* 0x000000382e387292 */ /* 0x000fe4000f8e3c3f */
[----:B------:R-:W-:Y:S10]  /*42d0*/  @P3 BRA `(.L_x_874) ;  /* 0x00000000002c3947 */ /* 0x000ff40003800000 */
[----:B------:R-:W-:Y:S05]  /*42e0*/  @!P0 BRA `(.L_x_875) ;  /* 0x0000000000048947 */ /* 0x000fea0003800000 */
[----:B------:R-:W-:Y:S01]  /*42f0*/  BPT.TRAP 0x1 ;  /* 0x000000040000795c */ /* 0x000fe20000300000 */
.L_x_875:
[----:B------:R-:W-:Y:S01]  /*4300*/  ULEA UR6, UR57, UR41, 0x3 ;  /* 0x0000002939067291 */ /* 0x000fe2000f8e183f */
[----:B------:R-:W-:-:S05]  /*4310*/  IMAD.U32 R7, RZ, RZ, UR56 ;  /* 0x00000038ff077e24 */ /* 0x000fca000f8e00ff */
[----:B------:R-:W-:-:S04]  /*4320*/  SHF.L.U32 R7, R7, 0x1f, RZ ;  /* 0x0000001f07077819 */ /* 0x000fc800000006ff */
[----:B------:R0:W1:Y:S01]  /*4330*/  SYNCS.PHASECHK.TRANS64.TRYWAIT P2, [UR6+0x28430], R7 ;  /* 0x02843007ff0075a7 */ /* 0x0000620008040146 */
[----:B------:R-:W-:Y:S05]  /*4340*/  @!P0 BRA `(.L_x_876) ;  /* 0x0000000000048947 */ /* 0x000fea0003800000 */
[----:B------:R-:W-:Y:S01]  /*4350*/  BPT.TRAP 0x1 ;  /* 0x000000040000795c */ /* 0x000fe20000300000 */
.L_x_876:
[----:B-1----:R-:W-:Y:S05]  /*4360*/  @P2 BRA `(.L_x_874) ;  /* 0x0000000000082947 */ /* 0x002fea0003800000 */
[----:B------:R-:W1:Y:S02]  /*4370*/  SYNCS.PHASECHK.TRANS64.TRYWAIT P2, [UR6+0x28430], R7 ;  /* 0x02843007ff0075a7 */ /* 0x000e640008040146 */
[----:B-1----:R-:W-:Y:S05]  /*4380*/  @!P2 BRA `(.L_x_877) ;  /* 0x000000ec0028a947 */ /* 0x002fea0003800000 */
.L_x_874:
[----:B-1----:R-:W1:Y:S01]  /*4390*/  S2R R8, SR_TID.X ;  /* 0x0000000000087919 */ /* 0x002e620000002100 */
[----:B------:R-:W-:Y:S01]  /*43a0*/  ULEA UR34, UR57, UR49, 0xa ;  /* 0x0000003139227291 */ /* 0x000fe2000f8e503f */
[----:B------:R-:W-:Y:S01]  /*43b0*/  UMOV UR35, 0x40000040 ;  /* 0x4000004000237882 */ /* 0x000fe20000000000 */
[----:B------:R-:W-:Y:S02]  /*43c0*/  UMOV UR7, 0x40000040 ;  /* 0x4000004000077882 */ /* 0x000fe40000000000 */
[----:B------:R-:W-:Y:S02]  /*43d0*/  UIADD3 UR6, UR34, 0x2, URZ ;  /* 0x0000000222067890 */ /* 0x000fe4000fffe03f */
[----:B------:R-:W-:Y:S01]  /*43e0*/  UIADD3 UR10, UR34, 0x4, URZ ;  /* 0x00000004220a7890 */ /* 0x000fe2000fffe03f */
[----:B------:R-:W-:Y:S01]  /*43f0*/  UMOV UR11, 0x40000040 ;  /* 0x40000040000b7882 */ /* 0x000fe20000000000 */
        /* <DEDUP_REMOVED lines=10> */
[----:B-1----:R-:W-:-:S05]  /*44a0*/  SHF.R.U32.HI R8, RZ, 0x7, R8 ;  /* 0x00000007ff087819 */ /* 0x002fca0000011608 */
[----:B0-----:R-:W-:-:S05]  /*44b0*/  VIADD R7, R8, 0x8 ;  /* 0x0000000808077836 */ /* 0x001fca0000000000 */
[----:B------:R0:W-:Y:S06]  /*44c0*/  BAR.SYNC.DEFER_BLOCKING R7, 0x100 ;  /* 0x000400070000751d */ /* 0x0001ec0000010000 */
[----:B------:R-:W-:-:S06]  /*44d0*/  WARPGROUP.ARRIVE ;  /* 0x00000000000079c5 */ /* 0x000fcc0000000000 */
[----:B------:R-:W-:Y:S03]  /*44e0*/  QGMMA.64x64x32.F32.E4M3.E4M3 R152, gdesc[UR32], RZ, !UPT, gsb0 ;  /* 0x00e00000209879f3 */ /* 0x000fe6000c0008ff */
        /* <DEDUP_REMOVED lines=22> */
[----:B0-----:R-:W-:Y:S05]  /*4650*/  @P3 BRA `(.L_x_878) ;  /* 0x00000000002c3947 */ /* 0x001fea0003800000 */
[----:B------:R-:W-:Y:S05]  /*4660*/  @!P0 BRA `(.L_x_879) ;  /* 0x0000000000048947 */ /* 0x000fea0003800000 */
[----:B------:R-:W-:Y:S01]  /*4670*/  BPT.TRAP 0x1 ;  /* 0x000000040000795c */ /* 0x000fe20000300000 */
.L_x_879:
[----:B------:R-:W-:Y:S01]  /*4680*/  ULEA UR6, UR52, UR41, 0x3 ;  /* 0x0000002934067291 */ /* 0x000fe2000f8e183f */
[----:B------:R-:W-:-:S05]  /*4690*/  IMAD.U32 R7, RZ, RZ, UR46 ;  /* 0x0000002eff077e24 */ /* 0x000fca000f8e00ff */
[----:B------:R-:W-:-:S04]  /*46a0*/  SHF.L.U32 R7, R7, 0x1f, RZ ;  /* 0x0000001f07077819 */ /* 0x000fc800000006ff */
[----:B------:R0:W1:Y:S01]  /*46b0*/  SYNCS.PHASECHK.TRANS64.TRYWAIT P2, [UR6+0x28450], R7 ;  /* 0x02845007ff0075a7 */ /* 0x0000620008040146 */
[----:B------:R-:W-:Y:S05]  /*46c0*/  @!P0 BRA `(.L_x_880) ;  /* 0x0000000000048947 */ /* 0x000fea0003800000 */
[----:B------:R-:W-:Y:S01]  /*46d0*/  BPT.TRAP 0x1 ;  /* 0x000000040000795c */ /* 0x000fe20000300000 */
.L_x_880:
[----:B-1----:R-:W-:Y:S05]  /*46e0*/  @P2 BRA `(.L_x_878) ;  /* 0x0000000000082947 */ /* 0x002fea0003800000 */
[----:B------:R-:W1:Y:S02]  /*46f0*/  SYNCS.PHASECHK.TRANS64.TRYWAIT P2, [UR6+0x28450], R7 ;  /* 0x02845007ff0075a7 */ /* 0x000e640008040146 */
[----:B-1----:R-:W-:Y:S05]  /*4700*/  @!P2 BRA `(.L_x_881) ;  /* 0x000000e80060a947 */ /* 0x002fea0003800000 */
.L_x_878:
[----:B------:R-:W-:Y:S01]  /*4710*/  UIADD3 UR6, UR41, 0x8000, URZ ;  /* 0x0000800029067890 */ /* 0x000fe2000fffe03f */
[----:B------:R-:W-:Y:S01]  /*4720*/  WARPGROUP.ARRIVE ;  /* 0x00000000000079c5 */ /* 0x000fe20000000000 */
[----:B------:R-:W-:Y:S01]  /*4730*/  UMOV UR7, 0x80000020 ;  /* 0x8000002000077882 */ /* 0x000fe20000000000 */
[----:B------:R-:W-:Y:S01]  /*4740*/  PLOP3.LUT P2, PT, PT, PT, UP0, 0x80, 0x0 ;  /* 0x000000000000781c */ /* 0x000fe20003f4f008 */
[----:B------:R-:W-:-:S03]  /*4750*/  USHF.R.U32.HI UR6, URZ, 0x4, UR6 ;  /* 0x000000043f067899 */ /* 0x000fc60008011606 */
[----:B------:R-:W2:Y:S01]  /*4760*/  S2R R10, SR_TID.X ;  /* 0x00000000000a7919 */ /* 0x000ea20000002100 */
[----:B------:R-:W-:Y:S01]  /*4770*/  PLOP3.LUT P3, PT, PT, PT, UP0, 0x80, 0x0 ;  /* 0x000000000000781c */ /* 0x000fe20003f6f008 */
[----:B------:R-:W-:Y:S01]  /*4780*/  VIADD R12, R17, UR36 ;  /* 0x00000024110c7c36 */ /* 0x000fe20008000000 */
[----:B------:R-:W-:Y:S01]  /*4790*/  ULOP3.LUT UR6, UR6, 0x3fff, URZ, 0xc0, !UPT ;  /* 0x00003fff06067892 */ /* 0x000fe2000f8ec03f */
[----:B-1----:R-:W1:Y:S01]  /*47a0*/  LDC R8, c[0x0][0x2f0] ;  /* 0x0000bc00ff087b82 */ /* 0x002e620000000800 */
[----:B------:R-:W-:Y:S02]  /*47b0*/  IMAD.U32 R11, RZ, RZ, UR57 ;  /* 0x00000039ff0b7e24 */ /* 0x000fe4000f8e00ff */
[----:B------:R-:W-:-:S03]  /*47c0*/  ULOP3.LUT UR6, UR6, 0x10000, URZ, 0xfc, !UPT ;  /* 0x0001000006067892 */ /* 0x000fc6000f8efc3f */
[----:B------:R-:W-:Y:S01]  /*47d0*/  @!P1 LEA R11, R11, UR41, 0x3 ;  /* 0x000000290b0b9c11 */ /* 0x000fe2000f8e18ff */
[----:B------:R-:W-:Y:S01]  /*47e0*/  ULEA UR6, UR52, UR6, 0xa ;  /* 0x0000000634067291 */ /* 0x000fe2000f8e503f */
[----:B0-----:R-:W0:Y:S03]  /*47f0*/  LDC R7, c[0x0][0x288] ;  /* 0x0000a200ff077b82 */ /* 0x001e260000000800 */
[----:B------:R-:W-:-:S05]  /*4800*/  @!P1 VIADD R11, R11, 0x28440 ;  /* 0x000284400b0b9836 */ /* 0x000fca0000000000 */
[----:B------:R-:W-:Y:S01]  /*4810*/  QGMMA.64x256x32.F32.E4M3.E4M3 R24, R188, gdesc[UR4], R24, gsb0 ;  /* 0x03e00004bc187df3 */ /* 0x000fe20008000818 */
[----:B------:R-:W-:Y:S01]  /*4820*/  UIADD3 UR6, UR6, 0x2, URZ ;  /* 0x0000000206067890 */ /* 0x000fe2000fffe03f */
[----:B------:R-:W-:Y:S01]  /*4830*/  @!P1 PRMT R11, RZ, 0x654, R11 ;  /* 0x00000654ff0b9816 */ /* 0x000fe2000000000b */
[----:B------:R-:W-:Y:S01]  /*4840*/  UMOV UR7, 0x80000020 ;  /* 0x8000002000077882 */ /* 0x000fe20000000000 */
[----:B--2---:R-:W-:-:S04]  /*4850*/  SHF.R.U32.HI R10, RZ, 0x7, R10 ;  /* 0x00000007ff0a7819 */ /* 0x004fc8000001160a */
[----:B------:R-:W-:Y:S01]  /*4860*/  IADD3 R10, -R10, 0xb, RZ ;  /* 0x0000000b0a0a7810 */ /* 0x000fe20007ffe1ff */
[----:B------:R-:W-:Y:S02]  /*4870*/  WARPGROUP.DEPBAR.LE gsb0, 0x0 ;  /* 0x00008000000079c5 */ /* 0x000fe40000010000 */
[----:B------:R-:W-:-:S15]  /*4880*/  WARPGROUP.ARRIVE ;  /* 0x00000000000079c5 */ /* 0x000fde0000000000 */
[----:B------:R-:W-:-:S02]  /*4890*/  NOP ;  /* 0x0000000000007918 */ /* 0x000fc40000000000 */
[----:B------:R-:W-:Y:S01]  /*48a0*/  QGMMA.64x256x32.F32.E4M3.E4M3 R24, R184, gdesc[UR4], R24, gsb0 ;  /* 0x03e00004b8187df3 */ /* 0x000fe20008000818 */
[----:B------:R-:W-:Y:S02]  /*48b0*/  @UP0 ULDC UR6, c[0x0][0x44c] ;  /* 0x0001130000060ab9 */ /* 0x000fe40000000800 */
[----:B------:R-:W-:Y:S01]  /*48c0*/  @P2 IMAD.HI.U32 R9, R12, UR6, RZ ;  /* 0x000000060c092c27 */ /* 0x000fe2000f8e00ff */
[----:B------:R-:W-:Y:S01]  /*48d0*/  @UP0 ULDC UR6, c[0x0][0x450] ;  /* 0x0001140000060ab9 */ /* 0x000fe20000000800 */
[----:B------:R-:W-:-:S03]  /*48e0*/  PLOP3.LUT P2, PT, PT, PT, UP1, 0x40, 0x0 ;  /* 0x000000000000781c */ /* 0x000fc60003f4e818 */
[----:B------:R-:W-:Y:S01]  /*48f0*/  @P3 SHF.R.U32.HI R12, RZ, UR6, R9 ;  /* 0x00000006ff0c3c19 */ /* 0x000fe20008011609 */
[----:B------:R-:W-:Y:S01]  /*4900*/  IMAD.SHL.U32 R9, R6, 0x40, RZ ;  /* 0x0000004006097824 */ /* 0x000fe200078e00ff */
[----:B------:R-:W-:-:S03]  /*4910*/  ULOP3.LUT UR6, URZ, UR54, URZ, 0x33, !UPT ;  /* 0x000000363f067292 */ /* 0x000fc6000f8e333f */
[----:B------:R-:W2:Y:S01]  /*4920*/  SHFL.IDX PT, R20, R12, RZ, 0x1c1f ;  /* 0x001c1fff0c147589 */ /* 0x000ea200000e0000 */
[----:B------:R-:W-:-:S05]  /*4930*/  IADD3 R13, -R9, 0x1, RZ ;  /* 0x00000001090d7810 */ /* 0x000fca0007ffe1ff */
[----:B------:R-:W-:-:S04]  /*4940*/  IMAD R13, R2, -0x2, R13 ;  /* 0xfffffffe020d7824 */ /* 0x000fc800078e020d */
[----:B-1----:R-:W-:-:S04]  /*4950*/  IMAD R14, R8, UR44, R13 ;  /* 0x0000002c080e7c24 */ /* 0x002fc8000f8e020d */
[----:B0-----:R-:W-:-:S04]  /*4960*/  IMAD.IADD R14, R14, 0x1, -R7 ;  /* 0x000000010e0e7824 */ /* 0x001fc800078e0a07 */
[C---:B------:R-:W-:Y:S02]  /*4970*/  VIADD R15, R14.reuse, UR55 ;  /* 0x000000370e0f7c36 */ /* 0x040fe40008000000 */
[----:B------:R-:W-:Y:S01]  /*4980*/  VIADD R21, R14, UR6 ;  /* 0x000000060e157c36 */ /* 0x000fe20008000000 */
[----:B------:R-:W-:Y:S02]  /*4990*/  WARPGROUP.DEPBAR.LE gsb0, 0x0 ;  /* 0x00008000000079c5 */ /* 0x000fe40000010000 */
[----:B------:R2:W-:Y:S06]  /*49a0*/  BAR.ARV R10, 0x100 ;  /* 0x0004000a0000751d */ /* 0x0005ec0000002000 */
[----:B------:R0:W-:Y:S01]  /*49b0*/  @!P1 SYNCS.ARRIVE.TRANS64.RED.A1T0 RZ, [R11+URZ], RZ ;  /* 0x000000ff0bff99a7 */ /* 0x0001e2000810043f */
[----:B--2---:R-:W-:-:S02]  /*49c0*/  IMAD.IADD R10, R21, 0x1, R20 ;  /* 0x00000001150a7824 */ /* 0x004fc400078e0214 */
[----:B0-----:R-:W-:Y:S01]  /*49d0*/  IMAD.IADD R11, R15, 0x1, R20 ;  /* 0x000000010f0b7824 */ /* 0x001fe200078e0214 */
[----:B------:R-:W-:Y:S06]  /*49e0*/  @P2 BRA `(.L_x_882) ;  /* 0x00000000005c2947 */ /* 0x000fec0003800000 */
[----:B------:R-:W-:Y:S01]  /*49f0*/  IMAD R14, R8, UR44, R20 ;  /* 0x0000002c080e7c24 */ /* 0x000fe2000f8e0214 */
[----:B------:R-:W-:Y:S03]  /*4a00*/  BSSY B0, `(.L_x_883) ;  /* 0x0000011000007945 */ /* 0x000fe60003800000 */
[----:B------:R-:W-:-:S05]  /*4a10*/  IMAD.IADD R14, R14, 0x1, -R7 ;  /* 0x000000010e0e7824 */ /* 0x000fca00078e0a07 */
[----:B------:R-:W-:-:S13]  /*4a20*/  ISETP.GT.AND P2, PT, R14, -0x1, PT ;  /* 0xffffffff0e00780c */ /* 0x000fda0003f44270 */
[----:B------:R-:W-:Y:S05]  /*4a30*/  @P2 BRA `(.L_x_884) ;  /* 0x0000000000202947 */ /* 0x000fea0003800000 */
[----:B------:R-:W-:Y:S01]  /*4a40*/  IMAD.U32 R184, RZ, RZ, UR53 ;  /* 0x00000035ffb87e24 */ /* 0x000fe2000f8e00ff */
[----:B------:R-:W-:-:S04]  /*4a50*/  LOP3.LUT R13, RZ, R14, RZ, 0x33, !PT ;  /* 0x0000000eff0d7212 */ /* 0x000fc800078e33ff */
[----:B------:R-:W-:-:S13]  /*4a60*/  ISETP.NE.AND P2, PT, R184, 0x1, PT ;  /* 0x00000001b800780c */ /* 0x000fda0003f45270 */
[----:B------:R-:W0:Y:S02]  /*4a70*/  @P2 LDC.64 R186, c[0x0][0x9e8] ;  /* 0x00027a00ffba2b82 */ /* 0x000e240000000a00 */
[----:B0-----:R-:W-:-:S05]  /*4a80*/  @P2 IMAD.HI.U32 R14, R13, R186, RZ ;  /* 0x000000ba0d0e2227 */ /* 0x001fca00078e00ff */
[----:B------:R-:W-:-:S04]  /*4a90*/  @P2 SHF.R.U32.HI R13, RZ, R187, R14 ;  /* 0x000000bbff0d2219 */ /* 0x000fc8000001160e */
[----:B------:R-:W-:Y:S01]  /*4aa0*/  LOP3.LUT R14, RZ, R13, RZ, 0x33, !PT ;  /* 0x0000000dff0e7212 */ /* 0x000fe200078e33ff */
[----:B------:R-:W-:Y:S06]  /*4ab0*/  BRA `(.L_x_885) ;  /* 0x0000000000147947 */ /* 0x000fec0003800000 */
.L_x_884:
[----:B------:R-:W-:-:S05]  /*4ac0*/  IMAD.U32 R184, RZ, RZ, UR53 ;  /* 0x00000035ffb87e24 */ /* 0x000fca000f8e00ff */
[----:B------:R-:W-:-:S13]  /*4ad0*/  ISETP.NE.AND P2, PT, R184, 0x1, PT ;  /* 0x00000001b800780c */ /* 0x000fda0003f45270 */
[----:B------:R-:W0:Y:S02]  /*4ae0*/  @P2 LDC.64 R186, c[0x0][0x9e8] ;  /* 0x00027a00ffba2b82 */ /* 0x000e240000000a00 */
[----:B0-----:R-:W-:-:S05]  /*4af0*/  @P2 IMAD.HI.U32 R20, R14, R186, RZ ;  /* 0x000000ba0e142227 */ /* 0x001fca00078e00ff */
[----:B------:R-:W-:-:S07]  /*4b00*/  @P2 SHF.R.U32.HI R14, RZ, R187, R20 ;  /* 0x000000bbff0e2219 */ /* 0x000fce0000011614 */
.L_x_885:
[----:B------:R-:W-:Y:S05]  /*4b10*/  BSYNC B0 ;  /* 0x0000000000007941 */ /* 0x000fea0003800000 */
.L_x_883:
[----:B------:R-:W-:-:S04]  /*4b20*/  IMAD R13, R14, R184, -R9 ;  /* 0x000000b80e0d7224 */ /* 0x000fc800078e0a09 */
[----:B------:R-:W-:-:S05]  /*4b30*/  IMAD R13, R2, -0x2, R13 ;  /* 0xfffffffe020d7824 */ /* 0x000fca00078e020d */
[----:B------:R-:W-:Y:S02]  /*4b40*/  VIADDMNMX R11, R13, R184, R11, PT ;  /* 0x000000b80d0b7246 */ /* 0x000fe4000380010b */
[----:B------:R-:W-:-:S07]  /*4b50*/  VIMNMX R10, R10, R13, !PT ;  /* 0x0000000d0a0a7248 */ /* 0x000fce0007fe0100 */
.L_x_882:
[----:B------:R-:W-:Y:S01]  /*4b60*/  ISETP.GT.AND P2, PT, R6, -0x1, PT ;  /* 0xffffffff0600780c */ /* 0x000fe20003f44270 */
[----:B------:R-:W0:Y:S03]  /*4b70*/  SHFL.IDX PT, R20, R12, 0x1, 0x1c1f ;  /* 0x003c1f000c147f89 */ /* 0x000e2600000e0000 */
[C---:B------:R-:W-:Y:S02]  /*4b80*/  ISETP.GT.AND P5, PT, R10.reuse, RZ, P2 ;  /* 0x000000ff0a00720c */ /* 0x040fe400017a4270 */
[C---:B------:R-:W-:Y:S02]  /*4b90*/  ISETP.GT.AND P4, PT, R10.reuse, 0x1, P2 ;  /* 0x000000010a00780c */ /* 0x040fe40001784270 */
[----:B------:R-:W-:Y:S02]  /*4ba0*/  ISETP.LT.OR P5, PT, R11, 0x1, P5 ;  /* 0x000000010b00780c */ /* 0x000fe40002fa1670 */
[----:B------:R-:W-:-:S02]  /*4bb0*/  ISETP.GT.AND P6, PT, R10, 0x8, P2 ;  /* 0x000000080a00780c */ /* 0x000fc400017c4270 */
[----:B------:R-:W-:Y:S02]  /*4bc0*/  FSEL R13, R152, -INF , !P5 ;  /* 0xff800000980d7808 */ /* 0x000fe40006800000 */
[C---:B------:R-:W-:Y:S02]  /*4bd0*/  ISETP.GT.AND P5, PT, R10.reuse, 0x10, P2 ;  /* 0x000000100a00780c */ /* 0x040fe400017a4270 */
[----:B------:R-:W-:Y:S02]  /*4be0*/  ISETP.GT.AND P3, PT, R10, 0x9, P2 ;  /* 0x000000090a00780c */ /* 0x000fe40001764270 */
[C---:B------:R-:W-:Y:S02]  /*4bf0*/  ISETP.LT.OR P5, PT, R11.reuse, 0x11, P5 ;  /* 0x000000110b00780c */ /* 0x040fe40002fa1670 */
[----:B------:R-:W-:Y:S02]  /*4c00*/  ISETP.LT.OR P4, PT, R11, 0x2, P4 ;  /* 0x000000020b00780c */ /* 0x000fe40002781670 */
[----:B------:R-:W-:-:S02]  /*4c10*/  FSEL R160, R160, -INF , !P5 ;  /* 0xff800000a0a07808 */ /* 0x000fc40006800000 */
[----:B------:R-:W-:Y:S01]  /*4c20*/  ISETP.GT.AND P5, PT, R10, 0x20, P2 ;  /* 0x000000200a00780c */ /* 0x000fe200017a4270 */
[--C-:B0-----:R-:W-:Y:S01]  /*4c30*/  IMAD.IADD R12, R15, 0x1, R20.reuse ;  /* 0x000000010f0c7824 */ /* 0x101fe200078e0214 */
[----:B------:R-:W-:Y:S01]  /*4c40*/  ISETP.LT.OR P6, PT, R11, 0x9, P6 ;  /* 0x000000090b00780c */ /* 0x000fe200037c1670 */
[----:B------:R-:W-:Y:S01]  /*4c50*/  IMAD.IADD R14, R21, 0x1, R20 ;  /* 0x00000001150e7824 */ /* 0x000fe200078e0214 */
[C---:B------:R-:W-:Y:S02]  /*4c60*/  ISETP.LT.OR P3, PT, R11.reuse, 0xa, P3 ;  /* 0x0000000a0b00780c */ /* 0x040fe40001f61670 */
[----:B------:R-:W-:Y:S02]  /*4c70*/  ISETP.LT.OR P5, PT, R11, 0x21, P5 ;  /* 0x000000210b00780c */ /* 0x000fe40002fa1670 */
[----:B------:R-:W-:Y:S02]  /*4c80*/  FSEL R153, R153, -INF , !P4 ;  /* 0xff80000099997808 */ /* 0x000fe40006000000 */
[----:B------:R-:W-:-:S02]  /*4c90*/  FSEL R156, R156, -INF , !P6 ;  /* 0xff8000009c9c7808 */ /* 0x000fc40007000000 */
[----:B------:R-:W-:Y:S02]  /*4ca0*/  FSEL R157, R157, -INF , !P3 ;  /* 0xff8000009d9d7808 */ /* 0x000fe40005800000 */
[C---:B------:R-:W-:Y:S02]  /*4cb0*/  ISETP.GT.AND P4, PT, R10.reuse, 0x11, P2 ;  /* 0x000000110a00780c */ /* 0x040fe40001784270 */
[C---:B------:R-:W-:Y:S02]  /*4cc0*/  ISETP.GT.AND P6, PT, R10.reuse, 0x18, P2 ;  /* 0x000000180a00780c */ /* 0x040fe400017c4270 */
[----:B------:R-:W-:Y:S02]  /*4cd0*/  ISETP.GT.AND P3, PT, R10, 0x19, P2 ;  /* 0x000000190a00780c */ /* 0x000fe40001764270 */
[----:B------:R-:W-:Y:S02]  /*4ce0*/  FSEL R168, R168, -INF , !P5 ;  /* 0xff800000a8a87808 */ /* 0x000fe40006800000 */
[----:B------:R-:W-:-:S02]  /*4cf0*/  ISETP.GT.AND P5, PT, R10, 0x30, P2 ;  /* 0x000000300a00780c */ /* 0x000fc400017a4270 */
[C---:B------:R-:W-:Y:S02]  /*4d00*/  ISETP.LT.OR P4, PT, R11.reuse, 0x12, P4 ;  /* 0x000000120b00780c */ /* 0x040fe40002781670 */
[C---:B------:R-:W-:Y:S02]  /*4d10*/  ISETP.LT.OR P6, PT, R11.reuse, 0x19, P6 ;  /* 0x000000190b00780c */ /* 0x040fe400037c1670 */
        /* <DEDUP_REMOVED lines=9> */
[----:B------:R-:W-:-:S02]  /*4db0*/  PLOP3.LUT P5, PT, PT, PT, UP1, 0x40, 0x0 ;  /* 0x000000000000781c */ /* 0x000fc40003fae818 */
[C---:B------:R-:W-:Y:S02]  /*4dc0*/  ISETP.LT.OR P4, PT, R11.reuse, 0x22, P4 ;  /* 0x000000220b00780c */ /* 0x040fe40002781670 */
[C---:B------:R-:W-:Y:S02]  /*4dd0*/  ISETP.LT.OR P6, PT, R11.reuse, 0x29, P6 ;  /* 0x000000290b00780c */ /* 0x040fe400037c1670 */
[----:B------:R-:W-:Y:S02]  /*4de0*/  ISETP.LT.OR P3, PT, R11, 0x2a, P3 ;  /* 0x0000002a0b00780c */ /* 0x000fe40001f61670 */
[----:B------:R-:W-:Y:S02]  /*4df0*/  FSEL R169, R169, -INF , !P4 ;  /* 0xff800000a9a97808 */ /* 0x000fe40006000000 */
[----:B------:R-:W-:Y:S02]  /*4e00*/  FSEL R172, R172, -INF , !P6 ;  /* 0xff800000acac7808 */ /* 0x000fe40007000000 */
[----:B------:R-:W-:-:S02]  /*4e10*/  FSEL R173, R173, -INF , !P3 ;  /* 0xff800000adad7808 */ /* 0x000fc40005800000 */
[C---:B------:R-:W-:Y:S02]  /*4e20*/  ISETP.GT.AND P4, PT, R10.reuse, 0x31, P2 ;  /* 0x000000310a00780c */ /* 0x040fe40001784270 */
[C---:B------:R-:W-:Y:S02]  /*4e30*/  ISETP.GT.AND P6, PT, R10.reuse, 0x38, P2 ;  /* 0x000000380a00780c */ /* 0x040fe400017c4270 */
[----:B------:R-:W-:Y:S02]  /*4e40*/  ISETP.GT.AND P3, PT, R10, 0x39, P2 ;  /* 0x000000390a00780c */ /* 0x000fe40001764270 */
[C---:B------:R-:W-:Y:S02]  /*4e50*/  ISETP.LT.OR P4, PT, R11.reuse, 0x32, P4 ;  /* 0x000000320b00780c */ /* 0x040fe40002781670 */
[C---:B------:R-:W-:Y:S02]  /*4e60*/  ISETP.LT.OR P6, PT, R11.reuse, 0x39, P6 ;  /* 0x000000390b00780c */ /* 0x040fe400037c1670 */
[----:B------:R-:W-:-:S02]  /*4e70*/  ISETP.LT.OR P3, PT, R11, 0x3a, P3 ;  /* 0x0000003a0b00780c */ /* 0x000fc40001f61670 */
[----:B------:R-:W-:Y:S02]  /*4e80*/  FSEL R177, R177, -INF , !P4 ;  /* 0xff800000b1b17808 */ /* 0x000fe40006000000 */
[----:B------:R-:W-:Y:S02]  /*4e90*/  FSEL R180, R180, -INF , !P6 ;  /* 0xff800000b4b47808 */ /* 0x000fe40007000000 */
[----:B------:R-:W-:Y:S01]  /*4ea0*/  FSEL R181, R181, -INF , !P3 ;  /* 0xff800000b5b57808 */ /* 0x000fe20005800000 */
        /* <DEDUP_REMOVED lines=14> */
.L_x_888:
[----:B------:R-:W-:-:S05]  /*4f90*/  IMAD.U32 R20, RZ, RZ, UR53 ;  /* 0x00000035ff147e24 */ /* 0x000fca000f8e00ff */
[----:B------:R-:W-:-:S13]  /*4fa0*/  ISETP.NE.AND P3, PT, R20, 0x1, PT ;  /* 0x000000011400780c */ /* 0x000fda0003f65270 */
[----:B------:R-:W0:Y:S02]  /*4fb0*/  @P3 LDC.64 R10, c[0x0][0x9e8] ;  /* 0x00027a00ff0a3b82 */ /* 0x000e240000000a00 */
[----:B0-----:R-:W-:-:S05]  /*4fc0*/  @P3 IMAD.HI.U32 R10, R15, R10, RZ ;  /* 0x0000000a0f0a3227 */ /* 0x001fca00078e00ff */
[----:B------:R-:W-:-:S07]  /*4fd0*/  @P3 SHF.R.U32.HI R15, RZ, R11, R10 ;  /* 0x0000000bff0f3219 */ /* 0x000fce000001160a */
.L_x_889:
[----:B------:R-:W-:Y:S05]  /*4fe0*/  BSYNC B0 ;  /* 0x0000000000007941 */ /* 0x000fea0003800000 */
.L_x_887:
[----:B------:R-:W-:-:S04]  /*4ff0*/  IMAD R9, R15, R20, -R9 ;  /* 0x000000140f097224 */ /* 0x000fc800078e0a09 */
[----:B------:R-:W-:-:S05]  /*5000*/  IMAD R9, R2, -0x2, R9 ;  /* 0xfffffffe02097824 */ /* 0x000fca00078e0209 */
[----:B------:R-:W-:Y:S02]  /*5010*/  VIADDMNMX R12, R9, R20, R12, PT ;  /* 0x00000014090c7246 */ /* 0x000fe4000380010c */
[----:B------:R-:W-:-:S07]  /*5020*/  VIMNMX R14, R14, R9, !PT ;  /* 0x000000090e0e7248 */ /* 0x000fce0007fe0100 */
.L_x_886:
[----:B------:R-:W-:Y:S02]  /*5030*/  FMNMX.FTZ R10, R13, R4, !PT ;  /* 0x000000040d0a7209 */ /* 0x000fe40007810000 */
[----:B------:R-:W-:Y:S02]  /*5040*/  ISETP.GT.AND P3, PT, R14, 0x1, P2 ;  /* 0x000000010e00780c */ /* 0x000fe40001764270 */
[----:B------:R-:W-:Y:S02]  /*5050*/  FMNMX.FTZ R9, R153, R10, !PT ;  /* 0x0000000a99097209 */ /* 0x000fe40007810000 */
[----:B------:R-:W-:Y:S02]  /*5060*/  ISETP.LT.OR P3, PT, R12, 0x2, P3 ;  /* 0x000000020c00780c */ /* 0x000fe40001f61670 */
[----:B------:R-:W-:Y:S02]  /*5070*/  FMNMX.FTZ R10, R156, R9, !PT ;  /* 0x000000099c0a7209 */ /* 0x000fe40007810000 */
[----:B------:R-:W-:-:S02]  /*5080*/  FSEL R155, R155, -INF , !P3 ;  /* 0xff8000009b9b7808 */ /* 0x000fc40005800000 */
[----:B------:R-:W-:Y:S02]  /*5090*/  FMNMX.FTZ R9, R157, R10, !PT ;  /* 0x0000000a9d097209 */ /* 0x000fe40007810000 */
[----:B------:R-:W-:Y:S02]  /*50a0*/  ISETP.GT.AND P3, PT, R14, RZ, P2 ;  /* 0x000000ff0e00720c */ /* 0x000fe40001764270 */
[----:B------:R-:W-:Y:S02]  /*50b0*/  FMNMX.FTZ R10, R160, R9, !PT ;  /* 0x00000009a00a7209 */ /* 0x000fe40007810000 */
[----:B------:R-:W-:Y:S02]  /*50c0*/  ISETP.LT.OR P3, PT, R12, 0x1, P3 ;  /* 0x000000010c00780c */ /* 0x000fe40001f61670 */
[----:B------:R-:W-:Y:S02]  /*50d0*/  FMNMX.FTZ R9, R161, R10, !PT ;  /* 0x0000000aa1097209 */ /* 0x000fe40007810000 */
[----:B------:R-:W-:-:S02]  /*50e0*/  ISETP.GT.AND P5, PT, R14, 0x8, P2 ;  /* 0x000000080e00780c */ /* 0x000fc400017a4270 */
[----:B------:R-:W-:Y:S02]  /*50f0*/  FMNMX.FTZ R10, R164, R9, !PT ;  /* 0x00000009a40a7209 */ /* 0x000fe40007810000 */
[----:B------:R-:W-:Y:S02]  /*5100*/  FSEL R154, R154, -INF , !P3 ;  /* 0xff8000009a9a7808 */ /* 0x000fe40005800000 */
[----:B------:R-:W-:Y:S02]  /*5110*/  FMNMX.FTZ R9, R165, R10, !PT ;  /* 0x0000000aa5097209 */ /* 0x000fe40007810000 */
[----:B------:R-:W-:Y:S02]  /*5120*/  ISETP.GT.AND P6, PT, R14, 0x9, P2 ;  /* 0x000000090e00780c */ /* 0x000fe400017c4270 */
[----:B------:R-:W-:Y:S02]  /*5130*/  FMNMX.FTZ R10, R168, R9, !PT ;  /* 0x00000009a80a7209 */ /* 0x000fe40007810000 */
[----:B------:R-:W-:-:S02]  /*5140*/  ISETP.GT.AND P4, PT, R14, 0x10, P2 ;  /* 0x000000100e00780c */ /* 0x000fc40001784270 */
[----:B------:R-:W-:Y:S02]  /*5150*/  FMNMX.FTZ R9, R169, R10, !PT ;  /* 0x0000000aa9097209 */ /* 0x000fe40007810000 */
[----:B------:R-:W-:Y:S02]  /*5160*/  ISETP.LT.OR P5, PT, R12, 0x9, P5 ;  /* 0x000000090c00780c */ /* 0x000fe40002fa1670 */
[----:B------:R-:W-:Y:S02]  /*5170*/  FMNMX.FTZ R10, R172, R9, !PT ;  /* 0x00000009ac0a7209 */ /* 0x000fe40007810000 */
[----:B------:R-:W-:Y:S02]  /*5180*/  ISETP.LT.OR P6, PT, R12, 0xa, P6 ;  /* 0x0000000a0c00780c */ /* 0x000fe400037c1670 */
[----:B------:R-:W-:Y:S02]  /*5190*/  FMNMX.FTZ R9, R173, R10, !PT ;  /* 0x0000000aad097209 */ /* 0x000fe40007810000 */
[----:B------:R-:W-:-:S02]  /*51a0*/  FSEL R158, R158, -INF , !P5 ;  /* 0xff8000009e9e7808 */ /* 0x000fc40006800000 */
[----:B------:R-:W-:Y:S02]  /*51b0*/  FMNMX.FTZ R10, R176, R9, !PT ;  /* 0x00000009b00a7209 */ /* 0x000fe40007810000 */
[----:B------:R-:W-:Y:S02]  /*51c0*/  ISETP.LT.OR P4, PT, R12, 0x11, P4 ;  /* 0x000000110c00780c */ /* 0x000fe40002781670 */
[----:B------:R-:W-:Y:S02]  /*51d0*/  FMNMX.FTZ R9, R177, R10, !PT ;  /* 0x0000000ab1097209 */ /* 0x000fe40007810000 */
[----:B------:R-:W-:Y:S02]  /*51e0*/  ISETP.GT.AND P5, PT, R14, 0x11, P2 ;  /* 0x000000110e00780c */ /* 0x000fe400017a4270 */
[----:B------:R-:W-:Y:S02]  /*51f0*/  FMNMX.FTZ R10, R180, R9, !PT ;  /* 0x00000009b40a7209 */ /* 0x000fe40007810000 */
[----:B------:R-:W-:-:S02]  /*5200*/  FSEL R159, R159, -INF , !P6 ;  /* 0xff8000009f9f7808 */ /* 0x000fc40007000000 */
[----:B------:R-:W-:Y:S02]  /*5210*/  FMNMX.FTZ R10, R181, R10, !PT ;  /* 0x0000000ab50a7209 */ /* 0x000fe40007810000 */
[----:B------:R-:W-:Y:S02]  /*5220*/  FSEL R162, R162, -INF , !P4 ;  /* 0xff800000a2a27808 */ /* 0x000fe40006000000 */
[C---:B------:R-:W-:Y:S01]  /*5230*/  ISETP.GT.AND P4, PT, R14.reuse, 0x19, P2 ;  /* 0x000000190e00780c */ /* 0x040fe20001784270 */
[----:B------:R-:W0:Y:S01]  /*5240*/  SHFL.BFLY PT, R9, R10, 0x2, 0x1f ;  /* 0x0c401f000a097f89 */ /* 0x000e2200000e0000 */
[----:B------:R-:W-:Y:S02]  /*5250*/  ISETP.GT.AND P6, PT, R14, 0x18, P2 ;  /* 0x000000180e00780c */ /* 0x000fe400017c4270 */
[C---:B------:R-:W-:Y:S02]  /*5260*/  ISETP.LT.OR P5, PT, R12.reuse, 0x12, P5 ;  /* 0x000000120c00780c */ /* 0x040fe40002fa1670 */
[----:B------:R-:W-:-:S02]  /*5270*/  ISETP.LT.OR P4, PT, R12, 0x1a, P4 ;  /* 0x0000001a0c00780c */ /* 0x000fc40002781670 */
[----:B------:R-:W-:Y:S02]  /*5280*/  ISETP.LT.OR P6, PT, R12, 0x19, P6 ;  /* 0x000000190c00780c */ /* 0x000fe400037c1670 */
[----:B------:R-:W-:Y:S02]  /*5290*/  FSEL R163, R163, -INF , !P5 ;  /* 0xff800000a3a37808 */ /* 0x000fe40006800000 */
[----:B------:R-:W-:Y:S02]  /*52a0*/  FSEL R167, R167, -INF , !P4 ;  /* 0xff800000a7a77808 */ /* 0x000fe40006000000 */
[----:B------:R-:W-:Y:S02]  /*52b0*/  ISETP.GT.AND P3, PT, R14, 0x20, P2 ;  /* 0x000000200e00780c */ /* 0x000fe40001764270 */
[----:B------:R-:W-:Y:S02]  /*52c0*/  FSEL R166, R166, -INF , !P6 ;  /* 0xff800000a6a67808 */ /* 0x000fe40007000000 */
[----:B------:R-:W-:-:S02]  /*52d0*/  ISETP.GT.AND P5, PT, R14, 0x21, P2 ;  /* 0x000000210e00780c */ /* 0x000fc400017a4270 */
[----:B------:R-:W-:Y:S02]  /*52e0*/  ISETP.LT.OR P3, PT, R12, 0x21, P3 ;  /* 0x000000210c00780c */ /* 0x000fe40001f61670 */
[----:B------:R-:W-:Y:S02]  /*52f0*/  ISETP.GT.AND P6, PT, R14, 0x28, P2 ;  /* 0x000000280e00780c */ /* 0x000fe400017c4270 */
[----:B------:R-:W-:Y:S02]  /*5300*/  ISETP.LT.OR P5, PT, R12, 0x22, P5 ;  /* 0x000000220c00780c */ /* 0x000fe40002fa1670 */
[----:B0-----:R-:W-:Y:S02]  /*5310*/  FMNMX.FTZ R11, R10, R9, !PT ;  /* 0x000000090a0b7209 */ /* 0x001fe40007810000 */
[----:B------:R-:W-:Y:S02]  /*5320*/  FMNMX.FTZ R10, R154, R5, !PT ;  /* 0x000000059a0a7209 */ /* 0x000fe40007810000 */
[----:B------:R-:W-:Y:S01]  /*5330*/  FSEL R170, R170, -INF , !P3 ;  /* 0xff800000aaaa7808 */ /* 0x000fe20005800000 */
[----:B------:R-:W0:Y:S01]  /*5340*/  SHFL.BFLY PT, R20, R11, 0x1, 0x1f ;  /* 0x0c201f000b147f89 */ /* 0x000e2200000e0000 */
[----:B------:R-:W-:-:S02]  /*5350*/  ISETP.GT.AND P3, PT, R14, 0x29, P2 ;  /* 0x000000290e00780c */ /* 0x000fc40001764270 */
[----:B------:R-:W-:Y:S02]  /*5360*/  FSEL R171, R171, -INF , !P5 ;  /* 0xff800000abab7808 */ /* 0x000fe40006800000 */
[C---:B------:R-:W-:Y:S02]  /*5370*/  ISETP.LT.OR P6, PT, R12.reuse, 0x29, P6 ;  /* 0x000000290c00780c */ /* 0x040fe400037c1670 */
[----:B------:R-:W-:Y:S02]  /*5380*/  ISETP.LT.OR P3, PT, R12, 0x2a, P3 ;  /* 0x0000002a0c00780c */ /* 0x000fe40001f61670 */
[----:B------:R-:W-:Y:S02]  /*5390*/  ISETP.GT.AND P5, PT, R14, 0x30, P2 ;  /* 0x000000300e00780c */ /* 0x000fe400017a4270 */
[----:B------:R-:W-:Y:S02]  /*53a0*/  FSEL R174, R174, -INF , !P6 ;  /* 0xff800000aeae7808 */ /* 0x000fe40007000000 */
[----:B------:R-:W-:-:S02]  /*53b0*/  FSEL R175, R175, -INF , !P3 ;  /* 0xff800000afaf7808 */ /* 0x000fc40005800000 */
[C---:B------:R-:W-:Y:S02]  /*53c0*/  ISETP.GT.AND P6, PT, R14.reuse, 0x31, P2 ;  /* 0x000000310e00780c */ /* 0x040fe400017c4270 */
[C---:B------:R-:W-:Y:S02]  /*53d0*/  ISETP.GT.AND P3, PT, R14.reuse, 0x38, P2 ;  /* 0x000000380e00780c */ /* 0x040fe40001764270 */
[----:B------:R-:W-:Y:S02]  /*53e0*/  ISETP.GT.AND P2, PT, R14, 0x39, P2 ;  /* 0x000000390e00780c */ /* 0x000fe40001744270 */
[C---:B------:R-:W-:Y:S02]  /*53f0*/  ISETP.LT.OR P5, PT, R12.reuse, 0x31, P5 ;  /* 0x000000310c00780c */ /* 0x040fe40002fa1670 */
[----:B------:R-:W-:Y:S02]  /*5400*/  ISETP.LT.OR P6, PT, R12, 0x32, P6 ;  /* 0x000000320c00780c */ /* 0x000fe400037c1670 */
[----:B0-----:R-:W-:Y:S01]  /*5410*/  FMNMX.FTZ R9, R11, R20, !PT ;  /* 0x000000140b097209 */ /* 0x001fe20007810000 */
[----:B------:R-:W-:Y:S01]  /*5420*/  IMAD.U32 R20, RZ, RZ, UR37 ;  /* 0x00000025ff147e24 */ /* 0x000fe2000f8e00ff */
[----:B------:R-:W-:-:S02]  /*5430*/  FMNMX.FTZ R11, R155, R10, !PT ;  /* 0x0000000a9b0b7209 */ /* 0x000fc40007810000 */
[C---:B------:R-:W-:Y:S01]  /*5440*/  FSETP.NEU.FTZ.AND P4, PT, R9.reuse, -INF , PT ;  /* 0xff8000000900780b */ /* 0x040fe20003f9d000 */
[----:B------:R-:W-:-:S01]  /*5450*/  FFMA.FTZ R20, R9, R20, -8 ;  /* 0xc100000009147423 */ /* 0x000fc20000010014 */
[----:B------:R-:W-:Y:S02]  /*5460*/  FMNMX.FTZ R10, R158, R11, !PT ;  /* 0x0000000b9e0a7209 */ /* 0x000fe40007810000 */
[----:B------:R-:W-:Y:S02]  /*5470*/  FSEL R178, R178, -INF , !P5 ;  /* 0xff800000b2b27808 */ /* 0x000fe40006800000 */
[----:B------:R-:W-:Y:S02]  /*5480*/  FMNMX.FTZ R11, R159, R10, !PT ;  /* 0x0000000a9f0b7209 */ /* 0x000fe40007810000 */
[----:B------:R-:W-:Y:S02]  /*5490*/  FSEL R20, R20, RZ, P4 ;  /* 0x000000ff14147208 */ /* 0x000fe40002000000 */
[----:B------:R-:W-:-:S02]  /*54a0*/  FMNMX.FTZ R10, R162, R11, !PT ;  /* 0x0000000ba20a7209 */ /* 0x000fc40007810000 */
[----:B------:R-:W-:Y:S01]  /*54b0*/  ISETP.LT.OR P3, PT, R12, 0x39, P3 ;  /* 0x000000390c00780c */ /* 0x000fe20001f61670 */
[--C-:B------:R-:W-:Y:S01]  /*54c0*/  FFMA.FTZ R153, R153, UR37, -R20.reuse ;  /* 0x0000002599997c23 */ /* 0x100fe20008010814 */
[----:B------:R-:W-:Y:S01]  /*54d0*/  FMNMX.FTZ R11, R163, R10, !PT ;  /* 0x0000000aa30b7209 */ /* 0x000fe20007810000 */
[--C-:B------:R-:W-:Y:S01]  /*54e0*/  FFMA.FTZ R152, R165, UR37, -R20.reuse ;  /* 0x00000025a5987c23 */ /* 0x100fe20008010814 */
[----:B------:R-:W-:Y:S01]  /*54f0*/  FSEL R179, R179, -INF , !P6 ;  /* 0xff800000b3b37808 */ /* 0x000fe20007000000 */
[--C-:B------:R-:W-:Y:S01]  /*5500*/  FFMA.FTZ R165, R169, UR37, -R20.reuse ;  /* 0x00000025a9a57c23 */ /* 0x100fe20008010814 */
[----:B------:R-:W-:Y:S01]  /*5510*/  FMNMX.FTZ R10, R166, R11, !PT ;  /* 0x0000000ba60a7209 */ /* 0x000fe20007810000 */
[--C-:B------:R-:W-:Y:S01]  /*5520*/  FFMA.FTZ R11, R13, UR37, -R20.reuse ;  /* 0x000000250d0b7c23 */ /* 0x100fe20008010814 */
[----:B------:R-:W-:Y:S01]  /*5530*/  ISETP.LT.OR P2, PT, R12, 0x3a, P2 ;  /* 0x0000003a0c00780c */ /* 0x000fe20001741670 */
[--C-:B------:R-:W-:Y:S01]  /*5540*/  FFMA.FTZ R12, R157, UR37, -R20.reuse ;  /* 0x000000259d0c7c23 */ /* 0x100fe20008010814 */
[----:B------:R-:W-:Y:S01]  /*5550*/  FMNMX.FTZ R13, R167, R10, !PT ;  /* 0x0000000aa70d7209 */ /* 0x000fe20007810000 */
[--C-:B------:R-:W-:Y:S01]  /*5560*/  FFMA.FTZ R21, R164, UR37, -R20.reuse ;  /* 0x00000025a4157c23 */ /* 0x100fe20008010814 */
[----:B------:R-:W-:Y:S01]  /*5570*/  FSEL R182, R182, -INF , !P3 ;  /* 0xff800000b6b67808 */ /* 0x000fe20005800000 */
[--C-:B------:R-:W-:Y:S01]  /*5580*/  FFMA.FTZ R164, R177, UR37, -R20.reuse ;  /* 0x00000025b1a47c23 */ /* 0x100fe20008010814 */
[----:B------:R-:W-:Y:S01]  /*5590*/  FMNMX.FTZ R10, R170, R13, !PT ;  /* 0x0000000daa0a7209 */ /* 0x000fe20007810000 */
[----:B------:R-:W-:Y:S01]  /*55a0*/  FFMA.FTZ R181, R181, UR37, -R20 ;  /* 0x00000025b5b57c23 */ /* 0x000fe20008010814 */
[----:B------:R-:W-:Y:S01]  /*55b0*/  FSEL R183, R183, -INF , !P2 ;  /* 0xff800000b7b77808 */ /* 0x000fe20005000000 */
[----:B------:R-:W-:Y:S01]  /*55c0*/  MUFU.EX2 R11, R11 ;  /* 0x0000000b000b7308 */ /* 0x000fe20000000800 */
[----:B------:R-:W-:-:S04]  /*55d0*/  FMNMX.FTZ R13, R171, R10, !PT ;  /* 0x0000000aab0d7209 */ /* 0x000fc80007810000 */
[----:B------:R-:W-:Y:S01]  /*55e0*/  FMNMX.FTZ R14, R174, R13, !PT ;  /* 0x0000000dae0e7209 */ /* 0x000fe20007810000 */
[----:B------:R-:W-:-:S01]  /*55f0*/  FFMA.FTZ R13, R156, UR37, -R20 ;  /* 0x000000259c0d7c23 */ /* 0x000fc20008010814 */
[----:B------:R-:W-:Y:S01]  /*5600*/  FFMA.FTZ R156, R160, UR37, -R20 ;  /* 0x00000025a09c7c23 */ /* 0x000fe20008010814 */
[----:B------:R0:W-:Y:S01]  /*5610*/  MUFU.EX2 R10, R153 ;  /* 0x00000099000a7308 */ /* 0x0001e20000000800 */
[----:B------:R-:W-:-:S04]  /*5620*/  FMNMX.FTZ R15, R175, R14, !PT ;  /* 0x0000000eaf0f7209 */ /* 0x000fc80007810000 */
[----:B------:R-:W-:-:S03]  /*5630*/  FMNMX.FTZ R14, R178, R15, !PT ;  /* 0x0000000fb20e7209 */ /* 0x000fc60007810000 */
[----:B------:R-:W-:Y:S01]  /*5640*/  MUFU.EX2 R13, R13 ;  /* 0x0000000d000d7308 */ /* 0x000fe20000000800 */
[----:B------:R-:W-:Y:S01]  /*5650*/  FMNMX.FTZ R15, R179, R14, !PT ;  /* 0x0000000eb30f7209 */ /* 0x000fe20007810000 */
[----:B0-----:R-:W-:-:S03]  /*5660*/  FFMA.FTZ R153, R168, UR37, -R20 ;  /* 0x00000025a8997c23 */ /* 0x001fc60008010814 */
[----:B------:R-:W-:Y:S01]  /*5670*/  FMNMX.FTZ R14, R182, R15, !PT ;  /* 0x0000000fb60e7209 */ /* 0x000fe20007810000 */
[----:B------:R-:W-:-:S01]  /*5680*/  FFMA.FTZ R15, R161, UR37, -R20 ;  /* 0x00000025a10f7c23 */ /* 0x000fc20008010814 */
[----:B------:R-:W-:Y:S01]  /*5690*/  FFMA.FTZ R161, R176, UR37, -R20 ;  /* 0x00000025b0a17c23 */ /* 0x000fe20008010814 */
[----:B------:R-:W-:Y:S01]  /*56a0*/  MUFU.EX2 R12, R12 ;  /* 0x0000000c000c7308 */ /* 0x000fe20000000800 */
[----:B------:R-:W-:-:S05]  /*56b0*/  FMNMX.FTZ R157, R183, R14, !PT ;  /* 0x0000000eb79d7209 */ /* 0x000fca0007810000 */
[----:B------:R-:W0:Y:S02]  /*56c0*/  SHFL.BFLY PT, R160, R157, 0x2, 0x1f ;  /* 0x0c401f009da07f89 */ /* 0x000e2400000e0000 */
[----:B------:R-:W-:Y:S08]  /*56d0*/  MUFU.EX2 R14, R156 ;  /* 0x0000009c000e7308 */ /* 0x000ff00000000800 */
[----:B------:R1:W-:Y:S08]  /*56e0*/  MUFU.EX2 R156, R165 ;  /* 0x000000a5009c7308 */ /* 0x0003f00000000800 */
[----:B------:R-:W-:Y:S01]  /*56f0*/  MUFU.EX2 R15, R15 ;  /* 0x0000000f000f7308 */ /* 0x000fe20000000800 */
[----:B-1----:R-:W-:-:S01]  /*5700*/  FFMA.FTZ R165, R180, UR37, -R20 ;  /* 0x00000025b4a57c23 */ /* 0x002fc20008010814 */
[----:B0-----:R-:W-:Y:S01]  /*5710*/  FMNMX.FTZ R168, R157, R160, !PT ;  /* 0x000000a09da87209 */ /* 0x001fe20007810000 */
[----:B------:R-:W-:-:S01]  /*5720*/  FFMA.FTZ R157, R172, UR37, -R20 ;  /* 0x00000025ac9d7c23 */ /* 0x000fc20008010814 */
[----:B------:R-:W-:Y:S01]  /*5730*/  FFMA.FTZ R160, R173, UR37, -R20 ;  /* 0x00000025ada07c23 */ /* 0x000fe20008010814 */
[----:B------:R-:W-:-:S03]  /*5740*/  FSEL R173, R9, RZ, P4 ;  /* 0x000000ff09ad7208 */ /* 0x000fc60002000000 */
[----:B------:R-:W-:Y:S01]  /*5750*/  MUFU.EX2 R21, R21 ;  /* 0x0000001500157308 */ /* 0x000fe20000000800 */
[----:B------:R-:W0:Y:S01]  /*5760*/  SHFL.BFLY PT, R169, R168, 0x1, 0x1f ;  /* 0x0c201f00a8a97f89 */ /* 0x000e2200000e0000 */
[----:B------:R-:W-:-:S04]  /*5770*/  FADD.FTZ R173, -R173, R4 ;  /* 0x00000004adad7221 */ /* 0x000fc80000010100 */
[----:B------:R-:W-:Y:S02]  /*5780*/  FMUL.FTZ R172, R173, UR37 ;  /* 0x00000025adac7c20 */ /* 0x000fe40008410000 */
[----:B------:R-:W-:Y:S08]  /*5790*/  MUFU.EX2 R152, R152 ;  /* 0x0000009800987308 */ /* 0x000ff00000000800 */
[----:B------:R-:W1:Y:S01]  /*57a0*/  MUFU.EX2 R172, R172 ;  /* 0x000000ac00ac7308 */ /* 0x000e620000000800 */
[----:B0-----:R-:W-:Y:S01]  /*57b0*/  FMNMX.FTZ R20, R168, R169, !PT ;  /* 0x000000a9a8147209 */ /* 0x001fe20007810000 */
[----:B------:R-:W-:-:S06]  /*57c0*/  IMAD.U32 R169, RZ, RZ, UR37 ;  /* 0x00000025ffa97e24 */ /* 0x000fcc000f8e00ff */
[----:B------:R-:W-:Y:S01]  /*57d0*/  MUFU.EX2 R153, R153 ;  /* 0x0000009900997308 */ /* 0x000fe20000000800 */
[C---:B------:R-:W-:Y:S01]  /*57e0*/  FSETP.NEU.FTZ.AND P2, PT, R20.reuse, -INF , PT ;  /* 0xff8000001400780b */ /* 0x040fe20003f5d000 */
[----:B------:R-:W-:-:S03]  /*57f0*/  FFMA.FTZ R168, R20, R169, -8 ;  /* 0xc100000014a87423 */ /* 0x000fc600000100a9 */
[----:B------:R-:W-:Y:S02]  /*5800*/  FSEL R176, R20, RZ, P2 ;  /* 0x000000ff14b07208 */ /* 0x000fe40001000000 */
[----:B------:R-:W-:Y:S01]  /*5810*/  FSEL R168, R168, RZ, P2 ;  /* 0x000000ffa8a87208 */ /* 0x000fe20001000000 */
[----:B------:R-:W-:Y:S02]  /*5820*/  MUFU.EX2 R157, R157 ;  /* 0x0000009d009d7308 */ /* 0x000fe40000000800 */
[----:B------:R-:W-:-:S02]  /*5830*/  FADD.FTZ R176, -R176, R5 ;  /* 0x00000005b0b07221 */ /* 0x000fc40000010100 */
[--C-:B------:R-:W-:Y:S01]  /*5840*/  FFMA.FTZ R154, R154, UR37, -R168.reuse ;  /* 0x000000259a9a7c23 */ /* 0x100fe200080108a8 */
[----:B------:R-:W-:-:S01]  /*5850*/  FFMA.FTZ R155, R155, UR37, -R168 ;  /* 0x000000259b9b7c23 */ /* 0x000fc200080108a8 */
[----:B------:R-:W-:Y:S01]  /*5860*/  FMUL.FTZ R5, R176, UR37 ;  /* 0x00000025b0057c20 */ /* 0x000fe20008410000 */
[----:B------:R-:W-:-:S01]  /*5870*/  FFMA.FTZ R158, R158, UR37, -R168 ;  /* 0x000000259e9e7c23 */ /* 0x000fc200080108a8 */
[--C-:B------:R-:W-:Y:S01]  /*5880*/  FFMA.FTZ R159, R159, UR37, -R168.reuse ;  /* 0x000000259f9f7c23 */ /* 0x100fe200080108a8 */
[----:B------:R-:W-:-:S01]  /*5890*/  FFMA.FTZ R162, R162, UR37, -R168 ;  /* 0x00000025a2a27c23 */ /* 0x000fc200080108a8 */
[----:B------:R-:W-:Y:S01]  /*58a0*/  MUFU.EX2 R154, R154 ;  /* 0x0000009a009a7308 */ /* 0x000fe20000000800 */
[----:B------:R-:W-:-:S01]  /*58b0*/  FFMA.FTZ R163, R163, UR37, -R168 ;  /* 0x00000025a3a37c23 */ /* 0x000fc200080108a8 */
[--C-:B------:R-:W-:Y:S01]  /*58c0*/  FFMA.FTZ R176, R167, UR37, -R168.reuse ;  /* 0x00000025a7b07c23 */ /* 0x100fe200080108a8 */
[----:B------:R-:W-:-:S01]  /*58d0*/  FFMA.FTZ R167, R171, UR37, -R168 ;  /* 0x00000025aba77c23 */ /* 0x000fc200080108a8 */
[----:B-1----:R-:W-:Y:S01]  /*58e0*/  FFMA.FTZ R171, R172, R0, R11 ;  /* 0x00000000acab7223 */ /* 0x002fe2000001000b */
[----:B------:R-:W-:-:S01]  /*58f0*/  FFMA.FTZ R169, R166, UR37, -R168 ;  /* 0x00000025a6a97c23 */ /* 0x000fc200080108a8 */
[--C-:B------:R-:W-:Y:S01]  /*5900*/  FFMA.FTZ R166, R170, UR37, -R168.reuse ;  /* 0x00000025aaa67c23 */ /* 0x100fe200080108a8 */
[----:B------:R-:W-:-:S01]  /*5910*/  FFMA.FTZ R174, R174, UR37, -R168 ;  /* 0x00000025aeae7c23 */ /* 0x000fc200080108a8 */
[----:B------:R-:W0:Y:S01]  /*5920*/  MUFU.EX2 R5, R5 ;  /* 0x0000000500057308 */ /* 0x000e220000000800 */
[----:B------:R-:W-:-:S01]  /*5930*/  FADD.FTZ R170, R10, R171 ;  /* 0x000000ab0aaa7221 */ /* 0x000fc20000010000 */
[--C-:B------:R-:W-:Y:S01]  /*5940*/  FFMA.FTZ R175, R175, UR37, -R168.reuse ;  /* 0x00000025afaf7c23 */ /* 0x100fe200080108a8 */
[----:B------:R-:W-:-:S01]  /*5950*/  FFMA.FTZ R178, R178, UR37, -R168 ;  /* 0x00000025b2b27c23 */ /* 0x000fc200080108a8 */
[----:B------:R-:W-:Y:S01]  /*5960*/  FFMA.FTZ R179, R179, UR37, -R168 ;  /* 0x00000025b3b37c23 */ /* 0x000fe200080108a8 */
[----:B------:R-:W-:-:S01]  /*5970*/  FADD.FTZ R171, R13, R170 ;  /* 0x000000aa0dab7221 */ /* 0x000fc20000010000 */
[--C-:B------:R-:W-:Y:S01]  /*5980*/  FFMA.FTZ R182, R182, UR37, -R168.reuse ;  /* 0x00000025b6b67c23 */ /* 0x100fe200080108a8 */
[----:B------:R-:W-:-:S01]  /*5990*/  FFMA.FTZ R168, R183, UR37, -R168 ;  /* 0x00000025b7a87c23 */ /* 0x000fc200080108a8 */
[----:B------:R-:W1:Y:S01]  /*59a0*/  MUFU.EX2 R155, R155 ;  /* 0x0000009b009b7308 */ /* 0x000e620000000800 */
[----:B------:R-:W-:-:S07]  /*59b0*/  FADD.FTZ R171, R12, R171 ;  /* 0x000000ab0cab7221 */ /* 0x000fce0000010000 */
[----:B------:R-:W2:Y:S01]  /*59c0*/  MUFU.EX2 R158, R158 ;  /* 0x0000009e009e7308 */ /* 0x000ea20000000800 */
[----:B0-----:R-:W-:-:S07]  /*59d0*/  FFMA.FTZ R0, R5, R3, R154 ;  /* 0x0000000305007223 */ /* 0x001fce000001009a */
[----:B------:R-:W0:Y:S01]  /*59e0*/  MUFU.EX2 R159, R159 ;  /* 0x0000009f009f7308 */ /* 0x000e220000000800 */
[----:B-1----:R-:W-:-:S07]  /*59f0*/  FADD.FTZ R3, R155, R0 ;  /* 0x000000009b037221 */ /* 0x002fce0000010000 */
[----:B------:R-:W1:Y:S01]  /*5a00*/  MUFU.EX2 R162, R162 ;  /* 0x000000a200a27308 */ /* 0x000e620000000800 */
[----:B--2---:R-:W-:-:S07]  /*5a10*/  FADD.FTZ R0, R158, R3 ;  /* 0x000000039e007221 */ /* 0x004fce0000010000 */
[----:B------:R-:W2:Y:S01]  /*5a20*/  MUFU.EX2 R163, R163 ;  /* 0x000000a300a37308 */ /* 0x000ea20000000800 */
[----:B0-----:R-:W-:-:S01]  /*5a30*/  FADD.FTZ R3, R159, R0 ;  /* 0x000000009f037221 */ /* 0x001fc20000010000 */
[----:B------:R-:W-:-:S04]  /*5a40*/  FADD.FTZ R0, R14, R171 ;  /* 0x000000ab0e007221 */ /* 0x000fc80000010000 */
[----:B------:R-:W-:Y:S02]  /*5a50*/  FADD.FTZ R0, R15, R0 ;  /* 0x000000000f007221 */ /* 0x000fe40000010000 */
[----:B------:R-:W0:Y:S01]  /*5a60*/  MUFU.EX2 R169, R169 ;  /* 0x000000a900a97308 */ /* 0x000e220000000800 */
[----:B-1----:R-:W-:-:S01]  /*5a70*/  FADD.FTZ R170, R162, R3 ;  /* 0x00000003a2aa7221 */ /* 0x002fc20000010000 */
[----:B------:R-:W-:-:S04]  /*5a80*/  FADD.FTZ R3, R21, R0 ;  /* 0x0000000015037221 */ /* 0x000fc80000010000 */
[----:B------:R-:W-:Y:S02]  /*5a90*/  FADD.FTZ R0, R152, R3 ;  /* 0x0000000398007221 */ /* 0x000fe40000010000 */
[----:B------:R-:W1:Y:S01]  /*5aa0*/  MUFU.EX2 R176, R176 ;  /* 0x000000b000b07308 */ /* 0x000e620000000800 */
[----:B--2---:R-:W-:-:S01]  /*5ab0*/  FADD.FTZ R170, R163, R170 ;  /* 0x000000aaa3aa7221 */ /* 0x004fc20000010000 */
[----:B------:R-:W-:-:S06]  /*5ac0*/  FADD.FTZ R3, R153, R0 ;  /* 0x0000000099037221 */ /* 0x000fcc0000010000 */
[----:B------:R-:W2:Y:S01]  /*5ad0*/  MUFU.EX2 R166, R166 ;  /* 0x000000a600a67308 */ /* 0x000ea20000000800 */
[----:B0-----:R-:W-:-:S01]  /*5ae0*/  FADD.FTZ R171, R169, R170 ;  /* 0x000000aaa9ab7221 */ /* 0x001fc20000010000 */
[----:B------:R-:W-:-:S04]  /*5af0*/  FADD.FTZ R170, R156, R3 ;  /* 0x000000039caa7221 */ /* 0x000fc80000010000 */
[----:B------:R-:W-:Y:S02]  /*5b00*/  FADD.FTZ R3, R157, R170 ;  /* 0x000000aa9d037221 */ /* 0x000fe40000010000 */
        /* <DEDUP_REMOVED lines=24> */
[----:B-1----:R-:W-:-:S03]  /*5c90*/  FADD.FTZ R0, R4, R3 ;  /* 0x0000000304007221 */ /* 0x002fc60000010000 */
[----:B--2---:R-:W-:Y:S01]  /*5ca0*/  FADD.FTZ R3, R168, R170 ;  /* 0x000000aaa8037221 */ /* 0x004fe20000010000 */
[----:B------:R-:W-:Y:S06]  /*5cb0*/  @!P0 BRA `(.L_x_890) ;  /* 0x0000000000048947 */ /* 0x000fec0003800000 */
[----:B------:R-:W-:Y:S01]  /*5cc0*/  BPT.TRAP 0x1 ;  /* 0x000000040000795c */ /* 0x000fe20000300000 */
.L_x_890:
[----:B------:R-:W-:Y:S01]  /*5cd0*/  ULEA UR6, UR52, UR41, 0x3 ;  /* 0x0000002934067291 */ /* 0x000fe2000f8e183f */
[----:B------:R-:W-:Y:S01]  /*5ce0*/  ISETP.GT.AND P2, PT, R6, UR58, PT ;  /* 0x0000003a06007c0c */ /* 0x000fe2000bf44270 */
[----:B------:R-:W-:Y:S01]  /*5cf0*/  UMOV UR46, UR56 ;  /* 0x00000038002e7c82 */ /* 0x000fe20008000000 */
[----:B------:R-:W-:Y:S01]  /*5d00*/  F2FP.SATFINITE.E4M3.F32.PACK_AB_MERGE_C R12, R12, R13, RZ ;  /* 0x0000000d0c0c723e */ /* 0x000fe200048070ff */
[----:B------:R-:W-:Y:S01]  /*5d10*/  UIADD3 UR6, UR6, 0x28460, URZ ;  /* 0x0002846006067890 */ /* 0x000fe2000fffe03f */
[----:B------:R-:W-:Y:S01]  /*5d20*/  F2FP.SATFINITE.E4M3.F32.PACK_AB_MERGE_C R21, R152, R21, RZ ;  /* 0x000000159815723e */ /* 0x000fe200048070ff */
[----:B------:R-:W-:Y:S01]  /*5d30*/  UMOV UR52, UR57 ;  /* 0x0000003900347c82 */ /* 0x000fe20008000000 */
[----:B------:R-:W-:Y:S01]  /*5d40*/  F2FP.SATFINITE.E4M3.F32.PACK_AB_MERGE_C R4, R4, R165, RZ ;  /* 0x000000a50404723e */ /* 0x000fe200048070ff */
[----:B------:R-:W-:Y:S01]  /*5d50*/  UPRMT UR6, UR40, 0x654, UR6 ;  /* 0x0000065428067896 */ /* 0x000fe20008000006 */
        /* <DEDUP_REMOVED lines=9> */
[----:B------:R-:W-:Y:S01]  /*5df0*/  SYNCS.ARRIVE.TRANS64.RED.A1T0 RZ, [UR6], RZ ;  /* 0x000000ffffff79a7 */ /* 0x000fe20008100406 */
        /* <DEDUP_REMOVED lines=69> */
[----:B------:R-:W-:Y:S01]  /*6250*/  F2FP.SATFINITE.E4M3.F32.PACK_AB_MERGE_C R184, R156, R153, R157 ;  /* 0x000000999cb8723e */ /* 0x000fe2000480709d */
[----:B------:R-:W-:Y:S01]  /*6260*/  FMUL.FTZ R32, R32, R172 ;  /* 0x000000ac20207220 */ /* 0x000fe20000410000 */
[----:B------:R-:W-:Y:S01]  /*6270*/  F2FP.SATFINITE.E4M3.F32.PACK_AB_MERGE_C R185, R167, R166, R13 ;  /* 0x000000a6a7b9723e */ /* 0x000fe2000480700d */
[-C--:B------:R-:W-:Y:S01]  /*6280*/  FMUL.FTZ R33, R33, R172.reuse ;  /* 0x000000ac21217220 */ /* 0x080fe20000410000 */
        /* <DEDUP_REMOVED lines=59> */
[----:B------:R-:W-:-:S02]  /*6640*/  VIADD R6, R6, 0xffffffff ;  /* 0xffffffff06067836 */ /* 0x000fc40000000000 */
[----:B------:R-:W-:Y:S02]  /*6650*/  IMAD.MOV.U32 R5, RZ, RZ, R20 ;  /* 0x000000ffff057224 */ /* 0x000fe400078e0014 */
[----:B------:R-:W-:Y:S01]  /*6660*/  IMAD.MOV.U32 R4, RZ, RZ, R9 ;  /* 0x000000ffff047224 */ /* 0x000fe200078e0009 */
[----:B------:R-:W-:Y:S06]  /*6670*/  @P2 BRA `(.L_x_891) ;  /* 0xffffffd800fc2947 */ /* 0x000fec000383ffff */
[----:B------:R-:W-:Y:S01]  /*6680*/  IMAD.MOV.U32 R5, RZ, RZ, R20 ;  /* 0x000000ffff057224 */ /* 0x000fe200078e0014 */
[----:B------:R-:W-:Y:S01]  /*6690*/  UMOV UR52, UR57 ;  /* 0x0000003900347c82 */ /* 0x000fe20008000000 */
[----:B------:R-:W-:Y:S01]  /*66a0*/  IMAD.MOV.U32 R4, RZ, RZ, R9 ;  /* 0x000000ffff047224 */ /* 0x000fe200078e0009 */
[----:B------:R-:W-:-:S06]  /*66b0*/  UMOV UR46, UR56 ;  /* 0x00000038002e7c82 */ /* 0x000fcc0008000000 */
.L_x_873:
[----:B------:R-:W0:Y:S01]  /*66c0*/  LDC R9, c[0x0][0x448] ;  /* 0x00011200ff097b82 */ /* 0x000e220000000800 */
[----:B------:R-:W-:Y:S01]  /*66d0*/  UIADD3 UR6, UR36, 0x7f, URZ ;  /* 0x0000007f24067890 */ /* 0x000fe2000fffe03f */
[----:B------:R-:W-:-:S05]  /*66e0*/  IADD3 R11, -R7, 0x1, RZ ;  /* 0x00000001070b7810 */ /* 0x000fca0007ffe1ff */
[----:B------:R-:W-:Y:S01]  /*66f0*/  IMAD.U32 R7, RZ, RZ, UR6 ;  /* 0x00000006ff077e24 */ /* 0x000fe2000f8e00ff */
[----:B------:R-:W1:Y:S01]  /*6700*/  LDC R12, c[0x0][0x9e4] ;  /* 0x00027900ff0c7b82 */ /* 0x000e620000000800 */
[----:B------:R-:W-:Y:S01]  /*6710*/  IMAD R8, R8, UR44, R11 ;  /* 0x0000002c08087c24 */ /* 0x000fe2000f8e020b */
[----:B0-----:R-:W-:Y:S02]  /*6720*/  ISETP.NE.AND P5, PT, R9, 0x1, PT ;  /* 0x000000010900780c */ /* 0x001fe40003fa5270 */
[----:B-1----:R-:W-:-:S11]  /*6730*/  ISETP.GE.AND P6, PT, R12, 0x1, PT ;  /* 0x000000010c00780c */ /* 0x002fd60003fc6270 */
[----:B------:R-:W0:Y:S08]  /*6740*/  @P5 LDC R9, c[0x0][0x44c] ;  /* 0x00011300ff095b82 */ /* 0x000e300000000800 */
[----:B------:R-:W1:Y:S01]  /*6750*/  @P5 LDC R10, c[0x0][0x450] ;  /* 0x00011400ff0a5b82 */ /* 0x000e620000000800 */
[----:B0-----:R-:W-:-:S05]  /*6760*/  @P5 IMAD.HI.U32 R9, R9, UR6, RZ ;  /* 0x0000000609095c27 */ /* 0x001fca000f8e00ff */
[----:B-1----:R-:W-:-:S05]  /*6770*/  @P5 SHF.R.U32.HI R7, RZ, R10, R9 ;  /* 0x0000000aff075219 */ /* 0x002fca0000011609 */
[----:B------:R-:W-:-:S04]  /*6780*/  IMAD.IADD R7, R8, 0x1, R7 ;  /* 0x0000000108077824 */ /* 0x000fc800078e0207 */
[----:B------:R-:W-:Y:S01]  /*6790*/  VIADD R8, R7, -UR54 ;  /* 0x8000003607087c36 */ /* 0x000fe20008000000 */
[----:B------:R-:W-:Y:S06]  /*67a0*/  @!P6 BRA `(.L_x_892) ;  /* 0x00000000003ce947 */ /* 0x000fec0003800000 */
[----:B------:R-:W-:-:S13]  /*67b0*/  ISETP.GT.AND P2, PT, R7, -0x1, PT ;  /* 0xffffffff0700780c */ /* 0x000fda0003f44270 */
[----:B------:R-:W-:Y:S05]  /*67c0*/  @P2 BRA `(.L_x_893) ;  /* 0x00000000001c2947 */ /* 0x000fea0003800000 */
[----:B------:R-:W-:Y:S02]  /*67d0*/  ISETP.NE.AND P2, PT, R12, 0x1, PT ;  /* 0x000000010c00780c */ /* 0x000fe40003f45270 */
[----:B------:R-:W-:-:S11]  /*67e0*/  LOP3.LUT R7, RZ, R7, RZ, 0x33, !PT ;  /* 0x00000007ff077212 */ /* 0x000fd600078e33ff */
[----:B------:R-:W0:Y:S02]  /*67f0*/  @P2 LDC.64 R10, c[0x0][0x9e8] ;  /* 0x00027a00ff0a2b82 */ /* 0x000e240000000a00 */
[----:B0-----:R-:W-:-:S05]  /*6800*/  @P2 IMAD.HI.U32 R10, R7, R10, RZ ;  /* 0x0000000a070a2227 */ /* 0x001fca00078e00ff */
[----:B------:R-:W-:-:S04]  /*6810*/  @P2 SHF.R.U32.HI R7, RZ, R11, R10 ;  /* 0x0000000bff072219 */ /* 0x000fc8000001160a */
[----:B------:R-:W-:Y:S01]  /*6820*/  LOP3.LUT R7, RZ, R7, RZ, 0x33, !PT ;  /* 0x00000007ff077212 */ /* 0x000fe200078e33ff */
[----:B------:R-:W-:Y:S06]  /*6830*/  BRA `(.L_x_894) ;  /* 0x0000000000107947 */ /* 0x000fec0003800000 */
.L_x_893:
[----:B------:R-:W-:-:S13]  /*6840*/  ISETP.NE.AND P2, PT, R12, 0x1, PT ;  /* 0x000000010c00780c */ /* 0x000fda0003f45270 */
[----:B------:R-:W0:Y:S02]  /*6850*/  @P2 LDC.64 R10, c[0x0][0x9e8] ;  /* 0x00027a00ff0a2b82 */ /* 0x000e240000000a00 */
[----:B0-----:R-:W-:-:S05]  /*6860*/  @P2 IMAD.HI.U32 R10, R7, R10, RZ ;  /* 0x0000000a070a2227 */ /* 0x001fca00078e00ff */
[----:B------:R-:W-:-:S07]  /*6870*/  @P2 SHF.R.U32.HI R7, RZ, R11, R10 ;  /* 0x0000000bff072219 */ /* 0x000fce000001160a */
.L_x_894:
[----:B------:R-:W-:-:S05]  /*6880*/  IMAD R7, R7, R12, RZ ;  /* 0x0000000c07077224 */ /* 0x000fca00078e02ff */
[----:B------:R-:W-:-:S07]  /*6890*/  VIMNMX R8, R8, R7, !PT ;  /* 0x0000000708087248 */ /* 0x000fce0007fe0100 */
.L_x_892:
[----:B------:R-:W-:-:S05]  /*68a0*/  VIADD R8, R8, 0x3f ;  /* 0x0000003f08087836 */ /* 0x000fca0000000000 */
[----:B------:R-:W-:-:S04]  /*68b0*/  SHF.R.S32.HI R7, RZ, 0x1f, R8 ;  /* 0x0000001fff077819 */ /* 0x000fc80000011408 */
[----:B------:R-:W-:-:S04]  /*68c0*/  LEA.HI R7, R7, R8, RZ, 0x6 ;  /* 0x0000000807077211 */ /* 0x000fc800078f30ff */
[----:B------:R-:W-:-:S04]  /*68d0*/  SHF.R.S32.HI R7, RZ, 0x6, R7 ;  /* 0x00000006ff077819 */ /* 0x000fc80000011407 */
[----:B------:R-:W-:-:S04]  /*68e0*/  VIMNMX R7, R7, UR39, !PT ;  /* 0x0000002707077c48 */ /* 0x000fc8000ffe0100 */
[----:B------:R-:W-:-:S13]  /*68f0*/  ISETP.GE.AND P2, PT, R6, R7, PT ;  /* 0x000000070600720c */ /* 0x000fda0003f46270 */
[----:B------:R-:W-:Y:S05]  /*6900*/  @!P2 BRA `(.L_x_895) ;  /* 0x000000180060a947 */ /* 0x000fea0003800000 */
[----:B------:R-:W-:Y:S01]  /*6910*/  IMAD.MOV.U32 R8, RZ, RZ, R5 ;  /* 0x000000ffff087224 */ /* 0x000fe200078e0005 */
[----:B------:R-:W-:Y:S01]  /*6920*/  UMOV UR54, UR46 ;  /* 0x0000002e00367c82 */ /* 0x000fe20008000000 */
[----:B------:R-:W-:Y:S01]  /*6930*/  IMAD.MOV.U32 R9, RZ, RZ, R4 ;  /* 0x000000ffff097224 */ /* 0x000fe200078e0004 */
[----:B------:R-:W-:-:S06]  /*6940*/  UMOV UR53, UR52 ;  /* 0x0000003400357c82 */ /* 0x000fcc0008000000 */
.L_x_905:
[----:B------:R-:W-:Y:S01]  /*6950*/  ISETP.NE.AND P2, PT, RZ, UR43, PT ;  /* 0x0000002bff007c0c */ /* 0x000fe2000bf45270 */
[----:B------:R-:W-:-:S04]  /*6960*/  UISETP.NE.AND UP0, UPT, UR53, 0x1, UPT ;  /* 0x000000013500788c */ /* 0x000fc8000bf05270 */
[----:B------:R-:W-:-:S04]  /*6970*/  USEL UR46, URZ, 0x1, UP0 ;  /* 0x000000013f2e7887 */ /* 0x000fc80008000000 */
[----:B------:R-:W-:-:S04]  /*6980*/  ULOP3.LUT UR46, UR54, UR46, URZ, 0x3c, !UPT ;  /* 0x0000002e362e7292 */ /* 0x000fc8000f8e3c3f */
[----:B------:R-:W-:Y:S08]  /*6990*/  @P2 BRA `(.L_x_896) ;  /* 0x0000000000382947 */ /* 0x000ff00003800000 */
[----:B------:R-:W-:Y:S05]  /*69a0*/  @!P0 BRA `(.L_x_897) ;  /* 0x0000000000048947 */ /* 0x000fea0003800000 */
[----:B------:R-:W-:Y:S01]  /*69b0*/  BPT.TRAP 0x1 ;  /* 0x000000040000795c */ /* 0x000fe20000300000 */
.L_x_897:
        /* <DEDUP_REMOVED lines=9> */
.L_x_898:
[----:B-1----:R-:W-:Y:S05]  /*6a50*/  @P3 BRA `(.L_x_896) ;  /* 0x0000000000083947 */ /* 0x002fea0003800000 */
[----:B------:R-:W1:Y:S02]  /*6a60*/  SYNCS.PHASECHK.TRANS64.TRYWAIT P3, [UR6+0x28430], R4 ;  /* 0x02843004ff0075a7 */ /* 0x000e640008060146 */
[----:B-1----:R-:W-:Y:S05]  /*6a70*/  @!P3 BRA `(.L_x_899) ;  /* 0x000000c4009cb947 */ /* 0x002fea0003800000 */
.L_x_896:
        /* <DEDUP_REMOVED lines=50> */
.L_x_901:
[----:B------:R-:W-:Y:S01]  /*6da0*/  ULEA UR6, UR53, UR41, 0x3 ;  /* 0x0000002935067291 */ /* 0x000fe2000f8e183f */
[----:B------:R-:W-:-:S05]  /*6db0*/  IMAD.U32 R4, RZ, RZ, UR54 ;  /* 0x00000036ff047e24 */ /* 0x000fca000f8e00ff */
[----:B------:R-:W-:-:S04]  /*6dc0*/  SHF.L.U32 R4, R4, 0x1f, RZ ;  /* 0x0000001f04047819 */ /* 0x000fc800000006ff */
[----:B------:R0:W1:Y:S01]  /*6dd0*/  SYNCS.PHASECHK.TRANS64.TRYWAIT P2, [UR6+0x28450], R4 ;  /* 0x02845004ff0075a7 */ /* 0x0000620008040146 */
[----:B------:R-:W-:Y:S05]  /*6de0*/  @!P0 BRA `(.L_x_902) ;  /* 0x0000000000048947 */ /* 0x000fea0003800000 */
[----:B------:R-:W-:Y:S01]  /*6df0*/  BPT.TRAP 0x1 ;  /* 0x000000040000795c */ /* 0x000fe20000300000 */
.L_x_902:
[----:B-1----:R-:W-:Y:S05]  /*6e00*/  @P2 BRA `(.L_x_900) ;  /* 0x0000000000082947 */ /* 0x002fea0003800000 */
[----:B------:R-:W1:Y:S02]  /*6e10*/  SYNCS.PHASECHK.TRANS64.TRYWAIT P2, [UR6+0x28450], R4 ;  /* 0x02845004ff0075a7 */ /* 0x000e640008040146 */
[----:B-1----:R-:W-:Y:S05]  /*6e20*/  @!P2 BRA `(.L_x_903) ;  /* 0x000000c000c8a947 */ /* 0x002fea0003800000 */
.L_x_900:
[----:B------:R-:W-:Y:S01]  /*6e30*/  UIADD3 UR6, UR41, 0x8000, URZ ;  /* 0x0000800029067890 */ /* 0x000fe2000fffe03f */
[----:B------:R-:W-:Y:S01]  /*6e40*/  WARPGROUP.ARRIVE ;  /* 0x00000000000079c5 */ /* 0x000fe20000000000 */
[----:B------:R-:W-:Y:S01]  /*6e50*/  UMOV UR7, 0x80000020 ;  /* 0x8000002000077882 */ /* 0x000fe20000000000 */
[----:B01----:R-:W-:Y:S01]  /*6e60*/  FMNMX.FTZ R4, R152, R9, !PT ;  /* 0x0000000998047209 */ /* 0x003fe20007810000 */
[----:B------:R-:W-:Y:S01]  /*6e70*/  USHF.R.U32.HI UR6, URZ, 0x4, UR6 ;  /* 0x000000043f067899 */ /* 0x000fe20008011606 */
[----:B------:R-:W-:Y:S01]  /*6e80*/  FMNMX.FTZ R10, R154, R8, !PT ;  /* 0x000000089a0a7209 */ /* 0x000fe20007810000 */
[----:B------:R-:W-:Y:S01]  /*6e90*/  IMAD.U32 R15, RZ, RZ, UR37 ;  /* 0x00000025ff0f7e24 */ /* 0x000fe2000f8e00ff */
[----:B------:R-:W-:Y:S01]  /*6ea0*/  FMNMX.FTZ R5, R153, R4, !PT ;  /* 0x0000000499057209 */ /* 0x000fe20007810000 */
[----:B------:R-:W-:Y:S01]  /*6eb0*/  ULOP3.LUT UR6, UR6, 0x3fff, URZ, 0xc0, !UPT ;  /* 0x00003fff06067892 */ /* 0x000fe2000f8ec03f */
[----:B------:R-:W-:Y:S01]  /*6ec0*/  FMNMX.FTZ R11, R155, R10, !PT ;  /* 0x0000000a9b0b7209 */ /* 0x000fe20007810000 */
[----:B------:R-:W0:Y:S01]  /*6ed0*/  S2R R202, SR_TID.X ;  /* 0x0000000000ca7919 */ /* 0x000e220000002100 */
[----:B------:R-:W-:Y:S01]  /*6ee0*/  FMNMX.FTZ R4, R156, R5, !PT ;  /* 0x000000059c047209 */ /* 0x000fe20007810000 */
[----:B------:R-:W-:Y:S01]  /*6ef0*/  ULOP3.LUT UR6, UR6, 0x10000, URZ, 0xfc, !UPT ;  /* 0x0001000006067892 */ /* 0x000fe2000f8efc3f */
[----:B------:R-:W-:-:S02]  /*6f00*/  FMNMX.FTZ R10, R158, R11, !PT ;  /* 0x0000000b9e0a7209 */ /* 0x000fc40007810000 */
[----:B------:R-:W-:Y:S01]  /*6f10*/  FMNMX.FTZ R5, R157, R4, !PT ;  /* 0x000000049d057209 */ /* 0x000fe20007810000 */
[----:B------:R-:W-:Y:S01]  /*6f20*/  ULEA UR6, UR53, UR6, 0xa ;  /* 0x0000000635067291 */ /* 0x000fe2000f8e503f */
[----:B------:R-:W-:Y:S02]  /*6f30*/  FMNMX.FTZ R11, R159, R10, !PT ;  /* 0x0000000a9f0b7209 */ /* 0x000fe40007810000 */
[----:B------:R-:W-:Y:S02]  /*6f40*/  FMNMX.FTZ R4, R160, R5, !PT ;  /* 0x00000005a0047209 */ /* 0x000fe40007810000 */
[----:B------:R-:W-:Y:S02]  /*6f50*/  FMNMX.FTZ R10, R162, R11, !PT ;  /* 0x0000000ba20a7209 */ /* 0x000fe40007810000 */
[----:B------:R-:W-:Y:S02]  /*6f60*/  FMNMX.FTZ R5, R161, R4, !PT ;  /* 0x00000004a1057209 */ /* 0x000fe40007810000 */
[----:B------:R-:W-:Y:S01]  /*6f70*/  QGMMA.64x256x32.F32.E4M3.E4M3 R24, R188, gdesc[UR4], R24, gsb0 ;  /* 0x03e00004bc187df3 */ /* 0x000fe20008000818 */
[----:B------:R-:W-:Y:S01]  /*6f80*/  FMNMX.FTZ R11, R163, R10, !PT ;  /* 0x0000000aa30b7209 */ /* 0x000fe20007810000 */
        /* <DEDUP_REMOVED lines=22> */
[----:B0-----:R-:W-:Y:S01]  /*70f0*/  SHF.R.U32.HI R202, RZ, 0x7, R202 ;  /* 0x00000007ffca7819 */ /* 0x001fe200000116ca */
[----:B------:R-:W0:Y:S04]  /*7100*/  SHFL.BFLY PT, R4, R11, 0x2, 0x1f ;  /* 0x0c401f000b047f89 */ /* 0x000e2800000e0000 */
[----:B------:R-:W1:Y:S01]  /*7110*/  SHFL.BFLY PT, R5, R10, 0x2, 0x1f ;  /* 0x0c401f000a057f89 */ /* 0x000e6200000e0000 */
[----:B0-----:R-:W-:Y:S02]  /*7120*/  FMNMX.FTZ R12, R11, R4, !PT ;  /* 0x000000040b0c7209 */ /* 0x001fe40007810000 */
[----:B-1----:R-:W-:-:S03]  /*7130*/  FMNMX.FTZ R13, R10, R5, !PT ;  /* 0x000000050a0d7209 */ /* 0x002fc60007810000 */
[----:B------:R-:W0:Y:S04]  /*7140*/  SHFL.BFLY PT, R5, R12, 0x1, 0x1f ;  /* 0x0c201f000c057f89 */ /* 0x000e2800000e0000 */
[----:B------:R-:W1:Y:S01]  /*7150*/  SHFL.BFLY PT, R14, R13, 0x1, 0x1f ;  /* 0x0c201f000d0e7f89 */ /* 0x000e6200000e0000 */
[----:B0-----:R-:W-:Y:S02]  /*7160*/  FMNMX.FTZ R4, R12, R5, !PT ;  /* 0x000000050c047209 */ /* 0x001fe40007810000 */
[----:B-1----:R-:W-:-:S03]  /*7170*/  FMNMX.FTZ R5, R13, R14, !PT ;  /* 0x0000000e0d057209 */ /* 0x002fc60007810000 */
[----:B------:R-:W-:Y:S02]  /*7180*/  FADD.FTZ R9, -R4, R9 ;  /* 0x0000000904097221 */ /* 0x000fe40000010100 */
[----:B------:R-:W-:-:S02]  /*7190*/  FADD.FTZ R8, -R5, R8 ;  /* 0x0000000805087221 */ /* 0x000fc40000010100 */
[----:B------:R-:W-:Y:S02]  /*71a0*/  FMUL.FTZ R9, R9, UR37 ;  /* 0x0000002509097c20 */ /* 0x000fe40008410000 */
[----:B------:R-:W-:-:S04]  /*71b0*/  FMUL.FTZ R8, R8, UR37 ;  /* 0x0000002508087c20 */ /* 0x000fc80008410000 */
[----:B------:R-:W-:Y:S08]  /*71c0*/  MUFU.EX2 R9, R9 ;  /* 0x0000000900097308 */ /* 0x000ff00000000800 */
[----:B------:R-:W-:Y:S01]  /*71d0*/  MUFU.EX2 R8, R8 ;  /* 0x0000000800087308 */ /* 0x000fe20000000800 */
[----:B------:R-:W-:Y:S02]  /*71e0*/  WARPGROUP.DEPBAR.LE gsb0, 0x0 ;  /* 0x00008000000079c5 */ /* 0x000fe40000010000 */
[----:B------:R-:W-:Y:S01]  /*71f0*/  WARPGROUP.ARRIVE ;  /* 0x00000000000079c5 */ /* 0x000fe20000000000 */
[----:B------:R-:W-:-:S04]  /*7200*/  FFMA.FTZ R188, R4, R15, -8 ;  /* 0xc100000004bc7423 */ /* 0x000fc8000001000f */
[--C-:B------:R-:W-:Y:S01]  /*7210*/  FFMA.FTZ R10, R152, UR37, -R188.reuse ;  /* 0x00000025980a7c23 */ /* 0x100fe200080108bc */
[----:B------:R-:W-:Y:S01]  /*7220*/  QGMMA.64x256x32.F32.E4M3.E4M3 R24, R184, gdesc[UR4], R24, gsb0 ;  /* 0x03e00004b8187df3 */ /* 0x000fe20008000818 */
[----:B------:R-:W-:-:S01]  /*7230*/  FFMA.FTZ R152, R168, UR37, -R188 ;  /* 0x00000025a8987c23 */ /* 0x000fc200080108bc */
[----:B------:R-:W-:Y:S02]  /*7240*/  IMAD.U32 R168, RZ, RZ, UR37 ;  /* 0x00000025ffa87e24 */ /* 0x000fe4000f8e00ff */
[----:B------:R-:W-:-:S01]  /*7250*/  FFMA.FTZ R11, R153, UR37, -R188 ;  /* 0x00000025990b7c23 */ /* 0x000fc200080108bc */
[----:B------:R-:W-:Y:S01]  /*7260*/  FFMA.FTZ R153, R169, UR37, -R188 ;  /* 0x00000025a9997c23 */ /* 0x000fe200080108bc */
[----:B------:R-:W0:Y:S01]  /*7270*/  MUFU.EX2 R10, R10 ;  /* 0x0000000a000a7308 */ /* 0x000e220000000800 */
[----:B------:R-:W-:-:S01]  /*7280*/  FFMA.FTZ R168, R5, R168, -8 ;  /* 0xc100000005a87423 */ /* 0x000fc200000100a8 */
[--C-:B------:R-:W-:Y:S01]  /*7290*/  FFMA.FTZ R12, R156, UR37, -R188.reuse ;  /* 0x000000259c0c7c23 */ /* 0x100fe200080108bc */
[----:B------:R-:W-:-:S01]  /*72a0*/  FFMA.FTZ R13, R157, UR37, -R188 ;  /* 0x000000259d0d7c23 */ /* 0x000fc200080108bc */
[----:B------:R-:W-:Y:S01]  /*72b0*/  FFMA.FTZ R14, R160, UR37, -R188 ;  /* 0x00000025a00e7c23 */ /* 0x000fe200080108bc */
[----:B------:R-:W-:-:S01]  /*72c0*/  FFMA.FTZ R169, R154, UR37, -R168 ;  /* 0x000000259aa97c23 */ /* 0x000fc200080108a8 */
[--C-:B------:R-:W-:Y:S01]  /*72d0*/  FFMA.FTZ R154, R155, UR37, -R168.reuse ;  /* 0x000000259b9a7c23 */ /* 0x100fe200080108a8 */
[----:B------:R-:W-:-:S01]  /*72e0*/  FFMA.FTZ R155, R158, UR37, -R168 ;  /* 0x000000259e9b7c23 */ /* 0x000fc200080108a8 */
[----:B------:R-:W1:Y:S01]  /*72f0*/  MUFU.EX2 R11, R11 ;  /* 0x0000000b000b7308 */ /* 0x000e620000000800 */
[----:B------:R-:W-:-:S01]  /*7300*/  FFMA.FTZ R158, R159, UR37, -R168 ;  /* 0x000000259f9e7c23 */ /* 0x000fc200080108a8 */
[----:B------:R-:W-:Y:S01]  /*7310*/  FFMA.FTZ R159, R162, UR37, -R168 ;  /* 0x00000025a29f7c23 */ /* 0x000fe200080108a8 */
[----:B------:R-:W-:-:S01]  /*7320*/  FFMA.FTZ R15, R161, UR37, -R188 ;  /* 0x00000025a10f7c23 */ /* 0x000fc200080108bc */
[----:B------:R-:W-:Y:S01]  /*7330*/  FFMA.FTZ R162, R163, UR37, -R168 ;  /* 0x00000025a3a27c23 */ /* 0x000fe200080108a8 */
[----:B------:R-:W-:-:S01]  /*7340*/  FFMA.FTZ R20, R164, UR37, -R188 ;  /* 0x00000025a4147c23 */ /* 0x000fc200080108bc */
[----:B------:R-:W-:Y:S01]  /*7350*/  FFMA.FTZ R156, R172, UR37, -R188 ;  /* 0x00000025ac9c7c23 */ /* 0x000fe200080108bc */
[----:B------:R-:W-:-:S01]  /*7360*/  FFMA.FTZ R172, R166, UR37, -R168 ;  /* 0x00000025a6ac7c23 */ /* 0x000fc200080108a8 */
[----:B------:R-:W2:Y:S01]  /*7370*/  MUFU.EX2 R169, R169 ;  /* 0x000000a900a97308 */ /* 0x000ea20000000800 */
[----:B0-----:R-:W-:-:S01]  /*7380*/  FFMA.FTZ R0, R9, R0, R10 ;  /* 0x0000000009007223 */ /* 0x001fc2000001000a */
[----:B------:R-:W-:Y:S01]  /*7390*/  FFMA.FTZ R166, R171, UR37, -R168 ;  /* 0x00000025aba67c23 */ /* 0x000fe200080108a8 */
[----:B------:R-:W-:-:S01]  /*73a0*/  FFMA.FTZ R21, R165, UR37, -R188 ;  /* 0x00000025a5157c23 */ /* 0x000fc200080108bc */
[--C-:B------:R-:W-:Y:S01]  /*73b0*/  FFMA.FTZ R167, R167, UR37, -R168.reuse ;  /* 0x00000025a7a77c23 */ /* 0x100fe200080108a8 */
[----:B------:R-:W-:-:S01]  /*73c0*/  FFMA.FTZ R163, R170, UR37, -R168 ;  /* 0x00000025aaa37c23 */ /* 0x000fc200080108a8 */
[----:B------:R-:W-:Y:S01]  /*73d0*/  FFMA.FTZ R170, R174, UR37, -R168 ;  /* 0x00000025aeaa7c23 */ /* 0x000fe200080108a8 */
[----:B------:R-:W-:-:S01]  /*73e0*/  FFMA.FTZ R157, R173, UR37, -R188 ;  /* 0x00000025ad9d7c23 */ /* 0x000fc200080108bc */
[----:B------:R-:W0:Y:S01]  /*73f0*/  MUFU.EX2 R154, R154 ;  /* 0x0000009a009a7308 */ /* 0x000e220000000800 */
[----:B-1----:R-:W-:-:S01]  /*7400*/  FADD.FTZ R171, R11, R0 ;  /* 0x000000000bab7221 */ /* 0x002fc20000010000 */
[----:B------:R-:W-:Y:S01]  /*7410*/  FFMA.FTZ R175, R175, UR37, -R168 ;  /* 0x00000025afaf7c23 */ /* 0x000fe200080108a8 */
[----:B------:R-:W-:-:S01]  /*7420*/  FFMA.FTZ R160, R176, UR37, -R188 ;  /* 0x00000025b0a07c23 */ /* 0x000fc200080108bc */
[----:B------:R-:W-:Y:S01]  /*7430*/  FFMA.FTZ R178, R178, UR37, -R168 ;  /* 0x00000025b2b27c23 */ /* 0x000fe200080108a8 */
[----:B------:R-:W-:-:S01]  /*7440*/  FFMA.FTZ R161, R177, UR37, -R188 ;  /* 0x00000025b1a17c23 */ /* 0x000fc200080108bc */
[----:B------:R-:W-:Y:S01]  /*7450*/  FFMA.FTZ R179, R179, UR37, -R168 ;  /* 0x00000025b3b37c23 */ /* 0x000fe200080108a8 */
[----:B------:R-:W-:-:S01]  /*7460*/  FFMA.FTZ R164, R180, UR37, -R188 ;  /* 0x00000025b4a47c23 */ /* 0x000fc200080108bc */
[----:B------:R-:W1:Y:S01]  /*7470*/  MUFU.EX2 R12, R12 ;  /* 0x0000000c000c7308 */ /* 0x000e620000000800 */
[----:B--2---:R-:W-:-:S01]  /*7480*/  FFMA.FTZ R3, R8, R3, R169 ;  /* 0x0000000308037223 */ /* 0x004fc200000100a9 */
[----:B------:R-:W-:Y:S01]  /*7490*/  FFMA.FTZ R182, R182, UR37, -R168 ;  /* 0x00000025b6b67c23 */ /* 0x000fe200080108a8 */
[----:B------:R-:W-:-:S01]  /*74a0*/  FFMA.FTZ R165, R181, UR37, -R188 ;  /* 0x00000025b5a57c23 */ /* 0x000fc200080108bc */
[----:B------:R-:W-:Y:S01]  /*74b0*/  FFMA.FTZ R168, R183, UR37, -R168 ;  /* 0x00000025b7a87c23 */ /* 0x000fe200080108a8 */
[----:B------:R-:W-:-:S03]  /*74c0*/  IADD3 R173, -R202, 0xb, RZ ;  /* 0x0000000bcaad7810 */ /* 0x000fc60007ffe1ff */
        /* <DEDUP_REMOVED lines=20> */
[----:B------:R-:W-:-:S06]  /*7610*/  IMAD.U32 R171, RZ, RZ, UR52 ;  /* 0x00000034ffab7e24 */ /* 0x000fcc000f8e00ff */
[----:B------:R-:W0:Y:S01]  /*7620*/  MUFU.EX2 R167, R167 ;  /* 0x000000a700a77308 */ /* 0x000e220000000800 */
[----:B-1----:R-:W-:-:S07]  /*7630*/  FADD.FTZ R174, R172, R3 ;  /* 0x00000003acae7221 */ /* 0x002fce0000010000 */
[----:B------:R-:W1:Y:S01]  /*7640*/  MUFU.EX2 R152, R152 ;  /* 0x0000009800987308 */ /* 0x000e620000000800 */
[----:B--2---:R-:W-:-:S01]  /*7650*/  FADD.FTZ R3, R21, R0 ;  /* 0x0000000015037221 */ /* 0x004fc20000010000 */
[----:B------:R-:W-:-:S05]  /*7660*/  @!P1 LEA R0, R171, UR41, 0x3 ;  /* 0x00000029ab009c11 */ /* 0x000fca000f8e18ff */
[----:B------:R-:W-:Y:S01]  /*7670*/  @!P1 VIADD R0, R0, 0x28440 ;  /* 0x0002844000009836 */ /* 0x000fe20000000000 */
[----:B------:R-:W2:Y:S01]  /*7680*/  MUFU.EX2 R163, R163 ;  /* 0x000000a300a37308 */ /* 0x000ea20000000800 */
[----:B0-----:R-:W-:-:S03]  /*7690*/  FADD.FTZ R174, R167, R174 ;  /* 0x000000aea7ae7221 */ /* 0x001fc60000010000 */
[----:B------:R-:W-:-:S04]  /*76a0*/  @!P1 PRMT R0, RZ, 0x654, R0 ;  /* 0x00000654ff009816 */ /* 0x000fc80000000000 */
        /* <DEDUP_REMOVED lines=22> */
[----:B------:R-:W-:Y:S08]  /*7810*/  MUFU.EX2 R165, R165 ;  /* 0x000000a500a57308 */ /* 0x000ff00000000800 */
[----:B------:R-:W1:Y:S01]  /*7820*/  MUFU.EX2 R168, R168 ;  /* 0x000000a800a87308 */ /* 0x000e620000000800 */
[----:B0-----:R-:W-:-:S01]  /*7830*/  FADD.FTZ R3, R182, R3 ;  /* 0x00000003b6037221 */ /* 0x001fc20000010000 */
[----:B------:R-:W-:-:S02]  /*7840*/  WARPGROUP.DEPBAR.LE gsb0, 0x0 ;  /* 0x00008000000079c5 */ /* 0x000fc40000010000 */
[----:B------:R0:W-:Y:S06]  /*7850*/  BAR.ARV R173, 0x100 ;  /* 0x000400ad0000751d */ /* 0x0001ec0000002000 */
[----:B------:R2:W-:Y:S01]  /*7860*/  @!P1 SYNCS.ARRIVE.TRANS64.RED.A1T0 RZ, [R0+URZ], RZ ;  /* 0x000000ff00ff99a7 */ /* 0x0005e2000810043f */
[----:B-1----:R-:W-:-:S01]  /*7870*/  FADD.FTZ R3, R168, R3 ;  /* 0x00000003a8037221 */ /* 0x002fc20000010000 */
[----:B--2---:R-:W-:-:S04]  /*7880*/  FADD.FTZ R0, R160, R171 ;  /* 0x000000aba0007221 */ /* 0x004fc80000010000 */
[----:B------:R-:W-:-:S04]  /*7890*/  FADD.FTZ R171, R161, R0 ;  /* 0x00000000a1ab7221 */ /* 0x000fc80000010000 */
[----:B------:R-:W-:-:S04]  /*78a0*/  FADD.FTZ R0, R164, R171 ;  /* 0x000000aba4007221 */ /* 0x000fc80000010000 */
[----:B------:R-:W-:Y:S01]  /*78b0*/  FADD.FTZ R0, R165, R0 ;  /* 0x00000000a5007221 */ /* 0x000fe20000010000 */
[----:B0-----:R-:W-:Y:S06]  /*78c0*/  @!P0 BRA `(.L_x_904) ;  /* 0x0000000000048947 */ /* 0x001fec0003800000 */
[----:B------:R-:W-:Y:S01]  /*78d0*/  BPT.TRAP 0x1 ;  /* 0x000000040000795c */ /* 0x000fe20000300000 */
.L_x_904:
[----:B------:R-:W-:Y:S01]  /*78e0*/  ULEA UR6, UR53, UR41, 0x3 ;  /* 0x0000002935067291 */ /* 0x000fe2000f8e183f */
[----:B------:R-:W-:Y:S01]  /*78f0*/  ISETP.GT.AND P2, PT, R6, R7, PT ;  /* 0x000000070600720c */ /* 0x000fe20003f44270 */
        /* <DEDUP_REMOVED lines=16> */
[----:B------:R-:W-:Y:S01]  /*7a00*/  SYNCS.ARRIVE.TRANS64.RED.A1T0 RZ, [UR6], RZ ;  /* 0x000000ffffff79a7 */ /* 0x000fe20008100406 */
        /* <DEDUP_REMOVED lines=125> */
[----:B------:R-:W-:Y:S01]  /*81e0*/  VIADD R6, R6, 0xffffffff ;  /* 0xffffffff06067836 */ /* 0x000fe20000000000 */
        /* <DEDUP_REMOVED lines=8> */
[----:B------:R-:W-:Y:S01]  /*8270*/  F2FP.SATFINITE.E4M3.F32.PACK_AB_MERGE_C R187, R180, R178, R13 ;  /* 0x000000b2b4bb723e */ /* 0x000fe2000480700d */
[----:B------:R-:W-:Y:S06]  /*8280*/  @P2 BRA `(.L_x_905) ;  /* 0xffffffe400b02947 */ /* 0x000fec000383ffff */
.L_x_895:
[----:B------:R-:W-:-:S13]  /*8290*/  ISETP.GE.AND P2, PT, R6, UR39, PT ;  /* 0x0000002706007c0c */ /* 0x000fda000bf46270 */
[----:B------:R-:W-:Y:S05]  /*82a0*/  @!P2 BRA `(.L_x_906) ;  /* 0x000000240020a947 */ /* 0x000fea0003800000 */
[----:B------:R-:W-:Y:S01]  /*82b0*/  IMAD.MOV.U32 R8, RZ, RZ, R5 ;  /* 0x000000ffff087224 */ /* 0x000fe200078e0005 */
[----:B------:R-:W-:Y:S01]  /*82c0*/  UMOV UR57, UR52 ;  /* 0x0000003400397c82 */ /* 0x000fe20008000000 */
[----:B------:R-:W-:Y:S01]  /*82d0*/  IMAD.MOV.U32 R7, RZ, RZ, R4 ;  /* 0x000000ffff077224 */ /* 0x000fe200078e0004 */
[----:B------:R-:W-:Y:S01]  /*82e0*/  UMOV UR58, UR46 ;  /* 0x0000002e003a7c82 */ /* 0x000fe20008000000 */
[----:B------:R-:W-:Y:S01]  /*82f0*/  ULDC UR52, c[0x0][0x9e4] ;  /* 0x0002790000347ab9 */ /* 0x000fe20000000800 */
[----:B------:R-:W-:Y:S01]  /*8300*/  ULDC UR54, c[0x0][0x288] ;  /* 0x0000a20000367ab9 */ /* 0x000fe20000000800 */
[----:B------:R-:W-:Y:S01]  /*8310*/  ULDC UR55, c[0x0][0x9dc] ;  /* 0x0002770000377ab9 */ /* 0x000fe20000000800 */
[----:B------:R-:W-:-:S05]  /*8320*/  ULDC UR53, c[0x0][0x9e0] ;  /* 0x0002780000357ab9 */ /* 0x000fca0000000800 */
.L_x_924:
[----:B------:R-:W-:Y:S01]  /*8330*/  ISETP.NE.AND P2, PT, RZ, UR43, PT ;  /* 0x0000002bff007c0c */ /* 0x000fe2000bf45270 */
[----:B------:R-:W-:-:S04]  /*8340*/  UISETP.NE.AND UP0, UPT, UR57, 0x1, UPT ;  /* 0x000000013900788c */ /* 0x000fc8000bf05270 */
[----:B------:R-:W-:-:S04]  /*8350*/  USEL UR46, URZ, 0x1, UP0 ;  /* 0x000000013f2e7887 */ /* 0x000fc80008000000 */
[----:B------:R-:W-:-:S04]  /*8360*/  ULOP3.LUT UR46, UR58, UR46, URZ, 0x3c, !UPT ;  /* 0x0000002e3a2e7292 */ /* 0x000fc8000f8e3c3f */
[----:B------:R-:W-:Y:S08]  /*8370*/  @P2 BRA `(.L_x_907) ;  /* 0x0000000000382947 */ /* 0x000ff00003800000 */
[----:B------:R-:W-:Y:S05]  /*8380*/  @!P0 BRA `(.L_x_908) ;  /* 0x0000000000048947 */ /* 0x000fea0003800000 */
[----:B------:R-:W-:Y:S01]  /*8390*/  BPT.TRAP 0x1 ;  /* 0x000000040000795c */ /* 0x000fe20000300000 */
.L_x_908:
        /* <DEDUP_REMOVED lines=9> */
.L_x_909:
[----:B-1----:R-:W-:Y:S05]  /*8430*/  @P3 BRA `(.L_x_907) ;  /* 0x0000000000083947 */ /* 0x002fea0003800000 */
[----:B------:R-:W1:Y:S02]  /*8440*/  SYNCS.PHASECHK.TRANS64.TRYWAIT P3, [UR6+0x28430], R4 ;  /* 0x02843004ff0075a7 */ /* 0x000e640008060146 */
[----:B-1----:R-:W-:Y:S05]  /*8450*/  @!P3 BRA `(.L_x_910) ;  /* 0x000000ac0054b947 */ /* 0x002fea0003800000 */
.L_x_907:
        /* <DEDUP_REMOVED lines=50> */
.L_x_912:
[----:B------:R-:W-:Y:S01]  /*8780*/  ULEA UR6, UR57, UR41, 0x3 ;  /* 0x0000002939067291 */ /* 0x000fe2000f8e183f */
[----:B------:R-:W-:-:S05]  /*8790*/  IMAD.U32 R4, RZ, RZ, UR58 ;  /* 0x0000003aff047e24 */ /* 0x000fca000f8e00ff */
[----:B------:R-:W-:-:S04]  /*87a0*/  SHF.L.U32 R4, R4, 0x1f, RZ ;  /* 0x0000001f04047819 */ /* 0x000fc800000006ff */
[----:B------:R0:W1:Y:S01]  /*87b0*/  SYNCS.PHASECHK.TRANS64.TRYWAIT P2, [UR6+0x28450], R4 ;  /* 0x02845004ff0075a7 */ /* 0x0000620008040146 */
[----:B------:R-:W-:Y:S05]  /*87c0*/  @!P0 BRA `(.L_x_913) ;  /* 0x0000000000048947 */ /* 0x000fea0003800000 */
[----:B------:R-:W-:Y:S01]  /*87d0*/  BPT.TRAP 0x1 ;  /* 0x000000040000795c */ /* 0x000fe20000300000 */
.L_x_913:
[----:B-1----:R-:W-:Y:S05]  /*87e0*/  @P2 BRA `(.L_x_911) ;  /* 0x0000000000082947 */ /* 0x002fea0003800000 */
[----:B------:R-:W1:Y:S02]  /*87f0*/  SYNCS.PHASECHK.TRANS64.TRYWAIT P2, [UR6+0x28450], R4 ;  /* 0x02845004ff0075a7 */ /* 0x000e640008040146 */
[----:B-1----:R-:W-:Y:S05]  /*8800*/  @!P2 BRA `(.L_x_914) ;  /* 0x000000a80080a947 */ /* 0x002fea0003800000 */
.L_x_911:
[----:B------:R-:W-:Y:S01]  /*8810*/  UIADD3 UR6, UR41, 0x8000, URZ ;  /* 0x0000800029067890 */ /* 0x000fe2000fffe03f */
[----:B------:R-:W-:Y:S01]  /*8820*/  WARPGROUP.ARRIVE ;  /* 0x00000000000079c5 */ /* 0x000fe20000000000 */
[----:B------:R-:W-:Y:S01]  /*8830*/  UMOV UR7, 0x80000020 ;  /* 0x8000002000077882 */ /* 0x000fe20000000000 */
[----:B01----:R-:W0:Y:S01]  /*8840*/  @P5 LDC R4, c[0x0][0x44c] ;  /* 0x00011300ff045b82 */ /* 0x003e220000000800 */
[----:B------:R-:W-:-:S03]  /*8850*/  USHF.R.U32.HI UR6, URZ, 0x4, UR6 ;  /* 0x000000043f067899 */ /* 0x000fc60008011606 */
[----:B------:R-:W1:Y:S01]  /*8860*/  S2R R12, SR_TID.X ;  /* 0x00000000000c7919 */ /* 0x000e620000002100 */
[----:B------:R-:W-:Y:S01]  /*8870*/  VIADD R5, R17, UR36 ;  /* 0x0000002411057c36 */ /* 0x000fe20008000000 */
[----:B------:R-:W-:Y:S01]  /*8880*/  ULOP3.LUT UR6, UR6, 0x3fff, URZ, 0xc0, !UPT ;  /* 0x00003fff06067892 */ /* 0x000fe2000f8ec03f */
[----:B------:R-:W-:Y:S01]  /*8890*/  IMAD.U32 R11, RZ, RZ, UR56 ;  /* 0x00000038ff0b7e24 */ /* 0x000fe2000f8e00ff */
[----:B------:R-:W2:Y:S02]  /*88a0*/  @P5 LDC R10, c[0x0][0x450] ;  /* 0x00011400ff0a5b82 */ /* 0x000ea40000000800 */
[----:B------:R-:W-:-:S04]  /*88b0*/  ULOP3.LUT UR6, UR6, 0x10000, URZ, 0xfc, !UPT ;  /* 0x0001000006067892 */ /* 0x000fc8000f8efc3f */
[----:B------:R-:W-:Y:S02]  /*88c0*/  ULEA UR6, UR57, UR6, 0xa ;  /* 0x0000000639067291 */ /* 0x000fe4000f8e503f */
[----:B------:R-:W3:Y:S07]  /*88d0*/  LDC R20, c[0x0][0x2f0] ;  /* 0x0000bc00ff147b82 */ /* 0x000eee0000000800 */
[----:B------:R-:W-:Y:S01]  /*88e0*/  QGMMA.64x256x32.F32.E4M3.E4M3 R24, R188, gdesc[UR4], R24, gsb0 ;  /* 0x03e00004bc187df3 */ /* 0x000fe20008000818 */
[----:B------:R-:W-:Y:S01]  /*88f0*/  UIADD3 UR6, UR6, 0x2, URZ ;  /* 0x0000000206067890 */ /* 0x000fe2000fffe03f */
[----:B0-----:R-:W-:Y:S01]  /*8900*/  @P5 IMAD.HI.U32 R9, R5, R4, RZ ;  /* 0x0000000405095227 */ /* 0x001fe200078e00ff */
[----:B------:R-:W-:Y:S01]  /*8910*/  UMOV UR7, 0x80000020 ;  /* 0x8000002000077882 */ /* 0x000fe20000000000 */
[----:B------:R-:W-:-:S02]  /*8920*/  @!P1 LEA R4, R11, UR41, 0x3 ;  /* 0x000000290b049c11 */ /* 0x000fc4000f8e18ff */
[----:B------:R-:W-:-:S03]  /*8930*/  IMAD.SHL.U32 R11, R6, 0x40, RZ ;  /* 0x00000040060b7824 */ /* 0x000fc600078e00ff */
[----:B------:R-:W-:Y:S01]  /*8940*/  @!P1 VIADD R4, R4, 0x28440 ;  /* 0x0002844004049836 */ /* 0x000fe20000000000 */
[----:B--2---:R-:W-:Y:S02]  /*8950*/  @P5 SHF.R.U32.HI R5, RZ, R10, R9 ;  /* 0x0000000aff055219 */ /* 0x004fe40000011609 */
[----:B------:R-:W-:Y:S02]  /*8960*/  IADD3 R9, -R11, 0x1, RZ ;  /* 0x000000010b097810 */ /* 0x000fe40007ffe1ff */
[----:B-1----:R-:W-:Y:S01]  /*8970*/  SHF.R.U32.HI R12, RZ, 0x7, R12 ;  /* 0x00000007ff0c7819 */ /* 0x002fe2000001160c */
[----:B------:R-:W0:Y:S01]  /*8980*/  SHFL.IDX PT, R10, R5, RZ, 0x1c1f ;  /* 0x001c1fff050a7589 */ /* 0x000e2200000e0000 */
[----:B------:R-:W-:Y:S01]  /*8990*/  @!P1 PRMT R4, RZ, 0x654, R4 ;  /* 0x00000654ff049816 */ /* 0x000fe20000000004 */
[----:B------:R-:W-:Y:S01]  /*89a0*/  IMAD R9, R2, -0x2, R9 ;  /* 0xfffffffe02097824 */ /* 0x000fe200078e0209 */
[----:B------:R-:W-:-:S03]  /*89b0*/  IADD3 R12, -R12, 0xb, RZ ;  /* 0x0000000b0c0c7810 */ /* 0x000fc60007ffe1ff */
[----:B---3--:R-:W-:-:S04]  /*89c0*/  IMAD R9, R20, UR44, R9 ;  /* 0x0000002c14097c24 */ /* 0x008fc8000f8e0209 */
[----:B------:R-:W-:-:S04]  /*89d0*/  VIADD R9, R9, -UR54 ;  /* 0x8000003609097c36 */ /* 0x000fc80008000000 */
[----:B------:R-:W-:Y:S01]  /*89e0*/  VIADD R14, R9, UR53 ;  /* 0x00000035090e7c36 */ /* 0x000fe20008000000 */
[----:B------:R-:W-:Y:S02]  /*89f0*/  WARPGROUP.DEPBAR.LE gsb0, 0x0 ;  /* 0x00008000000079c5 */ /* 0x000fe40000010000 */
[----:B------:R-:W-:-:S06]  /*8a00*/  WARPGROUP.ARRIVE ;  /* 0x00000000000079c5 */ /* 0x000fcc0000000000 */
[----:B------:R-:W-:Y:S01]  /*8a10*/  QGMMA.64x256x32.F32.E4M3.E4M3 R24, R184, gdesc[UR4], R24, gsb0 ;  /* 0x03e00004b8187df3 */ /* 0x000fe20008000818 */
[----:B------:R-:W-:-:S06]  /*8a20*/  ULOP3.LUT UR6, URZ, UR55, URZ, 0x33, !UPT ;  /* 0x000000373f067292 */ /* 0x000fcc000f8e333f */
[----:B------:R-:W-:-:S04]  /*8a30*/  VIADD R15, R9, UR6 ;  /* 0x00000006090f7c36 */ /* 0x000fc80008000000 */
[--C-:B0-----:R-:W-:Y:S01]  /*8a40*/  IMAD.IADD R9, R15, 0x1, R10.reuse ;  /* 0x000000010f097824 */ /* 0x101fe200078e020a */
[----:B------:R-:W-:Y:S02]  /*8a50*/  WARPGROUP.DEPBAR.LE gsb0, 0x0 ;  /* 0x00008000000079c5 */ /* 0x000fe40000010000 */
[----:B------:R0:W-:Y:S06]  /*8a60*/  BAR.ARV R12, 0x100 ;  /* 0x0004000c0000751d */ /* 0x0001ec0000002000 */
[----:B------:R1:W-:Y:S02]  /*8a70*/  @!P1 SYNCS.ARRIVE.TRANS64.RED.A1T0 RZ, [R4+URZ], RZ ;  /* 0x000000ff04ff99a7 */ /* 0x0003e4000810043f */
[----:B-1----:R-:W-:Y:S01]  /*8a80*/  IMAD.IADD R4, R14, 0x1, R10 ;  /* 0x000000010e047824 */ /* 0x002fe200078e020a */
[----:B0-----:R-:W-:Y:S06]  /*8a90*/  @!P6 BRA `(.L_x_915) ;  /* 0x00000000005ce947 */ /* 0x001fec0003800000 */
[----:B------:R-:W-:Y:S01]  /*8aa0*/  IMAD R10, R20, UR44, R10 ;  /* 0x0000002c140a7c24 */ /* 0x000fe2000f8e020a */
[----:B------:R-:W-:Y:S03]  /*8ab0*/  BSSY B0, `(.L_x_916) ;  /* 0x0000011000007945 */ /* 0x000fe60003800000 */
[----:B------:R-:W-:-:S05]  /*8ac0*/  VIADD R10, R10, -UR54 ;  /* 0x800000360a0a7c36 */ /* 0x000fca0008000000 */
        /* <DEDUP_REMOVED lines=10> */
.L_x_917:
[----:B------:R-:W-:-:S05]  /*8b70*/  IMAD.U32 R21, RZ, RZ, UR52 ;  /* 0x00000034ff157e24 */ /* 0x000fca000f8e00ff */
[----:B------:R-:W-:-:S13]  /*8b80*/  ISETP.NE.AND P2, PT, R21, 0x1, PT ;  /* 0x000000011500780c */ /* 0x000fda0003f45270 */
[----:B------:R-:W0:Y:S02]  /*8b90*/  @P2 LDC.64 R12, c[0x0][0x9e8] ;  /* 0x00027a00ff0c2b82 */ /* 0x000e240000000a00 */
[----:B0-----:R-:W-:-:S05]  /*8ba0*/  @P2 IMAD.HI.U32 R12, R10, R12, RZ ;  /* 0x0000000c0a0c2227 */ /* 0x001fca00078e00ff */
[----:B------:R-:W-:-:S07]  /*8bb0*/  @P2 SHF.R.U32.HI R10, RZ, R13, R12 ;  /* 0x0000000dff0a2219 */ /* 0x000fce000001160c */
.L_x_918:
[----:B------:R-:W-:Y:S05]  /*8bc0*/  BSYNC B0 ;  /* 0x0000000000007941 */ /* 0x000fea0003800000 */
.L_x_916:
[----:B------:R-:W-:-:S04]  /*8bd0*/  IMAD R13, R10, R21, -R11 ;  /* 0x000000150a0d7224 */ /* 0x000fc800078e0a0b */
[----:B------:R-:W-:-:S05]  /*8be0*/  IMAD R13, R2, -0x2, R13 ;  /* 0xfffffffe020d7824 */ /* 0x000fca00078e020d */
[----:B------:R-:W-:Y:S02]  /*8bf0*/  VIADDMNMX R4, R13, R21, R4, PT ;  /* 0x000000150d047246 */ /* 0x000fe40003800104 */
[----:B------:R-:W-:-:S07]  /*8c00*/  VIMNMX R9, R9, R13, !PT ;  /* 0x0000000d09097248 */ /* 0x000fce0007fe0100 */
.L_x_915:
[----:B------:R-:W-:Y:S01]  /*8c10*/  ISETP.GT.AND P2, PT, R6, -0x1, PT ;  /* 0xffffffff0600780c */ /* 0x000fe20003f44270 */
[----:B------:R-:W0:Y:S03]  /*8c20*/  SHFL.IDX PT, R5, R5, 0x1, 0x1c1f ;  /* 0x003c1f0005057f89 */ /* 0x000e2600000e0000 */
[C---:B------:R-:W-:Y:S02]  /*8c30*/  ISETP.GT.AND P4, PT, R9.reuse, RZ, P2 ;  /* 0x000000ff0900720c */ /* 0x040fe40001784270 */
[----:B------:R-:W-:Y:S02]  /*8c40*/  ISETP.GT.AND P3, PT, R9, 0x1, P2 ;  /* 0x000000010900780c */ /* 0x000fe40001764270 */
[C---:B------:R-:W-:Y:S02]  /*8c50*/  ISETP.LT.OR P4, PT, R4.reuse, 0x1, P4 ;  /* 0x000000010400780c */ /* 0x040fe40002781670 */
[----:B------:R-:W-:-:S02]  /*8c60*/  ISETP.LT.OR P3, PT, R4, 0x2, P3 ;  /* 0x000000020400780c */ /* 0x000fc40001f61670 */
[----:B------:R-:W-:Y:S02]  /*8c70*/  FSEL R152, R152, -INF , !P4 ;  /* 0xff80000098987808 */ /* 0x000fe40006000000 */
[----:B------:R-:W-:Y:S02]  /*8c80*/  FSEL R153, R153, -INF , !P3 ;  /* 0xff80000099997808 */ /* 0x000fe40005800000 */
[C---:B------:R-:W-:Y:S02]  /*8c90*/  ISETP.GT.AND P4, PT, R9.reuse, 0x8, P2 ;  /* 0x000000080900780c */ /* 0x040fe40001784270 */
[----:B------:R-:W-:Y:S02]  /*8ca0*/  ISETP.GT.AND P3, PT, R9, 0x9, P2 ;  /* 0x000000090900780c */ /* 0x000fe40001764270 */
[C---:B------:R-:W-:Y:S02]  /*8cb0*/  ISETP.LT.OR P4, PT, R4.reuse, 0x9, P4 ;  /* 0x000000090400780c */ /* 0x040fe40002781670 */
[----:B------:R-:W-:-:S02]  /*8cc0*/  ISETP.LT.OR P3, PT, R4, 0xa, P3 ;  /* 0x0000000a0400780c */ /* 0x000fc40001f61670 */
[----:B------:R-:W-:Y:S01]  /*8cd0*/  FSEL R156, R156, -INF , !P4 ;  /* 0xff8000009c9c7808 */ /* 0x000fe20006000000 */
[----:B0-----:R-:W-:Y:S01]  /*8ce0*/  IMAD.IADD R10, R15, 0x1, R5 ;  /* 0x000000010f0a7824 */ /* 0x001fe200078e0205 */
[----:B------:R-:W-:Y:S02]  /*8cf0*/  FSEL R157, R157, -INF , !P3 ;  /* 0xff8000009d9d7808 */ /* 0x000fe40005800000 */
[C---:B------:R-:W-:Y:S02]  /*8d00*/  ISETP.GT.AND P4, PT, R9.reuse, 0x10, P2 ;  /* 0x000000100900780c */ /* 0x040fe40001784270 */
        /* <DEDUP_REMOVED lines=30> */
[----:B------:R-:W-:Y:S01]  /*8ef0*/  ISETP.GT.AND P3, PT, R9, 0x39, P2 ;  /* 0x000000390900780c */ /* 0x000fe20001764270 */
[----:B------:R-:W-:Y:S01]  /*8f00*/  IMAD.IADD R9, R14, 0x1, R5 ;  /* 0x000000010e097824 */ /* 0x000fe200078e0205 */
[C---:B------:R-:W-:Y:S02]  /*8f10*/  ISETP.LT.OR P4, PT, R4.reuse, 0x39, P4 ;  /* 0x000000390400780c */ /* 0x040fe40002781670 */
[----:B------:R-:W-:-:S02]  /*8f20*/  ISETP.LT.OR P3, PT, R4, 0x3a, P3 ;  /* 0x0000003a0400780c */ /* 0x000fc40001f61670 */
[----:B------:R-:W-:Y:S02]  /*8f30*/  FSEL R180, R180, -INF , !P4 ;  /* 0xff800000b4b47808 */ /* 0x000fe40006000000 */
[----:B------:R-:W-:Y:S01]  /*8f40*/  FSEL R181, R181, -INF , !P3 ;  /* 0xff800000b5b57808 */ /* 0x000fe20005800000 */
[----:B------:R-:W-:Y:S08]  /*8f50*/  @!P6 BRA `(.L_x_919) ;  /* 0x00000000005ce947 */ /* 0x000ff00003800000 */
        /* <DEDUP_REMOVED lines=13> */
.L_x_921:
[----:B------:R-:W-:-:S05]  /*9030*/  IMAD.U32 R14, RZ, RZ, UR52 ;  /* 0x00000034ff0e7e24 */ /* 0x000fca000f8e00ff */
[----:B------:R-:W-:-:S13]  /*9040*/  ISETP.NE.AND P3, PT, R14, 0x1, PT ;  /* 0x000000010e00780c */ /* 0x000fda0003f65270 */
[----:B------:R-:W0:Y:S02]  /*9050*/  @P3 LDC.64 R4, c[0x0][0x9e8] ;  /* 0x00027a00ff043b82 */ /* 0x000e240000000a00 */
[----:B0-----:R-:W-:-:S05]  /*9060*/  @P3 IMAD.HI.U32 R4, R12, R4, RZ ;  /* 0x000000040c043227 */ /* 0x001fca00078e00ff */
[----:B------:R-:W-:-:S07]  /*9070*/  @P3 SHF.R.U32.HI R12, RZ, R5, R4 ;  /* 0x00000005ff0c3219 */ /* 0x000fce0000011604 */
.L_x_922:
[----:B------:R-:W-:Y:S05]  /*9080*/  BSYNC B0 ;  /* 0x0000000000007941 */ /* 0x000fea0003800000 */
.L_x_920:
[----:B------:R-:W-:-:S04]  /*9090*/  IMAD R11, R12, R14, -R11 ;  /* 0x0000000e0c0b7224 */ /* 0x000fc800078e0a0b */
[----:B------:R-:W-:-:S05]  /*90a0*/  IMAD R11, R2, -0x2, R11 ;  /* 0xfffffffe020b7824 */ /* 0x000fca00078e020b */
[----:B------:R-:W-:Y:S02]  /*90b0*/  VIADDMNMX R9, R11, R14, R9, PT ;  /* 0x0000000e0b097246 */ /* 0x000fe40003800109 */
[----:B------:R-:W-:-:S07]  /*90c0*/  VIMNMX R10, R10, R11, !PT ;  /* 0x0000000b0a0a7248 */ /* 0x000fce0007fe0100 */
.L_x_919:
[----:B------:R-:W-:Y:S01]  /*90d0*/  FMNMX.FTZ R4, R152, R7, !PT ;  /* 0x0000000798047209 */ /* 0x000fe20007810000 */
[----:B------:R-:W-:Y:S01]  /*90e0*/  IMAD.U32 R13, RZ, RZ, UR37 ;  /* 0x00000025ff0d7e24 */ /* 0x000fe2000f8e00ff */
[----:B------:R-:W-:Y:S02]  /*90f0*/  ISETP.GT.AND P4, PT, R10, 0x8, P2 ;  /* 0x000000080a00780c */ /* 0x000fe40001784270 */
[----:B------:R-:W-:Y:S02]  /*9100*/  FMNMX.FTZ R5, R153, R4, !PT ;  /* 0x0000000499057209 */ /* 0x000fe40007810000 */
[----:B------:R-:W-:Y:S02]  /*9110*/  ISETP.LT.OR P4, PT, R9, 0x9, P4 ;  /* 0x000000090900780c */ /* 0x000fe40002781670 */
[----:B------:R-:W-:Y:S02]  /*9120*/  FMNMX.FTZ R4, R156, R5, !PT ;  /* 0x000000059c047209 */ /* 0x000fe40007810000 */
[----:B------:R-:W-:-:S02]  /*9130*/  FSEL R158, R158, -INF , !P4 ;  /* 0xff8000009e9e7808 */ /* 0x000fc40006000000 */
[----:B------:R-:W-:Y:S02]  /*9140*/  FMNMX.FTZ R5, R157, R4, !PT ;  /* 0x000000049d057209 */ /* 0x000fe40007810000 */
[----:B------:R-:W-:Y:S02]  /*9150*/  ISETP.GT.AND P4, PT, R10, 0x10, P2 ;  /* 0x000000100a00780c */ /* 0x000fe40001784270 */
[----:B------:R-:W-:Y:S02]  /*9160*/  FMNMX.FTZ R4, R160, R5, !PT ;  /* 0x00000005a0047209 */ /* 0x000fe40007810000 */
[----:B------:R-:W-:Y:S02]  /*9170*/  ISETP.GT.AND P3, PT, R10, 0x1, P2 ;  /* 0x000000010a00780c */ /* 0x000fe40001764270 */
[----:B------:R-:W-:Y:S02]  /*9180*/  FMNMX.FTZ R5, R161, R4, !PT ;  /* 0x00000004a1057209 */ /* 0x000fe40007810000 */
[----:B------:R-:W-:-:S02]  /*9190*/  ISETP.LT.OR P4, PT, R9, 0x11, P4 ;  /* 0x000000110900780c */ /* 0x000fc40002781670 */
[----:B------:R-:W-:Y:S02]  /*91a0*/  FMNMX.FTZ R4, R164, R5, !PT ;  /* 0x00000005a4047209 */ /* 0x000fe40007810000 */
[----:B------:R-:W-:Y:S02]  /*91b0*/  ISETP.LT.OR P3, PT, R9, 0x2, P3 ;  /* 0x000000020900780c */ /* 0x000fe40001f61670 */
[----:B------:R-:W-:Y:S02]  /*91c0*/  FMNMX.FTZ R5, R165, R4, !PT ;  /* 0x00000004a5057209 */ /* 0x000fe40007810000 */
[----:B------:R-:W-:Y:S02]  /*91d0*/  FSEL R162, R162, -INF , !P4 ;  /* 0xff800000a2a27808 */ /* 0x000fe40006000000 */
[----:B------:R-:W-:Y:S02]  /*91e0*/  FMNMX.FTZ R4, R168, R5, !PT ;  /* 0x00000005a8047209 */ /* 0x000fe40007810000 */
[----:B------:R-:W-:-:S02]  /*91f0*/  ISETP.GT.AND P4, PT, R10, 0x18, P2 ;  /* 0x000000180a00780c */ /* 0x000fc40001784270 */
[----:B------:R-:W-:Y:S02]  /*9200*/  FMNMX.FTZ R5, R169, R4, !PT ;  /* 0x00000004a9057209 */ /* 0x000fe40007810000 */
[----:B------:R-:W-:Y:S02]  /*9210*/  FSEL R155, R155, -INF , !P3 ;  /* 0xff8000009b9b7808 */ /* 0x000fe40005800000 */
        /* <DEDUP_REMOVED lines=9> */
[----:B------:R-:W-:-:S02]  /*92b0*/  ISETP.GT.AND P4, PT, R10, RZ, P2 ;  /* 0x000000ff0a00720c */ /* 0x000fc40001784270 */
[----:B------:R-:W-:Y:S02]  /*92c0*/  FMNMX.FTZ R4, R181, R4, !PT ;  /* 0x00000004b5047209 */ /* 0x000fe40007810000 */
[----:B------:R-:W-:Y:S02]  /*92d0*/  FSEL R159, R159, -INF , !P3 ;  /* 0xff8000009f9f7808 */ /* 0x000fe40005800000 */
[----:B------:R-:W-:Y:S01]  /*92e0*/  ISETP.GT.AND P3, PT, R10, 0x11, P2 ;  /* 0x000000110a00780c */ /* 0x000fe20001764270 */
[----:B------:R-:W0:Y:S01]  /*92f0*/  SHFL.BFLY PT, R5, R4, 0x2, 0x1f ;  /* 0x0c401f0004057f89 */ /* 0x000e2200000e0000 */
[C---:B------:R-:W-:Y:S02]  /*9300*/  ISETP.LT.OR P4, PT, R9.reuse, 0x1, P4 ;  /* 0x000000010900780c */ /* 0x040fe40002781670 */
[----:B------:R-:W-:Y:S02]  /*9310*/  ISETP.LT.OR P3, PT, R9, 0x12, P3 ;  /* 0x000000120900780c */ /* 0x000fe40001f61670 */
[----:B------:R-:W-:-:S02]  /*9320*/  FSEL R11, R154, -INF , !P4 ;  /* 0xff8000009a0b7808 */ /* 0x000fc40006000000 */
[----:B------:R-:W-:Y:S02]  /*9330*/  FSEL R163, R163, -INF , !P3 ;  /* 0xff800000a3a37808 */ /* 0x000fe40005800000 */
[C---:B------:R-:W-:Y:S02]  /*9340*/  ISETP.GT.AND P3, PT, R10.reuse, 0x19, P2 ;  /* 0x000000190a00780c */ /* 0x040fe40001764270 */
[----:B------:R-:W-:Y:S02]  /*9350*/  FMNMX.FTZ R12, R11, R8, !PT ;  /* 0x000000080b0c7209 */ /* 0x000fe40007810000 */
[----:B------:R-:W-:Y:S02]  /*9360*/  ISETP.LT.OR P3, PT, R9, 0x1a, P3 ;  /* 0x0000001a0900780c */ /* 0x000fe40001f61670 */
[----:B------:R-:W-:Y:S02]  /*9370*/  ISETP.GT.AND P4, PT, R10, 0x20, P2 ;  /* 0x000000200a00780c */ /* 0x000fe40001784270 */
[----:B------:R-:W-:-:S02]  /*9380*/  FSEL R167, R167, -INF , !P3 ;  /* 0xff800000a7a77808 */ /* 0x000fc40005800000 */
[----:B------:R-:W-:Y:S02]  /*9390*/  ISETP.GT.AND P3, PT, R10, 0x21, P2 ;  /* 0x000000210a00780c */ /* 0x000fe40001764270 */
[C---:B------:R-:W-:Y:S02]  /*93a0*/  ISETP.LT.OR P4, PT, R9.reuse, 0x21, P4 ;  /* 0x000000210900780c */ /* 0x040fe40002781670 */
[----:B------:R-:W-:Y:S02]  /*93b0*/  ISETP.LT.OR P3, PT, R9, 0x22, P3 ;  /* 0x000000220900780c */ /* 0x000fe40001f61670 */
[----:B0-----:R-:W-:Y:S02]  /*93c0*/  FMNMX.FTZ R5, R4, R5, !PT ;  /* 0x0000000504057209 */ /* 0x001fe40007810000 */
[----:B------:R-:W-:Y:S02]  /*93d0*/  FSEL R171, R171, -INF , !P3 ;  /* 0xff800000abab7808 */ /* 0x000fe40005800000 */
[----:B------:R-:W-:Y:S01]  /*93e0*/  ISETP.GT.AND P3, PT, R10, 0x29, P2 ;  /* 0x000000290a00780c */ /* 0x000fe20001764270 */
[----:B------:R-:W0:Y:S01]  /*93f0*/  SHFL.BFLY PT, R4, R5, 0x1, 0x1f ;  /* 0x0c201f0005047f89 */ /* 0x000e2200000e0000 */
[----:B------:R-:W-:-:S02]  /*9400*/  FSEL R170, R170, -INF , !P4 ;  /* 0xff800000aaaa7808 */ /* 0x000fc40006000000 */
[----:B------:R-:W-:Y:S02]  /*9410*/  ISETP.LT.OR P3, PT, R9, 0x2a, P3 ;  /* 0x0000002a0900780c */ /* 0x000fe40001f61670 */
[C---:B------:R-:W-:Y:S02]  /*9420*/  ISETP.GT.AND P4, PT, R10.reuse, 0x28, P2 ;  /* 0x000000280a00780c */ /* 0x040fe40001784270 */
[----:B------:R-:W-:Y:S02]  /*9430*/  FSEL R175, R175, -INF , !P3 ;  /* 0xff800000afaf7808 */ /* 0x000fe40005800000 */
[----:B------:R-:W-:Y:S02]  /*9440*/  ISETP.GT.AND P3, PT, R10, 0x30, P2 ;  /* 0x000000300a00780c */ /* 0x000fe40001764270 */
[C---:B------:R-:W-:Y:S02]  /*9450*/  ISETP.LT.OR P4, PT, R9.reuse, 0x29, P4 ;  /* 0x000000290900780c */ /* 0x040fe40002781670 */
[----:B------:R-:W-:-:S02]  /*9460*/  ISETP.LT.OR P3, PT, R9, 0x31, P3 ;  /* 0x000000310900780c */ /* 0x000fc40001f61670 */
[----:B------:R-:W-:Y:S02]  /*9470*/  FSEL R174, R174, -INF , !P4 ;  /* 0xff800000aeae7808 */ /* 0x000fe40006000000 */
[----:B------:R-:W-:Y:S02]  /*9480*/  FSEL R178, R178, -INF , !P3 ;  /* 0xff800000b2b27808 */ /* 0x000fe40005800000 */
[----:B------:R-:W-:-:S04]  /*9490*/  ISETP.GT.AND P3, PT, R10, 0x31, P2 ;  /* 0x000000310a00780c */ /* 0x000fc80001764270 */
[----:B------:R-:W-:Y:S02]  /*94a0*/  ISETP.LT.OR P3, PT, R9, 0x32, P3 ;  /* 0x000000320900780c */ /* 0x000fe40001f61670 */
[----:B0-----:R-:W-:Y:S02]  /*94b0*/  FMNMX.FTZ R4, R5, R4, !PT ;  /* 0x0000000405047209 */ /* 0x001fe40007810000 */
[----:B------:R-:W-:Y:S02]  /*94c0*/  FMNMX.FTZ R5, R155, R12, !PT ;  /* 0x0000000c9b057209 */ /* 0x000fe40007810000 */
[----:B------:R-:W-:Y:S01]  /*94d0*/  FSEL R179, R179, -INF , !P3 ;  /* 0xff800000b3b37808 */ /* 0x000fe20005800000 */
[----:B------:R-:W-:-:S01]  /*94e0*/  FFMA.FTZ R13, R4, R13, -8 ;  /* 0xc1000000040d7423 */ /* 0x000fc2000001000d */
[----:B------:R-:W-:Y:S02]  /*94f0*/  FMNMX.FTZ R12, R158, R5, !PT ;  /* 0x000000059e0c7209 */ /* 0x000fe40007810000 */
[----:B------:R-:W-:-:S02]  /*9500*/  ISETP.GT.AND P3, PT, R10, 0x38, P2 ;  /* 0x000000380a00780c */ /* 0x000fc40001764270 */
[----:B------:R-:W-:Y:S02]  /*9510*/  FMNMX.FTZ R5, R159, R12, !PT ;  /* 0x0000000c9f057209 */ /* 0x000fe40007810000 */
[----:B------:R-:W-:Y:S02]  /*9520*/  ISETP.GT.AND P2, PT, R10, 0x39, P2 ;  /* 0x000000390a00780c */ /* 0x000fe40001744270 */
[----:B------:R-:W-:Y:S02]  /*9530*/  FMNMX.FTZ R12, R162, R5, !PT ;  /* 0x00000005a20c7209 */ /* 0x000fe40007810000 */
[----:B------:R-:W-:Y:S02]  /*9540*/  ISETP.LT.OR P3, PT, R9, 0x39, P3 ;  /* 0x000000390900780c */ /* 0x000fe40001f61670 */
[----:B------:R-:W-:Y:S02]  /*9550*/  FMNMX.FTZ R5, R163, R12, !PT ;  /* 0x0000000ca3057209 */ /* 0x000fe40007810000 */
[----:B------:R-:W-:-:S02]  /*9560*/  ISETP.LT.OR P2, PT, R9, 0x3a, P2 ;  /* 0x0000003a0900780c */ /* 0x000fc40001741670 */
[----:B------:R-:W-:Y:S02]  /*9570*/  FMNMX.FTZ R12, R166, R5, !PT ;  /* 0x00000005a60c7209 */ /* 0x000fe40007810000 */
[----:B------:R-:W-:Y:S02]  /*9580*/  FSEL R182, R182, -INF , !P3 ;  /* 0xff800000b6b67808 */ /* 0x000fe40005800000 */
[----:B------:R-:W-:Y:S02]  /*9590*/  FMNMX.FTZ R5, R167, R12, !PT ;  /* 0x0000000ca7057209 */ /* 0x000fe40007810000 */
[----:B------:R-:W-:Y:S02]  /*95a0*/  FSEL R183, R183, -INF , !P2 ;  /* 0xff800000b7b77808 */ /* 0x000fe40005000000 */
[----:B------:R-:W-:Y:S02]  /*95b0*/  FMNMX.FTZ R12, R170, R5, !PT ;  /* 0x00000005aa0c7209 */ /* 0x000fe40007810000 */
[----:B------:R-:W-:-:S02]  /*95c0*/  FSETP.NEU.FTZ.AND P4, PT, R4, -INF , PT ;  /* 0xff8000000400780b */ /* 0x000fc40003f9d000 */
[----:B------:R-:W-:Y:S02]  /*95d0*/  FMNMX.FTZ R5, R171, R12, !PT ;  /* 0x0000000cab057209 */ /* 0x000fe40007810000 */
[----:B------:R-:W-:Y:S02]  /*95e0*/  FSEL R184, R13, RZ, P4 ;  /* 0x000000ff0db87208 */ /* 0x000fe40002000000 */
[----:B------:R-:W-:-:S03]  /*95f0*/  FMNMX.FTZ R14, R174, R5, !PT ;  /* 0x00000005ae0e7209 */ /* 0x000fc60007810000 */
[--C-:B------:R-:W-:Y:S01]  /*9600*/  FFMA.FTZ R20, R164, UR37, -R184.reuse ;  /* 0x00000025a4147c23 */ /* 0x100fe200080108b8 */
[----:B------:R-:W-:Y:S01]  /*9610*/  FMNMX.FTZ R5, R175, R14, !PT ;  /* 0x0000000eaf057209 */ /* 0x000fe20007810000 */
[--C-:B------:R-:W-:Y:S01]  /*9620*/  FFMA.FTZ R13, R152, UR37, -R184.reuse ;  /* 0x00000025980d7c23 */ /* 0x100fe200080108b8 */
[----:B------:R-:W-:-:S01]  /*9630*/  FFMA.FTZ R152, R168, UR37, -R184 ;  /* 0x00000025a8987c23 */ /* 0x000fc200080108b8 */
[----:B------:R-:W-:Y:S01]  /*9640*/  FSEL R168, R4, RZ, P4 ;  /* 0x000000ff04a87208 */ /* 0x000fe20002000000 */
[----:B------:R-:W-:-:S01]  /*9650*/  FFMA.FTZ R153, R153, UR37, -R184 ;  /* 0x0000002599997c23 */ /* 0x000fc200080108b8 */
[----:B------:R-:W-:Y:S01]  /*9660*/  FMNMX.FTZ R14, R178, R5, !PT ;  /* 0x00000005b20e7209 */ /* 0x000fe20007810000 */
[----:B------:R-:W-:-:S01]  /*9670*/  FFMA.FTZ R156, R156, UR37, -R184 ;  /* 0x000000259c9c7c23 */ /* 0x000fc200080108b8 */
[----:B------:R-:W-:Y:S01]  /*9680*/  MUFU.EX2 R13, R13 ;  /* 0x0000000d000d7308 */ /* 0x000fe20000000800 */
[----:B------:R-:W-:-:S01]  /*9690*/  FADD.FTZ R168, -R168, R7 ;  /* 0x00000007a8a87221 */ /* 0x000fc20000010100 */
[----:B------:R-:W-:Y:S01]  /*96a0*/  FMNMX.FTZ R5, R179, R14, !PT ;  /* 0x0000000eb3057209 */ /* 0x000fe20007810000 */
[----:B------:R-:W-:-:S01]  /*96b0*/  FFMA.FTZ R9, R157, UR37, -R184 ;  /* 0x000000259d097c23 */ /* 0x000fc200080108b8 */
[--C-:B------:R-:W-:Y:S01]  /*96c0*/  FFMA.FTZ R160, R160, UR37, -R184.reuse ;  /* 0x00000025a0a07c23 */ /* 0x100fe200080108b8 */
[----:B------:R-:W-:-:S01]  /*96d0*/  FFMA.FTZ R15, R161, UR37, -R184 ;  /* 0x00000025a10f7c23 */ /* 0x000fc200080108b8 */
[----:B------:R-:W-:Y:S01]  /*96e0*/  FMNMX.FTZ R14, R182, R5, !PT ;  /* 0x00000005b60e7209 */ /* 0x000fe20007810000 */
[----:B------:R-:W-:-:S01]  /*96f0*/  FFMA.FTZ R21, R165, UR37, -R184 ;  /* 0x00000025a5157c23 */ /* 0x000fc200080108b8 */
[----:B------:R0:W-:Y:S01]  /*9700*/  MUFU.EX2 R12, R153 ;  /* 0x00000099000c7308 */ /* 0x0001e20000000800 */
[----:B------:R-:W-:-:S01]  /*9710*/  FFMA.FTZ R157, R173, UR37, -R184 ;  /* 0x00000025ad9d7c23 */ /* 0x000fc200080108b8 */
[----:B------:R-:W-:Y:S01]  /*9720*/  FMNMX.FTZ R5, R183, R14, !PT ;  /* 0x0000000eb7057209 */ /* 0x000fe20007810000 */
[----:B------:R-:W-:-:S01]  /*9730*/  FFMA.FTZ R161, R177, UR37, -R184 ;  /* 0x00000025b1a17c23 */ /* 0x000fc200080108b8 */
[----:B------:R-:W-:-:S03]  /*9740*/  FFMA.FTZ R181, R181, UR37, -R184 ;  /* 0x00000025b5b57c23 */ /* 0x000fc600080108b8 */
[----:B------:R-:W1:Y:S01]  /*9750*/  SHFL.BFLY PT, R154, R5, 0x2, 0x1f ;  /* 0x0c401f00059a7f89 */ /* 0x000e6200000e0000 */
[----:B------:R2:W-:Y:S01]  /*9760*/  MUFU.EX2 R10, R156 ;  /* 0x0000009c000a7308 */ /* 0x0005e20000000800 */
[----:B0-----:R-:W-:-:S07]  /*9770*/  FFMA.FTZ R153, R169, UR37, -R184 ;  /* 0x00000025a9997c23 */ /* 0x001fce00080108b8 */
[----:B------:R-:W-:Y:S01]  /*9780*/  MUFU.EX2 R9, R9 ;  /* 0x0000000900097308 */ /* 0x000fe20000000800 */
[----:B--2---:R-:W-:-:S07]  /*9790*/  FFMA.FTZ R156, R176, UR37, -R184 ;  /* 0x00000025b09c7c23 */ /* 0x004fce00080108b8 */
[----:B------:R0:W-:Y:S01]  /*97a0*/  MUFU.EX2 R14, R160 ;  /* 0x000000a0000e7308 */ /* 0x0001e20000000800 */
[----:B-1----:R-:W-:Y:S01]  /*97b0*/  FMNMX.FTZ R164, R5, R154, !PT ;  /* 0x0000009a05a47209 */ /* 0x002fe20007810000 */
[----:B------:R-:W-:Y:S01]  /*97c0*/  FFMA.FTZ R154, R172, UR37, -R184 ;  /* 0x00000025ac9a7c23 */ /* 0x000fe200080108b8 */
[----:B------:R-:W-:-:S05]  /*97d0*/  IMAD.U32 R172, RZ, RZ, UR37 ;  /* 0x00000025ffac7e24 */ /* 0x000fca000f8e00ff */
[----:B------:R-:W-:Y:S01]  /*97e0*/  MUFU.EX2 R15, R15 ;  /* 0x0000000f000f7308 */ /* 0x000fe20000000800 */
[----:B0-----:R-:W-:-:S01]  /*97f0*/  FFMA.FTZ R160, R180, UR37, -R184 ;  /* 0x00000025b4a07c23 */ /* 0x001fc200080108b8 */
[----:B------:R-:W0:Y:S06]  /*9800*/  SHFL.BFLY PT, R5, R164, 0x1, 0x1f ;  /* 0x0c201f00a4057f89 */ /* 0x000e2c00000e0000 */
[----:B------:R-:W-:Y:S08]  /*9810*/  MUFU.EX2 R20, R20 ;  /* 0x0000001400147308 */ /* 0x000ff00000000800 */
[----:B------:R-:W-:Y:S08]  /*9820*/  MUFU.EX2 R21, R21 ;  /* 0x0000001500157308 */ /* 0x000ff00000000800 */
[----:B------:R-:W-:Y:S01]  /*9830*/  MUFU.EX2 R152, R152 ;  /* 0x0000009800987308 */ /* 0x000fe20000000800 */
[----:B0-----:R-:W-:Y:S01]  /*9840*/  FMNMX.FTZ R5, R164, R5, !PT ;  /* 0x00000005a4057209 */ /* 0x001fe20007810000 */
[----:B------:R-:W-:-:S03]  /*9850*/  FMUL.FTZ R164, R168, UR37 ;  /* 0x00000025a8a47c20 */ /* 0x000fc60008410000 */
[C---:B------:R-:W-:Y:S01]  /*9860*/  FSETP.NEU.FTZ.AND P2, PT, R5.reuse, -INF , PT ;  /* 0xff8000000500780b */ /* 0x040fe20003f5d000 */
[----:B------:R-:W-:-:S02]  /*9870*/  FFMA.FTZ R172, R5, R172, -8 ;  /* 0xc100000005ac7423 */ /* 0x000fc400000100ac */
[----:B------:R-:W-:Y:S03]  /*9880*/  MUFU.EX2 R153, R153 ;  /* 0x0000009900997308 */ /* 0x000fe60000000800 */
[----:B------:R-:W-:-:S05]  /*9890*/  FSEL R172, R172, RZ, P2 ;  /* 0x000000ffacac7208 */ /* 0x000fca0001000000 */
[----:B------:R-:W0:Y:S01]  /*98a0*/  MUFU.EX2 R164, R164 ;  /* 0x000000a400a47308 */ /* 0x000e220000000800 */
[----:B------:R-:W-:-:S01]  /*98b0*/  FFMA.FTZ R168, R11, UR37, -R172 ;  /* 0x000000250ba87c23 */ /* 0x000fc200080108ac */
[--C-:B------:R-:W-:Y:S01]  /*98c0*/  FFMA.FTZ R11, R155, UR37, -R172.reuse ;  /* 0x000000259b0b7c23 */ /* 0x100fe200080108ac */
[----:B------:R-:W-:-:S01]  /*98d0*/  FFMA.FTZ R155, R158, UR37, -R172 ;  /* 0x000000259e9b7c23 */ /* 0x000fc200080108ac */
[--C-:B------:R-:W-:Y:S01]  /*98e0*/  FFMA.FTZ R158, R159, UR37, -R172.reuse ;  /* 0x000000259f9e7c23 */ /* 0x100fe200080108ac */
[----:B------:R-:W-:-:S01]  /*98f0*/  FFMA.FTZ R159, R162, UR37, -R172 ;  /* 0x00000025a29f7c23 */ /* 0x000fc200080108ac */
[--C-:B------:R-:W-:Y:S01]  /*9900*/  FFMA.FTZ R162, R163, UR37, -R172.reuse ;  /* 0x00000025a3a27c23 */ /* 0x100fe200080108ac */
[----:B------:R-:W-:Y:S01]  /*9910*/  FSEL R163, R5, RZ, P2 ;  /* 0x000000ff05a37208 */ /* 0x000fe20001000000 */
[----:B------:R-:W-:Y:S01]  /*9920*/  MUFU.EX2 R168, R168 ;  /* 0x000000a800a87308 */ /* 0x000fe20000000800 */
[----:B------:R-:W-:-:S01]  /*9930*/  FFMA.FTZ R166, R166, UR37, -R172 ;  /* 0x00000025a6a67c23 */ /* 0x000fc200080108ac */
[--C-:B------:R-:W-:Y:S01]  /*9940*/  FFMA.FTZ R167, R167, UR37, -R172.reuse ;  /* 0x00000025a7a77c23 */ /* 0x100fe200080108ac */
[----:B------:R-:W-:-:S01]  /*9950*/  FFMA.FTZ R165, R171, UR37, -R172 ;  /* 0x00000025aba57c23 */ /* 0x000fc200080108ac */
[----:B------:R-:W-:Y:S01]  /*9960*/  FADD.FTZ R163, -R163, R8 ;  /* 0x00000008a3a37221 */ /* 0x000fe20000010100 */
[----:B------:R-:W-:-:S01]  /*9970*/  FFMA.FTZ R8, R170, UR37, -R172 ;  /* 0x00000025aa087c23 */ /* 0x000fc200080108ac */
[--C-:B------:R-:W-:Y:S01]  /*9980*/  FFMA.FTZ R174, R174, UR37, -R172.reuse ;  /* 0x00000025aeae7c23 */ /* 0x100fe200080108ac */
[----:B------:R-:W-:-:S01]  /*9990*/  FFMA.FTZ R175, R175, UR37, -R172 ;  /* 0x00000025afaf7c23 */ /* 0x000fc200080108ac */
[----:B------:R-:W-:Y:S01]  /*99a0*/  FMUL.FTZ R163, R163, UR37 ;  /* 0x00000025a3a37c20 */ /* 0x000fe20008410000 */
[----:B------:R-:W-:Y:S01]  /*99b0*/  MUFU.EX2 R11, R11 ;  /* 0x0000000b000b7308 */ /* 0x000fe20000000800 */
[----:B0-----:R-:W-:-:S01]  /*99c0*/  FFMA.FTZ R169, R164, R0, R13 ;  /* 0x00000000a4a97223 */ /* 0x001fc2000001000d */
[--C-:B------:R-:W-:Y:S01]  /*99d0*/  FFMA.FTZ R178, R178, UR37, -R172.reuse ;  /* 0x00000025b2b27c23 */ /* 0x100fe200080108ac */
[----:B------:R-:W-:-:S01]  /*99e0*/  FFMA.FTZ R179, R179, UR37, -R172 ;  /* 0x00000025b3b37c23 */ /* 0x000fc200080108ac */
[----:B------:R-:W-:Y:S01]  /*99f0*/  FFMA.FTZ R182, R182, UR37, -R172 ;  /* 0x00000025b6b67c23 */ /* 0x000fe200080108ac */
[----:B------:R-:W-:-:S01]  /*9a00*/  FADD.FTZ R169, R12, R169 ;  /* 0x000000a90ca97221 */ /* 0x000fc20000010000 */
[----:B------:R-:W-:-:S02]  /*9a10*/  FFMA.FTZ R172, R183, UR37, -R172 ;  /* 0x00000025b7ac7c23 */ /* 0x000fc400080108ac */
[----:B------:R-:W0:Y:S01]  /*9a20*/  MUFU.EX2 R163, R163 ;  /* 0x000000a300a37308 */ /* 0x000e220000000800 */
[----:B------:R-:W-:-:S07]  /*9a30*/  FADD.FTZ R170, R10, R169 ;  /* 0x000000a90aaa7221 */ /* 0x000fce0000010000 */
[----:B------:R-:W1:Y:S08]  /*9a40*/  MUFU.EX2 R155, R155 ;  /* 0x0000009b009b7308 */ /* 0x000e700000000800 */
[----:B------:R-:W2:Y:S01]  /*9a50*/  MUFU.EX2 R158, R158 ;  /* 0x0000009e009e7308 */ /* 0x000ea20000000800 */
[----:B0-----:R-:W-:-:S04]  /*9a60*/  FFMA.FTZ R0, R163, R3, R168 ;  /* 0x00000003a3007223 */ /* 0x001fc800000100a8 */
[----:B------:R-:W-:-:S03]  /*9a70*/  FADD.FTZ R0, R11, R0 ;  /* 0x000000000b007221 */ /* 0x000fc60000010000 */
[----:B------:R-:W0:Y:S01]  /*9a80*/  MUFU.EX2 R159, R159 ;  /* 0x0000009f009f7308 */ /* 0x000e220000000800 */
[----:B-1----:R-:W-:-:S07]  /*9a90*/  FADD.FTZ R3, R155, R0 ;  /* 0x000000009b037221 */ /* 0x002fce0000010000 */
[----:B------:R-:W1:Y:S01]  /*9aa0*/  MUFU.EX2 R162, R162 ;  /* 0x000000a200a27308 */ /* 0x000e620000000800 */
[----:B--2---:R-:W-:-:S07]  /*9ab0*/  FADD.FTZ R0, R158, R3 ;  /* 0x000000039e007221 */ /* 0x004fce0000010000 */
[----:B------:R-:W2:Y:S01]  /*9ac0*/  MUFU.EX2 R166, R166 ;  /* 0x000000a600a67308 */ /* 0x000ea20000000800 */
[----:B0-----:R-:W-:-:S07]  /*9ad0*/  FADD.FTZ R3, R159, R0 ;  /* 0x000000009f037221 */ /* 0x001fce0000010000 */
[----:B------:R0:W3:Y:S01]  /*9ae0*/  MUFU.EX2 R173, R167 ;  /* 0x000000a700ad7308 */ /* 0x0000e20000000800 */
[----:B-1----:R-:W-:-:S07]  /*9af0*/  FADD.FTZ R3, R162, R3 ;  /* 0x00000003a2037221 */ /* 0x002fce0000010000 */
[----:B------:R-:W1:Y:S01]  /*9b00*/  MUFU.EX2 R8, R8 ;  /* 0x0000000800087308 */ /* 0x000e620000000800 */
[----:B0-----:R-:W-:-:S01]  /*9b10*/  FADD.FTZ R167, R9, R170 ;  /* 0x000000aa09a77221 */ /* 0x001fc20000010000 */
[----:B--2---:R-:W-:-:S03]  /*9b20*/  FADD.FTZ R3, R166, R3 ;  /* 0x00000003a6037221 */ /* 0x004fc60000010000 */
[----:B------:R-:W-:-:S03]  /*9b30*/  FADD.FTZ R170, R14, R167 ;  /* 0x000000a70eaa7221 */ /* 0x000fc60000010000 */
[----:B------:R-:W0:Y:S01]  /*9b40*/  MUFU.EX2 R165, R165 ;  /* 0x000000a500a57308 */ /* 0x000e220000000800 */
[----:B------:R-:W-:-:S01]  /*9b50*/  FADD.FTZ R167, R15, R170 ;  /* 0x000000aa0fa77221 */ /* 0x000fc20000010000 */
[----:B---3--:R-:W-:-:S03]  /*9b60*/  FADD.FTZ R3, R173, R3 ;  /* 0x00000003ad037221 */ /* 0x008fc60000010000 */
[----:B------:R-:W-:-:S03]  /*9b70*/  FADD.FTZ R0, R20, R167 ;  /* 0x000000a714007221 */ /* 0x000fc60000010000 */
[----:B------:R-:W2:Y:S01]  /*9b80*/  MUFU.EX2 R154, R154 ;  /* 0x0000009a009a7308 */ /* 0x000ea20000000800 */
[----:B------:R-:W-:-:S01]  /*9b90*/  FADD.FTZ R167, R21, R0 ;  /* 0x0000000015a77221 */ /* 0x000fc20000010000 */
[----:B-1----:R-:W-:-:S03]  /*9ba0*/  FADD.FTZ R170, R8, R3 ;  /* 0x0000000308aa7221 */ /* 0x002fc60000010000 */
[----:B------:R-:W-:-:S03]  /*9bb0*/  FADD.FTZ R0, R152, R167 ;  /* 0x000000a798007221 */ /* 0x000fc60000010000 */
[----:B------:R-:W1:Y:S01]  /*9bc0*/  MUFU.EX2 R171, R174 ;  /* 0x000000ae00ab7308 */ /* 0x000e620000000800 */
[----:B------:R-:W-:-:S01]  /*9bd0*/  FADD.FTZ R3, R153, R0 ;  /* 0x0000000099037221 */ /* 0x000fc20000010000 */
[----:B0-----:R-:W-:-:S06]  /*9be0*/  FADD.FTZ R170, R165, R170 ;  /* 0x000000aaa5aa7221 */ /* 0x001fcc0000010000 */
[----:B------:R-:W0:Y:S01]  /*9bf0*/  MUFU.EX2 R157, R157 ;  /* 0x0000009d009d7308 */ /* 0x000e220000000800 */
[----:B--2---:R-:W-:-:S07]  /*9c00*/  FADD.FTZ R0, R154, R3 ;  /* 0x000000039a007221 */ /* 0x004fce0000010000 */
[----:B------:R-:W2:Y:S01]  /*9c10*/  MUFU.EX2 R175, R175 ;  /* 0x000000af00af7308 */ /* 0x000ea20000000800 */
[----:B-1----:R-:W-:-:S07]  /*9c20*/  FADD.FTZ R170, R171, R170 ;  /* 0x000000aaabaa7221 */ /* 0x002fce0000010000 */
[----:B------:R-:W1:Y:S01]  /*9c30*/  MUFU.EX2 R156, R156 ;  /* 0x0000009c009c7308 */ /* 0x000e620000000800 */
[----:B0-----:R-:W-:-:S07]  /*9c40*/  FADD.FTZ R3, R157, R0 ;  /* 0x000000009d037221 */ /* 0x001fce0000010000 */
        /* <DEDUP_REMOVED lines=13> */
[----:B--2---:R-:W-:-:S01]  /*9d20*/  FADD.FTZ R170, R167, R170 ;  /* 0x000000aaa7aa7221 */ /* 0x004fc20000010000 */
[----:B-1----:R-:W-:-:S03]  /*9d30*/  FADD.FTZ R0, R7, R0 ;  /* 0x0000000007007221 */ /* 0x002fc60000010000 */
[----:B0-----:R-:W-:Y:S01]  /*9d40*/  FADD.FTZ R3, R172, R170 ;  /* 0x000000aaac037221 */ /* 0x001fe20000010000 */
[----:B------:R-:W-:Y:S06]  /*9d50*/  @!P0 BRA `(.L_x_923) ;  /* 0x0000000000048947 */ /* 0x000fec0003800000 */
[----:B------:R-:W-:Y:S01]  /*9d60*/  BPT.TRAP 0x1 ;  /* 0x000000040000795c */ /* 0x000fe20000300000 */
.L_x_923:
        /* <DEDUP_REMOVED lines=20> */
[----:B------:R-:W-:Y:S01]  /*9eb0*/  FMUL.FTZ R32, R32, R164 ;  /* 0x000000a420207220 */ /* 0x000fe20000410000 */
[----:B------:R-:W-:Y:S01]  /*9ec0*/  F2FP.SATFINITE.E4M3.F32.PACK_AB_MERGE_C R186, R161, R156, R7 ;  /* 0x0000009ca1ba723e */ /* 0x000fe20004807007 */
[-C--:B------:R-:W-:Y:S01]  /*9ed0*/  FMUL.FTZ R33, R33, R164.reuse ;  /* 0x000000a421217220 */ /* 0x080fe20000410000 */
        /* <DEDUP_REMOVED lines=129> */
[----:B------:R-:W-:-:S02]  /*a6f0*/  IMAD.MOV.U32 R8, RZ, RZ, R5 ;  /* 0x000000ffff087224 */ /* 0x000fc400078e0005 */
[----:B------:R-:W-:Y:S01]  /*a700*/  IMAD.MOV.U32 R7, RZ, RZ, R4 ;  /* 0x000000ffff077224 */ /* 0x000fe200078e0004 */
[----:B------:R-:W-:Y:S06]  /*a710*/  @P2 BRA `(.L_x_924) ;  /* 0xffffffdc00042947 */ /* 0x000fec000383ffff */
[----:B------:R-:W-:-:S05]  /*a720*/  UMOV UR52, UR56 ;  /* 0x0000003800347c82 */ /* 0x000fca0008000000 */
.L_x_906:
[----:B------:R-:W-:Y:S06]  /*a730*/  BAR.ARV 0x8, 0x180 ;  /* 0x0206000000007b1d */ /* 0x000fec0000002000 */
[----:B------:R-:W-:Y:S05]  /*a740*/  @!P0 BRA `(.L_x_925) ;  /* 0x0000000000048947 */ /* 0x000fea0003800000 */
[----:B------:R-:W-:Y:S01]  /*a750*/  BPT.TRAP 0x1 ;  /* 0x000000040000795c */ /* 0x000fe20000300000 */
.L_x_925:
[----:B------:R-:W-:Y:S01]  /*a760*/  ULEA UR9, UR52, UR41, 0x3 ;  /* 0x0000002934097291 */ /* 0x000fe2000f8e183f */
[----:B------:R-:W-:-:S05]  /*a770*/  IMAD.U32 R6, RZ, RZ, UR46 ;  /* 0x0000002eff067e24 */ /* 0x000fca000f8e00ff */
[----:B------:R-:W-:-:S04]  /*a780*/  SHF.L.U32 R6, R6, 0x1f, RZ ;  /* 0x0000001f06067819 */ /* 0x000fc800000006ff */
[----:B------:R0:W1:Y:S01]  /*a790*/  SYNCS.PHASECHK.TRANS64.TRYWAIT P1, [UR9+0x28450], R6 ;  /* 0x02845006ff0075a7 */ /* 0x0000620008020149 */
[----:B------:R-:W-:Y:S05]  /*a7a0*/  @!P0 BRA `(.L_x_926) ;  /* 0x0000000000048947 */ /* 0x000fea0003800000 */
[----:B------:R-:W-:Y:S01]  /*a7b0*/  BPT.TRAP 0x1 ;  /* 0x000000040000795c */ /* 0x000fe20000300000 */
.L_x_926:
[----:B-1----:R-:W-:Y:S05]  /*a7c0*/  @P1 BRA `(.L_x_927) ;  /* 0x0000000000081947 */ /* 0x002fea0003800000 */
[----:B------:R-:W1:Y:S02]  /*a7d0*/  SYNCS.PHASECHK.TRANS64.TRYWAIT P1, [UR9+0x28450], R6 ;  /* 0x02845006ff0075a7 */ /* 0x000e640008020149 */
[----:B-1----:R-:W-:Y:S05]  /*a7e0*/  @!P1 BRA `(.L_x_928) ;  /* 0x0000008800a09947 */ /* 0x002fea0003800000 */
.L_x_927:
[----:B------:R-:W-:Y:S01]  /*a7f0*/  ULDC.64 UR4, c[0x0][0x9a0] ;  /* 0x0002680000047ab9 */ /* 0x000fe20000000a00 */
[----:B------:R-:W-:Y:S01]  /*a800*/  UIADD3 UR41, UR41, 0x8000, URZ ;  /* 0x0000800029297890 */ /* 0x000fe2000fffe03f */
[----:B------:R-:W-:Y:S01]  /*a810*/  WARPGROUP.ARRIVE ;  /* 0x00000000000079c5 */ /* 0x000fe20000000000 */
[----:B------:R-:W-:Y:S01]  /*a820*/  UISETP.NE.U32.AND UP0, UPT, UR4, URZ, UPT ;  /* 0x0000003f0400728c */ /* 0x000fe2000bf05070 */
[----:B------:R-:W-:Y:S01]  /*a830*/  IMAD.MOV.U32 R8, RZ, RZ, 0x3f800000 ;  /* 0x3f800000ff087424 */ /* 0x000fe200078e00ff */
[----:B------:R-:W-:Y:S02]  /*a840*/  USHF.R.U32.HI UR41, URZ, 0x4, UR41 ;  /* 0x000000043f297899 */ /* 0x000fe40008011629 */
[----:B------:R-:W-:Y:S02]  /*a850*/  UISETP.NE.AND.EX UP0, UPT, UR5, URZ, UPT, UP0 ;  /* 0x0000003f0500728c */ /* 0x000fe4000bf05300 */
[----:B------:R-:W-:-:S04]  /*a860*/  ULOP3.LUT UR41, UR41, 0x3fff, URZ, 0xc0, !UPT ;  /* 0x00003fff29297892 */ /* 0x000fc8000f8ec03f */
[----:B------:R-:W-:-:S05]  /*a870*/  PLOP3.LUT P1, PT, PT, PT, UP0, 0x80, 0x0 ;  /* 0x000000000000781c */ /* 0x000fca0003f2f008 */
[----:B------:R-:W-:Y:S01]  /*a880*/  @UP0 USHF.R.S32.HI UR8, URZ, 0x1f, UR45 ;  /* 0x0000001f3f080899 */ /* 0x000fe2000801142d */
[----:B------:R-:W-:Y:S01]  /*a890*/  @UP0 ULDC.64 UR10, c[0x0][0x9c8] ;  /* 0x00027200000a0ab9 */ /* 0x000fe20000000a00 */
[----:B------:R-:W-:Y:S02]  /*a8a0*/  @UP0 ULDC.64 UR12, c[0x0][0x9d0] ;  /* 0x00027400000c0ab9 */ /* 0x000fe40000000a00 */
[----:B------:R-:W-:Y:S02]  /*a8b0*/  @UP0 UIMAD UR8, UR8, UR10, URZ ;  /* 0x0000000a080802a4 */ /* 0x000fe4000f8e023f */
[----:B------:R-:W-:Y:S02]  /*a8c0*/  @UP0 UIMAD.WIDE.U32 UR6, UR45, UR10, URZ ;  /* 0x0000000a2d0602a5 */ /* 0x000fe4000f8e003f */
[----:B------:R-:W-:Y:S02]  /*a8d0*/  ULOP3.LUT UR10, UR41, 0x10000, URZ, 0xfc, !UPT ;  /* 0x00010000290a7892 */ /* 0x000fe4000f8efc3f */
[----:B------:R-:W-:-:S02]  /*a8e0*/  @UP0 UIMAD UR8, UR45, UR11, UR8 ;  /* 0x0000000b2d0802a4 */ /* 0x000fc4000f8e0208 */
[----:B------:R-:W-:Y:S02]  /*a8f0*/  @UP0 USHF.R.S32.HI UR11, URZ, 0x1f, UR42 ;  /* 0x0000001f3f0b0899 */ /* 0x000fe4000801142a */
[----:B------:R-:W-:Y:S02]  /*a900*/  ULEA UR10, UR52, UR10, 0xa ;  /* 0x0000000a340a7291 */ /* 0x000fe4000f8e503f */
[----:B------:R-:W-:Y:S02]  /*a910*/  @UP0 UIADD3 UR7, UR7, UR8, URZ ;  /* 0x0000000807070290 */ /* 0x000fe4000fffe03f */
[----:B------:R-:W-:Y:S02]  /*a920*/  @UP0 UIMAD UR8, UR11, UR12, URZ ;  /* 0x0000000c0b0802a4 */ /* 0x000fe4000f8e023f */
[----:B------:R-:W-:Y:S01]  /*a930*/  @UP0 UIMAD.WIDE.U32 UR6, UR42, UR12, UR6 ;  /* 0x0000000c2a0602a5 */ /* 0x000fe2000f8e0006 */
[----:B------:R-:W-:Y:S01]  /*a940*/  UMOV UR11, 0x80000020 ;  /* 0x80000020000b7882 */ /* 0x000fe20000000000 */
[----:B------:R-:W-:-:S09]  /*a950*/  @UP0 UIMAD UR8, UR42, UR13, UR8 ;  /* 0x0000000d2a0802a4 */ /* 0x000fd2000f8e0208 */
[----:B------:R-:W-:Y:S01]  /*a960*/  QGMMA.64x256x32.F32.E4M3.E4M3 R24, R188, gdesc[UR8], R24, gsb0 ;  /* 0x03e00008bc187df3 */ /* 0x000fe20008000818 */
[----:B------:R-:W-:Y:S02]  /*a970*/  @UP0 ULEA UR4, UP1, UR6, UR4, 0x2 ;  /* 0x0000000406040291 */ /* 0x000fe4000f82103f */
[----:B------:R-:W-:-:S04]  /*a980*/  @UP0 UIADD3 UR7, UR7, UR8, URZ ;  /* 0x0000000807070290 */ /* 0x000fc8000fffe03f */
[----:B------:R-:W-:Y:S01]  /*a990*/  @UP0 ULEA.HI.X UR5, UR6, UR5, UR7, 0x2, UP1 ;  /* 0x0000000506050291 */ /* 0x000fe200088f1407 */
[----:B01----:R-:W-:-:S05]  /*a9a0*/  IMAD.U32 R6, RZ, RZ, UR4 ;  /* 0x00000004ff067e24 */ /* 0x003fca000f8e00ff */
[----:B------:R-:W-:-:S05]  /*a9b0*/  IMAD.U32 R7, RZ, RZ, UR5 ;  /* 0x00000005ff077e24 */ /* 0x000fca000f8e00ff */
[----:B------:R0:W2:Y:S01]  /*a9c0*/  @P1 LDG.E R8, desc[UR50][R6.64] ;  /* 0x0000003206081981 */ /* 0x0000a2000c1e1900 */
[----:B------:R-:W-:Y:S01]  /*a9d0*/  UIADD3 UR10, UR10, 0x2, URZ ;  /* 0x000000020a0a7890 */ /* 0x000fe2000fffe03f */
[----:B------:R-:W-:Y:S02]  /*a9e0*/  UMOV UR11, 0x80000020 ;  /* 0x80000020000b7882 */ /* 0x000fe40000000000 */
        /* <DEDUP_REMOVED lines=14> */
[----:B------:R-:W-:Y:S01]  /*aad0*/  @P1 MUFU.RCP R7, R13 ;  /* 0x0000000d00071308 */ /* 0x000fe20000001000 */
[----:B------:R-:W-:Y:S01]  /*aae0*/  FSETP.NE.FTZ.AND P1, PT, R14, RZ, PT ;  /* 0x000000ff0e00720b */ /* 0x000fe20003f35000 */
[----:B------:R-:W-:-:S06]  /*aaf0*/  IMAD.MOV.U32 R11, RZ, RZ, RZ ;  /* 0x000000ffff0b7224 */ /* 0x000fcc00078e00ff */
[----:B------:R-:W0:Y:S08]  /*ab00*/  @P2 MUFU.LG2 R6, R6 ;  /* 0x0000000600062308 */ /* 0x000e300000000c00 */
[----:B------:R-:W1:Y:S01]  /*ab10*/  @P3 MUFU.LG2 R10, R15 ;  /* 0x0000000f000a3308 */ /* 0x000e620000000c00 */
[----:B------:R-:W-:Y:S02]  /*ab20*/  WARPGROUP.DEPBAR.LE gsb0, 0x0 ;  /* 0x00008000000079c5 */ /* 0x000fe40000010000 */
[----:B------:R-:W-:-:S06]  /*ab30*/  WARPGROUP.ARRIVE ;  /* 0x00000000000079c5 */ /* 0x000fcc0000000000 */
[----:B------:R-:W-:Y:S01]  /*ab40*/  QGMMA.64x256x32.F32.E4M3.E4M3 R24, R184, gdesc[UR8], R24, gsb0 ;  /* 0x03e00008b8187df3 */ /* 0x000fe20008000818 */
[----:B------:R-:W3:Y:S01]  /*ab50*/  @P1 MUFU.RCP R11, R14 ;  /* 0x0000000e000b1308 */ /* 0x000ee20000001000 */
[----:B------:R-:W-:Y:S02]  /*ab60*/  IMAD.U32 R9, RZ, RZ, UR37 ;  /* 0x00000025ff097e24 */ /* 0x000fe4000f8e00ff */
[----:B------:R-:W-:Y:S02]  /*ab70*/  IMAD.U32 R12, RZ, RZ, UR37 ;  /* 0x00000025ff0c7e24 */ /* 0x000fe4000f8e00ff */
[----:B0-----:R-:W-:Y:S01]  /*ab80*/  @P2 FMUL.FTZ R6, R6, 0.69314718246459960938 ;  /* 0x3f31721806062820 */ /* 0x001fe20000410000 */
[----:B------:R-:W-:Y:S01]  /*ab90*/  @P2 FMUL.FTZ R9, R9, 0.69314718246459960938 ;  /* 0x3f31721809092820 */ /* 0x000fe20000410000 */
[----:B-1----:R-:W-:Y:S01]  /*aba0*/  @P3 FMUL.FTZ R10, R10, 0.69314718246459960938 ;  /* 0x3f3172180a0a3820 */ /* 0x002fe20000410000 */
[----:B------:R-:W-:Y:S01]  /*abb0*/  @P3 FMUL.FTZ R13, R12, 0.69314718246459960938 ;  /* 0x3f3172180c0d3820 */ /* 0x000fe20000410000 */
[----:B------:R-:W-:-:S02]  /*abc0*/  IMAD.MOV.U32 R3, RZ, RZ, -0x800000 ;  /* 0xff800000ff037424 */ /* 0x000fc400078e00ff */
[----:B------:R-:W-:Y:S01]  /*abd0*/  @P2 FFMA.FTZ R3, R9, R4, R6 ;  /* 0x0000000409032223 */ /* 0x000fe20000010006 */
[----:B------:R-:W-:Y:S02]  /*abe0*/  IMAD.MOV.U32 R0, RZ, RZ, -0x800000 ;  /* 0xff800000ff007424 */ /* 0x000fe400078e00ff */
[----:B------:R-:W-:Y:S01]  /*abf0*/  @P3 FFMA.FTZ R0, R13, R5, R10 ;  /* 0x000000050d003223 */ /* 0x000fe2000001000a */
[-C--:B--2---:R-:W-:Y:S01]  /*ac00*/  FMUL.FTZ R152, R7, R8.reuse ;  /* 0x0000000807987220 */ /* 0x084fe20000410000 */
[----:B---3--:R-:W-:Y:S01]  /*ac10*/  FMUL.FTZ R4, R11, R8 ;  /* 0x000000080b047220 */ /* 0x008fe20000410000 */
[----:B------:R-:W-:Y:S02]  /*ac20*/  WARPGROUP.DEPBAR.LE gsb0, 0x0 ;  /* 0x00008000000079c5 */ /* 0x000fe40000010000 */
[----:B------:R-:W-:Y:S05]  /*ac30*/  @!P0 BRA `(.L_x_929) ;  /* 0x0000000000048947 */ /* 0x000fea0003800000 */
[----:B------:R-:W-:Y:S01]  /*ac40*/  BPT.TRAP 0x1 ;  /* 0x000000040000795c */ /* 0x000fe20000300000 */
.L_x_929:
[----:B------:R-:W-:Y:S01]  /*ac50*/  UIADD3 UR4, UR9, 0x28460, URZ ;  /* 0x0002846009047890 */ /* 0x000fe2000fffe03f */
[-C--:B------:R-:W-:Y:S01]  /*ac60*/  FMUL.FTZ R6, R29, R152.reuse ;  /* 0x000000981d067220 */ /* 0x080fe20000410000 */
[----:B------:R-:W-:Y:S01]  /*ac70*/  UIADD3 UR52, UR52, 0x1, URZ ;  /* 0x0000000134347890 */ /* 0x000fe2000fffe03f */
[-C--:B------:R-:W-:Y:S01]  /*ac80*/  FMUL.FTZ R7, R36, R152.reuse ;  /* 0x0000009824077220 */ /* 0x080fe20000410000 */
[----:B------:R-:W-:Y:S01]  /*ac90*/  UPRMT UR4, UR40, 0x654, UR4 ;  /* 0x0000065428047896 */ /* 0x000fe20008000004 */
        /* <DEDUP_REMOVED lines=127> */
[-C--:B------:R-:W-:Y:S01]  /*b490*/  FMUL.FTZ R26, R147, R4.reuse ;  /* 0x00000004931a7220 */ /* 0x080fe20000410000 */
[-C--:B------:R-:W-:Y:S01]  /*b4a0*/  FMUL.FTZ R150, R150, R4.reuse ;  /* 0x0000000496967220 */ /* 0x080fe20000410000 */
[----:B------:R-:W-:Y:S01]  /*b4b0*/  FMUL.FTZ R151, R151, R4 ;  /* 0x0000000497977220 */ /* 0x000fe20000410000 */
[----:B------:R-:W-:-:S02]  /*b4c0*/  UIADD3 UR47, UR47, 0x1, URZ ;  /* 0x000000012f2f7890 */ /* 0x000fc4000fffe03f */
[----:B------:R-:W-:Y:S02]  /*b4d0*/  USEL UR52, UR52, URZ, UP0 ;  /* 0x0000003f34347287 */ /* 0x000fe40008000000 */
[----:B------:R-:W-:-:S12]  /*b4e0*/  ULOP3.LUT UR46, UR46, UR4, URZ, 0x3c, !UPT ;  /* 0x000000042e2e7292 */ /* 0x000fd8000f8e3c3f */
.L_x_855:
[----:B------:R-:W0:Y:S01]  /*b4f0*/  S2R R67, SR_CgaCtaId ;  /* 0x0000000000437919 */ /* 0x000e220000008800 */
[----:B------:R-:W-:Y:S01]  /*b500*/  MOV R4, 0x400 ;  /* 0x0000040000047802 */ /* 0x000fe20000000f00 */
[----:B------:R-:W-:Y:S01]  /*b510*/  BSSY B0, `(.L_x_930) ;  /* 0x0000357000007945 */ /* 0x000fe20003800000 */
[----:B------:R-:W-:Y:S02]  /*b520*/  BAR.SYNC.DEFER_BLOCKING 0x5, 0x180 ;  /* 0x0146000000007b1d */ /* 0x000fe40000010000 */
[----:B0-----:R-:W-:-:S05]  /*b530*/  LEA R4, R67, R4, 0x18 ;  /* 0x0000000443047211 */ /* 0x001fca00078ec0ff */
[----:B------:R-:W0:Y:S02]  /*b540*/  LDS R58, [R4+0x284d0] ;  /* 0x0284d000043a7984 */ /* 0x000e240000000800 */
[----:B0-----:R-:W-:Y:S01]  /*b550*/  R2UR UR4, R58 ;  /* 0x000000003a0472ca */ /* 0x001fe200000e0000 */
[----:B------:R-:W-:Y:S06]  /*b560*/  BAR.ARV 0x4, 0x180 ;  /* 0x0106000000007b1d */ /* 0x000fec0000002000 */
[----:B------:R-:W-:Y:S08]  /*b570*/  @P0 BRA `(.L_x_931) ;  /* 0x00000028006c0947 */ /* 0x000ff00003800000 */
[----:B------:R-:W0:Y:S01]  /*b580*/  S2R R74, SR_TID.X ;  /* 0x00000000004a7919 */ /* 0x000e220000002100 */
[----:B------:R-:W-:Y:S01]  /*b590*/  F2FP.BF16.F32.PACK_AB R9, R9, R40 ;  /* 0x000000280909723e */ /* 0x000fe200000010ff */
[----:B------:R-:W-:Y:S01]  /*b5a0*/  ULDC.64 UR6, c[0x4][0x38] ;  /* 0x01000e0000067ab9 */ /* 0x000fe20000000a00 */
        /* <DEDUP_REMOVED lines=14> */
[----:B------:R-:W-:Y:S01]  /*b690*/  F2FP.BF16.F32.PACK_AB R32, R7, R32 ;  /* 0x000000200720723e */ /* 0x000fe200000010ff */
[----:B0-----:R-:W-:Y:S01]  /*b6a0*/  IMAD.SHL.U32 R40, R74, 0x4, RZ ;  /* 0x000000044a287824 */ /* 0x001fe200078e00ff */
        /* <DEDUP_REMOVED lines=38> */
[----:B------:R-:W-:Y:S01]  /*b910*/  F2FP.BF16.F32.PACK_AB R54, R95, R54 ;  /* 0x000000365f36723e */ /* 0x000fe200000010ff */
[----:B------:R-:W-:Y:S01]  /*b920*/  USHF.R.S32.HI UR10, URZ, 0x1f, UR42 ;  /* 0x0000001f3f0a7899 */ /* 0x000fe2000801142a */
[----:B------:R-:W-:Y:S01]  /*b930*/  LOP3.LUT R48, R40, 0xc, RZ, 0xc0, !PT ;  /* 0x0000000c28307812 */ /* 0x000fe200078ec0ff */
[----:B------:R-:W-:Y:S01]  /*b940*/  ULDC.64 UR8, c[0x0][0xb90] ;  /* 0x0002e40000087ab9 */ /* 0x000fe20000000a00 */
[----:B------:R-:W-:Y:S02]  /*b950*/  F2FP.BF16.F32.PACK_AB R40, R76, R117 ;  /* 0x000000754c28723e */ /* 0x000fe400000010ff */
[----:B------:R-:W-:Y:S02]  /*b960*/  IADD3 R76, P0, R48, UR6, RZ ;  /* 0x00000006304c7c10 */ /* 0x000fe4000ff1e0ff */
[----:B------:R-:W-:Y:S02]  /*b970*/  F2FP.BF16.F32.PACK_AB R42, R84, R121 ;  /* 0x00000079542a723e */ /* 0x000fe400000010ff */
[----:B------:R-:W-:Y:S01]  /*b980*/  F2FP.BF16.F32.PACK_AB R43, R92, R129 ;  /* 0x000000815c2b723e */ /* 0x000fe200000010ff */
[----:B------:R-:W-:Y:S01]  /*b990*/  IMAD.X R77, RZ, RZ, UR7, P0 ;  /* 0x00000007ff4d7e24 */ /* 0x000fe200080e06ff */
[----:B------:R-:W-:-:S02]  /*b9a0*/  F2FP.BF16.F32.PACK_AB R5, R159, R160 ;  /* 0x000000a09f05723e */ /* 0x000fc400000010ff */
[----:B------:R-:W-:Y:S02]  /*b9b0*/  F2FP.BF16.F32.PACK_AB R6, R157, R158 ;  /* 0x0000009e9d06723e */ /* 0x000fe400000010ff */
[----:B------:R0:W2:Y:S01]  /*b9c0*/  LDG.E.CONSTANT R76, desc[UR50][R76.64] ;  /* 0x000000324c4c7981 */ /* 0x0000a2000c1e9900 */
[----:B------:R-:W-:Y:S02]  /*b9d0*/  LOP3.LUT P0, R48, R74, 0x3, RZ, 0xc0, !PT ;  /* 0x000000034a307812 */ /* 0x000fe4000780c0ff */
[----:B------:R-:W-:Y:S02]  /*b9e0*/  F2FP.BF16.F32.PACK_AB R7, R155, R156 ;  /* 0x0000009c9b07723e */ /* 0x000fe400000010ff */
[----:B------:R-:W-:Y:S02]  /*b9f0*/  ISETP.EQ.OR P0, PT, R48, 0x3, !P0 ;  /* 0x000000033000780c */ /* 0x000fe40004702670 */
[----:B------:R-:W-:Y:S02]  /*ba00*/  F2FP.BF16.F32.PACK_AB R49, R125, R132 ;  /* 0x000000847d31723e */ /* 0x000fe400000010ff */
[----:B------:R-:W-:-:S02]  /*ba10*/  SEL R117, R9, R10, P0 ;  /* 0x0000000a09757207 */ /* 0x000fc40000000000 */
[----:B------:R-:W-:Y:S02]  /*ba20*/  SEL R79, R10, R9, P0 ;  /* 0x000000090a4f7207 */ /* 0x000fe40000000000 */
[----:B------:R-:W1:Y:S01]  /*ba30*/  S2R R9, SR_SWINHI ;  /* 0x0000000000097919 */ /* 0x000e620000002f00 */
        /* <DEDUP_REMOVED lines=8> */
[----:B------:R-:W-:Y:S02]  /*bac0*/  F2FP.BF16.F32.PACK_AB R8, R149, R152 ;  /* 0x000000989508723e */ /* 0x000fe400000010ff */
[----:B------:R-:W-:Y:S02]  /*bad0*/  F2FP.BF16.F32.PACK_AB R41, R141, R148 ;  /* 0x000000948d29723e */ /* 0x000fe400000010ff */
[----:B------:R-:W-:-:S02]  /*bae0*/  MOV R42, R4 ;  /* 0x00000004002a7202 */ /* 0x000fc40000000f00 */
[----:B-1----:R-:W-:-:S03]  /*baf0*/  MOV R43, R9 ;  /* 0x00000009002b7202 */ /* 0x002fc60000000f00 */
[----:B------:R-:W-:-:S03]  /*bb00*/  IMAD.WIDE R74, R196, 0x2, R42 ;  /* 0x00000002c44a7825 */ /* 0x000fc600078e022a */
[----:B------:R-:W-:-:S04]  /*bb10*/  IADD3 R73, P4, R74, 0xc060, RZ ;  /* 0x0000c0604a497810 */ /* 0x000fc80007f9e0ff */
[----:B------:R-:W-:Y:S01]  /*bb20*/  LOP3.LUT R72, R73, 0x380, RZ, 0xc0, !PT ;  /* 0x0000038049487812 */ /* 0x000fe200078ec0ff */
[----:B------:R-:W-:Y:S01]  /*bb30*/  IMAD R5, R192, 0x40, R16 ;  /* 0x00000040c0057824 */ /* 0x000fe200078e0210 */
[----:B------:R-:W-:Y:S02]  /*bb40*/  SEL R171, R35, R34, P0 ;  /* 0x0000002223ab7207 */ /* 0x000fe40000000000 */
[----:B------:R-:W-:Y:S02]  /*bb50*/  SEL R110, R34, R35, P0 ;  /* 0x00000023226e7207 */ /* 0x000fe40000000000 */
[----:B------:R-:W-:Y:S02]  /*bb60*/  SHF.R.U64 R72, R72, 0x3, RZ ;  /* 0x0000000348487819 */ /* 0x000fe400000012ff */
[C---:B------:R-:W-:Y:S02]  /*bb70*/  IADD3 R34, P3, R74.reuse, 0xc040, RZ ;  /* 0x0000c0404a227810 */ /* 0x040fe40007f7e0ff */
[----:B------:R-:W-:Y:S01]  /*bb80*/  IADD3 R32, P2, R74, 0xc020, RZ ;  /* 0x0000c0204a207810 */ /* 0x000fe20007f5e0ff */
[----:B------:R-:W-:Y:S01]  /*bb90*/  IMAD.WIDE R42, R5, 0x2, R42 ;  /* 0x00000002052a7825 */ /* 0x000fe200078e022a */
[----:B------:R-:W-:-:S02]  /*bba0*/  SEL R155, R70, R71, P0 ;  /* 0x00000047469b7207 */ /* 0x000fc40000000000 */
[----:B------:R-:W-:Y:S01]  /*bbb0*/  SEL R97, R71, R70, P0 ;  /* 0x0000004647617207 */ /* 0x000fe20000000000 */
[--C-:B------:R-:W-:Y:S01]  /*bbc0*/  IMAD.X R71, RZ, RZ, R75.reuse, P3 ;  /* 0x000000ffff477224 */ /* 0x100fe200018e064b */
[----:B------:R-:W-:Y:S01]  /*bbd0*/  LOP3.LUT R72, R72, R73, RZ, 0x3c, !PT ;  /* 0x0000004948487212 */ /* 0x000fe200078e3cff */
[--C-:B------:R-:W-:Y:S01]  /*bbe0*/  IMAD.X R73, RZ, RZ, R75.reuse, P4 ;  /* 0x000000ffff497224 */ /* 0x100fe200020e064b */
[----:B------:R-:W-:Y:S01]  /*bbf0*/  SEL R107, R24, R25, P0 ;  /* 0x00000019186b7207 */ /* 0x000fe20000000000 */
[----:B------:R-:W-:Y:S01]  /*bc00*/  IMAD.X R69, RZ, RZ, R75, P2 ;  /* 0x000000ffff457224 */ /* 0x000fe200010e064b */
[----:B0-----:R-:W-:Y:S02]  /*bc10*/  SEL R77, R25, R24, P0 ;  /* 0x00000018194d7207 */ /* 0x001fe40000000000 */
        /* <DEDUP_REMOVED lines=8> */
[C---:B------:R-:W-:Y:S02]  /*bca0*/  LOP3.LUT R5, R74.reuse, 0x380, RZ, 0xc0, !PT ;  /* 0x000003804a057812 */ /* 0x040fe400078ec0ff */
[C---:B------:R-:W-:Y:S02]  /*bcb0*/  IADD3 R30, P1, R74.reuse, 0xc000, RZ ;  /* 0x0000c0004a1e7810 */ /* 0x040fe40007f3e0ff */
[C---:B------:R-:W-:Y:S02]  /*bcc0*/  IADD3 R28, P6, R74.reuse, 0x8060, RZ ;  /* 0x000080604a1c7810 */ /* 0x040fe40007fde0ff */
[C---:B------:R-:W-:Y:S02]  /*bcd0*/  IADD3 R6, P5, R74.reuse, 0x20, RZ ;  /* 0x000000204a067810 */ /* 0x040fe40007fbe0ff */
[C---:B------:R-:W-:Y:S02]  /*bce0*/  IADD3 R26, P4, R74.reuse, 0x8040, RZ ;  /* 0x000080404a1a7810 */ /* 0x040fe40007f9e0ff */
[----:B------:R-:W-:-:S02]  /*bcf0*/  IADD3 R24, P3, R74, 0x8020, RZ ;  /* 0x000080204a187810 */ /* 0x000fc40007f7e0ff */
[----:B------:R-:W-:Y:S02]  /*bd00*/  IADD3 R20, P2, R74, 0x8000, RZ ;  /* 0x000080004a147810 */ /* 0x000fe40007f5e0ff */
[----:B------:R-:W-:Y:S02]  /*bd10*/  SEL R141, R93, R100, P0 ;  /* 0x000000645d8d7207 */ /* 0x000fe40000000000 */
[----:B------:R-:W-:Y:S02]  /*bd20*/  SEL R91, R100, R93, P0 ;  /* 0x0000005d645b7207 */ /* 0x000fe40000000000 */
[----:B------:R-:W-:Y:S01]  /*bd30*/  SHF.R.U64 R5, R5, 0x3, RZ ;  /* 0x0000000305057819 */ /* 0x000fe200000012ff */
[--C-:B------:R-:W-:Y:S01]  /*bd40*/  IMAD.X R67, RZ, RZ, R75.reuse, P1 ;  /* 0x000000ffff437224 */ /* 0x100fe200008e064b */
[----:B------:R-:W-:Y:S01]  /*bd50*/  SEL R135, R61, R68, P0 ;  /* 0x000000443d877207 */ /* 0x000fe20000000000 */
[--C-:B------:R-:W-:Y:S01]  /*bd60*/  IMAD.X R65, RZ, RZ, R75.reuse, P6 ;  /* 0x000000ffff417224 */ /* 0x100fe200030e064b */
[----:B------:R-:W-:Y:S01]  /*bd70*/  SEL R88, R68, R61, P0 ;  /* 0x0000003d44587207 */ /* 0x000fe20000000000 */
[--C-:B------:R-:W-:Y:S01]  /*bd80*/  IMAD.X R61, RZ, RZ, R75.reuse, P5 ;  /* 0x000000ffff3d7224 */ /* 0x100fe200028e064b */
[----:B------:R-:W-:Y:S01]  /*bd90*/  SEL R147, R7, R94, P0 ;  /* 0x0000005e07937207 */ /* 0x000fe20000000000 */
[----:B------:R-:W-:Y:S01]  /*bda0*/  IMAD.X R57, RZ, RZ, R75, P2 ;  /* 0x000000ffff397224 */ /* 0x000fe200010e064b */
[----:B------:R-:W-:-:S02]  /*bdb0*/  SEL R157, R63, R66, P0 ;  /* 0x000000423f9d7207 */ /* 0x000fc40000000000 */
[----:B------:R-:W-:Y:S01]  /*bdc0*/  SEL R99, R66, R63, P0 ;  /* 0x0000003f42637207 */ /* 0x000fe20000000000 */
[--C-:B------:R-:W-:Y:S01]  /*bdd0*/  IMAD.X R63, RZ, RZ, R75.reuse, P4 ;  /* 0x000000ffff3f7224 */ /* 0x100fe200020e064b */
[----:B------:R-:W-:Y:S02]  /*bde0*/  SEL R159, R59, R62, P0 ;  /* 0x0000003e3b9f7207 */ /* 0x000fe40000000000 */
[----:B------:R-:W-:Y:S01]  /*bdf0*/  SEL R100, R62, R59, P0 ;  /* 0x0000003b3e647207 */ /* 0x000fe20000000000 */
[----:B------:R-:W-:Y:S01]  /*be00*/  IMAD.X R59, RZ, RZ, R75, P3 ;  /* 0x000000ffff3b7224 */ /* 0x000fe200018e064b */
[----:B------:R-:W-:Y:S02]  /*be10*/  SEL R119, R11, R12, P0 ;  /* 0x0000000c0b777207 */ /* 0x000fe40000000000 */
[----:B------:R-:W-:Y:S02]  /*be20*/  SEL R80, R12, R11, P0 ;  /* 0x0000000b0c507207 */ /* 0x000fe40000000000 */
[----:B------:R-:W-:-:S02]  /*be30*/  SEL R121, R13, R14, P0 ;  /* 0x0000000e0d797207 */ /* 0x000fc40000000000 */
[----:B------:R-:W-:Y:S02]  /*be40*/  SEL R81, R14, R13, P0 ;  /* 0x0000000d0e517207 */ /* 0x000fe40000000000 */
[----:B------:R-:W-:Y:S02]  /*be50*/  SEL R94, R94, R7, P0 ;  /* 0x000000075e5e7207 */ /* 0x000fe40000000000 */
[----:B------:R-:W-:Y:S02]  /*be60*/  SEL R149, R8, R41, P0 ;  /* 0x0000002908957207 */ /* 0x000fe40000000000 */
[----:B------:R-:W-:Y:S02]  /*be70*/  SEL R93, R41, R8, P0 ;  /* 0x00000008295d7207 */ /* 0x000fe40000000000 */
[C---:B------:R-:W-:Y:S02]  /*be80*/  IADD3 R14, P1, R74.reuse, 0x4060, RZ ;  /* 0x000040604a0e7810 */ /* 0x040fe40007f3e0ff */
[----:B------:R-:W-:-:S02]  /*be90*/  IADD3 R8, P6, R74, 0x40, RZ ;  /* 0x000000404a087810 */ /* 0x000fc40007fde0ff */
[C---:B------:R-:W-:Y:S02]  /*bea0*/  IADD3 R12, P5, R74.reuse, 0x4040, RZ ;  /* 0x000040404a0c7810 */ /* 0x040fe40007fbe0ff */
[C---:B------:R-:W-:Y:S02]  /*beb0*/  IADD3 R9, P4, R74.reuse, 0x4020, RZ ;  /* 0x000040204a097810 */ /* 0x040fe40007f9e0ff */
[C---:B------:R-:W-:Y:S02]  /*bec0*/  IADD3 R7, P3, R74.reuse, 0x4000, RZ ;  /* 0x000040004a077810 */ /* 0x040fe40007f7e0ff */
[----:B------:R-:W-:Y:S02]  /*bed0*/  IADD3 R10, P2, R74, 0x60, RZ ;  /* 0x000000604a0a7810 */ /* 0x000fe40007f5e0ff */
[----:B------:R-:W-:Y:S02]  /*bee0*/  LOP3.LUT R74, R5, R74, RZ, 0x3c, !PT ;  /* 0x0000004a054a7212 */ /* 0x000fe400078e3cff */
[----:B------:R-:W-:-:S02]  /*bef0*/  SEL R163, R102, R103, P0 ;  /* 0x0000006766a37207 */ /* 0x000fc40000000000 */
[----:B------:R-:W-:Y:S02]  /*bf00*/  LOP3.LUT R5, R28, 0x380, RZ, 0xc0, !PT ;  /* 0x000003801c057812 */ /* 0x000fe400078ec0ff */
[----:B------:R-:W-:Y:S02]  /*bf10*/  SEL R102, R103, R102, P0 ;  /* 0x0000006667667207 */ /* 0x000fe40000000000 */
[----:B------:R-:W-:Y:S02]  /*bf20*/  SEL R165, R47, R46, P0 ;  /* 0x0000002e2fa57207 */ /* 0x000fe40000000000 */
[----:B------:R-:W-:Y:S01]  /*bf30*/  SEL R103, R46, R47, P0 ;  /* 0x0000002f2e677207 */ /* 0x000fe20000000000 */
[----:B------:R-:W-:Y:S01]  /*bf40*/  IMAD.X R47, RZ, RZ, R75, P2 ;  /* 0x000000ffff2f7224 */ /* 0x000fe200010e064b */
[----:B------:R-:W-:Y:S02]  /*bf50*/  SEL R129, R37, R44, P0 ;  /* 0x0000002c25817207 */ /* 0x000fe40000000000 */
[----:B------:R-:W-:-:S02]  /*bf60*/  SEL R85, R44, R37, P0 ;  /* 0x000000252c557207 */ /* 0x000fc40000000000 */
[----:B------:R-:W-:Y:S02]  /*bf70*/  LOP3.LUT R13, R32, 0x380, RZ, 0xc0, !PT ;  /* 0x00000380200d7812 */ /* 0x000fe400078ec0ff */
[----:B------:R-:W-:Y:S02]  /*bf80*/  SHF.R.U64 R5, R5, 0x3, RZ ;  /* 0x0000000305057819 */ /* 0x000fe400000012ff */
[----:B------:R-:W-:Y:S02]  /*bf90*/  IADD3 R37, P2, R42, 0x3000, RZ ;  /* 0x000030002a257810 */ /* 0x000fe40007f5e0ff */
[----:B------:R-:W-:Y:S02]  /*bfa0*/  LOP3.LUT R11, R30, 0x380, RZ, 0xc0, !PT ;  /* 0x000003801e0b7812 */ /* 0x000fe400078ec0ff */
[----:B------:R-:W-:Y:S02]  /*bfb0*/  SEL R127, R29, R36, P0 ;  /* 0x000000241d7f7207 */ /* 0x000fe40000000000 */
[----:B------:R-:W-:-:S02]  /*bfc0*/  SEL R84, R36, R29, P0 ;  /* 0x0000001d24547207 */ /* 0x000fc40000000000 */
[----:B------:R-:W-:Y:S02]  /*bfd0*/  SHF.R.U64 R13, R13, 0x3, RZ ;  /* 0x000000030d0d7819 */ /* 0x000fe400000012ff */
[----:B------:R-:W-:Y:S02]  /*bfe0*/  LOP3.LUT R64, R5, R28, RZ, 0x3c, !PT ;  /* 0x0000001c05407212 */ /* 0x000fe400078e3cff */
[----:B------:R-:W-:Y:S02]  /*bff0*/  LOP3.LUT R36, R37, 0x380, RZ, 0xc0, !PT ;  /* 0x0000038025247812 */ /* 0x000fe400078ec0ff */
[----:B------:R-:W-:Y:S02]  /*c000*/  SHF.R.U64 R11, R11, 0x3, RZ ;  /* 0x000000030b0b7819 */ /* 0x000fe400000012ff */
[----:B------:R-:W-:Y:S02]  /*c010*/  LOP3.LUT R5, R6, 0x380, RZ, 0xc0, !PT ;  /* 0x0000038006057812 */ /* 0x000fe400078ec0ff */
[----:B------:R-:W-:-:S02]  /*c020*/  LOP3.LUT R68, R13, R32, RZ, 0x3c, !PT ;  /* 0x000000200d447212 */ /* 0x000fc400078e3cff */
[----:B------:R-:W-:Y:S02]  /*c030*/  SHF.R.U64 R36, R36, 0x3, RZ ;  /* 0x0000000324247819 */ /* 0x000fe400000012ff */
[----:B------:R-:W-:Y:S02]  /*c040*/  LOP3.LUT R66, R11, R30, RZ, 0x3c, !PT ;  /* 0x0000001e0b427212 */ /* 0x000fe400078e3cff */
[----:B------:R-:W-:Y:S02]  /*c050*/  LOP3.LUT R13, R24, 0x380, RZ, 0xc0, !PT ;  /* 0x00000380180d7812 */ /* 0x000fe400078ec0ff */
[----:B------:R-:W-:Y:S02]  /*c060*/  SHF.R.U64 R5, R5, 0x3, RZ ;  /* 0x0000000305057819 */ /* 0x000fe400000012ff */
[----:B------:R-:W-:Y:S02]  /*c070*/  LOP3.LUT R11, R20, 0x380, RZ, 0xc0, !PT ;  /* 0x00000380140b7812 */ /* 0x000fe400078ec0ff */
[----:B------:R-:W-:-:S02]  /*c080*/  SEL R133, R53, R60, P0 ;  /* 0x0000003c35857207 */ /* 0x000fc40000000000 */
[----:B------:R-:W-:Y:S02]  /*c090*/  SEL R87, R60, R53, P0 ;  /* 0x000000353c577207 */ /* 0x000fe40000000000 */
[----:B------:R-:W-:Y:S01]  /*c0a0*/  LOP3.LUT R36, R36, R37, RZ, 0x3c, !PT ;  /* 0x0000002524247212 */ /* 0x000fe200078e3cff */
[----:B------:R-:W-:Y:S01]  /*c0b0*/  IMAD.X R37, RZ, RZ, R43, P2 ;  /* 0x000000ffff257224 */ /* 0x000fe200010e062b */
[----:B------:R-:W-:Y:S02]  /*c0c0*/  SHF.R.U64 R13, R13, 0x3, RZ ;  /* 0x000000030d0d7819 */ /* 0x000fe400000012ff */
[----:B------:R-:W-:Y:S02]  /*c0d0*/  LOP3.LUT R60, R5, R6, RZ, 0x3c, !PT ;  /* 0x00000006053c7212 */ /* 0x000fe400078e3cff */
[----:B------:R-:W-:Y:S02]  /*c0e0*/  SHF.R.U64 R11, R11, 0x3, RZ ;  /* 0x000000030b0b7819 */ /* 0x000fe400000012ff */
[----:B------:R-:W-:-:S02]  /*c0f0*/  LOP3.LUT R5, R8, 0x380, RZ, 0xc0, !PT ;  /* 0x0000038008057812 */ /* 0x000fc400078ec0ff */
[----:B------:R-:W-:Y:S02]  /*c100*/  IADD3 R25, P2, R42, 0x9000, RZ ;  /* 0x000090002a197810 */ /* 0x000fe40007f5e0ff */
[----:B------:R-:W-:Y:S02]  /*c110*/  LOP3.LUT R58, R13, R24, RZ, 0x3c, !PT ;  /* 0x000000180d3a7212 */ /* 0x000fe400078e3cff */
[----:B------:R-:W-:Y:S02]  /*c120*/  LOP3.LUT R56, R11, R20, RZ, 0x3c, !PT ;  /* 0x000000140b387212 */ /* 0x000fe400078e3cff */
[----:B------:R-:W-:Y:S02]  /*c130*/  SHF.R.U64 R5, R5, 0x3, RZ ;  /* 0x0000000305057819 */ /* 0x000fe400000012ff */
[----:B------:R-:W-:Y:S02]  /*c140*/  LOP3.LUT R24, R25, 0x380, RZ, 0xc0, !PT ;  /* 0x0000038019187812 */ /* 0x000fe400078ec0ff */
[----:B------:R-:W-:-:S02]  /*c150*/  LOP3.LUT R11, R12, 0x380, RZ, 0xc0, !PT ;  /* 0x000003800c0b7812 */ /* 0x000fc400078ec0ff */
[----:B------:R-:W-:Y:S02]  /*c160*/  SEL R131, R45, R52, P0 ;  /* 0x000000342d837207 */ /* 0x000fe40000000000 */
[----:B------:R-:W-:Y:S01]  /*c170*/  SEL R86, R52, R45, P0 ;  /* 0x0000002d34567207 */ /* 0x000fe20000000000 */
[----:B------:R-:W-:Y:S01]  /*c180*/  IMAD.X R45, RZ, RZ, R75, P3 ;  /* 0x000000ffff2d7224 */ /* 0x000fe200018e064b */
[----:B------:R-:W-:Y:S02]  /*c190*/  SEL R153, R40, R109, P0 ;  /* 0x0000006d28997207 */ /* 0x000fe40000000000 */
[----:B------:R-:W-:Y:S02]  /*c1a0*/  SEL R96, R109, R40, P0 ;  /* 0x000000286d607207 */ /* 0x000fe40000000000 */
[----:B------:R-:W-:Y:S02]  /*c1b0*/  LOP3.LUT R50, R5, R8, RZ, 0x3c, !PT ;  /* 0x0000000805327212 */ /* 0x000fe400078e3cff */
[----:B------:R-:W-:-:S02]  /*c1c0*/  SHF.R.U64 R24, R24, 0x3, RZ ;  /* 0x0000000318187819 */ /* 0x000fc400000012ff */
[----:B------:R-:W-:Y:S02]  /*c1d0*/  SEL R169, R39, R38, P0 ;  /* 0x0000002627a97207 */ /* 0x000fe40000000000 */
[----:B------:R-:W-:Y:S02]  /*c1e0*/  SEL R109, R38, R39, P0 ;  /* 0x00000027266d7207 */ /* 0x000fe40000000000 */
[----:B------:R-:W-:Y:S02]  /*c1f0*/  SHF.R.U64 R11, R11, 0x3, RZ ;  /* 0x000000030b0b7819 */ /* 0x000fe400000012ff */
[----:B------:R-:W-:Y:S02]  /*c200*/  LOP3.LUT R5, R10, 0x380, RZ, 0xc0, !PT ;  /* 0x000003800a057812 */ /* 0x000fe400078ec0ff */
[----:B------:R-:W-:Y:S02]  /*c210*/  IADD3 R39, P3, R42, 0x2000, RZ ;  /* 0x000020002a277810 */ /* 0x000fe40007f7e0ff */
[----:B------:R-:W-:Y:S01]  /*c220*/  LOP3.LUT R24, R24, R25, RZ, 0x3c, !PT ;  /* 0x0000001918187212 */ /* 0x000fe200078e3cff */
[----:B------:R-:W-:Y:S01]  /*c230*/  IMAD.X R25, RZ, RZ, R43, P2 ;  /* 0x000000ffff197224 */ /* 0x000fe200010e062b */
[----:B------:R-:W-:-:S02]  /*c240*/  LOP3.LUT R52, R11, R12, RZ, 0x3c, !PT ;  /* 0x0000000c0b347212 */ /* 0x000fc400078e3cff */
[----:B------:R-:W-:Y:S02]  /*c250*/  SHF.R.U64 R5, R5, 0x3, RZ ;  /* 0x0000000305057819 */ /* 0x000fe400000012ff */
[----:B------:R-:W-:Y:S02]  /*c260*/  LOP3.LUT R38, R39, 0x380, RZ, 0xc0, !PT ;  /* 0x0000038027267812 */ /* 0x000fe400078ec0ff */
[----:B------:R-:W-:Y:S02]  /*c270*/  IADD3 R12, P2, R42, 0xf000, RZ ;  /* 0x0000f0002a0c7810 */ /* 0x000fe40007f5e0ff */
[----:B------:R-:W-:Y:S02]  /*c280*/  LOP3.LUT R46, R5, R10, RZ, 0x3c, !PT ;  /* 0x0000000a052e7212 */ /* 0x000fe400078e3cff */
[----:B------:R-:W-:Y:S02]  /*c290*/  SHF.R.U64 R38, R38, 0x3, RZ ;  /* 0x0000000326267819 */ /* 0x000fe400000012ff */
[----:B------:R-:W-:-:S02]  /*c2a0*/  LOP3.LUT R5, R12, 0x380, RZ, 0xc0, !PT ;  /* 0x000003800c057812 */ /* 0x000fc400078ec0ff */
[----:B------:R-:W-:Y:S02]  /*c2b0*/  LOP3.LUT R13, R14, 0x380, RZ, 0xc0, !PT ;  /* 0x000003800e0d7812 */ /* 0x000fe400078ec0ff */
[----:B------:R-:W-:Y:S01]  /*c2c0*/  LOP3.LUT R38, R38, R39, RZ, 0x3c, !PT ;  /* 0x0000002726267212 */ /* 0x000fe200078e3cff */
[----:B------:R-:W-:Y:S01]  /*c2d0*/  IMAD.X R39, RZ, RZ, R43, P3 ;  /* 0x000000ffff277224 */ /* 0x000fe200018e062b */
[----:B------:R-:W-:Y:S02]  /*c2e0*/  SHF.R.U64 R5, R5, 0x3, RZ ;  /* 0x0000000305057819 */ /* 0x000fe400000012ff */
[----:B------:R-:W-:Y:S02]  /*c2f0*/  IADD3 R21, P3, R42, 0x8000, RZ ;  /* 0x000080002a157810 */ /* 0x000fe40007f7e0ff */
[----:B------:R-:W-:Y:S02]  /*c300*/  SHF.R.U64 R13, R13, 0x3, RZ ;  /* 0x000000030d0d7819 */ /* 0x000fe400000012ff */
[----:B------:R-:W-:-:S02]  /*c310*/  SEL R143, R101, R108, P0 ;  /* 0x0000006c658f7207 */ /* 0x000fc40000000000 */
[----:B------:R-:W-:Y:S02]  /*c320*/  SEL R92, R108, R101, P0 ;  /* 0x000000656c5c7207 */ /* 0x000fe40000000000 */
[----:B------:R-:W-:Y:S02]  /*c330*/  SEL R161, R55, R54, P0 ;  /* 0x0000003637a17207 */ /* 0x000fe40000000000 */
[----:B------:R-:W-:Y:S01]  /*c340*/  SEL R101, R54, R55, P0 ;  /* 0x0000003736657207 */ /* 0x000fe20000000000 */
[----:B------:R-:W-:Y:S01]  /*c350*/  IMAD.X R55, RZ, RZ, R75, P1 ;  /* 0x000000ffff377224 */ /* 0x000fe200008e064b */
[----:B------:R-:W-:Y:S02]  /*c360*/  LOP3.LUT R12, R5, R12, RZ, 0x3c, !PT ;  /* 0x0000000c050c7212 */ /* 0x000fe400078e3cff */
[----:B------:R-:W-:Y:S01]  /*c370*/  LOP3.LUT R20, R21, 0x380, RZ, 0xc0, !PT ;  /* 0x0000038015147812 */ /* 0x000fe200078ec0ff */
[----:B------:R-:W0:Y:S01]  /*c380*/  LDC R5, c[0x0][0xbe8] ;  /* 0x0002fa00ff057b82 */ /* 0x000e220000000800 */
[----:B------:R-:W-:-:S02]  /*c390*/  LOP3.LUT R54, R13, R14, RZ, 0x3c, !PT ;  /* 0x0000000e0d367212 */ /* 0x000fc400078e3cff */
[----:B------:R-:W-:Y:S02]  /*c3a0*/  SHF.R.U64 R20, R20, 0x3, RZ ;  /* 0x0000000314147819 */ /* 0x000fe400000012ff */
[----:B------:R-:W-:Y:S02]  /*c3b0*/  MOV R106, R54 ;  /* 0x00000036006a7202 */ /* 0x000fe40000000f00 */
[----:B--2---:R-:W-:Y:S02]  /*c3c0*/  LOP3.LUT R54, R76, 0x2, RZ, 0x3c, !PT ;  /* 0x000000024c367812 */ /* 0x004fe400078e3cff */
[----:B------:R-:W-:Y:S01]  /*c3d0*/  LOP3.LUT R20, R20, R21, RZ, 0x3c, !PT ;  /* 0x0000001514147212 */ /* 0x000fe200078e3cff */
[----:B------:R-:W-:Y:S01]  /*c3e0*/  IMAD.X R21, RZ, RZ, R43, P3 ;  /* 0x000000ffff157224 */ /* 0x000fe200018e062b */
[----:B------:R-:W-:Y:S01]  /*c3f0*/  IADD3 R11, P3, R42, 0xe000, RZ ;  /* 0x0000e0002a0b7810 */ /* 0x000fe20007f7e0ff */
[----:B------:R-:W-:Y:S01]  /*c400*/  SHFL.IDX PT, R77, R77, R54, 0x1c1f ;  /* 0x001c1f364d4d7589 */ /* 0x000fe200000e0000 */
[----:B------:R-:W-:-:S03]  /*c410*/  MOV R136, R46 ;  /* 0x0000002e00887202 */ /* 0x000fc60000000f00 */
[----:B------:R-:W1:Y:S01]  /*c420*/  SHFL.IDX PT, R46, R107, R76, 0x1c1f ;  /* 0x001c1f4c6b2e7589 */ /* 0x000e6200000e0000 */
[----:B------:R-:W-:Y:S02]  /*c430*/  LOP3.LUT R6, R9, 0x380, RZ, 0xc0, !PT ;  /* 0x0000038009067812 */ /* 0x000fe400078ec0ff */
[----:B------:R-:W-:Y:S02]  /*c440*/  LOP3.LUT R10, R11, 0x380, RZ, 0xc0, !PT ;  /* 0x000003800b0a7812 */ /* 0x000fe400078ec0ff */
[----:B------:R-:W-:Y:S02]  /*c450*/  LOP3.LUT R15, R34, 0x380, RZ, 0xc0, !PT ;  /* 0x00000380220f7812 */ /* 0x000fe400078ec0ff */
[----:B------:R-:W-:Y:S02]  /*c460*/  SHF.R.U64 R6, R6, 0x3, RZ ;  /* 0x0000000306067819 */ /* 0x000fe400000012ff */
[----:B------:R-:W-:Y:S02]  /*c470*/  SHF.R.U64 R10, R10, 0x3, RZ ;  /* 0x000000030a0a7819 */ /* 0x000fe400000012ff */
[----:B------:R-:W-:-:S02]  /*c480*/  SHF.R.U64 R15, R15, 0x3, RZ ;  /* 0x000000030f0f7819 */ /* 0x000fc400000012ff */
[----:B------:R-:W-:Y:S02]  /*c490*/  LOP3.LUT R48, R6, R9, RZ, 0x3c, !PT ;  /* 0x0000000906307212 */ /* 0x000fe400078e3cff */
[----:B------:R-:W-:Y:S02]  /*c4a0*/  LOP3.LUT R6, R7, 0x380, RZ, 0xc0, !PT ;  /* 0x0000038007067812 */ /* 0x000fe400078ec0ff */
[----:B------:R-:W-:Y:S01]  /*c4b0*/  LOP3.LUT R10, R10, R11, RZ, 0x3c, !PT ;  /* 0x0000000b0a0a7212 */ /* 0x000fe200078e3cff */
[----:B------:R-:W-:Y:S01]  /*c4c0*/  IMAD.X R11, RZ, RZ, R43, P3 ;  /* 0x000000ffff0b7224 */ /* 0x000fe200018e062b */
[----:B------:R-:W-:Y:S02]  /*c4d0*/  LOP3.LUT R70, R15, R34, RZ, 0x3c, !PT ;  /* 0x000000220f467212 */ /* 0x000fe400078e3cff */
[----:B0-----:R-:W-:Y:S02]  /*c4e0*/  ISETP.NE.AND P3, PT, R5, 0x1, PT ;  /* 0x000000010500780c */ /* 0x001fe40003f65270 */
[----:B------:R-:W-:-:S02]  /*c4f0*/  SHF.R.U64 R6, R6, 0x3, RZ ;  /* 0x0000000306067819 */ /* 0x000fc400000012ff */
[----:B------:R-:W-:Y:S02]  /*c500*/  LOP3.LUT R15, R26, 0x380, RZ, 0xc0, !PT ;  /* 0x000003801a0f7812 */ /* 0x000fe400078ec0ff */
[----:B------:R-:W-:Y:S02]  /*c510*/  MOV R70, R70 ;  /* 0x0000004600467202 */ /* 0x000fe40000000f00 */
[----:B------:R-:W-:Y:S02]  /*c520*/  MOV R68, R68 ;  /* 0x0000004400447202 */ /* 0x000fe40000000f00 */
[----:B------:R-:W-:Y:S02]  /*c530*/  MOV R69, R66 ;  /* 0x0000004200457202 */ /* 0x000fe40000000f00 */
[----:B------:R-:W-:Y:S01]  /*c540*/  MOV R71, R64 ;  /* 0x0000004000477202 */ /* 0x000fe20000000f00 */
[--C-:B------:R-:W-:Y:S01]  /*c550*/  IMAD.X R51, RZ, RZ, R75.reuse, P6 ;  /* 0x000000ffff337224 */ /* 0x100fe200030e064b */
[----:B------:R-:W-:Y:S01]  /*c560*/  SEL R151, R140, R49, P0 ;  /* 0x000000318c977207 */ /* 0x000fe20000000000 */
[----:B------:R-:W-:Y:S01]  /*c570*/  SHFL.IDX PT, R117, R117, R76, 0x1c1f ;  /* 0x001c1f4c75757589 */ /* 0x000fe200000e0000 */
[----:B------:R-:W-:Y:S01]  /*c580*/  SEL R95, R49, R140, P0 ;  /* 0x0000008c315f7207 */ /* 0x000fe20000000000 */
[----:B------:R-:W-:Y:S01]  /*c590*/  IMAD.X R49, RZ, RZ, R75, P4 ;  /* 0x000000ffff317224 */ /* 0x000fe200020e064b */
[----:B------:R-:W-:Y:S01]  /*c5a0*/  LOP3.LUT R44, R6, R7, RZ, 0x3c, !PT ;  /* 0x00000007062c7212 */ /* 0x000fe200078e3cff */
[----:B------:R-:W-:Y:S01]  /*c5b0*/  SHFL.IDX PT, R145, R145, R76, 0x1c1f ;  /* 0x001c1f4c91917589 */ /* 0x000fe200000e0000 */
[----:B------:R-:W-:-:S02]  /*c5c0*/  MOV R65, R58 ;  /* 0x0000003a00417202 */ /* 0x000fc40000000f00 */
[----:B------:R-:W-:Y:S01]  /*c5d0*/  MOV R66, R56 ;  /* 0x0000003800427202 */ /* 0x000fe20000000f00 */
[----:B------:R-:W-:Y:S01]  /*c5e0*/  SHFL.IDX PT, R149, R149, R76, 0x1c1f ;  /* 0x001c1f4c95957589 */ /* 0x000fe200000e0000 */
[----:B------:R-:W-:-:S03]  /*c5f0*/  SHF.R.U64 R15, R15, 0x3, RZ ;  /* 0x000000030f0f7819 */ /* 0x000fc600000012ff */
[----:B------:R-:W-:Y:S01]  /*c600*/  SHFL.IDX PT, R56, R79, R54, 0x1c1f ;  /* 0x001c1f364f387589 */ /* 0x000fe200000e0000 */
[----:B------:R-:W-:-:S03]  /*c610*/  MOV R134, R44 ;  /* 0x0000002c00867202 */ /* 0x000fc60000000f00 */
[----:B------:R-:W0:Y:S04]  /*c620*/  SHFL.IDX PT, R98, R98, R54, 0x1c1f ;  /* 0x001c1f3662627589 */ /* 0x000e2800000e0000 */
[----:B------:R-:W2:Y:S01]  /*c630*/  SHFL.IDX PT, R58, R93, R54, 0x1c1f ;  /* 0x001c1f365d3a7589 */ /* 0x000ea200000e0000 */
[----:B------:R-:W-:-:S03]  /*c640*/  LOP3.LUT R62, R15, R26, RZ, 0x3c, !PT ;  /* 0x0000001a0f3e7212 */ /* 0x000fc600078e3cff */
[----:B------:R-:W-:Y:S01]  /*c650*/  SHFL.IDX PT, R119, R119, R76, 0x1c1f ;  /* 0x001c1f4c77777589 */ /* 0x000fe200000e0000 */
[----:B-1----:R-:W-:-:S03]  /*c660*/  SEL R44, R46, R77, P0 ;  /* 0x0000004d2e2c7207 */ /* 0x002fc60000000000 */
[----:B------:R-:W1:Y:S01]  /*c670*/  SHFL.IDX PT, R80, R80, R54, 0x1c1f ;  /* 0x001c1f3650507589 */ /* 0x000e6200000e0000 */
[----:B------:R-:W-:Y:S02]  /*c680*/  MOV R138, R50 ;  /* 0x00000032008a7202 */ /* 0x000fe40000000f00 */
[----:B------:R-:W-:Y:S01]  /*c690*/  MOV R116, R48 ;  /* 0x0000003000747202 */ /* 0x000fe20000000f00 */
[----:B------:R-:W-:Y:S01]  /*c6a0*/  SHFL.IDX PT, R50, R115, R76, 0x1c1f ;  /* 0x001c1f4c73327589 */ /* 0x000fe200000e0000 */
[----:B------:R-:W-:Y:S02]  /*c6b0*/  SEL R46, R77, R46, P0 ;  /* 0x0000002e4d2e7207 */ /* 0x000fe40000000000 */
[----:B------:R-:W3:Y:S01]  /*c6c0*/  @P3 LDC R77, c[0x0][0xbec] ;  /* 0x0002fb00ff4d3b82 */ /* 0x000ee20000000800 */
[----:B------:R-:W4:Y:S01]  /*c6d0*/  SHFL.IDX PT, R49, R78, R54, 0x1c1f ;  /* 0x001c1f364e317589 */ /* 0x000f2200000e0000 */
[----:B------:R-:W-:Y:S02]  /*c6e0*/  MOV R140, R60 ;  /* 0x0000003c008c7202 */ /* 0x000fe40000000f00 */
[----:B------:R-:W-:Y:S01]  /*c6f0*/  MOV R64, R62 ;  /* 0x0000003e00407202 */ /* 0x000fe20000000f00 */
[----:B------:R-:W-:Y:S04]  /*c700*/  SHFL.IDX PT, R147, R147, R76, 0x1c1f ;  /* 0x001c1f4c93937589 */ /* 0x000fe800000e0000 */
[----:B------:R-:W3:Y:S01]  /*c710*/  SHFL.IDX PT, R94, R94, R54, 0x1c1f ;  /* 0x001c1f365e5e7589 */ /* 0x000ee200000e0000 */
[----:B------:R-:W-:-:S03]  /*c720*/  IADD3 R41, P4, R42, 0x1000, RZ ;  /* 0x000010002a297810 */ /* 0x000fc60007f9e0ff */
[----:B------:R-:W-:Y:S04]  /*c730*/  SHFL.IDX PT, R151, R151, R76, 0x1c1f ;  /* 0x001c1f4c97977589 */ /* 0x000fe800000e0000 */
[----:B------:R0:W-:Y:S04]  /*c740*/  SHFL.IDX PT, R62, R81, R54, 0x1c1f ;  /* 0x001c1f36513e7589 */ /* 0x0001e800000e0000 */
[----:B------:R-:W3:Y:S04]  /*c750*/  SHFL.IDX PT, R60, R95, R54, 0x1c1f ;  /* 0x001c1f365f3c7589 */ /* 0x000ee800000e0000 */
[----:B------:R-:W3:Y:S01]  /*c760*/  SHFL.IDX PT, R121, R121, R76, 0x1c1f ;  /* 0x001c1f4c79797589 */ /* 0x000ee200000e0000 */
[----:B0-----:R-:W0:Y:S03]  /*c770*/  @P3 LDC R81, c[0x0][0xbf0] ;  /* 0x0002fc00ff513b82 */ /* 0x001e260000000800 */
[----:B------:R-:W-:Y:S01]  /*c780*/  SHFL.IDX PT, R153, R153, R76, 0x1c1f ;  /* 0x001c1f4c99997589 */ /* 0x000fe200000e0000 */
[----:B------:R-:W-:-:S03]  /*c790*/  SEL R167, R118, R105, P0 ;  /* 0x0000006976a77207 */ /* 0x000fc60000000000 */
[----:B------:R-:W0:Y:S01]  /*c7a0*/  SHFL.IDX PT, R96, R96, R54, 0x1c1f ;  /* 0x001c1f3660607589 */ /* 0x000e2200000e0000 */
[----:B------:R-:W-:-:S03]  /*c7b0*/  LOP3.LUT R40, R41, 0x380, RZ, 0xc0, !PT ;  /* 0x0000038029287812 */ /* 0x000fc600078ec0ff */
[----:B------:R-:W-:Y:S04]  /*c7c0*/  SHFL.IDX PT, R123, R123, R76, 0x1c1f ;  /* 0x001c1f4c7b7b7589 */ /* 0x000fe800000e0000 */
[----:B------:R-:W-:Y:S04]  /*c7d0*/  SHFL.IDX PT, R155, R155, R76, 0x1c1f ;  /* 0x001c1f4c9b9b7589 */ /* 0x000fe800000e0000 */
[----:B------:R-:W0:Y:S04]  /*c7e0*/  SHFL.IDX PT, R82, R82, R54, 0x1c1f ;  /* 0x001c1f3652527589 */ /* 0x000e2800000e0000 */
[----:B------:R-:W0:Y:S01]  /*c7f0*/  SHFL.IDX PT, R78, R97, R54, 0x1c1f ;  /* 0x001c1f36614e7589 */ /* 0x000e2200000e0000 */
[----:B------:R-:W-:-:S03]  /*c800*/  SEL R105, R105, R118, P0 ;  /* 0x0000007669697207 */ /* 0x000fc60000000000 */
[----:B------:R-:W-:Y:S01]  /*c810*/  SHFL.IDX PT, R125, R125, R76, 0x1c1f ;  /* 0x001c1f4c7d7d7589 */ /* 0x000fe200000e0000 */
[----:B------:R-:W-:-:S03]  /*c820*/  IMAD.X R53, RZ, RZ, R75, P5 ;  /* 0x000000ffff357224 */ /* 0x000fc600028e064b */
[----:B------:R-:W-:Y:S04]  /*c830*/  SHFL.IDX PT, R157, R157, R76, 0x1c1f ;  /* 0x001c1f4c9d9d7589 */ /* 0x000fe800000e0000 */
[----:B------:R-:W0:Y:S04]  /*c840*/  SHFL.IDX PT, R120, R83, R54, 0x1c1f ;  /* 0x001c1f3653787589 */ /* 0x000e2800000e0000 */
[----:B------:R-:W0:Y:S01]  /*c850*/  SHFL.IDX PT, R124, R99, R54, 0x1c1f ;  /* 0x001c1f36637c7589 */ /* 0x000e2200000e0000 */
[----:B------:R-:W-:-:S03]  /*c860*/  IADD3 R33, P1, R42, 0x4000, RZ ;  /* 0x000040002a217810 */ /* 0x000fc60007f3e0ff */
[----:B------:R-:W-:Y:S04]  /*c870*/  SHFL.IDX PT, R127, R127, R76, 0x1c1f ;  /* 0x001c1f4c7f7f7589 */ /* 0x000fe800000e0000 */
[----:B------:R-:W-:Y:S04]  /*c880*/  SHFL.IDX PT, R159, R159, R76, 0x1c1f ;  /* 0x001c1f4c9f9f7589 */ /* 0x000fe800000e0000 */
[----:B------:R-:W0:Y:S04]  /*c890*/  SHFL.IDX PT, R84, R84, R54, 0x1c1f ;  /* 0x001c1f3654547589 */ /* 0x000e2800000e0000 */
[----:B------:R-:W0:Y:S01]  /*c8a0*/  SHFL.IDX PT, R100, R100, R54, 0x1c1f ;  /* 0x001c1f3664647589 */ /* 0x000e2200000e0000 */
[----:B------:R-:W-:-:S02]  /*c8b0*/  SHF.R.U64 R40, R40, 0x3, RZ ;  /* 0x0000000328287819 */ /* 0x000fc400000012ff */
[----:B------:R-:W-:Y:S01]  /*c8c0*/  MOV R104, R74 ;  /* 0x0000004a00687202 */ /* 0x000fe20000000f00 */
[----:B------:R-:W-:Y:S01]  /*c8d0*/  SHFL.IDX PT, R129, R129, R76, 0x1c1f ;  /* 0x001c1f4c81817589 */ /* 0x000fe200000e0000 */
[----:B------:R-:W-:Y:S02]  /*c8e0*/  MOV R72, R72 ;  /* 0x0000004800487202 */ /* 0x000fe40000000f00 */
[----:B------:R-:W-:Y:S01]  /*c8f0*/  LOP3.LUT R32, R33, 0x380, RZ, 0xc0, !PT ;  /* 0x0000038021207812 */ /* 0x000fe200078ec0ff */
[----:B------:R-:W-:Y:S01]  /*c900*/  SHFL.IDX PT, R131, R131, R76, 0x1c1f ;  /* 0x001c1f4c83837589 */ /* 0x000fe200000e0000 */
[----:B------:R-:W-:-:S03]  /*c910*/  MOV R111, R52 ;  /* 0x00000034006f7202 */ /* 0x000fc60000000f00 */
[----:B------:R-:W-:Y:S01]  /*c920*/  SHFL.IDX PT, R118, R133, R76, 0x1c1f ;  /* 0x001c1f4c85767589 */ /* 0x000fe200000e0000 */
[----:B------:R-:W-:-:S03]  /*c930*/  LOP3.LUT R40, R40, R41, RZ, 0x3c, !PT ;  /* 0x0000002928287212 */ /* 0x000fc600078e3cff */
[----:B------:R-:W-:Y:S01]  /*c940*/  SHFL.IDX PT, R107, R135, R76, 0x1c1f ;  /* 0x001c1f4c876b7589 */ /* 0x000fe200000e0000 */
[----:B------:R-:W-:-:S03]  /*c950*/  SEL R45, R145, R98, P0 ;  /* 0x00000062912d7207 */ /* 0x000fc60000000000 */
[----:B------:R-:W-:Y:S01]  /*c960*/  SHFL.IDX PT, R67, R137, R76, 0x1c1f ;  /* 0x001c1f4c89437589 */ /* 0x000fe200000e0000 */
[----:B------:R-:W-:Y:S01]  /*c970*/  SEL R47, R98, R145, P0 ;  /* 0x00000091622f7207 */ /* 0x000fe20000000000 */
[----:B------:R-:W-:Y:S01]  /*c980*/  BAR.SYNC.DEFER_BLOCKING 0x1, 0x100 ;  /* 0x0044000000007b1d */ /* 0x000fe20000010000 */
[----:B------:R-:W-:Y:S01]  /*c990*/  SEL R52, R117, R56, P0 ;  /* 0x0000003875347207 */ /* 0x000fe20000000000 */
[----:B------:R-:W-:Y:S01]  /*c9a0*/  IMAD.X R41, RZ, RZ, R43, P4 ;  /* 0x000000ffff297224 */ /* 0x000fe200020e062b */
[----:B--2---:R-:W-:Y:S02]  /*c9b0*/  SEL R53, R149, R58, P0 ;  /* 0x0000003a95357207 */ /* 0x004fe40000000000 */
[----:B------:R-:W-:Y:S01]  /*c9c0*/  SEL R55, R58, R149, P0 ;  /* 0x000000953a377207 */ /* 0x000fe20000000000 */
[----:B------:R-:W-:Y:S01]  /*c9d0*/  SHFL.IDX PT, R75, R139, R76, 0x1c1f ;  /* 0x001c1f4c8b4b7589 */ /* 0x000fe200000e0000 */
[----:B-1----:R-:W-:-:S03]  /*c9e0*/  SEL R58, R80, R119, P0 ;  /* 0x00000077503a7207 */ /* 0x002fc60000000000 */
        /* <DEDUP_REMOVED lines=10> */
[----:B------:R-:W-:-:S03]  /*ca90*/  IADD3 R29, P4, R42, 0x7000, RZ ;  /* 0x000070002a1d7810 */ /* 0x000fc60007f9e0ff */
[----:B------:R-:W1:Y:S04]  /*caa0*/  SHFL.IDX PT, R122, R85, R54, 0x1c1f ;  /* 0x001c1f36557a7589 */ /* 0x000e6800000e0000 */
[----:B------:R-:W-:Y:S04]  /*cab0*/  SHFL.IDX PT, R86, R86, R54, 0x1c1f ;  /* 0x001c1f3656567589 */ /* 0x000fe800000e0000 */
[----:B------:R-:W-:Y:S04]  /*cac0*/  SHFL.IDX PT, R87, R87, R54, 0x1c1f ;  /* 0x001c1f3657577589 */ /* 0x000fe800000e0000 */
[----:B------:R-:W-:Y:S04]  /*cad0*/  SHFL.IDX PT, R88, R88, R54, 0x1c1f ;  /* 0x001c1f3658587589 */ /* 0x000fe800000e0000 */
[----:B------:R-:W-:Y:S04]  /*cae0*/  SHFL.IDX PT, R76, R89, R54, 0x1c1f ;  /* 0x001c1f36594c7589 */ /* 0x000fe800000e0000 */
[----:B------:R-:W-:Y:S04]  /*caf0*/  SHFL.IDX PT, R90, R90, R54, 0x1c1f ;  /* 0x001c1f365a5a7589 */ /* 0x000fe800000e0000 */
[----:B------:R-:W-:Y:S04]  /*cb00*/  SHFL.IDX PT, R91, R91, R54, 0x1c1f ;  /* 0x001c1f365b5b7589 */ /* 0x000fe800000e0000 */
[----:B------:R-:W-:Y:S04]  /*cb10*/  SHFL.IDX PT, R92, R92, R54, 0x1c1f ;  /* 0x001c1f365c5c7589 */ /* 0x000fe800000e0000 */
[----:B------:R-:W2:Y:S04]  /*cb20*/  SHFL.IDX PT, R126, R101, R54, 0x1c1f ;  /* 0x001c1f36657e7589 */ /* 0x000ea800000e0000 */
[----:B------:R-:W2:Y:S04]  /*cb30*/  SHFL.IDX PT, R102, R102, R54, 0x1c1f ;  /* 0x001c1f3666667589 */ /* 0x000ea800000e0000 */
[----:B------:R-:W2:Y:S04]  /*cb40*/  SHFL.IDX PT, R128, R103, R54, 0x1c1f ;  /* 0x001c1f3667807589 */ /* 0x000ea800000e0000 */
[----:B------:R-:W2:Y:S04]  /*cb50*/  SHFL.IDX PT, R130, R105, R54, 0x1c1f ;  /* 0x001c1f3669827589 */ /* 0x000ea800000e0000 */
[----:B------:R-:W2:Y:S04]  /*cb60*/  SHFL.IDX PT, R132, R109, R54, 0x1c1f ;  /* 0x001c1f366d847589 */ /* 0x000ea800000e0000 */
[----:B------:R-:W2:Y:S04]  /*cb70*/  SHFL.IDX PT, R79, R110, R54, 0x1c1f ;  /* 0x001c1f366e4f7589 */ /* 0x000ea800000e0000 */
[----:B------:R-:W2:Y:S04]  /*cb80*/  SHFL.IDX PT, R113, R113, R54, 0x1c1f ;  /* 0x001c1f3671717589 */ /* 0x000ea800000e0000 */
[----:B------:R4:W2:Y:S01]  /*cb90*/  SHFL.IDX PT, R114, R114, R54, 0x1c1f ;  /* 0x001c1f3672727589 */ /* 0x0008a200000e0000 */
[----:B------:R-:W-:Y:S01]  /*cba0*/  SHF.R.U64 R32, R32, 0x3, RZ ;  /* 0x0000000320207819 */ /* 0x000fe200000012ff */
[----:B------:R-:W-:Y:S01]  /*cbb0*/  UIMAD UR5, UR10, UR8, URZ ;  /* 0x000000080a0572a4 */ /* 0x000fe2000f8e023f */
[----:B------:R-:W-:Y:S01]  /*cbc0*/  LOP3.LUT R28, R29, 0x380, RZ, 0xc0, !PT ;  /* 0x000003801d1c7812 */ /* 0x000fe200078ec0ff */
[----:B------:R3:W-:Y:S01]  /*cbd0*/  STSM.16.M88.4 [R104], R44 ;  /* 0x0000002c68007844 */ /* 0x0007e20000000200 */
[----:B----4-:R-:W-:-:S02]  /*cbe0*/  SEL R54, R56, R117, P0 ;  /* 0x0000007538367207 */ /* 0x010fc40000000000 */
[----:B------:R-:W-:Y:S01]  /*cbf0*/  SEL R56, R119, R80, P0 ;  /* 0x0000005077387207 */ /* 0x000fe20000000000 */
[----:B------:R-:W-:Y:S01]  /*cc00*/  VIADD R80, R17, UR36 ;  /* 0x0000002411507c36 */ /* 0x000fe20008000000 */
[----:B------:R-:W-:Y:S01]  /*cc10*/  SEL R48, R50, R49, P0 ;  /* 0x0000003132307207 */ /* 0x000fe20000000000 */
[----:B------:R-:W-:Y:S01]  /*cc20*/  UIMAD.WIDE.U32 UR6, UR42, UR8, URZ ;  /* 0x000000082a0672a5 */ /* 0x000fe2000f8e003f */
[----:B------:R-:W-:Y:S01]  /*cc30*/  LOP3.LUT R32, R32, R33, RZ, 0x3c, !PT ;  /* 0x0000002120207212 */ /* 0x000fe200078e3cff */
[----:B------:R-:W-:Y:S01]  /*cc40*/  UIMAD UR5, UR42, UR9, UR5 ;  /* 0x000000092a0572a4 */ /* 0x000fe2000f8e0205 */
[----:B------:R-:W-:Y:S01]  /*cc50*/  SEL R50, R49, R50, P0 ;  /* 0x0000003231327207 */ /* 0x000fe20000000000 */
[----:B---3--:R-:W-:Y:S01]  /*cc60*/  @P3 IMAD.HI.U32 R44, R80, R77, RZ ;  /* 0x0000004d502c3227 */ /* 0x008fe200078e00ff */
[----:B------:R-:W-:Y:S01]  /*cc70*/  SEL R49, R147, R94, P0 ;  /* 0x0000005e93317207 */ /* 0x000fe20000000000 */
[----:B------:R-:W-:Y:S01]  /*cc80*/  USHF.R.S32.HI UR12, URZ, 0x1f, UR45 ;  /* 0x0000001f3f0c7899 */ /* 0x000fe2000801142d */
[----:B------:R-:W-:Y:S01]  /*cc90*/  SEL R51, R94, R147, P0 ;  /* 0x000000935e337207 */ /* 0x000fe20000000000 */
[----:B------:R-:W-:Y:S01]  /*cca0*/  IMAD.X R33, RZ, RZ, R43, P1 ;  /* 0x000000ffff217224 */ /* 0x000fe200008e062b */
[----:B------:R-:W-:Y:S01]  /*ccb0*/  IADD3 R27, P1, R42, 0xa000, RZ ;  /* 0x0000a0002a1b7810 */ /* 0x000fe20007f3e0ff */
[----:B------:R-:W-:Y:S01]  /*ccc0*/  IMAD.MOV.U32 R77, RZ, RZ, R80 ;  /* 0x000000ffff4d7224 */ /* 0x000fe200078e0050 */
[----:B------:R-:W-:Y:S01]  /*ccd0*/  SHF.R.U64 R28, R28, 0x3, RZ ;  /* 0x000000031c1c7819 */ /* 0x000fe200000012ff */
[----:B------:R-:W-:Y:S01]  /*cce0*/  ULDC.64 UR8, c[0x0][0xb98] ;  /* 0x0002e60000087ab9 */ /* 0x000fe20000000a00 */
[----:B------:R-:W-:Y:S01]  /*ccf0*/  SEL R57, R151, R60, P0 ;  /* 0x0000003c97397207 */ /* 0x000fe20000000000 */
[----:B------:R-:W-:Y:S01]  /*cd00*/  UIADD3 UR7, UR7, UR5, URZ ;  /* 0x0000000507077290 */ /* 0x000fe2000fffe03f */
[----:B------:R-:W-:Y:S01]  /*cd10*/  SEL R59, R60, R151, P0 ;  /* 0x000000973c3b7207 */ /* 0x000fe20000000000 */
[----:B------:R-:W-:Y:S01]  /*cd20*/  UIMAD UR5, UR12, UR8, URZ ;  /* 0x000000080c0572a4 */ /* 0x000fe2000f8e023f */
[----:B0-----:R-:W-:Y:S01]  /*cd30*/  @P3 SHF.R.U32.HI R77, RZ, R81, R44 ;  /* 0x00000051ff4d3219 */ /* 0x001fe2000001162c */
[----:B------:R0:W-:Y:S01]  /*cd40*/  STSM.16.M88.4 [R140], R48 ;  /* 0x000000308c007844 */ /* 0x0001e20000000200 */
[----:B------:R-:W-:-:S02]  /*cd50*/  SEL R60, R121, R62, P0 ;  /* 0x0000003e793c7207 */ /* 0x000fc40000000000 */
[----:B------:R-:W-:Y:S01]  /*cd60*/  LOP3.LUT R26, R27, 0x380, RZ, 0xc0, !PT ;  /* 0x000003801b1a7812 */ /* 0x000fe200078ec0ff */
[----:B------:R-:W-:Y:S01]  /*cd70*/  STSM.16.M88.4 [R138], R52 ;  /* 0x000000348a007844 */ /* 0x000fe20000000200 */
[----:B------:R-:W-:Y:S02]  /*cd80*/  SEL R62, R62, R121, P0 ;  /* 0x000000793e3e7207 */ /* 0x000fe40000000000 */
[----:B------:R-:W-:Y:S02]  /*cd90*/  SEL R61, R153, R96, P0 ;  /* 0x00000060993d7207 */ /* 0x000fe40000000000 */
[----:B------:R-:W-:Y:S01]  /*cda0*/  SEL R63, R96, R153, P0 ;  /* 0x00000099603f7207 */ /* 0x000fe20000000000 */
[----:B------:R3:W-:Y:S01]  /*cdb0*/  STSM.16.M88.4 [R136], R56 ;  /* 0x0000003888007844 */ /* 0x0007e20000000200 */
[----:B------:R-:W-:Y:S01]  /*cdc0*/  LOP3.LUT R28, R28, R29, RZ, 0x3c, !PT ;  /* 0x0000001d1c1c7212 */ /* 0x000fe200078e3cff */
[----:B------:R-:W-:Y:S01]  /*cdd0*/  IMAD.X R29, RZ, RZ, R43, P4 ;  /* 0x000000ffff1d7224 */ /* 0x000fe200020e062b */
[----:B------:R-:W-:-:S02]  /*cde0*/  SEL R44, R123, R82, P0 ;  /* 0x000000527b2c7207 */ /* 0x000fc40000000000 */
[----:B------:R-:W-:Y:S02]  /*cdf0*/  SEL R46, R82, R123, P0 ;  /* 0x0000007b522e7207 */ /* 0x000fe40000000000 */
[----:B------:R-:W-:Y:S02]  /*ce00*/  SEL R45, R155, R78, P0 ;  /* 0x0000004e9b2d7207 */ /* 0x000fe40000000000 */
[----:B------:R-:W-:Y:S01]  /*ce10*/  SEL R47, R78, R155, P0 ;  /* 0x0000009b4e2f7207 */ /* 0x000fe20000000000 */
[----:B------:R-:W-:Y:S01]  /*ce20*/  UIMAD UR5, UR45, UR9, UR5 ;  /* 0x000000092d0572a4 */ /* 0x000fe2000f8e0205 */
[----:B0-----:R-:W-:Y:S02]  /*ce30*/  SEL R48, R125, R120, P0 ;  /* 0x000000787d307207 */ /* 0x001fe40000000000 */
[----:B------:R-:W-:Y:S02]  /*ce40*/  SEL R50, R120, R125, P0 ;  /* 0x0000007d78327207 */ /* 0x000fe40000000000 */
[----:B------:R-:W-:Y:S01]  /*ce50*/  SEL R49, R157, R124, P0 ;  /* 0x0000007c9d317207 */ /* 0x000fe20000000000 */
[----:B---3--:R-:W-:Y:S01]  /*ce60*/  IMAD.MOV R56, RZ, RZ, -R77 ;  /* 0x000000ffff387224 */ /* 0x008fe200078e0a4d */
[----:B------:R-:W-:Y:S01]  /*ce70*/  SEL R51, R124, R157, P0 ;  /* 0x0000009d7c337207 */ /* 0x000fe20000000000 */
[----:B------:R-:W-:Y:S01]  /*ce80*/  UIMAD.WIDE.U32 UR6, UR45, UR8, UR6 ;  /* 0x000000082d0672a5 */ /* 0x000fe2000f8e0006 */
[----:B------:R-:W-:-:S02]  /*ce90*/  IADD3 R9, P4, R42, 0xd000, RZ ;  /* 0x0000d0002a097810 */ /* 0x000fc40007f9e0ff */
[----:B------:R-:W-:Y:S02]  /*cea0*/  SEL R52, R127, R84, P0 ;  /* 0x000000547f347207 */ /* 0x000fe40000000000 */
[----:B------:R-:W-:Y:S02]  /*ceb0*/  SEL R54, R84, R127, P0 ;  /* 0x0000007f54367207 */ /* 0x000fe40000000000 */
[----:B------:R-:W-:Y:S02]  /*cec0*/  SEL R53, R159, R100, P0 ;  /* 0x000000649f357207 */ /* 0x000fe40000000000 */
[----:B------:R-:W-:Y:S01]  /*ced0*/  SEL R55, R100, R159, P0 ;  /* 0x0000009f64377207 */ /* 0x000fe20000000000 */
[----:B------:R0:W-:Y:S01]  /*cee0*/  STSM.16.M88.4 [R134], R60 ;  /* 0x0000003c86007844 */ /* 0x0001e20000000200 */
[----:B------:R-:W-:Y:S01]  /*cef0*/  SHF.R.U64 R26, R26, 0x3, RZ ;  /* 0x000000031a1a7819 */ /* 0x000fe200000012ff */
[--C-:B------:R-:W-:Y:S01]  /*cf00*/  IMAD.X R13, RZ, RZ, R43.reuse, P2 ;  /* 0x000000ffff0d7224 */ /* 0x100fe200010e062b */
[----:B------:R-:W-:Y:S01]  /*cf10*/  LOP3.LUT R8, R9, 0x380, RZ, 0xc0, !PT ;  /* 0x0000038009087812 */ /* 0x000fe200078ec0ff */
[----:B------:R-:W-:Y:S01]  /*cf20*/  STSM.16.M88.4 [R116], R44 ;  /* 0x0000002c74007844 */ /* 0x000fe20000000200 */
[----:B------:R-:W-:Y:S01]  /*cf30*/  LOP3.LUT R26, R26, R27, RZ, 0x3c, !PT ;  /* 0x0000001b1a1a7212 */ /* 0x000fe200078e3cff */
[----:B------:R-:W-:Y:S01]  /*cf40*/  IMAD.X R27, RZ, RZ, R43, P1 ;  /* 0x000000ffff1b7224 */ /* 0x000fe200008e062b */
[C---:B------:R-:W-:Y:S01]  /*cf50*/  IADD3 R35, P6, R42.reuse, 0x5000, RZ ;  /* 0x000050002a237810 */ /* 0x040fe20007fde0ff */
[----:B------:R3:W-:Y:S01]  /*cf60*/  STSM.16.M88.4 [R111], R48 ;  /* 0x000000306f007844 */ /* 0x0007e20000000200 */
[----:B------:R-:W-:Y:S01]  /*cf70*/  IADD3 R31, P5, R42, 0x6000, RZ ;  /* 0x000060002a1f7810 */ /* 0x000fe20007fbe0ff */
[----:B------:R-:W-:-:S02]  /*cf80*/  ULDC.64 UR8, c[0x0][0xae8] ;  /* 0x0002ba0000087ab9 */ /* 0x000fc40000000a00 */
[----:B------:R4:W-:Y:S01]  /*cf90*/  STSM.16.M88.4 [R106], R52 ;  /* 0x000000346a007844 */ /* 0x0009e20000000200 */
[----:B0-----:R-:W-:Y:S01]  /*cfa0*/  IMAD R61, R5, R56, R80 ;  /* 0x00000038053d7224 */ /* 0x001fe200078e0250 */
[----:B------:R-:W-:Y:S02]  /*cfb0*/  SHF.R.U64 R8, R8, 0x3, RZ ;  /* 0x0000000308087819 */ /* 0x000fe400000012ff */
[----:B------:R-:W-:Y:S02]  /*cfc0*/  LOP3.LUT R34, R35, 0x380, RZ, 0xc0, !PT ;  /* 0x0000038023227812 */ /* 0x000fe400078ec0ff */
[----:B------:R-:W-:Y:S02]  /*cfd0*/  LOP3.LUT R30, R31, 0x380, RZ, 0xc0, !PT ;  /* 0x000003801f1e7812 */ /* 0x000fe400078ec0ff */
[----:B---3--:R-:W-:Y:S02]  /*cfe0*/  SHF.R.S32.HI R49, RZ, 0x1f, R77 ;  /* 0x0000001fff317819 */ /* 0x008fe4000001144d */
[----:B------:R-:W-:Y:S01]  /*cff0*/  IADD3 R48, P1, R77, UR6, RZ ;  /* 0x000000064d307c10 */ /* 0x000fe2000ff3e0ff */
[----:B----4-:R-:W-:Y:S01]  /*d000*/  IMAD.U32 R52, RZ, RZ, UR5 ;  /* 0x00000005ff347e24 */ /* 0x010fe2000f8e00ff */
[----:B------:R-:W-:-:S02]  /*d010*/  SHF.R.S32.HI R50, RZ, 0x1f, R61 ;  /* 0x0000001fff327819 */ /* 0x000fc4000001143d */
[----:B-1----:R-:W-:Y:S02]  /*d020*/  SEL R58, R122, R129, P0 ;  /* 0x000000817a3a7207 */ /* 0x002fe40000000000 */
[----:B--2---:R-:W-:Y:S02]  /*d030*/  SEL R57, R161, R126, P0 ;  /* 0x0000007ea1397207 */ /* 0x004fe40000000000 */
[----:B------:R-:W-:Y:S02]  /*d040*/  SEL R59, R126, R161, P0 ;  /* 0x000000a17e3b7207 */ /* 0x000fe40000000000 */
[----:B------:R-:W-:Y:S02]  /*d050*/  SEL R44, R131, R86, P0 ;  /* 0x00000056832c7207 */ /* 0x000fe40000000000 */
[----:B------:R-:W-:Y:S02]  /*d060*/  SEL R46, R86, R131, P0 ;  /* 0x00000083562e7207 */ /* 0x000fe40000000000 */
[----:B------:R-:W-:-:S02]  /*d070*/  SEL R45, R163, R102, P0 ;  /* 0x00000066a32d7207 */ /* 0x000fc40000000000 */
[----:B------:R-:W-:Y:S01]  /*d080*/  SEL R47, R102, R163, P0 ;  /* 0x000000a3662f7207 */ /* 0x000fe20000000000 */
[----:B------:R-:W-:Y:S01]  /*d090*/  VIADD R51, R195, UR36 ;  /* 0x00000024c3337c36 */ /* 0x000fe20008000000 */
[----:B------:R-:W-:Y:S01]  /*d0a0*/  IADD3.X R49, R49, UR7, R52, P1, !PT ;  /* 0x0000000731317c10 */ /* 0x000fe20008ffe434 */
[----:B------:R-:W-:Y:S01]  /*d0b0*/  ULDC.64 UR6, c[0x0][0xb88] ;  /* 0x0002e20000067ab9 */ /* 0x000fe20000000a00 */
[----:B------:R-:W-:Y:S01]  /*d0c0*/  LOP3.LUT R8, R8, R9, RZ, 0x3c, !PT ;  /* 0x0000000908087212 */ /* 0x000fe200078e3cff */
[----:B------:R-:W-:Y:S01]  /*d0d0*/  IMAD R50, R50, UR6, RZ ;  /* 0x0000000632327c24 */ /* 0x000fe2000f8e02ff */
[----:B------:R-:W-:Y:S02]  /*d0e0*/  LOP3.LUT R9, R42, 0x380, RZ, 0xc0, !PT ;  /* 0x000003802a097812 */ /* 0x000fe400078ec0ff */
[----:B------:R-:W-:Y:S02]  /*d0f0*/  SHF.R.U64 R34, R34, 0x3, RZ ;  /* 0x0000000322227819 */ /* 0x000fe400000012ff */
[----:B------:R-:W-:-:S02]  /*d100*/  SHF.R.U64 R30, R30, 0x3, RZ ;  /* 0x000000031e1e7819 */ /* 0x000fc400000012ff */
[----:B------:R-:W-:Y:S01]  /*d110*/  SEL R56, R129, R122, P0 ;  /* 0x0000007a81387207 */ /* 0x000fe20000000000 */
[----:B------:R-:W-:Y:S01]  /*d120*/  IMAD.WIDE.U32 R48, R61, UR6, R48 ;  /* 0x000000063d307c25 */ /* 0x000fe2000f8e0030 */
[----:B------:R-:W-:Y:S01]  /*d130*/  SHF.R.U64 R9, R9, 0x3, RZ ;  /* 0x0000000309097819 */ /* 0x000fe200000012ff */
[----:B------:R-:W-:Y:S01]  /*d140*/  ULDC UR5, c[0x0][0xa88] ;  /* 0x0002a20000057ab9 */ /* 0x000fe20000000800 */
[----:B------:R-:W-:Y:S01]  /*d150*/  LOP3.LUT R34, R34, R35, RZ, 0x3c, !PT ;  /* 0x0000002322227212 */ /* 0x000fe200078e3cff */
[----:B------:R-:W-:Y:S01]  /*d160*/  IMAD R61, R61, UR7, R50 ;  /* 0x000000073d3d7c24 */ /* 0x000fe2000f8e0232 */
[----:B------:R-:W-:Y:S01]  /*d170*/  LOP3.LUT R30, R30, R31, RZ, 0x3c, !PT ;  /* 0x0000001f1e1e7212 */ /* 0x000fe200078e3cff */
[--C-:B------:R-:W-:Y:S01]  /*d180*/  IMAD.X R35, RZ, RZ, R43.reuse, P6 ;  /* 0x000000ffff237224 */ /* 0x100fe200030e062b */
[C---:B------:R-:W-:Y:S01]  /*d190*/  IADD3 R15, P6, R42.reuse, 0xb000, RZ ;  /* 0x0000b0002a0f7810 */ /* 0x040fe20007fde0ff */
[--C-:B------:R-:W-:Y:S01]  /*d1a0*/  IMAD.X R31, RZ, RZ, R43.reuse, P5 ;  /* 0x000000ffff1f7224 */ /* 0x100fe200028e062b */
[----:B------:R-:W-:Y:S01]  /*d1b0*/  IADD3 R7, P5, R42, 0xc000, RZ ;  /* 0x0000c0002a077810 */ /* 0x000fe20007fbe0ff */
[----:B------:R-:W-:Y:S01]  /*d1c0*/  STSM.16.M88.4 [R66], R56 ;  /* 0x0000003842007844 */ /* 0x000fe20000000200 */
[----:B------:R-:W-:Y:S01]  /*d1d0*/  LOP3.LUT R42, R9, R42, RZ, 0x3c, !PT ;  /* 0x0000002a092a7212 */ /* 0x000fe200078e3cff */
[----:B------:R-:W-:Y:S01]  /*d1e0*/  ULDC.64 UR6, c[0x0][0xb50] ;  /* 0x0002d40000067ab9 */ /* 0x000fe20000000a00 */
[----:B------:R-:W-:Y:S01]  /*d1f0*/  IMAD.X R9, RZ, RZ, R43, P4 ;  /* 0x000000ffff097224 */ /* 0x000fe200020e062b */
[----:B------:R0:W-:Y:S01]  /*d200*/  STSM.16.M88.4 [R65], R44 ;  /* 0x0000002c41007844 */ /* 0x0001e20000000200 */
[----:B------:R-:W-:Y:S01]  /*d210*/  IMAD R100, R5, UR5, RZ ;  /* 0x0000000505647c24 */ /* 0x000fe2000f8e02ff */
[----:B------:R-:W-:-:S02]  /*d220*/  SEL R52, R118, R87, P0 ;  /* 0x0000005776347207 */ /* 0x000fc40000000000 */
[----:B------:R-:W-:Y:S02]  /*d230*/  SEL R54, R87, R118, P0 ;  /* 0x0000007657367207 */ /* 0x000fe40000000000 */
[----:B------:R-:W-:Y:S02]  /*d240*/  SEL R53, R165, R128, P0 ;  /* 0x00000080a5357207 */ /* 0x000fe40000000000 */
[----:B------:R-:W-:Y:S02]  /*d250*/  SEL R55, R128, R165, P0 ;  /* 0x000000a580377207 */ /* 0x000fe40000000000 */
[----:B------:R-:W-:Y:S02]  /*d260*/  LOP3.LUT P1, RZ, R193, 0x3, RZ, 0xc0, !PT ;  /* 0x00000003c1ff7812 */ /* 0x000fe4000782c0ff */
[C---:B------:R-:W-:Y:S01]  /*d270*/  LEA R50, P4, R48.reuse, UR6, 0x2 ;  /* 0x0000000630327c11 */ /* 0x040fe2000f8810ff */
[----:B0-----:R-:W-:Y:S02]  /*d280*/  IMAD.IADD R47, R49, 0x1, R61 ;  /* 0x00000001312f7824 */ /* 0x001fe400078e023d */
[C---:B------:R-:W-:Y:S01]  /*d290*/  VIADD R45, R51.reuse, 0x8 ;  /* 0x00000008332d7836 */ /* 0x040fe20000000000 */
[----:B------:R-:W-:Y:S01]  /*d2a0*/  ISETP.GE.OR P2, PT, R51, R100, P1 ;  /* 0x000000643300720c */ /* 0x000fe20000f46670 */
[----:B------:R0:W-:Y:S01]  /*d2b0*/  STSM.16.M88.4 [R64], R52 ;  /* 0x0000003440007844 */ /* 0x0001e20000000200 */
[----:B------:R-:W-:-:S02]  /*d2c0*/  LEA.HI.X R48, R48, UR7, R47, 0x2, P4 ;  /* 0x0000000730307c11 */ /* 0x000fc4000a0f142f */
[----:B------:R-:W-:Y:S02]  /*d2d0*/  ISETP.GE.OR P1, PT, R45, R100, P1 ;  /* 0x000000642d00720c */ /* 0x000fe40000f26670 */
        /* <DEDUP_REMOVED lines=10> */
[----:B------:R-:W-:Y:S01]  /*d380*/  SEL R77, R112, R79, P0 ;  /* 0x0000004f704d7207 */ /* 0x000fe20000000000 */
[----:B------:R-:W-:Y:S01]  /*d390*/  SHFL.IDX PT, R84, R50, RZ, 0x1c1f ;  /* 0x001c1fff32547589 */ /* 0x000fe200000e0000 */
[----:B------:R-:W-:-:S02]  /*d3a0*/  SEL R79, R79, R112, P0 ;  /* 0x000000704f4f7207 */ /* 0x000fc40000000000 */
[----:B------:R-:W-:Y:S01]  /*d3b0*/  SEL R88, R74, R91, P0 ;  /* 0x0000005b4a587207 */ /* 0x000fe20000000000 */
[----:B------:R-:W0:Y:S01]  /*d3c0*/  SHFL.IDX PT, R85, R48, RZ, 0x1c1f ;  /* 0x001c1fff30557589 */ /* 0x000e2200000e0000 */
[----:B------:R-:W-:Y:S02]  /*d3d0*/  SEL R90, R91, R74, P0 ;  /* 0x0000004a5b5a7207 */ /* 0x000fe40000000000 */
[----:B------:R-:W-:Y:S01]  /*d3e0*/  SEL R89, R108, R113, P0 ;  /* 0x000000716c597207 */ /* 0x000fe20000000000 */
[----:B------:R1:W-:Y:S01]  /*d3f0*/  SHFL.IDX PT, R94, R50, 0x1, 0x1c1f ;  /* 0x003c1f00325e7f89 */ /* 0x0003e200000e0000 */
[----:B------:R-:W-:Y:S02]  /*d400*/  SEL R91, R113, R108, P0 ;  /* 0x0000006c715b7207 */ /* 0x000fe40000000000 */
[----:B------:R-:W-:Y:S01]  /*d410*/  SEL R49, R175, R114, P0 ;  /* 0x00000072af317207 */ /* 0x000fe20000000000 */
[----:B------:R2:W3:Y:S01]  /*d420*/  SHFL.IDX PT, R95, R48, 0x1, 0x1c1f ;  /* 0x003c1f00305f7f89 */ /* 0x0004e200000e0000 */
[----:B------:R-:W-:-:S02]  /*d430*/  SEL R51, R114, R175, P0 ;  /* 0x000000af72337207 */ /* 0x000fc40000000000 */
[----:B-1----:R-:W-:Y:S01]  /*d440*/  SEL R50, R92, R73, P0 ;  /* 0x000000495c327207 */ /* 0x002fe20000000000 */
[----:B------:R-:W-:Y:S01]  /*d450*/  STSM.16.M88.4 [R71], R44 ;  /* 0x0000002c47007844 */ /* 0x000fe20000000200 */
[----:B--2---:R-:W-:-:S03]  /*d460*/  SEL R48, R73, R92, P0 ;  /* 0x0000005c49307207 */ /* 0x004fc60000000000 */
[----:B------:R-:W-:Y:S04]  /*d470*/  STSM.16.M88.4 [R69], R64 ;  /* 0x0000004045007844 */ /* 0x000fe80000000200 */
[----:B------:R-:W-:Y:S04]  /*d480*/  STSM.16.M88.4 [R68], R76 ;  /* 0x0000004c44007844 */ /* 0x000fe80000000200 */
[----:B------:R1:W-:Y:S04]  /*d490*/  STSM.16.M88.4 [R70], R88 ;  /* 0x0000005846007844 */ /* 0x0003e80000000200 */
[----:B------:R-:W-:Y:S01]  /*d4a0*/  STSM.16.M88.4 [R72], R48 ;  /* 0x0000003048007844 */ /* 0x000fe20000000200 */
[----:B------:R-:W-:Y:S01]  /*d4b0*/  BAR.SYNC.DEFER_BLOCKING 0x1, 0x100 ;  /* 0x0044000000007b1d */ /* 0x000fe20000010000 */
[----:B------:R-:W-:-:S05]  /*d4c0*/  UIMAD UR5, UR10, UR8, URZ ;  /* 0x000000080a0572a4 */ /* 0x000fca000f8e023f */
[----:B0-----:R-:W-:Y:S01]  /*d4d0*/  @!P2 ST.E desc[UR50][R84.64], R3 ;  /* 0x000000035400a985 */ /* 0x001fe2000c101932 */
[----:B------:R-:W-:Y:S01]  /*d4e0*/  UIMAD.WIDE.U32 UR6, UR42, UR8, URZ ;  /* 0x000000082a0672a5 */ /* 0x000fe2000f8e003f */
[----:B------:R-:W-:Y:S01]  /*d4f0*/  LOP3.LUT R6, R7, 0x380, RZ, 0xc0, !PT ;  /* 0x0000038007067812 */ /* 0x000fe200078ec0ff */
[----:B------:R-:W-:Y:S01]  /*d500*/  ULDC.64 UR10, c[0x0][0xaf0] ;  /* 0x0002bc00000a7ab9 */ /* 0x000fe20000000a00 */
[----:B---3--:R0:W-:Y:S04]  /*d510*/  @!P1 ST.E desc[UR50][R94.64], R0 ;  /* 0x000000005e009985 */ /* 0x0081e8000c101932 */
[----:B------:R2:W5:Y:S04]  /*d520*/  LD.E.128 R80, desc[UR50][R32.64] ;  /* 0x0000003220507980 */ /* 0x000568000c101d00 */
[----:B-1----:R1:W5:Y:S01]  /*d530*/  LD.E.128 R68, desc[UR50][R30.64] ;  /* 0x000000321e447980 */ /* 0x002362000c101d00 */
[----:B0-----:R-:W-:-:S03]  /*d540*/  IMAD R0, R23, 0x20, R192 ;  /* 0x0000002017007824 */ /* 0x001fc600078e02c0 */
[----:B------:R0:W5:Y:S01]  /*d550*/  LD.E.128 R92, desc[UR50][R8.64] ;  /* 0x00000032085c7980 */ /* 0x000162000c101d00 */
[----:B--2---:R-:W2:Y:S01]  /*d560*/  @P3 LDC R32, c[0x0][0xbec] ;  /* 0x0002fb00ff203b82 */ /* 0x004ea20000000800 */
[----:B------:R-:W-:Y:S01]  /*d570*/  UIMAD UR5, UR42, UR9, UR5 ;  /* 0x000000092a0572a4 */ /* 0x000fe2000f8e0205 */
[----:B------:R-:W-:Y:S01]  /*d580*/  LOP3.LUT R14, R15, 0x380, RZ, 0xc0, !PT ;  /* 0x000003800f0e7812 */ /* 0x000fe200078ec0ff */
[----:B------:R-:W-:Y:S01]  /*d590*/  UIMAD UR8, UR12, UR10, URZ ;  /* 0x0000000a0c0872a4 */ /* 0x000fe2000f8e023f */
[----:B------:R-:W-:Y:S01]  /*d5a0*/  SHF.R.U64 R6, R6, 0x3, RZ ;  /* 0x0000000306067819 */ /* 0x000fe200000012ff */
[----:B------:R-:W5:Y:S03]  /*d5b0*/  LD.E.128 R52, desc[UR50][R42.64] ;  /* 0x000000322a347980 */ /* 0x000f66000c101d00 */
[----:B-1----:R-:W1:Y:S01]  /*d5c0*/  @P3 LDC R31, c[0x0][0xbf0] ;  /* 0x0002fc00ff1f3b82 */ /* 0x002e620000000800 */
[----:B0-----:R-:W-:Y:S01]  /*d5d0*/  VIADD R9, R0, UR36 ;  /* 0x0000002400097c36 */ /* 0x001fe20008000000 */
[----:B------:R-:W-:Y:S01]  /*d5e0*/  UIADD3 UR7, UR7, UR5, URZ ;  /* 0x0000000507077290 */ /* 0x000fe2000fffe03f */
[----:B------:R-:W5:Y:S02]  /*d5f0*/  LD.E.128 R56, desc[UR50][R40.64] ;  /* 0x0000003228387980 */ /* 0x000f64000c101d00 */
[----:B------:R-:W-:Y:S01]  /*d600*/  IMAD.MOV.U32 R3, RZ, RZ, R9 ;  /* 0x000000ffff037224 */ /* 0x000fe200078e0009 */
[----:B------:R-:W-:Y:S01]  /*d610*/  UIMAD UR5, UR45, UR11, UR8 ;  /* 0x0000000b2d0572a4 */ /* 0x000fe2000f8e0208 */
[----:B------:R-:W-:Y:S01]  /*d620*/  SHF.R.U64 R14, R14, 0x3, RZ ;  /* 0x000000030e0e7819 */ /* 0x000fe200000012ff */
[----:B------:R-:W-:Y:S01]  /*d630*/  UIMAD.WIDE.U32 UR6, UR45, UR10, UR6 ;  /* 0x0000000a2d0672a5 */ /* 0x000fe2000f8e0006 */
[----:B------:R-:W-:Y:S01]  /*d640*/  LOP3.LUT R6, R6, R7, RZ, 0x3c, !PT ;  /* 0x0000000706067212 */ /* 0x000fe200078e3cff */
[----:B------:R-:W5:Y:S04]  /*d650*/  LD.E.128 R60, desc[UR50][R38.64] ;  /* 0x00000032263c7980 */ /* 0x000f68000c101d00 */
[----:B------:R-:W5:Y:S01]  /*d660*/  LD.E.128 R44, desc[UR50][R36.64] ;  /* 0x00000032242c7980 */ /* 0x000f62000c101d00 */
[----:B--2---:R-:W-:Y:S01]  /*d670*/  @P3 IMAD.HI.U32 R0, R9, R32, RZ ;  /* 0x0000002009003227 */ /* 0x004fe200078e00ff */
[----:B------:R-:W-:Y:S01]  /*d680*/  UIADD3 UR5, UR7, UR5, URZ ;  /* 0x0000000507057290 */ /* 0x000fe2000fffe03f */
[----:B------:R-:W-:Y:S01]  /*d690*/  LOP3.LUT R14, R14, R15, RZ, 0x3c, !PT ;  /* 0x0000000f0e0e7212 */ /* 0x000fe200078e3cff */
[----:B------:R-:W-:Y:S01]  /*d6a0*/  ULDC.64 UR8, c[0x0][0xae0] ;  /* 0x0002b80000087ab9 */ /* 0x000fe20000000a00 */
[--C-:B------:R-:W-:Y:S01]  /*d6b0*/  IMAD.X R7, RZ, RZ, R43.reuse, P5 ;  /* 0x000000ffff077224 */ /* 0x100fe200028e062b */
[----:B------:R-:W5:Y:S01]  /*d6c0*/  LD.E.128 R64, desc[UR50][R34.64] ;  /* 0x0000003222407980 */ /* 0x000f62000c101d00 */
[----:B-1----:R-:W-:Y:S01]  /*d6d0*/  @P3 SHF.R.U32.HI R3, RZ, R31, R0 ;  /* 0x0000001fff033219 */ /* 0x002fe20000011600 */
[----:B------:R-:W-:-:S02]  /*d6e0*/  IMAD.X R15, RZ, RZ, R43, P6 ;  /* 0x000000ffff0f7224 */ /* 0x000fc400030e062b */
[----:B------:R0:W5:Y:S01]  /*d6f0*/  LD.E.128 R96, desc[UR50][R6.64] ;  /* 0x0000003206607980 */ /* 0x000162000c101d00 */
[--C-:B------:R-:W-:Y:S01]  /*d700*/  SHF.R.S32.HI R0, RZ, 0x1f, R3.reuse ;  /* 0x0000001fff007819 */ /* 0x100fe20000011403 */
[----:B------:R-:W-:Y:S02]  /*d710*/  IMAD.MOV R8, RZ, RZ, -R3 ;  /* 0x000000ffff087224 */ /* 0x000fe400078e0a03 */
[----:B------:R-:W5:Y:S02]  /*d720*/  LD.E.128 R48, desc[UR50][R28.64] ;  /* 0x000000321c307980 */ /* 0x000f64000c101d00 */
[----:B------:R-:W-:Y:S02]  /*d730*/  IMAD R0, R0, UR8, RZ ;  /* 0x0000000800007c24 */ /* 0x000fe4000f8e02ff */
[----:B------:R-:W5:Y:S01]  /*d740*/  LD.E.128 R88, desc[UR50][R20.64] ;  /* 0x0000003214587980 */ /* 0x000f62000c101d00 */
[----:B------:R-:W-:Y:S02]  /*d750*/  IMAD R5, R5, R8, R9 ;  /* 0x0000000805057224 */ /* 0x000fe400078e0209 */
[----:B0-----:R-:W-:Y:S01]  /*d760*/  IMAD.U32 R7, RZ, RZ, UR7 ;  /* 0x00000007ff077e24 */ /* 0x001fe2000f8e00ff */
[----:B------:R-:W5:Y:S01]  /*d770*/  LD.E.128 R84, desc[UR50][R24.64] ;  /* 0x0000003218547980 */ /* 0x000f62000c101d00 */
[----:B------:R-:W-:Y:S01]  /*d780*/  IMAD.U32 R6, RZ, RZ, UR6 ;  /* 0x00000006ff067e24 */ /* 0x000fe2000f8e00ff */
[----:B------:R-:W-:Y:S01]  /*d790*/  ULDC.64 UR6, c[0x0][0xad8] ;  /* 0x0002b60000067ab9 */ /* 0x000fe20000000a00 */
[----:B------:R-:W-:Y:S01]  /*d7a0*/  IMAD.U32 R7, RZ, RZ, UR5 ;  /* 0x00000005ff077e24 */ /* 0x000fe2000f8e00ff */
[----:B------:R-:W5:Y:S01]  /*d7b0*/  LD.E.128 R72, desc[UR50][R26.64] ;  /* 0x000000321a487980 */ /* 0x000f62000c101d00 */
[----:B------:R-:W-:Y:S01]  /*d7c0*/  IMAD R9, R3, UR9, R0 ;  /* 0x0000000903097c24 */ /* 0x000fe2000f8e0200 */
[----:B------:R-:W-:-:S02]  /*d7d0*/  SHF.R.S32.HI R0, RZ, 0x1f, R5 ;  /* 0x0000001fff007819 */ /* 0x000fc40000011405 */
[----:B------:R-:W5:Y:S01]  /*d7e0*/  LD.E.128 R76, desc[UR50][R14.64] ;  /* 0x000000320e4c7980 */ /* 0x000f62000c101d00 */
[----:B------:R-:W-:-:S03]  /*d7f0*/  IMAD.WIDE.U32 R6, R3, UR8, R6 ;  /* 0x0000000803067c25 */ /* 0x000fc6000f8e0006 */
[----:B------:R-:W5:Y:S04]  /*d800*/  LD.E.128 R40, desc[UR50][R10.64] ;  /* 0x000000320a287980 */ /* 0x000f68000c101d00 */
[----:B------:R0:W5:Y:S01]  /*d810*/  LD.E.128 R36, desc[UR50][R12.64] ;  /* 0x000000320c247980 */ /* 0x000162000c101d00 */
[----:B------:R-:W-:Y:S01]  /*d820*/  @!PT LDS RZ, [RZ] ;  /* 0x00000000fffff984 */ /* 0x000fe20000000800 */
[----:B------:R-:W-:Y:S01]  /*d830*/  @!PT LDS RZ, [RZ] ;  /* 0x00000000fffff984 */ /* 0x000fe20000000800 */
[----:B------:R-:W-:Y:S01]  /*d840*/  @!PT LDS RZ, [RZ] ;  /* 0x00000000fffff984 */ /* 0x000fe20000000800 */
[----:B------:R-:W-:Y:S01]  /*d850*/  @!PT LDS RZ, [RZ] ;  /* 0x00000000fffff984 */ /* 0x000fe20000000800 */
[----:B------:R1:W-:Y:S06]  /*d860*/  MEMBAR.ALL.CTA ;  /* 0x0000000000007992 */ /* 0x0003ec0000008000 */
[----:B-1----:R-:W1:Y:S01]  /*d870*/  FENCE.VIEW.ASYNC.S ;  /* 0x00000000000073c6 */ /* 0x002e620000000000 */
[----:B------:R-:W-:-:S02]  /*d880*/  IMAD.IADD R7, R7, 0x1, R9 ;  /* 0x0000000107077824 */ /* 0x000fc400078e0209 */
[----:B------:R-:W-:Y:S02]  /*d890*/  IMAD R0, R0, UR6, RZ ;  /* 0x0000000600007c24 */ /* 0x000fe4000f8e02ff */
[----:B0-----:R-:W-:Y:S02]  /*d8a0*/  VIADD R13, R192, UR36 ;  /* 0x00000024c00d7c36 */ /* 0x001fe40008000000 */
        /* <DEDUP_REMOVED lines=12> */
[----:B-1----:R0:W1:Y:S01]  /*d970*/  SHFL.IDX PT, R11, R0, RZ, 0x181f ;  /* 0x00181fff000b7589 */ /* 0x00206200000e0000 */
[----:B------:R-:W-:Y:S01]  /*d980*/  ISETP.GE.AND P0, PT, R3, R100, PT ;  /* 0x000000640300720c */ /* 0x000fe20003f06270 */
[----:B------:R-:W-:Y:S01]  /*d990*/  BSSY B1, `(.L_x_932) ;  /* 0x0000015000017945 */ /* 0x000fe20003800000 */
[----:B------:R0:W-:Y:S01]  /*d9a0*/  SYNCS.ARRIVE.TRANS64.RED.A1T0 RZ, [R4+URZ], RZ ;  /* 0x000000ff04ff79a7 */ /* 0x0001e2000810043f */
[----:B------:R0:W2:Y:S02]  /*d9b0*/  SHFL.IDX PT, R3, R12, RZ, 0x181f ;  /* 0x00181fff0c037589 */ /* 0x0000a400000e0000 */
[----:B------:R-:W-:Y:S08]  /*d9c0*/  @P2 BRA `(.L_x_933) ;  /* 0x0000000000442947 */ /* 0x000ff00003800000 */
[----:B------:R-:W-:Y:S02]  /*d9d0*/  ULDC UR5, c[0x0][0xac8] ;  /* 0x0002b20000057ab9 */ /* 0x000fe40000000800 */
[----:B------:R-:W-:Y:S02]  /*d9e0*/  ISETP.GE.AND P5, PT, R16, UR5, PT ;  /* 0x0000000510007c0c */ /* 0x000fe4000bfa6270 */
[----:B------:R-:W-:Y:S02]  /*d9f0*/  ISETP.GE.AND P4, PT, R19, UR5, PT ;  /* 0x0000000513007c0c */ /* 0x000fe4000bf86270 */
[----:B------:R-:W-:Y:S02]  /*da00*/  ISETP.GE.AND P3, PT, R18, UR5, PT ;  /* 0x0000000512007c0c */ /* 0x000fe4000bf66270 */
[----:B------:R-:W-:-:S07]  /*da10*/  ISETP.GE.AND P2, PT, R22, UR5, PT ;  /* 0x0000000516007c0c */ /* 0x000fce000bf46270 */
[----:B01----:R-:W-:-:S04]  /*da20*/  @!P5 LEA R4, P6, R16, R11, 0x1 ;  /* 0x0000000b1004d211 */ /* 0x003fc800078c08ff */
        /* <DEDUP_REMOVED lines=11> */
.L_x_933:
[----:B------:R-:W-:Y:S05]  /*dae0*/  BSYNC B1 ;  /* 0x0000000000017941 */ /* 0x000fea0003800000 */
.L_x_932:
        /* <DEDUP_REMOVED lines=9> */
[CC--:B01----:R-:W-:Y:S02]  /*db80*/  @!P4 LEA R4, P6, R16.reuse, R11.reuse, 0x1 ;  /* 0x0000000b1004c211 */ /* 0x0c3fe400078c08ff */
[C---:B------:R-:W-:Y:S02]  /*db90*/  @!P3 LEA R6, P5, R19.reuse, R11, 0x1 ;  /* 0x0000000b1306b211 */ /* 0x040fe400078a08ff */
[----:B----4-:R-:W-:Y:S02]  /*dba0*/  @!P4 LEA.HI.X R5, R16, R3, R200, 0x1, P6 ;  /* 0x000000031005c211 */ /* 0x010fe400030f0cc8 */
[----:B------:R-:W-:Y:S02]  /*dbb0*/  @!P2 LEA R8, P6, R18, R11, 0x1 ;  /* 0x0000000b1208a211 */ /* 0x000fe400078c08ff */
[----:B------:R-:W-:Y:S01]  /*dbc0*/  @!P3 LEA.HI.X R7, R19, R3, R199, 0x1, P5 ;  /* 0x000000031307b211 */ /* 0x000fe200028f0cc7 */
[----:B-----5:R3:W-:Y:S01]  /*dbd0*/  @!P4 ST.E.128 desc[UR50][R4.64], R56 ;  /* 0x000000380400c985 */ /* 0x0207e2000c101d32 */
[----:B------:R-:W-:-:S02]  /*dbe0*/  @!P1 LEA R10, P5, R22, R11, 0x1 ;  /* 0x0000000b160a9211 */ /* 0x000fc400078a08ff */
[-C--:B------:R-:W-:Y:S01]  /*dbf0*/  @!P2 LEA.HI.X R9, R18, R3.reuse, R198, 0x1, P6 ;  /* 0x000000031209a211 */ /* 0x080fe200030f0cc6 */
[----:B------:R3:W-:Y:S01]  /*dc00*/  @!P3 ST.E.128 desc[UR50][R6.64], R64 ;  /* 0x000000400600b985 */ /* 0x0007e2000c101d32 */
[----:B------:R-:W-:-:S03]  /*dc10*/  @!P1 LEA.HI.X R11, R22, R3, R197, 0x1, P5 ;  /* 0x00000003160b9211 */ /* 0x000fc600028f0cc5 */
[----:B------:R3:W-:Y:S04]  /*dc20*/  @!P2 ST.E.128 desc[UR50][R8.64], R84 ;  /* 0x000000540800a985 */ /* 0x0007e8000c101d32 */
[----:B------:R3:W-:Y:S02]  /*dc30*/  @!P1 ST.E.128 desc[UR50][R10.64], R92 ;  /* 0x0000005c0a009985 */ /* 0x0007e4000c101d32 */
.L_x_935:
[----:B------:R-:W-:Y:S05]  /*dc40*/  BSYNC B1 ;  /* 0x0000000000017941 */ /* 0x000fea0003800000 */
.L_x_934:
        /* <DEDUP_REMOVED lines=9> */
[-C--:B01----:R-:W-:Y:S02]  /*dce0*/  @!P3 LEA R4, P6, R16, R11.reuse, 0x1 ;  /* 0x0000000b1004b211 */ /* 0x083fe400078c08ff */
[CC--:B------:R-:W-:Y:S02]  /*dcf0*/  @!P2 LEA R6, P5, R19.reuse, R11.reuse, 0x1 ;  /* 0x0000000b1306a211 */ /* 0x0c0fe400078a08ff */
[----:B------:R-:W-:Y:S02]  /*dd00*/  @!P1 LEA R8, P4, R18, R11, 0x1 ;  /* 0x0000000b12089211 */ /* 0x000fe400078808ff */
[----:B------:R-:W-:Y:S02]  /*dd10*/  @!P3 LEA.HI.X R5, R16, R3, R200, 0x1, P6 ;  /* 0x000000031005b211 */ /* 0x000fe400030f0cc8 */
[----:B------:R-:W-:Y:S02]  /*dd20*/  @!P0 LEA R10, P6, R22, R11, 0x1 ;  /* 0x0000000b160a8211 */ /* 0x000fe400078c08ff */
[-C--:B------:R-:W-:Y:S01]  /*dd30*/  @!P2 LEA.HI.X R7, R19, R3.reuse, R199, 0x1, P5 ;  /* 0x000000031307a211 */ /* 0x080fe200028f0cc7 */
[----:B-----5:R3:W-:Y:S01]  /*dd40*/  @!P3 ST.E.128 desc[UR50][R4.64], R60 ;  /* 0x0000003c0400b985 */ /* 0x0207e2000c101d32 */
[----:B------:R-:W-:-:S02]  /*dd50*/  @!P1 LEA.HI.X R9, R18, R3, R198, 0x1, P4 ;  /* 0x0000000312099211 */ /* 0x000fc400020f0cc6 */
[----:B------:R-:W-:Y:S01]  /*dd60*/  @!P0 LEA.HI.X R11, R22, R3, R197, 0x1, P6 ;  /* 0x00000003160b8211 */ /* 0x000fe200030f0cc5 */
[----:B------:R3:W-:Y:S04]  /*dd70*/  @!P2 ST.E.128 desc[UR50][R6.64], R68 ;  /* 0x000000440600a985 */ /* 0x0007e8000c101d32 */
[----:B------:R3:W-:Y:S04]  /*dd80*/  @!P1 ST.E.128 desc[UR50][R8.64], R72 ;  /* 0x0000004808009985 */ /* 0x0007e8000c101d32 */
[----:B------:R3:W-:Y:S02]  /*dd90*/  @!P0 ST.E.128 desc[UR50][R10.64], R40 ;  /* 0x000000280a008985 */ /* 0x0007e4000c101d32 */
.L_x_937:
[----:B------:R-:W-:Y:S05]  /*dda0*/  BSYNC B1 ;  /* 0x0000000000017941 */ /* 0x000fea0003800000 */
.L_x_936:
[----:B0-----:R-:W-:Y:S01]  /*ddb0*/  VIADD R3, R13, 0x60 ;  /* 0x000000600d037836 */ /* 0x001fe20000000000 */
[----:B-1-3--:R0:W1:Y:S04]  /*ddc0*/  SHFL.IDX PT, R11, R12, 0x3, 0x181f ;  /* 0x00781f000c0b7f89 */ /* 0x00a06800000e0000 */
[----:B------:R-:W-:Y:S01]  /*ddd0*/  ISETP.GE.AND P0, PT, R3, R100, PT ;  /* 0x000000640300720c */ /* 0x000fe20003f06270 */
[----:B------:R0:W3:-:S12]  /*dde0*/  SHFL.IDX PT, R15, R0, 0x3, 0x181f ;  /* 0x00781f00000f7f89 */ /* 0x0000d800000e0000 */
[----:B0-----:R-:W-:Y:S05]  /*ddf0*/  @P0 BRA `(.L_x_938) ;  /* 0x0000000c00200947 */ /* 0x001fea0003800000 */
[----:B------:R-:W-:Y:S02]  /*de00*/  ULDC UR5, c[0x0][0xac8] ;  /* 0x0002b20000057ab9 */ /* 0x000fe40000000800 */
[----:B------:R-:W-:Y:S02]  /*de10*/  ISETP.GE.AND P3, PT, R16, UR5, PT ;  /* 0x0000000510007c0c */ /* 0x000fe4000bf66270 */
[----:B------:R-:W-:Y:S02]  /*de20*/  ISETP.GE.AND P4, PT, R19, UR5, PT ;  /* 0x0000000513007c0c */ /* 0x000fe4000bf86270 */
[----:B------:R-:W-:-:S09]  /*de30*/  ISETP.GE.AND P5, PT, R18, UR5, PT ;  /* 0x0000000512007c0c */ /* 0x000fd2000bfa6270 */
[-C--:B---3--:R-:W-:Y:S02]  /*de40*/  @!P3 LEA R4, P0, R16, R15.reuse, 0x1 ;  /* 0x0000000f1004b211 */ /* 0x088fe400078008ff */
[CC--:B------:R-:W-:Y:S02]  /*de50*/  @!P4 LEA R6, P1, R19.reuse, R15.reuse, 0x1 ;  /* 0x0000000f1306c211 */ /* 0x0c0fe400078208ff */
[----:B------:R-:W-:Y:S02]  /*de60*/  @!P5 LEA R8, P2, R18, R15, 0x1 ;  /* 0x0000000f1208d211 */ /* 0x000fe400078408ff */
[-C--:B-1----:R-:W-:Y:S02]  /*de70*/  @!P3 LEA.HI.X R5, R16, R11.reuse, R200, 0x1, P0 ;  /* 0x0000000b1005b211 */ /* 0x082fe400000f0cc8 */
[-C--:B------:R-:W-:Y:S02]  /*de80*/  @!P4 LEA.HI.X R7, R19, R11.reuse, R199, 0x1, P1 ;  /* 0x0000000b1307c211 */ /* 0x080fe400008f0cc7 */
[----:B------:R-:W-:Y:S01]  /*de90*/  @!P5 LEA.HI.X R9, R18, R11, R198, 0x1, P2 ;  /* 0x0000000b1209d211 */ /* 0x000fe200010f0cc6 */
[----:B-----5:R0:W-:Y:S01]  /*dea0*/  @!P3 ST.E.128 desc[UR50][R4.64], R44 ;  /* 0x0000002c0400b985 */ /* 0x0201e2000c101d32 */
        /* <DEDUP_REMOVED lines=8> */
.L_x_931:
[----:B------:R-:W0:Y:S01]  /*df30*/  LDC R10, c[0x0][0xbe8] ;  /* 0x0002fa00ff0a7b82 */ /* 0x000e220000000800 */
[----:B------:R-:W-:Y:S01]  /*df40*/  ISETP.GE.AND P0, PT, R201, 0x80, PT ;  /* 0x00000080c900780c */ /* 0x000fe20003f06270 */
[----:B------:R-:W-:Y:S01]  /*df50*/  USHF.R.S32.HI UR8, URZ, 0x1f, UR42 ;  /* 0x0000001f3f087899 */ /* 0x000fe2000801142a */
[----:B------:R-:W-:Y:S01]  /*df60*/  BSSY B1, `(.L_x_939) ;  /* 0x000002f000017945 */ /* 0x000fe20003800000 */
[----:B------:R-:W-:Y:S01]  /*df70*/  USHF.R.S32.HI UR9, URZ, 0x1f, UR45 ;  /* 0x0000001f3f097899 */ /* 0x000fe2000801142d */
[----:B------:R-:W-:Y:S01]  /*df80*/  IMAD R8, R23, 0x20, R192 ;  /* 0x0000002017087824 */ /* 0x000fe200078e02c0 */
[----:B0-----:R-:W-:-:S13]  /*df90*/  ISETP.NE.AND P1, PT, R10, 0x1, PT ;  /* 0x000000010a00780c */ /* 0x001fda0003f25270 */
[----:B------:R-:W0:Y:S08]  /*dfa0*/  @P1 LDC R9, c[0x0][0xbec] ;  /* 0x0002fb00ff091b82 */ /* 0x000e300000000800 */
[----:B------:R-:W1:Y:S01]  /*dfb0*/  @P1 LDC R11, c[0x0][0xbf0] ;  /* 0x0002fc00ff0b1b82 */ /* 0x000e620000000800 */
[----:B------:R-:W-:Y:S05]  /*dfc0*/  @P0 BRA `(.L_x_940) ;  /* 0x0000000000a00947 */ /* 0x000fea0003800000 */
[----:B------:R-:W2:Y:S01]  /*dfd0*/  S2R R0, SR_TID.X ;  /* 0x0000000000007919 */ /* 0x000ea20000002100 */
[----:B------:R-:W3:Y:S01]  /*dfe0*/  LDC R5, c[0x0][0xbe8] ;  /* 0x0002fa00ff057b82 */ /* 0x000ee20000000800 */
[----:B------:R-:W-:Y:S01]  /*dff0*/  IMAD.U32 R6, RZ, RZ, UR36 ;  /* 0x00000024ff067e24 */ /* 0x000fe2000f8e00ff */
[----:B------:R-:W-:Y:S02]  /*e000*/  ULDC UR5, c[0x0][0xa88] ;  /* 0x0002a20000057ab9 */ /* 0x000fe40000000800 */
[----:B---3--:R-:W-:Y:S02]  /*e010*/  IMAD R3, R5, UR5, RZ ;  /* 0x0000000505037c24 */ /* 0x008fe4000f8e02ff */
[----:B--2---:R-:W-:-:S04]  /*e020*/  IADD3 R6, R6, -0x80, R0 ;  /* 0xffffff8006067810 */ /* 0x004fc80007ffe000 */
[----:B------:R-:W-:-:S13]  /*e030*/  ISETP.GE.AND P0, PT, R6, R3, PT ;  /* 0x000000030600720c */ /* 0x000fda0003f06270 */
[----:B------:R-:W-:Y:S05]  /*e040*/  @P0 BRA `(.L_x_940) ;  /* 0x0000000000800947 */ /* 0x000fea0003800000 */
[----:B------:R-:W-:Y:S01]  /*e050*/  ISETP.NE.AND P0, PT, R5, 0x1, PT ;  /* 0x000000010500780c */ /* 0x000fe20003f05270 */
[----:B------:R-:W-:Y:S01]  /*e060*/  ULDC.64 UR10, c[0x0][0xb90] ;  /* 0x0002e400000a7ab9 */ /* 0x000fe20000000a00 */
[----:B------:R-:W-:Y:S01]  /*e070*/  IMAD.MOV.U32 R4, RZ, RZ, R6 ;  /* 0x000000ffff047224 */ /* 0x000fe200078e0006 */
[----:B------:R-:W-:Y:S02]  /*e080*/  UIMAD UR5, UR8, UR10, URZ ;  /* 0x0000000a080572a4 */ /* 0x000fe4000f8e023f */
[----:B------:R-:W-:Y:S02]  /*e090*/  UIMAD.WIDE.U32 UR6, UR42, UR10, URZ ;  /* 0x0000000a2a0672a5 */ /* 0x000fe4000f8e003f */
[----:B------:R-:W-:-:S03]  /*e0a0*/  UIMAD UR5, UR42, UR11, UR5 ;  /* 0x0000000b2a0572a4 */ /* 0x000fc6000f8e0205 */
[----:B------:R-:W-:Y:S01]  /*e0b0*/  ULDC.64 UR10, c[0x0][0xb98] ;  /* 0x0002e600000a7ab9 */ /* 0x000fe20000000a00 */
[----:B------:R-:W-:Y:S02]  /*e0c0*/  UIADD3 UR7, UR7, UR5, URZ ;  /* 0x0000000507077290 */ /* 0x000fe4000fffe03f */
[----:B------:R-:W2:Y:S01]  /*e0d0*/  @P0 LDC R3, c[0x0][0xbec] ;  /* 0x0002fb00ff030b82 */ /* 0x000ea20000000800 */
[----:B------:R-:W-:Y:S02]  /*e0e0*/  UIMAD UR5, UR9, UR10, URZ ;  /* 0x0000000a090572a4 */ /* 0x000fe4000f8e023f */
[----:B------:R-:W-:Y:S02]  /*e0f0*/  UIMAD.WIDE.U32 UR6, UR45, UR10, UR6 ;  /* 0x0000000a2d0672a5 */ /* 0x000fe4000f8e0006 */
[----:B------:R-:W-:-:S03]  /*e100*/  UIMAD UR5, UR45, UR11, UR5 ;  /* 0x0000000b2d0572a4 */ /* 0x000fc6000f8e0205 */
[----:B------:R-:W3:Y:S01]  /*e110*/  @P0 LDC R7, c[0x0][0xbf0] ;  /* 0x0002fc00ff070b82 */ /* 0x000ee20000000800 */
[----:B------:R-:W-:Y:S01]  /*e120*/  ULDC.64 UR10, c[0x0][0xb88] ;  /* 0x0002e200000a7ab9 */ /* 0x000fe20000000a00 */
[----:B--2---:R-:W-:-:S05]  /*e130*/  @P0 IMAD.HI.U32 R0, R6, R3, RZ ;  /* 0x0000000306000227 */ /* 0x004fca00078e00ff */
[----:B---3--:R-:W-:-:S05]  /*e140*/  @P0 SHF.R.U32.HI R4, RZ, R7, R0 ;  /* 0x00000007ff040219 */ /* 0x008fca0000011600 */
[----:B------:R-:W-:-:S04]  /*e150*/  IMAD.MOV R3, RZ, RZ, -R4 ;  /* 0x000000ffff037224 */ /* 0x000fc800078e0a04 */
[----:B------:R-:W-:Y:S01]  /*e160*/  IMAD R3, R5, R3, R6 ;  /* 0x0000000305037224 */ /* 0x000fe200078e0206 */
[----:B------:R-:W-:Y:S01]  /*e170*/  SHF.R.S32.HI R5, RZ, 0x1f, R4 ;  /* 0x0000001fff057819 */ /* 0x000fe20000011404 */
[----:B------:R-:W-:Y:S01]  /*e180*/  IMAD.U32 R6, RZ, RZ, UR5 ;  /* 0x00000005ff067e24 */ /* 0x000fe2000f8e00ff */
[----:B------:R-:W-:Y:S02]  /*e190*/  IADD3 R4, P0, R4, UR6, RZ ;  /* 0x0000000604047c10 */ /* 0x000fe4000ff1e0ff */
[----:B------:R-:W-:Y:S02]  /*e1a0*/  SHF.R.S32.HI R0, RZ, 0x1f, R3 ;  /* 0x0000001fff007819 */ /* 0x000fe40000011403 */
[----:B------:R-:W-:Y:S01]  /*e1b0*/  IADD3.X R5, R5, UR7, R6, P0, !PT ;  /* 0x0000000705057c10 */ /* 0x000fe200087fe406 */
[----:B------:R-:W-:Y:S02]  /*e1c0*/  ULDC.64 UR6, c[0x0][0xb50] ;  /* 0x0002d40000067ab9 */ /* 0x000fe40000000a00 */
[----:B------:R-:W-:-:S02]  /*e1d0*/  IMAD R0, R0, UR10, RZ ;  /* 0x0000000a00007c24 */ /* 0x000fc4000f8e02ff */
[----:B------:R-:W-:-:S04]  /*e1e0*/  IMAD.WIDE.U32 R4, R3, UR10, R4 ;  /* 0x0000000a03047c25 */ /* 0x000fc8000f8e0004 */
[----:B------:R-:W-:Y:S01]  /*e1f0*/  IMAD R7, R3, UR11, R0 ;  /* 0x0000000b03077c24 */ /* 0x000fe2000f8e0200 */
[----:B------:R-:W-:-:S03]  /*e200*/  LEA R6, P0, R4, UR6, 0x2 ;  /* 0x0000000604067c11 */ /* 0x000fc6000f8010ff */
[----:B------:R-:W-:-:S05]  /*e210*/  IMAD.IADD R3, R5, 0x1, R7 ;  /* 0x0000000105037824 */ /* 0x000fca00078e0207 */
[----:B------:R-:W-:Y:S01]  /*e220*/  LEA.HI.X R7, R4, UR7, R3, 0x2, P0 ;  /* 0x0000000704077c11 */ /* 0x000fe200080f1403 */
[----:B------:R-:W-:-:S05]  /*e230*/  IMAD.MOV.U32 R3, RZ, RZ, -0x800000 ;  /* 0xff800000ff037424 */ /* 0x000fca00078e00ff */
[----:B------:R2:W-:Y:S02]  /*e240*/  STG.E desc[UR50][R6.64], R3 ;  /* 0x0000000306007986 */ /* 0x0005e4000c101932 */
.L_x_940:
[----:B------:R-:W-:Y:S05]  /*e250*/  BSYNC B1 ;  /* 0x0000000000017941 */ /* 0x000fea0003800000 */
.L_x_939:
[----:B------:R-:W-:Y:S01]  /*e260*/  ULDC.64 UR10, c[0x0][0xae8] ;  /* 0x0002ba00000a7ab9 */ /* 0x000fe20000000a00 */
[----:B------:R-:W-:Y:S01]  /*e270*/  VIADD R8, R8, UR36 ;  /* 0x0000002408087c36 */ /* 0x000fe20008000000 */
[----:B------:R-:W-:Y:S01]  /*e280*/  UIMAD UR5, UR8, UR10, URZ ;  /* 0x0000000a080572a4 */ /* 0x000fe2000f8e023f */
[----:B------:R-:W-:Y:S01]  /*e290*/  BSSY B1, `(.L_x_941) ;  /* 0x000003c000017945 */ /* 0x000fe20003800000 */
[----:B------:R-:W-:Y:S01]  /*e2a0*/  UIMAD.WIDE.U32 UR6, UR42, UR10, URZ ;  /* 0x0000000a2a0672a5 */ /* 0x000fe2000f8e003f */
[----:B0-----:R-:W-:Y:S01]  /*e2b0*/  @P1 IMAD.HI.U32 R0, R8, R9, RZ ;  /* 0x0000000908001227 */ /* 0x001fe200078e00ff */
[----:B------:R-:W-:-:S03]  /*e2c0*/  UIMAD UR5, UR42, UR11, UR5 ;  /* 0x0000000b2a0572a4 */ /* 0x000fc6000f8e0205 */
[----:B------:R-:W-:Y:S01]  /*e2d0*/  ULDC.64 UR10, c[0x0][0xaf0] ;  /* 0x0002bc00000a7ab9 */ /* 0x000fe20000000a00 */
[----:B------:R-:W-:Y:S01]  /*e2e0*/  UIADD3 UR7, UR7, UR5, URZ ;  /* 0x0000000507077290 */ /* 0x000fe2000fffe03f */
[----:B--2---:R-:W-:Y:S01]  /*e2f0*/  IMAD.MOV.U32 R3, RZ, RZ, R8 ;  /* 0x000000ffff037224 */ /* 0x004fe200078e0008 */
[----:B------:R-:W-:Y:S01]  /*e300*/  UIMAD UR5, UR9, UR10, URZ ;  /* 0x0000000a090572a4 */ /* 0x000fe2000f8e023f */
[----:B-1----:R-:W-:Y:S01]  /*e310*/  @P1 SHF.R.U32.HI R3, RZ, R11, R0 ;  /* 0x0000000bff031219 */ /* 0x002fe20000011600 */
[----:B------:R-:W-:Y:S02]  /*e320*/  UIMAD.WIDE.U32 UR6, UR45, UR10, UR6 ;  /* 0x0000000a2d0672a5 */ /* 0x000fe4000f8e0006 */
[----:B------:R-:W-:Y:S01]  /*e330*/  UIMAD UR5, UR45, UR11, UR5 ;  /* 0x0000000b2d0572a4 */ /* 0x000fe2000f8e0205 */
[--C-:B------:R-:W-:Y:S01]  /*e340*/  SHF.R.S32.HI R0, RZ, 0x1f, R3.reuse ;  /* 0x0000001fff007819 */ /* 0x100fe20000011403 */
[----:B------:R-:W-:Y:S01]  /*e350*/  IMAD.MOV R7, RZ, RZ, -R3 ;  /* 0x000000ffff077224 */ /* 0x000fe200078e0a03 */
[----:B------:R-:W-:Y:S01]  /*e360*/  ULDC.64 UR8, c[0x0][0xae0] ;  /* 0x0002b80000087ab9 */ /* 0x000fe20000000a00 */
[----:B------:R-:W-:-:S02]  /*e370*/  UIADD3 UR5, UR7, UR5, URZ ;  /* 0x0000000507057290 */ /* 0x000fc4000fffe03f */
[----:B------:R-:W-:Y:S02]  /*e380*/  IMAD.U32 R5, RZ, RZ, UR7 ;  /* 0x00000007ff057e24 */ /* 0x000fe4000f8e00ff */
[----:B------:R-:W-:Y:S02]  /*e390*/  IMAD R0, R0, UR8, RZ ;  /* 0x0000000800007c24 */ /* 0x000fe4000f8e02ff */
[----:B------:R-:W-:Y:S02]  /*e3a0*/  IMAD R7, R10, R7, R8 ;  /* 0x000000070a077224 */ /* 0x000fe400078e0208 */
[----:B------:R-:W-:Y:S01]  /*e3b0*/  IMAD.U32 R4, RZ, RZ, UR6 ;  /* 0x00000006ff047e24 */ /* 0x000fe2000f8e00ff */
[----:B------:R-:W-:Y:S01]  /*e3c0*/  ULDC.64 UR6, c[0x0][0xad8] ;  /* 0x0002b60000067ab9 */ /* 0x000fe20000000a00 */
[----:B------:R-:W-:Y:S01]  /*e3d0*/  IMAD.U32 R5, RZ, RZ, UR5 ;  /* 0x00000005ff057e24 */ /* 0x000fe2000f8e00ff */
[----:B------:R-:W-:Y:S01]  /*e3e0*/  ULDC UR5, c[0x0][0xa88] ;  /* 0x0002a20000057ab9 */ /* 0x000fe20000000800 */
[C---:B------:R-:W-:Y:S01]  /*e3f0*/  IMAD R9, R3.reuse, UR9, R0 ;  /* 0x0000000903097c24 */ /* 0x040fe2000f8e0200 */
[----:B------:R-:W-:Y:S01]  /*e400*/  SHF.R.S32.HI R0, RZ, 0x1f, R7 ;  /* 0x0000001fff007819 */ /* 0x000fe20000011407 */
[----:B------:R-:W-:-:S04]  /*e410*/  IMAD.WIDE.U32 R4, R3, UR8, R4 ;  /* 0x0000000803047c25 */ /* 0x000fc8000f8e0004 */
[----:B------:R-:W-:Y:S02]  /*e420*/  IMAD.IADD R5, R5, 0x1, R9 ;  /* 0x0000000105057824 */ /* 0x000fe400078e0209 */
[----:B------:R-:W-:Y:S02]  /*e430*/  IMAD R6, R0, UR6, RZ ;  /* 0x0000000600067c24 */ /* 0x000fe4000f8e02ff */
[----:B------:R-:W-:Y:S02]  /*e440*/  VIADD R8, R192, UR36 ;  /* 0x00000024c0087c36 */ /* 0x000fe40008000000 */
[----:B------:R-:W-:Y:S02]  /*e450*/  IMAD R9, R10, UR5, RZ ;  /* 0x000000050a097c24 */ /* 0x000fe4000f8e02ff */
[C---:B------:R-:W-:Y:S02]  /*e460*/  IMAD R3, R7.reuse, UR7, R6 ;  /* 0x0000000707037c24 */ /* 0x040fe4000f8e0206 */
[----:B------:R-:W-:Y:S01]  /*e470*/  IMAD.WIDE.U32 R4, R7, UR6, R4 ;  /* 0x0000000607047c25 */ /* 0x000fe2000f8e0004 */
[----:B------:R-:W-:Y:S01]  /*e480*/  ISETP.GE.AND P2, PT, R8, R9, PT ;  /* 0x000000090800720c */ /* 0x000fe20003f46270 */
[----:B------:R-:W-:-:S02]  /*e490*/  ULDC.64 UR6, c[0x0][0xa80] ;  /* 0x0002a00000067ab9 */ /* 0x000fc40000000a00 */
[----:B------:R-:W-:Y:S01]  /*e4a0*/  IMAD.IADD R3, R5, 0x1, R3 ;  /* 0x0000000105037824 */ /* 0x000fe200078e0203 */
[----:B------:R-:W-:Y:S01]  /*e4b0*/  LEA R6, P3, R4, UR6, 0x1 ;  /* 0x0000000604067c11 */ /* 0x000fe2000f8608ff */
[----:B------:R-:W-:-:S03]  /*e4c0*/  VIADD R0, R8, 0x20 ;  /* 0x0000002008007836 */ /* 0x000fc60000000000 */
[----:B------:R-:W-:Y:S01]  /*e4d0*/  LEA.HI.X R7, R4, UR7, R3, 0x1, P3 ;  /* 0x0000000704077c11 */ /* 0x000fe200098f0c03 */
[----:B------:R0:W1:Y:S01]  /*e4e0*/  SHFL.IDX PT, R5, R6, RZ, 0x181f ;  /* 0x00181fff06057589 */ /* 0x00006200000e0000 */
[-C--:B------:R-:W-:Y:S01]  /*e4f0*/  ISETP.GE.AND P1, PT, R0, R9.reuse, PT ;  /* 0x000000090000720c */ /* 0x080fe20003f26270 */
[----:B------:R-:W-:Y:S02]  /*e500*/  VIADD R0, R8, 0x40 ;  /* 0x0000004008007836 */ /* 0x000fe40000000000 */
[----:B------:R0:W2:Y:S03]  /*e510*/  SHFL.IDX PT, R3, R7, RZ, 0x181f ;  /* 0x00181fff07037589 */ /* 0x0000a600000e0000 */
[----:B------:R-:W-:Y:S01]  /*e520*/  ISETP.GE.AND P0, PT, R0, R9, PT ;  /* 0x000000090000720c */ /* 0x000fe20003f06270 */
[----:B------:R-:W-:-:S12]  /*e530*/  @P2 BRA `(.L_x_942) ;  /* 0x0000000000442947 */ /* 0x000fd80003800000 */
        /* <DEDUP_REMOVED lines=17> */
.L_x_942:
[----:B------:R-:W-:Y:S05]  /*e650*/  BSYNC B1 ;  /* 0x0000000000017941 */ /* 0x000fea0003800000 */
.L_x_941:
        /* <DEDUP_REMOVED lines=9> */
[CC--:B-1----:R-:W-:Y:S02]  /*e6f0*/  @!P4 LEA R10, P6, R16.reuse, R5.reuse, 0x1 ;  /* 0x00000005100ac211 */ /* 0x0c2fe400078c08ff */
[C---:B------:R-:W-:Y:S02]  /*e700*/  @!P3 LEA R12, P5, R19.reuse, R5, 0x1 ;  /* 0x00000005130cb211 */ /* 0x040fe400078a08ff */
        /* <DEDUP_REMOVED lines=10> */
.L_x_944:
[----:B------:R-:W-:Y:S05]  /*e7b0*/  BSYNC B1 ;  /* 0x0000000000017941 */ /* 0x000fea0003800000 */
.L_x_943:
        /* <DEDUP_REMOVED lines=10> */
[CC--:B------:R-:W-:Y:S02]  /*e860*/  @!P2 LEA R12, P5, R19.reuse, R5.reuse, 0x1 ;  /* 0x00000005130ca211 */ /* 0x0c0fe400078a08ff */
        /* <DEDUP_REMOVED lines=10> */
.L_x_946:
[----:B------:R-:W-:Y:S05]  /*e910*/  BSYNC B1 ;  /* 0x0000000000017941 */ /* 0x000fea0003800000 */
.L_x_945:
[----:B------:R-:W-:Y:S01]  /*e920*/  VIADD R0, R8, 0x60 ;  /* 0x0000006008007836 */ /* 0x000fe20000000000 */
[----:B0-----:R0:W0:Y:S04]  /*e930*/  SHFL.IDX PT, R3, R7, 0x3, 0x181f ;  /* 0x00781f0007037f89 */ /* 0x00102800000e0000 */
[----:B------:R-:W-:Y:S01]  /*e940*/  ISETP.GE.AND P0, PT, R0, R9, PT ;  /* 0x000000090000720c */ /* 0x000fe20003f06270 */
[----:B-1-3--:R1:W3:-:S12]  /*e950*/  SHFL.IDX PT, R5, R6, 0x3, 0x181f ;  /* 0x00781f0006057f89 */ /* 0x00a2d800000e0000 */
[----:B-1----:R-:W-:Y:S05]  /*e960*/  @P0 BRA `(.L_x_938) ;  /* 0x0000000000440947 */ /* 0x002fea0003800000 */
[----:B------:R-:W-:Y:S02]  /*e970*/  ULDC UR5, c[0x0][0xac8] ;  /* 0x0002b20000057ab9 */ /* 0x000fe40000000800 */
[----:B------:R-:W-:Y:S02]  /*e980*/  ISETP.GE.AND P3, PT, R16, UR5, PT ;  /* 0x0000000510007c0c */ /* 0x000fe4000bf66270 */
[----:B------:R-:W-:Y:S02]  /*e990*/  ISETP.GE.AND P2, PT, R19, UR5, PT ;  /* 0x0000000513007c0c */ /* 0x000fe4000bf46270 */
[----:B------:R-:W-:Y:S02]  /*e9a0*/  ISETP.GE.AND P1, PT, R18, UR5, PT ;  /* 0x0000000512007c0c */ /* 0x000fe4000bf26270 */
[----:B------:R-:W-:-:S07]  /*e9b0*/  ISETP.GE.AND P0, PT, R22, UR5, PT ;  /* 0x0000000516007c0c */ /* 0x000fce000bf06270 */
[-C--:B--234-:R-:W-:Y:S02]  /*e9c0*/  @!P3 LEA R6, P6, R16, R5.reuse, 0x1 ;  /* 0x000000051006b211 */ /* 0x09cfe400078c08ff */
        /* <DEDUP_REMOVED lines=11> */
.L_x_938:
[----:B------:R-:W-:Y:S05]  /*ea80*/  BSYNC B0 ;  /* 0x0000000000007941 */ /* 0x000fea0003800000 */
.L_x_930:
[----:B------:R-:W-:Y:S02]  /*ea90*/  ULDC UR5, c[0x0][0xc38] ;  /* 0x00030e0000057ab9 */ /* 0x000fe40000000800 */
[----:B------:R-:W-:-:S06]  /*eaa0*/  UISETP.GE.AND UP0, UPT, UR4, UR5, UPT ;  /* 0x000000050400728c */ /* 0x000fcc000bf06270 */
[----:B------:R-:W-:-:S13]  /*eab0*/  PLOP3.LUT P0, PT, PT, PT, UP0, 0x80, 0x0 ;  /* 0x000000000000781c */ /* 0x000fda0003f0f008 */
[----:B------:R-:W-:Y:S05]  /*eac0*/  @!P0 BRA `(.L_x_947) ;  /* 0xffffff2000c48947 */ /* 0x000fea000383ffff */
[----:B------:R-:W-:Y:S05]  /*ead0*/  EXIT ;  /* 0x000000000000794d */ /* 0x000fea0003800000 */
.L_x_845:
[----:B------:R-:W-:-:S08]  /*eae0*/  NOP ;  /* 0x0000000000007918 */ /* 0x000fd00000000000 */
[----:B------:R-:W0:-:S00]  /*eaf0*/  USETMAXREG.DEALLOC.CTAPOOL 0x18 ;  /* 0x00000018000079c8 */ /* 0x000e0000080e0500 */
[----:B0-----:R-:W2:Y:S01]  /*eb00*/  LDL.LU R2, [R1+0x8] ;  /* 0x0000080001027983 */ /* 0x001ea20000300800 */
[----:B------:R-:W-:-:S05]  /*eb10*/  LOP3.LUT R0, R0, 0x3, RZ, 0xc0, !PT ;  /* 0x0000000300007812 */ /* 0x000fca00078ec0ff */
[----:B------:R-:W0:Y:S01]  /*eb20*/  S2UR UR6, SR_CTAID.X ;  /* 0x00000000000679c3 */ /* 0x000e220000002500 */
[----:B------:R-:W1:Y:S02]  /*eb30*/  SHFL.IDX PT, R0, R0, RZ, 0x1f ;  /* 0x00001fff00007589 */ /* 0x000e6400000e0000 */
[----:B-1----:R-:W-:-:S05]  /*eb40*/  ISETP.NE.AND P0, PT, R0, RZ, PT ;  /* 0x000000ff0000720c */ /* 0x002fca0003f05270 */
[----:B------:R-:W0:Y:S08]  /*eb50*/  LDC R0, c[0x0][0xc38] ;  /* 0x00030e00ff007b82 */ /* 0x000e300000000800 */
[----:B------:R-:W-:Y:S06]  /*eb60*/  @P0 BAR.ARV 0x4, 0x180 ;  /* 0x0106000000000b1d */ /* 0x000fec0000002000 */
[----:B--2---:R-:W-:-:S04]  /*eb70*/  LOP3.LUT R2, R2, 0xfffffffb, RZ, 0xc0, !PT ;  /* 0xfffffffb02027812 */ /* 0x004fc800078ec0ff */
[----:B------:R-:W-:Y:S02]  /*eb80*/  @P0 LOP3.LUT R2, R2, 0x4, RZ, 0xfc, !PT ;  /* 0x0000000402020812 */ /* 0x000fe400078efcff */
[----:B0-----:R-:W-:Y:S01]  /*eb90*/  ISETP.LE.AND P0, PT, R0, UR6, PT ;  /* 0x0000000600007c0c */ /* 0x001fe2000bf03270 */
[----:B------:R-:W-:Y:S02]  /*eba0*/  IMAD.MOV.U32 R0, RZ, RZ, 0x1 ;  /* 0x00000001ff007424 */ /* 0x000fe400078e00ff */
[----:B------:R0:W-:Y:S04]  /*ebb0*/  STL [R1+0x8], R2 ;  /* 0x0000080201007387 */ /* 0x0001e80000100800 */
[----:B------:R0:W-:Y:S04]  /*ebc0*/  STL [R1], RZ ;  /* 0x000000ff01007387 */ /* 0x0001e80000100800 */
[----:B------:R0:W-:Y:S04]  /*ebd0*/  STL [R1+0x24], RZ ;  /* 0x000024ff01007387 */ /* 0x0001e80000100800 */
[----:B------:R0:W-:Y:S01]  /*ebe0*/  STL [R1+0x4], R0 ;  /* 0x0000040001007387 */ /* 0x0001e20000100800 */
[----:B------:R-:W-:Y:S05]  /*ebf0*/  @P0 BRA `(.L_x_948) ;  /* 0x0000003c00d00947 */ /* 0x000fea0003800000 */
[----:B------:R-:W1:Y:S01]  /*ec00*/  S2R R4, SR_TID.X ;  /* 0x0000000000047919 */ /* 0x000e620000002100 */
[----:B------:R-:W2:Y:S01]  /*ec10*/  S2UR UR5, SR_CgaCtaId ;  /* 0x00000000000579c3 */ /* 0x000ea20000008800 */
[----:B------:R-:W-:Y:S01]  /*ec20*/  UMOV UR4, 0x400 ;  /* 0x0000040000047882 */ /* 0x000fe20000000000 */
[----:B------:R-:W-:Y:S01]  /*ec30*/  ULDC UR43, c[0x0][0xc] ;  /* 0x00000300002b7ab9 */ /* 0x000fe20000000800 */
[----:B------:R-:W-:Y:S02]  /*ec40*/  ULOP3.LUT UR39, UR38, 0x1, URZ, 0xfc, !UPT ;  /* 0x0000000126277892 */ /* 0x000fe4000f8efc3f */
[----:B------:R-:W-:Y:S01]  /*ec50*/  ULOP3.LUT UR45, UR38, 0x2, URZ, 0xfc, !UPT ;  /* 0x00000002262d7892 */ /* 0x000fe2000f8efc3f */
[----:B------:R-:W-:Y:S01]  /*ec60*/  ULDC.64 UR46, c[0x0][0x198] ;  /* 0x00006600002e7ab9 */ /* 0x000fe20000000a00 */
[----:B--2---:R-:W-:-:S06]  /*ec70*/  ULEA UR4, UR5, UR4, 0x18 ;  /* 0x0000000405047291 */ /* 0x004fcc000f8ec03f */
[----:B------:R-:W-:Y:S01]  /*ec80*/  IMAD.U32 R17, RZ, RZ, UR4 ;  /* 0x00000004ff117e24 */ /* 0x000fe2000f8e00ff */
[C---:B-1----:R-:W-:Y:S01]  /*ec90*/  LOP3.LUT R6, R4.reuse, 0x7f, RZ, 0xc0, !PT ;  /* 0x0000007f04067812 */ /* 0x042fe200078ec0ff */
[C---:B0-----:R-:W-:Y:S01]  /*eca0*/  IMAD.SHL.U32 R0, R4.reuse, 0x40, RZ ;  /* 0x0000004004007824 */ /* 0x041fe200078e00ff */
[C---:B------:R-:W-:Y:S01]  /*ecb0*/  LOP3.LUT P0, RZ, R4.reuse, 0x4, RZ, 0xc0, !PT ;  /* 0x0000000404ff7812 */ /* 0x040fe2000780c0ff */
[----:B------:R-:W-:-:S03]  /*ecc0*/  IMAD.SHL.U32 R3, R4, 0x8, RZ ;  /* 0x0000000804037824 */ /* 0x000fc600078e00ff */
[----:B------:R-:W-:-:S04]  /*ecd0*/  LOP3.LUT R2, R0, 0x180, RZ, 0xc0, !PT ;  /* 0x0000018000027812 */ /* 0x000fc800078ec0ff */
[----:B------:R-:W-:-:S04]  /*ece0*/  LOP3.LUT R2, R2, 0x10, R4, 0xf8, !PT ;  /* 0x0000001002027812 */ /* 0x000fc800078ef804 */
[----:B------:R-:W-:Y:S02]  /*ecf0*/  LOP3.LUT R5, R2, 0x30, R3, 0x78, !PT ;  /* 0x0000003002057812 */ /* 0x000fe400078e7803 */
[----:B------:R-:W-:Y:S02]  /*ed00*/  SHF.R.U32.HI R3, RZ, 0x5, R6 ;  /* 0x00000005ff037819 */ /* 0x000fe40000011606 */
[C---:B------:R-:W-:Y:S02]  /*ed10*/  LOP3.LUT R2, R0.reuse, 0x40, RZ, 0xc0, !PT ;  /* 0x0000004000027812 */ /* 0x040fe400078ec0ff */
[----:B------:R-:W-:-:S03]  /*ed20*/  LOP3.LUT R0, R0, 0x200, RZ, 0xc0, !PT ;  /* 0x0000020000007812 */ /* 0x000fc600078ec0ff */
[----:B------:R-:W-:-:S05]  /*ed30*/  IMAD R2, R3, 0x400, R2 ;  /* 0x0000040003027824 */ /* 0x000fca00078e0202 */
[----:B------:R-:W-:Y:S01]  /*ed40*/  IADD3 R5, R5, R2, R0 ;  /* 0x0000000205057210 */ /* 0x000fe20007ffe000 */
[----:B------:R-:W-:-:S04]  /*ed50*/  IMAD.SHL.U32 R2, R4, 0x80, RZ ;  /* 0x0000008004027824 */ /* 0x000fc800078e00ff */
[----:B------:R0:W-:Y:S01]  /*ed60*/  STL [R1+0x14], R5 ;  /* 0x0000140501007387 */ /* 0x0001e20000100800 */
[----:B------:R-:W-:-:S05]  /*ed70*/  LOP3.LUT R0, R2, 0x380, RZ, 0xc0, !PT ;  /* 0x0000038002007812 */ /* 0x000fca00078ec0ff */
[----:B------:R-:W-:Y:S02]  /*ed80*/  IMAD R3, R3, 0x10, R0 ;  /* 0x0000001003037824 */ /* 0x000fe400078e0200 */
[----:B------:R-:W-:-:S05]  /*ed90*/  IMAD.SHL.U32 R0, R4, 0x10, RZ ;  /* 0x0000001004007824 */ /* 0x000fca00078e00ff */
[----:B------:R-:W-:-:S04]  /*eda0*/  LOP3.LUT R3, R3, 0x70, R0, 0x78, !PT ;  /* 0x0000007003037812 */ /* 0x000fc800078e7800 */
[----:B0-----:R-:W-:Y:S01]  /*edb0*/  LOP3.LUT R5, R3, 0xc00, R2, 0xf8, !PT ;  /* 0x00000c0003057812 */ /* 0x001fe200078ef802 */
[----:B------:R-:W-:Y:S01]  /*edc0*/  IMAD.SHL.U32 R3, R4, 0x2, RZ ;  /* 0x0000000204037824 */ /* 0x000fe200078e00ff */
[----:B------:R-:W-:Y:S01]  /*edd0*/  LOP3.LUT R2, R0, 0x3f0, RZ, 0xc0, !PT ;  /* 0x000003f000027812 */ /* 0x000fe200078ec0ff */
[----:B------:R-:W-:Y:S02]  /*ede0*/  IMAD.MOV.U32 R4, RZ, RZ, 0x20 ;  /* 0x00000020ff047424 */ /* 0x000fe400078e00ff */
[----:B------:R0:W-:Y:S01]  /*edf0*/  STL [R1+0x18], R5 ;  /* 0x0000180501007387 */ /* 0x0001e20000100800 */
[----:B------:R-:W-:Y:S01]  /*ee00*/  LOP3.LUT R3, R2, 0x70, R3, 0x78, !PT ;  /* 0x0000007002037812 */ /* 0x000fe200078e7803 */
[----:B------:R-:W-:-:S05]  /*ee10*/  IMAD.SHL.U32 R2, R6, 0x10, RZ ;  /* 0x0000001006027824 */ /* 0x000fca00078e00ff */
[----:B------:R-:W-:Y:S01]  /*ee20*/  LOP3.LUT R2, R3, 0x400, R2, 0xf8, !PT ;  /* 0x0000040003027812 */ /* 0x000fe200078ef802 */
[----:B------:R-:W-:Y:S01]  /*ee30*/  IMAD.MOV.U32 R3, RZ, RZ, 0x40 ;  /* 0x00000040ff037424 */ /* 0x000fe200078e00ff */
[----:B0-----:R-:W-:-:S03]  /*ee40*/  SHF.R.U32.HI R5, RZ, 0x3, R6 ;  /* 0x00000003ff057819 */ /* 0x001fc60000011606 */
[----:B------:R-:W-:Y:S01]  /*ee50*/  IMAD.IADD R2, R17, 0x1, R2 ;  /* 0x0000000111027824 */ /* 0x000fe200078e0202 */
[----:B------:R-:W-:Y:S02]  /*ee60*/  SEL R7, R3, 0xffffffc0, !P0 ;  /* 0xffffffc003077807 */ /* 0x000fe40004000000 */
[----:B------:R-:W-:Y:S02]  /*ee70*/  SEL R3, R4, 0xffffffe0, !P0 ;  /* 0xffffffe004037807 */ /* 0x000fe40004000000 */
[----:B------:R-:W-:Y:S01]  /*ee80*/  LOP3.LUT R3, R0, 0x70, RZ, 0xc0, !PT ;  /* 0x0000007000037812 */ /* 0x000fe200078ec0ff */
[----:B------:R-:W-:Y:S01]  /*ee90*/  STL [R1+0x1c], R2 ;  /* 0x00001c0201007387 */ /* 0x000fe20000100800 */
[----:B------:R-:W-:Y:S01]  /*eea0*/  LOP3.LUT R4, R5, 0x70, R0, 0xf8, !PT ;  /* 0x0000007005047812 */ /* 0x000fe200078ef800 */
[----:B------:R-:W-:Y:S02]  /*eeb0*/  IMAD.U32 R0, RZ, RZ, UR6 ;  /* 0x00000006ff007e24 */ /* 0x000fe4000f8e00ff */
[----:B------:R-:W-:Y:S04]  /*eec0*/  STL [R1+0x24], RZ ;  /* 0x000024ff01007387 */ /* 0x000fe80000100800 */
[----:B------:R0:W-:Y:S04]  /*eed0*/  STL [R1+0x20], R0 ;  /* 0x0000200001007387 */ /* 0x0001e80000100800 */
[----:B------:R-:W-:Y:S01]  /*eee0*/  STL [R1], RZ ;  /* 0x000000ff01007387 */ /* 0x000fe20000100800 */
[----:B0-----:R-:W-:-:S05]  /*eef0*/  IMAD.MOV.U32 R0, RZ, RZ, 0x1 ;  /* 0x00000001ff007424 */ /* 0x001fca00078e00ff */
[----:B------:R0:W-:Y:S02]  /*ef00*/  STL [R1+0x4], R0 ;  /* 0x0000040001007387 */ /* 0x0001e40000100800 */
[----:B0-----:R-:W-:-:S07]  /*ef10*/  LOP3.LUT R0, R3, 0x80, RZ, 0xfc, !PT ;  /* 0x0000008003007812 */ /* 0x001fce00078efcff */
.L_x_1017:
[----:B------:R-:W2:Y:S01]  /*ef20*/  LDL R0, [R1+0x20] ;  /* 0x0000200001007983 */ /* 0x000ea20000100800 */
[----:B------:R-:W-:Y:S02]  /*ef30*/  ULDC UR8, c[0x0][0xc60] ;  /* 0x0003180000087ab9 */ /* 0x000fe40000000800 */
[----:B------:R-:W-:-:S11]  /*ef40*/  UISETP.NE.AND UP0, UPT, UR8, 0x1, UPT ;  /* 0x000000010800788c */ /* 0x000fd6000bf05270 */
[----:B------:R-:W-:Y:S01]  /*ef50*/  @UP0 ULDC UR4, c[0x0][0xc64] ;  /* 0x0003190000040ab9 */ /* 0x000fe20000000800 */
[----:B------:R-:W-:Y:S01]  /*ef60*/  @UP0 ULDC UR9, c[0x0][0xc68] ;  /* 0x00031a0000090ab9 */ /* 0x000fe20000000800 */
[C---:B--2---:R-:W-:Y:S02]  /*ef70*/  R2UR UR7, R0.reuse ;  /* 0x00000000000772ca */ /* 0x044fe400000e0000 */
[----:B------:R-:W-:-:S11]  /*ef80*/  R2UR UR6, R0 ;  /* 0x00000000000672ca */ /* 0x000fd600000e0000 */
[----:B------:R-:W-:-:S04]  /*ef90*/  UIMAD.WIDE.U32 UR4, UR7, UR4, URZ ;  /* 0x00000004070472a5 */ /* 0x000fc8000f8e003f */
[----:B------:R-:W-:-:S03]  /*efa0*/  @UP0 USHF.R.U32.HI UR7, URZ, UR9, UR5 ;  /* 0x000000093f070299 */ /* 0x000fc60008011605 */
[----:B------:R-:W-:Y:S02]  /*efb0*/  ULDC UR4, c[0x0][0xc78] ;  /* 0x00031e0000047ab9 */ /* 0x000fe40000000800 */
[----:B------:R-:W-:Y:S02]  /*efc0*/  UISETP.GE.AND UP0, UPT, UR7, UR4, UPT ;  /* 0x000000040700728c */ /* 0x000fe4000bf06270 */
[----:B------:R-:W-:-:S04]  /*efd0*/  UIADD3 UR4, -UR7, URZ, URZ ;  /* 0x0000003f07047290 */ /* 0x000fc8000fffe13f */
[----:B------:R-:W-:Y:S01]  /*efe0*/  PLOP3.LUT P0, PT, PT, PT, UP0, 0x80, 0x0 ;  /* 0x000000000000781c */ /* 0x000fe20003f0f008 */
[----:B------:R-:W-:-:S12]  /*eff0*/  UIMAD UR8, UR8, UR4, UR6 ;  /* 0x00000004080872a4 */ /* 0x000fd8000f8e0206 */
[----:B01----:R-:W-:Y:S05]  /*f000*/  @!P0 BRA `(.L_x_949) ;  /* 0x0000000000208947 */ /* 0x003fea0003800000 */
        /* <DEDUP_REMOVED lines=8> */
.L_x_949:
[----:B------:R-:W-:Y:S01]  /*f090*/  ULDC UR9, c[0x0][0xc54] ;  /* 0x0003150000097ab9 */ /* 0x000fe20000000800 */
[----:B------:R-:W-:Y:S01]  /*f0a0*/  UMOV UR6, UR8 ;  /* 0x0000000800067c82 */ /* 0x000fe20008000000 */
[----:B------:R-:W-:-:S11]  /*f0b0*/  UISETP.NE.AND UP0, UPT, UR9, 0x1, UPT ;  /* 0x000000010900788c */ /* 0x000fd6000bf05270 */
[----:B------:R-:W-:Y:S02]  /*f0c0*/  @UP0 ULDC.64 UR10, c[0x0][0xc58] ;  /* 0x00031600000a0ab9 */ /* 0x000fe40000000a00 */
[----:B------:R-:W-:-:S04]  /*f0d0*/  UIMAD.WIDE.U32 UR4, UR8, UR10, URZ ;  /* 0x0000000a080472a5 */ /* 0x000fc8000f8e003f */
[----:B------:R-:W-:-:S04]  /*f0e0*/  @UP0 USHF.R.U32.HI UR6, URZ, UR11, UR5 ;  /* 0x0000000b3f060299 */ /* 0x000fc80008011605 */
[----:B------:R-:W-:-:S12]  /*f0f0*/  UIMAD UR4, UR6, UR9, URZ ;  /* 0x00000009060472a4 */ /* 0x000fd8000f8e023f */
.L_x_950:
[----:B------:R-:W-:Y:S02]  /*f100*/  UIADD3 UR4, UR8, -UR4, URZ ;  /* 0x8000000408047290 */ /* 0x000fe4000fffe03f */
[----:B------:R-:W-:Y:S01]  /*f110*/  ULOP3.LUT UR5, URZ, UR6, URZ, 0x33, !UPT ;  /* 0x000000063f057292 */ /* 0x000fe2000f8e333f */
[----:B------:R-:W-:Y:S01]  /*f120*/  ULDC UR14, c[0x0][0xc48] ;  /* 0x00031200000e7ab9 */ /* 0x000fe20000000800 */
[----:B------:R-:W-:Y:S01]  /*f130*/  ULDC UR8, c[0x0][0x448] ;  /* 0x0001120000087ab9 */ /* 0x000fe20000000800 */
[----:B------:R-:W-:Y:S01]  /*f140*/  ULDC UR42, c[0x0][0xc3c] ;  /* 0x00030f00002a7ab9 */ /* 0x000fe20000000800 */
[----:B------:R-:W-:Y:S02]  /*f150*/  UISETP.NE.AND UP2, UPT, UR14, 0x1, UPT ;  /* 0x000000010e00788c */ /* 0x000fe4000bf45270 */
[----:B------:R-:W-:Y:S02]  /*f160*/  UISETP.NE.AND UP1, UPT, UR8, 0x1, UPT ;  /* 0x000000010800788c */ /* 0x000fe4000bf25270 */
[----:B------:R-:W-:Y:S01]  /*f170*/  UIADD3 UR42, UR5, UR42, URZ ;  /* 0x0000002a052a7290 */ /* 0x000fe2000fffe03f */
[----:B------:R-:W-:Y:S01]  /*f180*/  ULDC.64 UR10, c[0x0][0x418] ;  /* 0x00010600000a7ab9 */ /* 0x000fe20000000a00 */
[----:B------:R-:W-:Y:S01]  /*f190*/  ULDC UR13, c[0x0][0xc54] ;  /* 0x00031500000d7ab9 */ /* 0x000fe20000000800 */
[----:B------:R-:W-:-:S02]  /*f1a0*/  UISETP.NE.U32.AND UP0, UPT, UR10, URZ, UPT ;  /* 0x0000003f0a00728c */ /* 0x000fc4000bf05070 */
[----:B------:R-:W-:Y:S02]  /*f1b0*/  UIMAD UR13, UR7, UR13, UR4 ;  /* 0x0000000d070d72a4 */ /* 0x000fe4000f8e0204 */
[----:B------:R-:W-:Y:S01]  /*f1c0*/  USHF.L.U32 UR42, UR42, 0x7, URZ ;  /* 0x000000072a2a7899 */ /* 0x000fe2000800063f */
[----:B------:R-:W-:Y:S01]  /*f1d0*/  ULDC.64 UR4, c[0x0][0x9e0] ;  /* 0x0002780000047ab9 */ /* 0x000fe20000000a00 */
[----:B------:R-:W-:Y:S02]  /*f1e0*/  UISETP.NE.AND.EX UP0, UPT, UR11, URZ, UPT, UP0 ;  /* 0x0000003f0b00728c */ /* 0x000fe4000bf05300 */
[----:B------:R-:W-:Y:S02]  /*f1f0*/  UISETP.GE.AND UP3, UPT, UR5, 0x1, UPT ;  /* 0x000000010500788c */ /* 0x000fe4000bf66270 */
[----:B------:R-:W-:Y:S01]  /*f200*/  UIADD3 UR12, UR42, 0x7f, URZ ;  /* 0x0000007f2a0c7890 */ /* 0x000fe2000fffe03f */
[----:B------:R-:W-:Y:S01]  /*f210*/  ULDC UR10, c[0x0][0x424] ;  /* 0x00010900000a7ab9 */ /* 0x000fe20000000800 */
[----:B------:R-:W-:Y:S01]  /*f220*/  ULDC UR6, c[0x0][0x288] ;  /* 0x0000a20000067ab9 */ /* 0x000fe20000000800 */
[----:B------:R-:W-:Y:S01]  /*f230*/  @UP2 ULDC UR8, c[0x0][0xc4c] ;  /* 0x0003130000082ab9 */ /* 0x000fe20000000800 */
[----:B------:R-:W-:Y:S01]  /*f240*/  @UP1 ULDC UR11, c[0x0][0x44c] ;  /* 0x00011300000b1ab9 */ /* 0x000fe20000000800 */
[----:B------:R-:W-:Y:S01]  /*f250*/  USEL UR15, UR10, 0x1, UP0 ;  /* 0x000000010a0f7887 */ /* 0x000fe20008000000 */
[----:B------:R-:W-:Y:S01]  /*f260*/  PLOP3.LUT P1, PT, PT, PT, UP3, 0x80, 0x0 ;  /* 0x000000000000781c */ /* 0x000fe20003f2f038 */
[----:B------:R-:W-:-:S02]  /*f270*/  UIADD3 UR16, -UR6, 0x1, URZ ;  /* 0x0000000106107890 */ /* 0x000fc4000fffe13f */
[----:B------:R-:W-:Y:S02]  /*f280*/  UIMAD.WIDE.U32 UR8, UR13, UR8, URZ ;  /* 0x000000080d0872a5 */ /* 0x000fe4000f8e003f */
[----:B------:R-:W-:Y:S01]  /*f290*/  UIMAD.WIDE.U32 UR10, UR12, UR11, URZ ;  /* 0x0000000b0c0a72a5 */ /* 0x000fe2000f8e003f */
[----:B------:R-:W-:Y:S01]  /*f2a0*/  ULDC UR7, c[0x0][0x2f0] ;  /* 0x0000bc0000077ab9 */ /* 0x000fe20000000800 */
[----:B------:R-:W-:Y:S01]  /*f2b0*/  @UP2 ULDC UR17, c[0x0][0xc50] ;  /* 0x0003140000112ab9 */ /* 0x000fe20000000800 */
[----:B------:R-:W-:Y:S01]  /*f2c0*/  @UP1 ULDC UR18, c[0x0][0x450] ;  /* 0x0001140000121ab9 */ /* 0x000fe20000000800 */
[----:B------:R-:W-:Y:S01]  /*f2d0*/  UMOV UR44, UR13 ;  /* 0x0000000d002c7c82 */ /* 0x000fe20008000000 */
[----:B------:R-:W-:Y:S02]  /*f2e0*/  UIMAD UR16, UR15, UR7, UR16 ;  /* 0x000000070f1072a4 */ /* 0x000fe4000f8e0210 */
[----:B------:R-:W-:Y:S02]  /*f2f0*/  @UP2 USHF.R.U32.HI UR44, URZ, UR17, UR9 ;  /* 0x000000113f2c2299 */ /* 0x000fe40008011609 */
[----:B------:R-:W-:-:S02]  /*f300*/  @UP1 USHF.R.U32.HI UR12, URZ, UR18, UR11 ;  /* 0x000000123f0c1299 */ /* 0x000fc4000801160b */
[----:B------:R-:W-:Y:S02]  /*f310*/  UIADD3 UR36, -UR44, URZ, URZ ;  /* 0x0000003f2c247290 */ /* 0x000fe4000fffe13f */
[----:B------:R-:W-:Y:S02]  /*f320*/  UIADD3 UR12, UR16, UR12, URZ ;  /* 0x0000000c100c7290 */ /* 0x000fe4000fffe03f */
[----:B------:R-:W-:Y:S02]  /*f330*/  UIMAD UR36, UR14, UR36, UR13 ;  /* 0x000000240e2472a4 */ /* 0x000fe4000f8e020d */
[----:B------:R-:W-:Y:S01]  /*f340*/  UIADD3 UR4, UR12, UR4, URZ ;  /* 0x000000040c047290 */ /* 0x000fe2000fffe03f */
[----:B------:R-:W-:Y:S11]  /*f350*/  @!P1 BRA `(.L_x_951) ;  /* 0x0000000000449947 */ /* 0x000ff60003800000 */
        /* <DEDUP_REMOVED lines=10> */
.L_x_952:
[----:B------:R-:W-:-:S11]  /*f400*/  UISETP.NE.AND UP0, UPT, UR5, 0x1, UPT ;  /* 0x000000010500788c */ /* 0x000fd6000bf05270 */
[----:B------:R-:W-:Y:S02]  /*f410*/  @UP0 ULDC.64 UR12, c[0x0][0x9e8] ;  /* 0x00027a00000c0ab9 */ /* 0x000fe40000000a00 */
[----:B------:R-:W-:-:S04]  /*f420*/  UIMAD.WIDE.U32 UR8, UR10, UR12, URZ ;  /* 0x0000000c0a0872a5 */ /* 0x000fc8000f8e003f */
[----:B------:R-:W-:-:S12]  /*f430*/  @UP0 USHF.R.U32.HI UR10, URZ, UR13, UR9 ;  /* 0x0000000d3f0a0299 */ /* 0x000fd80008011609 */
.L_x_953:
[----:B------:R-:W-:-:S04]  /*f440*/  UIMAD UR10, UR10, UR5, UR5 ;  /* 0x000000050a0a72a4 */ /* 0x000fc8000f8e0205 */
[----:B------:R-:W-:-:S04]  /*f450*/  UISETP.LT.AND UP0, UPT, UR4, UR10, UPT ;  /* 0x0000000a0400728c */ /* 0x000fc8000bf01270 */
[----:B------:R-:W-:-:S12]  /*f460*/  USEL UR4, UR4, UR10, UP0 ;  /* 0x0000000a04047287 */ /* 0x000fd80008000000 */
.L_x_951:
[----:B------:R-:W-:Y:S02]  /*f470*/  UIMAD UR12, UR15, UR7, 0x3f ;  /* 0x0000003f0f0c74a4 */ /* 0x000fe4000f8e0207 */
[----:B------:R-:W-:Y:S02]  /*f480*/  UIADD3 UR4, UR4, 0x3f, URZ ;  /* 0x0000003f04047890 */ /* 0x000fe4000fffe03f */
[----:B------:R-:W-:Y:S02]  /*f490*/  USHF.R.S32.HI UR13, URZ, 0x1f, UR12 ;  /* 0x0000001f3f0d7899 */ /* 0x000fe4000801140c */
[----:B------:R-:W-:Y:S01]  /*f4a0*/  USHF.R.S32.HI UR10, URZ, 0x1f, UR4 ;  /* 0x0000001f3f0a7899 */ /* 0x000fe20008011404 */
[----:B------:R-:W-:Y:S01]  /*f4b0*/  @UP1 ULDC UR8, c[0x0][0x44c] ;  /* 0x0001130000081ab9 */ /* 0x000fe20000000800 */
[----:B------:R-:W-:Y:S02]  /*f4c0*/  ULEA.HI UR13, UR13, UR12, URZ, 0x6 ;  /* 0x0000000c0d0d7291 */ /* 0x000fe4000f8f303f */
[----:B------:R-:W-:-:S02]  /*f4d0*/  UIMAD.WIDE.U32 UR8, UR42, UR8, URZ ;  /* 0x000000082a0872a5 */ /* 0x000fc4000f8e003f */
[----:B------:R-:W-:Y:S01]  /*f4e0*/  ULEA.HI UR10, UR10, UR4, URZ, 0x6 ;  /* 0x000000040a0a7291 */ /* 0x000fe2000f8f303f */
[----:B------:R-:W-:Y:S01]  /*f4f0*/  @UP1 ULDC UR14, c[0x0][0x450] ;  /* 0x00011400000e1ab9 */ /* 0x000fe20000000800 */
[----:B------:R-:W-:Y:S01]  /*f500*/  UMOV UR11, UR42 ;  /* 0x0000002a000b7c82 */ /* 0x000fe20008000000 */
[----:B------:R-:W-:Y:S02]  /*f510*/  UIMAD UR4, UR15, UR7, -UR6 ;  /* 0x000000070f0472a4 */ /* 0x000fe4000f8e0a06 */
[----:B------:R-:W-:Y:S02]  /*f520*/  USHF.R.S32.HI UR13, URZ, 0x6, UR13 ;  /* 0x000000063f0d7899 */ /* 0x000fe4000801140d */
[----:B------:R-:W-:Y:S02]  /*f530*/  USHF.R.S32.HI UR10, URZ, 0x6, UR10 ;  /* 0x000000063f0a7899 */ /* 0x000fe4000801140a */
[----:B------:R-:W-:Y:S02]  /*f540*/  @UP1 USHF.R.U32.HI UR11, URZ, UR14, UR9 ;  /* 0x0000000e3f0b1299 */ /* 0x000fe40008011609 */
[----:B------:R-:W-:-:S02]  /*f550*/  UISETP.LT.AND UP0, UPT, UR13, UR10, UPT ;  /* 0x0000000a0d00728c */ /* 0x000fc4000bf01270 */
[----:B------:R-:W-:Y:S01]  /*f560*/  UIADD3 UR4, UR4, UR11, URZ ;  /* 0x0000000b04047290 */ /* 0x000fe2000fffe03f */
[----:B------:R-:W-:Y:S01]  /*f570*/  ULDC UR8, c[0x0][0x9dc] ;  /* 0x0002770000087ab9 */ /* 0x000fe20000000800 */
[----:B------:R-:W-:Y:S02]  /*f580*/  USEL UR41, UR13, UR10, UP0 ;  /* 0x0000000a0d297287 */ /* 0x000fe40008000000 */
        /* <DEDUP_REMOVED lines=12> */
.L_x_955:
[----:B------:R-:W-:-:S11]  /*f650*/  UISETP.NE.AND UP0, UPT, UR5, 0x1, UPT ;  /* 0x000000010500788c */ /* 0x000fd6000bf05270 */
[----:B------:R-:W-:Y:S02]  /*f660*/  @UP0 ULDC.64 UR10, c[0x0][0x9e8] ;  /* 0x00027a00000a0ab9 */ /* 0x000fe40000000a00 */
[----:B------:R-:W-:-:S04]  /*f670*/  UIMAD.WIDE.U32 UR6, UR4, UR10, URZ ;  /* 0x0000000a040672a5 */ /* 0x000fc8000f8e003f */
[----:B------:R-:W-:-:S12]  /*f680*/  @UP0 USHF.R.U32.HI UR4, URZ, UR11, UR7 ;  /* 0x0000000b3f040299 */ /* 0x000fd80008011607 */
.L_x_956:
[----:B------:R-:W-:-:S04]  /*f690*/  UIMAD UR4, UR4, UR5, URZ ;  /* 0x00000005040472a4 */ /* 0x000fc8000f8e023f */
[----:B------:R-:W-:-:S04]  /*f6a0*/  UISETP.LT.AND UP0, UPT, UR8, UR4, UPT ;  /* 0x000000040800728c */ /* 0x000fc8000bf01270 */
[----:B------:R-:W-:-:S12]  /*f6b0*/  USEL UR8, UR8, UR4, !UP0 ;  /* 0x0000000408087287 */ /* 0x000fd8000c000000 */
.L_x_954:
[----:B------:R-:W-:Y:S01]  /*f6c0*/  USHF.R.S32.HI UR4, URZ, 0x1f, UR8 ;  /* 0x0000001f3f047899 */ /* 0x000fe20008011408 */
[----:B------:R-:W-:Y:S03]  /*f6d0*/  BSSY B7, `(.L_x_957) ;  /* 0x000032d000077945 */ /* 0x000fe60003800000 */
[----:B------:R-:W-:-:S04]  /*f6e0*/  ULEA.HI UR4, UR4, UR8, URZ, 0x6 ;  /* 0x0000000804047291 */ /* 0x000fc8000f8f303f */
[----:B------:R-:W-:-:S04]  /*f6f0*/  USHF.R.S32.HI UR4, URZ, 0x6, UR4 ;  /* 0x000000063f047899 */ /* 0x000fc80008011404 */
[----:B------:R-:W-:-:S04]  /*f700*/  UISETP.LT.AND UP0, UPT, URZ, UR4, UPT ;  /* 0x000000043f00728c */ /* 0x000fc8000bf01270 */
[----:B------:R-:W-:-:S04]  /*f710*/  USEL UR40, URZ, UR4, !UP0 ;  /* 0x000000043f287287 */ /* 0x000fc8000c000000 */
[----:B------:R-:W-:-:S06]  /*f720*/  UISETP.GT.AND UP0, UPT, UR41, UR40, UPT ;  /* 0x000000282900728c */ /* 0x000fcc000bf04270 */
[----:B------:R-:W-:-:S13]  /*f730*/  PLOP3.LUT P0, PT, PT, PT, UP0, 0x80, 0x0 ;  /* 0x000000000000781c */ /* 0x000fda0003f0f008 */
        /* <DEDUP_REMOVED lines=8> */
[----:B------:R-:W1:Y:S01]  /*f7c0*/  POPC R5, UR4 ;  /* 0x0000000400057d09 */ /* 0x000e620008000000 */
[----:B0-----:R-:W-:-:S02]  /*f7d0*/  ISETP.EQ.U32.AND P1, PT, R0, R3, PT ;  /* 0x000000030000720c */ /* 0x001fc40003f22070 */
[----:B------:R-:W1:Y:S11]  /*f7e0*/  LDC.64 R2, c[0x0][0xc80] ;  /* 0x00032000ff027b82 */ /* 0x000e760000000a00 */
[----:B-1----:R-:W2:Y:S01]  /*f7f0*/  @P1 ATOMG.E.ADD.STRONG.GPU PT, R3, desc[UR50][R2.64], R5 ;  /* 0x00000005020319a8 */ /* 0x002ea200081ee1f2 */
[----:B------:R-:W0:Y:S02]  /*f800*/  S2R R4, SR_LTMASK ;  /* 0x0000000000047919 */ /* 0x000e240000003900 */
[----:B0-----:R-:W-:-:S04]  /*f810*/  LOP3.LUT R4, R4, UR4, RZ, 0xc0, !PT ;  /* 0x0000000404047c12 */ /* 0x001fc8000f8ec0ff */
[----:B------:R-:W0:Y:S01]  /*f820*/  POPC R7, R4 ;  /* 0x0000000400077309 */ /* 0x000e220000000000 */
[----:B--2---:R-:W0:Y:S02]  /*f830*/  SHFL.IDX PT, R0, R3, R0, 0x1f ;  /* 0x00001f0003007589 */ /* 0x004e2400000e0000 */
[----:B0-----:R-:W-:-:S05]  /*f840*/  IADD3 R0, R0, UR43, R7 ;  /* 0x0000002b00007c10 */ /* 0x001fca000fffe007 */
[----:B------:R0:W-:Y:S01]  /*f850*/  STL [R1+0x20], R0 ;  /* 0x0000200001007387 */ /* 0x0001e20000100800 */
[----:B------:R-:W-:Y:S05]  /*f860*/  BRA `(.L_x_959) ;  /* 0x00000030004c7947 */ /* 0x000fea0003800000 */
.L_x_958:
        /* <DEDUP_REMOVED lines=20> */
.L_x_961:
[----:B------:R-:W-:Y:S05]  /*f9b0*/  BSYNC B6 ;  /* 0x0000000000067941 */ /* 0x000fea0003800000 */
.L_x_960:
        /* <DEDUP_REMOVED lines=13> */
[----:B------:R-:W1:Y:S01]  /*fa90*/  LDC.64 R2, c[0x4][R2] ;  /* 0x0100000002027b82 */ /* 0x000e620000000a00 */
        /* <DEDUP_REMOVED lines=10> */
.L_x_963:
[----:B------:R-:W-:Y:S05]  /*fb40*/  BSYNC B6 ;  /* 0x0000000000067941 */ /* 0x000fea0003800000 */
.L_x_962:
        /* <DEDUP_REMOVED lines=20> */
.L_x_965:
[----:B------:R-:W-:Y:S05]  /*fc90*/  BSYNC B6 ;  /* 0x0000000000067941 */ /* 0x000fea0003800000 */
.L_x_964:
[----:B------:R-:W-:Y:S01]  /*fca0*/  IMAD.MOV.U32 R18, RZ, RZ, R16 ;  /* 0x000000ffff127224 */ /* 0x000fe200078e0010 */
        /* <DEDUP_REMOVED lines=19> */
.L_x_967:
[----:B------:R-:W-:Y:S05]  /*fde0*/  BSYNC B6 ;  /* 0x0000000000067941 */ /* 0x000fea0003800000 */
.L_x_966:
[----:B------:R-:W-:Y:S01]  /*fdf0*/  ULDC.64 UR4, c[0x0][0x9f8] ;  /* 0x00027e0000047ab9 */ /* 0x000fe20000000a00 */
[----:B------:R-:W-:Y:S01]  /*fe00*/  IMAD.U32 R8, RZ, RZ, UR44 ;  /* 0x0000002cff087e24 */ /* 0x000fe2000f8e00ff */
[----:B------:R-:W-:-:S04]  /*fe10*/  UISETP.NE.U32.AND UP0, UPT, UR4, URZ, UPT ;  /* 0x0000003f0400728c */ /* 0x000fc8000bf05070 */
[----:B------:R-:W-:-:S06]  /*fe20*/  UISETP.NE.AND.EX UP0, UPT, UR5, URZ, UPT, UP0 ;  /* 0x0000003f0500728c */ /* 0x000fcc000bf05300 */
[----:B------:R-:W-:-:S05]  /*fe30*/  PLOP3.LUT P0, PT, PT, PT, UP0, 0x80, 0x0 ;  /* 0x000000000000781c */ /* 0x000fca0003f0f008 */
[----:B------:R-:W-:Y:S02]  /*fe40*/  @UP0 ULDC.64 UR4, c[0x0][0x9f8] ;  /* 0x00027e0000040ab9 */ /* 0x000fe40000000a00 */
[----:B------:R-:W-:-:S06]  /*fe50*/  @UP0 UIMAD.WIDE UR4, UR44, 0x4, UR4 ;  /* 0x000000042c0408a5 */ /* 0x000fcc000f8e0204 */
[----:B------:R-:W-:Y:S02]  /*fe60*/  IMAD.U32 R2, RZ, RZ, UR4 ;  /* 0x00000004ff027e24 */ /* 0x000fe4000f8e00ff */
[----:B------:R-:W-:-:S05]  /*fe70*/  IMAD.U32 R3, RZ, RZ, UR5 ;  /* 0x00000005ff037e24 */ /* 0x000fca000f8e00ff */
[----:B------:R1:W2:Y:S01]  /*fe80*/  @P0 LDG.E R8, desc[UR50][R2.64] ;  /* 0x0000003202080981 */ /* 0x0002a2000c1e1900 */
[----:B------:R-:W-:Y:S01]  /*fe90*/  LOP3.LUT R18, R18, 0xfffffffe, RZ, 0xc0, !PT ;  /* 0xfffffffe12127812 */ /* 0x000fe200078ec0ff */
[----:B------:R-:W-:Y:S01]  /*fea0*/  UMOV UR4, 0xffffffff ;  /* 0xffffffff00047882 */ /* 0x000fe20000000000 */
[----:B------:R-:W3:Y:S01]  /*feb0*/  S2R R19, SR_TID.X ;  /* 0x0000000000137919 */ /* 0x000ee20000002100 */
[----:B-1----:R-:W1:Y:S02]  /*fec0*/  LDC.64 R2, c[0x0][0x418] ;  /* 0x00010600ff027b82 */ /* 0x002e640000000a00 */
[----:B-1----:R-:W-:Y:S02]  /*fed0*/  ISETP.NE.U32.AND P0, PT, R2, RZ, PT ;  /* 0x000000ff0200720c */ /* 0x002fe40003f05070 */
[----:B---3--:R-:W-:Y:S02]  /*fee0*/  SHF.R.U32.HI R19, RZ, 0x5, R19 ;  /* 0x00000005ff137819 */ /* 0x008fe40000011613 */
[----:B------:R-:W-:-:S02]  /*fef0*/  ISETP.NE.AND.EX P1, PT, R3, RZ, PT, P0 ;  /* 0x000000ff0300720c */ /* 0x000fc40003f25300 */
[----:B------:R-:W-:-:S11]  /*ff00*/  LOP3.LUT R19, R19, 0x3, RZ, 0xc0, !PT ;  /* 0x0000000313137812 */ /* 0x000fd600078ec0ff */
[----:B------:R-:W-:Y:S02]  /*ff10*/  @P1 LOP3.LUT R18, R18, 0x1, RZ, 0xfc, !PT ;  /* 0x0000000112121812 */ /* 0x000fe400078efcff */
[----:B--2---:R-:W-:Y:S01]  /*ff20*/  SHF.R.S32.HI R9, RZ, 0x1f, R8 ;  /* 0x0000001fff097819 */ /* 0x004fe20000011408 */
[----:B------:R1:W-:Y:S01]  /*ff30*/  STL [R1+0xc], R8 ;  /* 0x00000c0801007387 */ /* 0x0003e20000100800 */
[----:B0-----:R-:W-:-:S03]  /*ff40*/  SEL R16, R8, RZ, !P1 ;  /* 0x000000ff08107207 */ /* 0x001fc60004800000 */
[----:B------:R1:W-:Y:S04]  /*ff50*/  STL [R1+0x10], R9 ;  /* 0x0000100901007387 */ /* 0x0003e80000100800 */
[----:B------:R1:W-:Y:S01]  /*ff60*/  STL [R1+0x8], R18 ;  /* 0x0000081201007387 */ /* 0x0003e20000100800 */
[----:B------:R-:W-:Y:S05]  /*ff70*/  BRA.DIV UR4, `(.L_x_968) ;  /* 0x0000003204d47947 */ /* 0x000fea000b800000 */
[----:B------:R0:W2:Y:S02]  /*ff80*/  SHFL.IDX PT, R14, R19, RZ, 0x1f ;  /* 0x00001fff130e7589 */ /* 0x0000a400000e0000 */
.L_x_1036:
[----:B------:R-:W-:Y:S01]  /*ff90*/  PLOP3.LUT P2, PT, PT, PT, PT, 0x8, 0x0 ;  /* 0x000000000000781c */ /* 0x000fe20003f4e170 */
[----:B------:R-:W-:Y:S01]  /*ffa0*/  IMAD.MOV.U32 R0, RZ, RZ, R18 ;  /* 0x000000ffff007224 */ /* 0x000fe200078e0012 */
[----:B--2---:R-:W-:-:S04]  /*ffb0*/  ISETP.NE.AND P0, PT, R14, RZ, PT ;  /* 0x000000ff0e00720c */ /* 0x004fc80003f05270 */
[----:B------:R-:W-:-:S07]  /*ffc0*/  LOP3.LUT R0, R0, 0xfffffffd, RZ, 0xc0, !PT ;  /* 0xfffffffd00007812 */ /* 0x000fce00078ec0ff */
[----:B------:R-:W-:-:S05]  /*ffd0*/  @P2 LOP3.LUT R0, R0, 0x2, RZ, 0xfc, !PT ;  /* 0x0000000200002812 */ /* 0x000fca00078efcff */
[----:B------:R2:W-:Y:S01]  /*ffe0*/  STL [R1+0x8], R0 ;  /* 0x0000080001007387 */ /* 0x0005e20000100800 */
[----:B------:R-:W-:Y:S05]  /*fff0*/  @P0 BRA `(.L_x_969) ;  /* 0x0000000400900947 */ /* 0x000fea0003800000 */
[----:B------:R-:W-:-:S06]  /*10000*/  UIADD3 UR4, UR41, -0x1, URZ ;  /* 0xffffffff29047890 */ /* 0x000fcc000fffe03f */
[----:B--2---:R-:W-:Y:S01]  /*10010*/  IMAD.U32 R0, RZ, RZ, UR4 ;  /* 0x00000004ff007e24 */ /* 0x004fe2000f8e00ff */
[----:B------:R-:W-:-:S03]  /*10020*/  UMOV UR4, 0xffffffff ;  /* 0xffffffff00047882 */ /* 0x000fc60000000000 */
[----:B------:R-:W-:Y:S05]  /*10030*/  BRA.DIV UR4, `(.L_x_970) ;  /* 0x0000003204c47947 */ /* 0x000fea000b800000 */
[----:B------:R-:W-:-:S13]  /*10040*/  ELECT P6, URZ, PT ;  /* 0x00000000003f782f */ /* 0x000fda00038c0000 */
.L_x_1039:
        /* <DEDUP_REMOVED lines=20> */
.L_x_971:
[----:B------:R-:W3:Y:S04]  /*10190*/  LDL R4, [R1] ;  /* 0x0000000001047983 */ /* 0x000ee80000100800 */
[----:B--2---:R-:W2:Y:S01]  /*101a0*/  LDL R3, [R1+0x4] ;  /* 0x0000040001037983 */ /* 0x004ea20000100800 */
[----:B------:R-:W4:Y:S02]  /*101b0*/  S2R R2, SR_TID.X ;  /* 0x0000000000027919 */ /* 0x000f240000002100 */
[----:B----4-:R-:W-:-:S04]  /*101c0*/  LOP3.LUT R2, R2, 0x7f, RZ, 0xc0, !PT ;  /* 0x0000007f02027812 */ /* 0x010fc800078ec0ff */
[----:B------:R-:W-:Y:S01]  /*101d0*/  ISETP.NE.AND P0, PT, R2, RZ, PT ;  /* 0x000000ff0200720c */ /* 0x000fe20003f05270 */
[----:B---3--:R-:W-:Y:S01]  /*101e0*/  IMAD R4, R4, 0x8, R17 ;  /* 0x0000000804047824 */ /* 0x008fe200078e0211 */
[----:B--2---:R-:W-:-:S04]  /*101f0*/  SHF.L.U32 R3, R3, 0x1f, RZ ;  /* 0x0000001f03037819 */ /* 0x004fc800000006ff */
[----:B------:R-:W2:Y:S02]  /*10200*/  SYNCS.PHASECHK.TRANS64.TRYWAIT P1, [R4+URZ+0x28480], R3 ;  /* 0x02848003040075a7 */ /* 0x000ea4000802017f */
[----:B--2---:R-:W-:Y:S05]  /*10210*/  @!P1 BRA `(.L_x_972) ;  /* 0x00000030006c9947 */ /* 0x004fea0003800000 */
.L_x_1040:
        /* <DEDUP_REMOVED lines=8> */
.L_x_973:
        /* <DEDUP_REMOVED lines=16> */
[----:B---3--:R-:W-:-:S05]  /*103a0*/  IMAD R2, R2, 0x4000, R17 ;  /* 0x0000400002027824 */ /* 0x008fca00078e0211 */
[----:B------:R-:W-:-:S13]  /*103b0*/  R2UR UR8, R2 ;  /* 0x00000000020872ca */ /* 0x000fda00000e0000 */
[----:B------:R-:W-:Y:S02]  /*103c0*/  UIADD3 UR32, UR8, 0x10000, URZ ;  /* 0x0001000008207890 */ /* 0x000fe4000fffe03f */
[----:B------:R-:W-:-:S07]  /*103d0*/  UIADD3 UR8, UR8, 0x12000, URZ ;  /* 0x0001200008087890 */ /* 0x000fce000fffe03f */
[----:B------:R3:W-:Y:S02]  /*103e0*/  UTMALDG.4D [UR32], [UR4], desc[UR6] ;  /* 0x00000620040075b4 */ /* 0x0007e40008019000 */
[----:B------:R3:W-:Y:S01]  /*103f0*/  UTMALDG.4D [UR8], [UR4], desc[UR6] ;  /* 0x00000608040075b4 */ /* 0x0007e20008019000 */
[----:B------:R-:W4:Y:S02]  /*10400*/  SYNCS.PHASECHK.TRANS64.TRYWAIT P1, [R4+URZ+0x28440], R3 ;  /* 0x02844003040075a7 */ /* 0x000f24000802017f */
[----:B---34-:R-:W-:Y:S05]  /*10410*/  @!P1 BRA `(.L_x_974) ;  /* 0x0000003000009947 */ /* 0x018fea0003800000 */
.L_x_1041:
        /* <DEDUP_REMOVED lines=8> */
.L_x_975:
        /* <DEDUP_REMOVED lines=26> */
.L_x_969:
[----:B--2---:R-:W-:Y:S01]  /*10640*/  VIADD R0, R17, 0x18000 ;  /* 0x0001800011007836 */ /* 0x004fe20000000000 */
[----:B------:R-:W-:Y:S05]  /*10650*/  WARPSYNC.ALL ;  /* 0x0000000000007948 */ /* 0x000fea0003800000 */
[----:B------:R-:W-:Y:S01]  /*10660*/  BAR.SYNC.DEFER_BLOCKING 0x8, 0x180 ;  /* 0x0206000000007b1d */ /* 0x000fe20000010000 */
[----:B------:R-:W-:-:S05]  /*10670*/  LOP3.LUT P0, RZ, R0, 0x3ff, RZ, 0xc0, !PT ;  /* 0x000003ff00ff7812 */ /* 0x000fca000780c0ff */
[----:B------:R-:W-:Y:S08]  /*10680*/  BSSY B6, `(.L_x_976) ;  /* 0x0000012000067945 */ /* 0x000ff00003800000 */
[----:B------:R-:W-:Y:S05]  /*10690*/  @!P0 BRA `(.L_x_977) ;  /* 0x0000000000408947 */ /* 0x000fea0003800000 */
[----:B------:R-:W-:Y:S01]  /*106a0*/  MOV R2, 0x0 ;  /* 0x0000000000027802 */ /* 0x000fe20000000f00 */
[----:B---3--:R-:W-:Y:S01]  /*106b0*/  ULDC.64 UR6, c[0x4][0xc0] ;  /* 0x0100300000067ab9 */ /* 0x008fe20000000a00 */
        /* <DEDUP_REMOVED lines=9> */
[----:B-1----:R-:W-:Y:S02]  /*10750*/  IMAD.MOV.U32 R8, RZ, RZ, 0x70 ;  /* 0x00000070ff087424 */ /* 0x002fe400078e00ff */
[----:B------:R-:W-:Y:S02]  /*10760*/  IMAD.MOV.U32 R12, RZ, RZ, 0x1 ;  /* 0x00000001ff0c7424 */ /* 0x000fe400078e00ff */
[----:B------:R-:W-:-:S07]  /*10770*/  IMAD.MOV.U32 R13, RZ, RZ, RZ ;  /* 0x000000ffff0d7224 */ /* 0x000fce00078e00ff */
[----:B------:R-:W-:-:S07]  /*10780*/  LEPC R20, `(.L_x_977) ;  /* 0x000000001014794e */ /* 0x000fce0000000000 */
[----:B0-2---:R-:W-:Y:S05]  /*10790*/  CALL.ABS.NOINC R2 ;  /* 0x0000000002007343 */ /* 0x005fea0003c00000 */
.L_x_977:
[----:B---3--:R-:W-:Y:S05]  /*107a0*/  BSYNC B6 ;  /* 0x0000000000067941 */ /* 0x008fea0003800000 */
.L_x_976:
[----:B-1----:R1:W5:Y:S01]  /*107b0*/  LDL R9, [R1+0x1c] ;  /* 0x00001c0001097983 */ /* 0x0023620000100800 */
[----:B------:R-:W2:Y:S01]  /*107c0*/  LDC R8, c[0x0][0x448] ;  /* 0x00011200ff087b82 */ /* 0x000ea20000000800 */
[----:B------:R-:W3:Y:S01]  /*107d0*/  S2R R2, SR_TID.X ;  /* 0x0000000000027919 */ /* 0x000ee20000002100 */
[----:B------:R-:W-:Y:S01]  /*107e0*/  USHF.R.S32.HI UR4, URZ, 0x1f, UR36 ;  /* 0x0000001f3f047899 */ /* 0x000fe20008011424 */
[----:B------:R-:W-:Y:S01]  /*107f0*/  ULDC.64 UR8, c[0x0][0x2d8] ;  /* 0x0000b60000087ab9 */ /* 0x000fe20000000a00 */
[----:B--2---:R-:W-:Y:S01]  /*10800*/  ISETP.NE.AND P0, PT, R8, 0x1, PT ;  /* 0x000000010800780c */ /* 0x004fe20003f05270 */
[----:B0-----:R-:W0:Y:S01]  /*10810*/  S2R R19, SR_TID.X ;  /* 0x0000000000137919 */ /* 0x001e220000002100 */
[C---:B---3--:R-:W-:Y:S01]  /*10820*/  LOP3.LUT R18, R2.reuse, 0x7f, RZ, 0xc0, !PT ;  /* 0x0000007f02127812 */ /* 0x048fe200078ec0ff */
[----:B------:R-:W-:-:S10]  /*10830*/  IMAD.SHL.U32 R2, R2, 0x10, RZ ;  /* 0x0000001002027824 */ /* 0x000fd400078e00ff */
[----:B------:R-:W2:Y:S01]  /*10840*/  @P0 LDC R3, c[0x0][0x44c] ;  /* 0x00011300ff030b82 */ /* 0x000ea20000000800 */
[----:B------:R-:W-:Y:S01]  /*10850*/  SHF.R.U32.HI R18, RZ, 0x3, R18 ;  /* 0x00000003ff127819 */ /* 0x000fe20000011612 */
[----:B------:R-:W-:-:S03]  /*10860*/  UIMAD UR6, UR4, UR8, URZ ;  /* 0x00000008040672a4 */ /* 0x000fc6000f8e023f */
[----:B------:R-:W-:-:S03]  /*10870*/  LOP3.LUT R2, R18, 0x70, R2, 0xf8, !PT ;  /* 0x0000007012027812 */ /* 0x000fc600078ef802 */
[----:B------:R-:W3:Y:S01]  /*10880*/  @P0 LDC R0, c[0x0][0x450] ;  /* 0x00011400ff000b82 */ /* 0x000ee20000000800 */
[----:B------:R-:W4:Y:S01]  /*10890*/  S2R R18, SR_TID.X ;  /* 0x0000000000127919 */ /* 0x000f220000002100 */
[----:B------:R-:W-:Y:S01]  /*108a0*/  UIMAD.WIDE.U32 UR4, UR36, UR8, URZ ;  /* 0x00000008240472a5 */ /* 0x000fe2000f8e003f */
[----:B------:R-:W-:Y:S01]  /*108b0*/  VIADD R2, R2, UR42 ;  /* 0x0000002a02027c36 */ /* 0x000fe20008000000 */
[----:B------:R-:W-:Y:S02]  /*108c0*/  UIMAD UR6, UR36, UR9, UR6 ;  /* 0x00000009240672a4 */ /* 0x000fe4000f8e0206 */
[----:B------:R-:W-:Y:S01]  /*108d0*/  USHF.R.S32.HI UR7, URZ, 0x1f, UR44 ;  /* 0x0000001f3f077899 */ /* 0x000fe2000801142c */
[----:B------:R-:W-:Y:S01]  /*108e0*/  ULDC.64 UR8, c[0x0][0x2e0] ;  /* 0x0000b80000087ab9 */ /* 0x000fe20000000a00 */
[----:B------:R-:W-:Y:S02]  /*108f0*/  UIADD3 UR5, UR5, UR6, URZ ;  /* 0x0000000605057290 */ /* 0x000fe4000fffe03f */
[----:B------:R-:W-:Y:S01]  /*10900*/  UIMAD UR6, UR7, UR8, URZ ;  /* 0x00000008070672a4 */ /* 0x000fe2000f8e023f */
[----:B------:R-:W-:-:S02]  /*10910*/  IMAD.MOV.U32 R4, RZ, RZ, R2 ;  /* 0x000000ffff047224 */ /* 0x000fc400078e0002 */
[----:B--2---:R-:W-:Y:S01]  /*10920*/  @P0 IMAD.HI.U32 R3, R2, R3, RZ ;  /* 0x0000000302030227 */ /* 0x004fe200078e00ff */
[----:B------:R-:W-:Y:S02]  /*10930*/  UIMAD UR6, UR44, UR9, UR6 ;  /* 0x000000092c0672a4 */ /* 0x000fe4000f8e0206 */
[----:B------:R-:W-:Y:S02]  /*10940*/  UIMAD.WIDE.U32 UR4, UR44, UR8, UR4 ;  /* 0x000000082c0472a5 */ /* 0x000fe4000f8e0004 */
[----:B---3--:R-:W-:Y:S02]  /*10950*/  @P0 SHF.R.U32.HI R4, RZ, R0, R3 ;  /* 0x00000000ff040219 */ /* 0x008fe40000011603 */
[----:B------:R-:W-:Y:S02]  /*10960*/  UIADD3 UR6, UR5, UR6, URZ ;  /* 0x0000000605067290 */ /* 0x000fe4000fffe03f */
[----:B------:R-:W-:Y:S01]  /*10970*/  IMAD.U32 R6, RZ, RZ, UR4 ;  /* 0x00000004ff067e24 */ /* 0x000fe2000f8e00ff */
[--C-:B------:R-:W-:Y:S01]  /*10980*/  SHF.R.S32.HI R5, RZ, 0x1f, R4.reuse ;  /* 0x0000001fff057819 */ /* 0x100fe20000011404 */
[----:B------:R-:W-:-:S02]  /*10990*/  IMAD.MOV R0, RZ, RZ, -R4 ;  /* 0x000000ffff007224 */ /* 0x000fc400078e0a04 */
[----:B------:R-:W-:Y:S01]  /*109a0*/  IMAD.U32 R7, RZ, RZ, UR5 ;  /* 0x00000005ff077e24 */ /* 0x000fe2000f8e00ff */
[----:B------:R-:W-:Y:S01]  /*109b0*/  ULDC.64 UR4, c[0x0][0x2d0] ;  /* 0x0000b40000047ab9 */ /* 0x000fe20000000a00 */
[----:B------:R-:W-:Y:S02]  /*109c0*/  IMAD R0, R8, R0, R2 ;  /* 0x0000000008007224 */ /* 0x000fe400078e0202 */
[----:B------:R-:W-:Y:S01]  /*109d0*/  IMAD.U32 R3, RZ, RZ, UR6 ;  /* 0x00000006ff037e24 */ /* 0x000fe2000f8e00ff */
[----:B------:R-:W-:Y:S01]  /*109e0*/  ULDC.64 UR6, c[0x0][0x280] ;  /* 0x0000a00000067ab9 */ /* 0x000fe20000000a00 */
[----:B------:R-:W-:Y:S02]  /*109f0*/  IMAD.MOV.U32 R2, RZ, RZ, R6 ;  /* 0x000000ffff027224 */ /* 0x000fe400078e0006 */
[----:B------:R-:W-:Y:S02]  /*10a00*/  IMAD R5, R5, UR4, RZ ;  /* 0x0000000405057c24 */ /* 0x000fe4000f8e02ff */
[----:B------:R-:W-:-:S04]  /*10a10*/  IMAD.WIDE.U32 R2, R4, UR4, R2 ;  /* 0x0000000404027c25 */ /* 0x000fc8000f8e0002 */
[----:B------:R-:W-:Y:S02]  /*10a20*/  IMAD R5, R4, UR5, R5 ;  /* 0x0000000504057c24 */ /* 0x000fe4000f8e0205 */
[----:B0-----:R-:W-:Y:S01]  /*10a30*/  IMAD.SHL.U32 R19, R19, 0x10, RZ ;  /* 0x0000001013137824 */ /* 0x001fe200078e00ff */
[----:B------:R-:W-:Y:S01]  /*10a40*/  SHF.R.S32.HI R4, RZ, 0x1f, R0 ;  /* 0x0000001fff047819 */ /* 0x000fe20000011400 */
[----:B------:R-:W-:Y:S01]  /*10a50*/  IMAD.IADD R3, R3, 0x1, R5 ;  /* 0x0000000103037824 */ /* 0x000fe200078e0205 */
[----:B------:R-:W-:Y:S01]  /*10a60*/  ULDC.64 UR4, c[0x0][0x2c8] ;  /* 0x0000b20000047ab9 */ /* 0x000fe20000000a00 */
[----:B----4-:R-:W-:Y:S01]  /*10a70*/  IMAD.SHL.U32 R10, R18, 0x10, RZ ;  /* 0x00000010120a7824 */ /* 0x010fe200078e00ff */
[----:B------:R-:W-:Y:S01]  /*10a80*/  LOP3.LUT R19, R19, 0x70, RZ, 0xc0, !PT ;  /* 0x0000007013137812 */ /* 0x000fe200078ec0ff */
[----:B------:R-:W-:Y:S02]  /*10a90*/  IMAD R4, R4, UR4, RZ ;  /* 0x0000000404047c24 */ /* 0x000fe4000f8e02ff */
[----:B------:R-:W-:Y:S01]  /*10aa0*/  IMAD.WIDE.U32 R2, R0, UR4, R2 ;  /* 0x0000000400027c25 */ /* 0x000fe2000f8e0002 */
[----:B------:R-:W-:Y:S01]  /*10ab0*/  LOP3.LUT R10, R10, 0x70, RZ, 0xc0, !PT ;  /* 0x000000700a0a7812 */ /* 0x000fe200078ec0ff */
[----:B------:R-:W-:Y:S01]  /*10ac0*/  ULDC UR4, c[0x0][0x2b8] ;  /* 0x0000ae0000047ab9 */ /* 0x000fe20000000800 */
[----:B------:R-:W-:Y:S01]  /*10ad0*/  LOP3.LUT R11, R19, 0x80, RZ, 0xfc, !PT ;  /* 0x00000080130b7812 */ /* 0x000fe200078efcff */
[----:B------:R-:W-:Y:S01]  /*10ae0*/  IMAD R4, R0, UR5, R4 ;  /* 0x0000000500047c24 */ /* 0x000fe2000f8e0204 */
[----:B------:R-:W-:-:S02]  /*10af0*/  IADD3 R0, P2, R2, UR6, RZ ;  /* 0x0000000602007c10 */ /* 0x000fc4000ff5e0ff */
[----:B------:R-:W-:Y:S02]  /*10b00*/  ISETP.GE.AND P1, PT, R10, UR4, PT ;  /* 0x000000040a007c0c */ /* 0x000fe4000bf26270 */
[----:B------:R-:W-:Y:S01]  /*10b10*/  ISETP.GE.AND P0, PT, R11, UR4, PT ;  /* 0x000000040b007c0c */ /* 0x000fe2000bf06270 */
[----:B------:R-:W-:Y:S01]  /*10b20*/  UMOV UR4, 0xffffffff ;  /* 0xffffffff00047882 */ /* 0x000fe20000000000 */
[----:B------:R-:W-:Y:S02]  /*10b30*/  LOP3.LUT R18, R18, 0x7f, RZ, 0xc0, !PT ;  /* 0x0000007f12127812 */ /* 0x000fe400078ec0ff */
[----:B------:R-:W-:Y:S02]  /*10b40*/  IADD3.X R2, R3, UR7, R4, P2, !PT ;  /* 0x0000000703027c10 */ /* 0x000fe400097fe404 */
[----:B------:R-:W-:Y:S01]  /*10b50*/  SHF.R.U32.HI R18, RZ, 0x3, R18 ;  /* 0x00000003ff127819 */ /* 0x000fe20000011612 */
[----:B-1----:R-:W-:Y:S06]  /*10b60*/  BRA.DIV UR4, `(.L_x_978) ;  /* 0x0000002a04407947 */ /* 0x002fec000b800000 */
[----:B------:R-:W0:Y:S01]  /*10b70*/  SHFL.IDX PT, R7, R0, RZ, 0x181f ;  /* 0x00181fff00077589 */ /* 0x000e2200000e0000 */
[----:B------:R-:W-:Y:S01]  /*10b80*/  ULDC UR4, c[0x0][0x288] ;  /* 0x0000a20000047ab9 */ /* 0x000fe20000000800 */
[----:B------:R-:W-:Y:S02]  /*10b90*/  VIADD R4, R18, UR42 ;  /* 0x0000002a12047c36 */ /* 0x000fe40008000000 */
        /* <DEDUP_REMOVED lines=8> */
[----:B-1----:R-:W-:Y:S01]  /*10c20*/  @!P3 IMAD.X R6, RZ, RZ, R6, P4 ;  /* 0x000000ffff06b224 */ /* 0x002fe200020e0606 */
[----:B--2---:R-:W-:-:S04]  /*10c30*/  @!P2 IADD3 R8, P4, R10, R8, RZ ;  /* 0x000000080a08a210 */ /* 0x004fc80007f9e0ff */
[----:B------:R-:W-:-:S04]  /*10c40*/  @!P3 LOP3.LUT R7, R7, R6, RZ, 0x3c, !PT ;  /* 0x000000060707b212 */ /* 0x000fc800078e3cff */
[----:B------:R-:W-:Y:S01]  /*10c50*/  @!P3 LOP3.LUT R6, R7, R6, RZ, 0x3c, !PT ;  /* 0x000000060706b212 */ /* 0x000fe200078e3cff */
[----:B---3--:R-:W-:-:S03]  /*10c60*/  @!P2 IMAD.X R5, RZ, RZ, R5, P4 ;  /* 0x000000ffff05a224 */ /* 0x008fc600020e0605 */
[----:B------:R-:W-:-:S05]  /*10c70*/  @!P3 LOP3.LUT R7, R7, R6, RZ, 0x3c, !PT ;  /* 0x000000060707b212 */ /* 0x000fca00078e3cff */
[----:B-----5:R-:W-:Y:S04]  /*10c80*/  @!P3 LDGSTS.E.BYPASS.LTC128B.128 [R9+0x18000], desc[UR50][R6.64], !P1 ;  /* 0x180000000609bfae */ /* 0x020fe8000c901d72 */
[----:B------:R0:W-:Y:S02]  /*10c90*/  @!P3 LDGSTS.E.BYPASS.LTC128B.128 [R9+0x1c000], desc[UR50][R6.64+0x80], !P0 ;  /* 0x1c0000800609bfae */ /* 0x0001e4000c101d72 */
[----:B0-----:R-:W-:Y:S02]  /*10ca0*/  @!P2 IMAD.MOV.U32 R6, RZ, RZ, R8 ;  /* 0x000000ffff06a224 */ /* 0x001fe400078e0008 */
        /* <DEDUP_REMOVED lines=38> */
[----:B------:R-:W-:Y:S02]  /*10f10*/  @!P2 LDGSTS.E.BYPASS.LTC128B.128 [R9+0x1a800], desc[UR50][R6.64], !P1 ;  /* 0x1a8000000609afae */ /* 0x000fe4000c901d72 */
[----:B------:R-:W-:Y:S02]  /*10f20*/  ISETP.GE.AND P3, PT, R5, R3, PT ;  /* 0x000000030500720c */ /* 0x000fe40003f66270 */
[----:B------:R0:W-:Y:S04]  /*10f30*/  @!P2 LDGSTS.E.BYPASS.LTC128B.128 [R9+0x1e800], desc[UR50][R6.64+0x80], !P0 ;  /* 0x1e8000800609afae */ /* 0x0001e8000c101d72 */
[----:B------:R-:W-:Y:S04]  /*10f40*/  SHFL.IDX PT, R5, R2, 0x6, 0x181f ;  /* 0x00d81f0002057f89 */ /* 0x000fe800000e0000 */
[----:B0-----:R-:W0:Y:S04]  /*10f50*/  SHFL.IDX PT, R6, R0, 0x6, 0x181f ;  /* 0x00d81f0000067f89 */ /* 0x001e2800000e0000 */
[----:B------:R-:W1:Y:S01]  /*10f60*/  SHFL.IDX PT, R0, R0, 0x7, 0x181f ;  /* 0x00f81f0000007f89 */ /* 0x000e6200000e0000 */
[----:B0-----:R-:W-:-:S05]  /*10f70*/  @!P3 IADD3 R6, P2, R10, R6, RZ ;  /* 0x000000060a06b210 */ /* 0x001fca0007f5e0ff */
[----:B------:R-:W-:-:S04]  /*10f80*/  @!P3 IMAD.X R5, RZ, RZ, R5, P2 ;  /* 0x000000ffff05b224 */ /* 0x000fc800010e0605 */
[----:B------:R-:W-:Y:S02]  /*10f90*/  @!P3 IMAD.MOV.U32 R7, RZ, RZ, R5 ;  /* 0x000000ffff07b224 */ /* 0x000fe400078e0005 */
[----:B------:R0:W2:Y:S04]  /*10fa0*/  SHFL.IDX PT, R5, R2, 0x7, 0x181f ;  /* 0x00f81f0002057f89 */ /* 0x0000a800000e0000 */
[----:B------:R0:W-:Y:S04]  /*10fb0*/  @!P3 LDGSTS.E.BYPASS.LTC128B.128 [R9+0x1b000], desc[UR50][R6.64], !P1 ;  /* 0x1b0000000609bfae */ /* 0x0001e8000c901d72 */
[----:B-1----:R0:W-:Y:S02]  /*10fc0*/  @!P3 LDGSTS.E.BYPASS.LTC128B.128 [R9+0x1f000], desc[UR50][R6.64+0x80], !P0 ;  /* 0x1f0000800609bfae */ /* 0x0021e4000c101d72 */
.L_x_1058:
        /* <DEDUP_REMOVED lines=11> */
.L_x_980:
[----:B------:R-:W-:Y:S05]  /*11080*/  BSYNC B0 ;  /* 0x0000000000007941 */ /* 0x000fea0003800000 */
.L_x_979:
[----:B------:R-:W-:Y:S01]  /*11090*/  NOP ;  /* 0x0000000000007918 */ /* 0x000fe20000000000 */
[----:B------:R-:W-:-:S13]  /*110a0*/  PLOP3.LUT P0, PT, PT, PT, PT, 0x80, 0x0 ;  /* 0x000000000000781c */ /* 0x000fda0003f0f070 */
.L_x_981:
        /* <DEDUP_REMOVED lines=18> */
.L_x_1059:
[----:B------:R-:W-:Y:S05]  /*111d0*/  BSYNC B0 ;  /* 0x0000000000007941 */ /* 0x000fea0003800000 */
.L_x_982:
[----:B------:R-:W-:-:S04]  /*111e0*/  UIADD3 UR4, UR41, -0x2, URZ ;  /* 0xfffffffe29047890 */ /* 0x000fc8000fffe03f */
[----:B------:R-:W-:-:S06]  /*111f0*/  UISETP.GE.AND UP0, UPT, UR4, UR40, UPT ;  /* 0x000000280400728c */ /* 0x000fcc000bf06270 */
[----:B------:R-:W-:-:S13]  /*11200*/  PLOP3.LUT P0, PT, PT, PT, UP0, 0x80, 0x0 ;  /* 0x000000000000781c */ /* 0x000fda0003f0f008 */
[----:B------:R-:W-:Y:S05]  /*11210*/  @!P0 BRA `(.L_x_984) ;  /* 0x0000000c00e48947 */ /* 0x000fea0003800000 */
[----:B------:R1:W5:Y:S04]  /*11220*/  LDL.LU R6, [R1] ;  /* 0x0000000001067983 */ /* 0x0003680000300800 */
[----:B------:R1:W5:Y:S01]  /*11230*/  LDL.LU R7, [R1+0x4] ;  /* 0x0000040001077983 */ /* 0x0003620000300800 */
[----:B0-----:R-:W-:-:S07]  /*11240*/  IMAD.U32 R0, RZ, RZ, UR4 ;  /* 0x00000004ff007e24 */ /* 0x001fce000f8e00ff */
.L_x_1006:
[----:B------:R-:W3:Y:S01]  /*11250*/  LDL R4, [R1+0x8] ;  /* 0x0000080001047983 */ /* 0x000ee20000100800 */
[----:B-----5:R-:W-:Y:S01]  /*11260*/  VIADD R3, R6, 0x1 ;  /* 0x0000000106037836 */ /* 0x020fe20000000000 */
[----:B------:R-:W-:Y:S05]  /*11270*/  YIELD ;  /* 0x0000000000007946 */ /* 0x000fea0003800000 */
[----:B------:R-:W-:Y:S01]  /*11280*/  ISETP.NE.AND P0, PT, R3, 0x2, PT ;  /* 0x000000020300780c */ /* 0x000fe20003f05270 */
[----:B------:R-:W-:Y:S03]  /*11290*/  BSSY B0, `(.L_x_985) ;  /* 0x0000089000007945 */ /* 0x000fe60003800000 */
[----:B------:R-:W-:-:S02]  /*112a0*/  SEL R2, RZ, 0x1, P0 ;  /* 0x00000001ff027807 */ /* 0x000fc40000000000 */
[----:B------:R-:W-:Y:S02]  /*112b0*/  SEL R10, R3, RZ, P0 ;  /* 0x000000ff030a7207 */ /* 0x000fe40000000000 */
[----:B------:R-:W-:-:S05]  /*112c0*/  LOP3.LUT R9, R7, R2, RZ, 0x3c, !PT ;  /* 0x0000000207097212 */ /* 0x000fca00078e3cff */
[----:B------:R0:W-:Y:S04]  /*112d0*/  STL [R1+0x4], R9 ;  /* 0x0000040901007387 */ /* 0x0001e80000100800 */
[----:B------:R0:W-:Y:S01]  /*112e0*/  STL [R1], R10 ;  /* 0x0000000a01007387 */ /* 0x0001e20000100800 */
[----:B---3--:R-:W-:-:S13]  /*112f0*/  LOP3.LUT P1, RZ, R4, 0x2, RZ, 0xc0, !PT ;  /* 0x0000000204ff7812 */ /* 0x008fda000782c0ff */
[----:B0-----:R-:W-:Y:S05]  /*11300*/  @!P1 BRA `(.L_x_986) ;  /* 0x0000000800049947 */ /* 0x001fea0003800000 */
[----:B------:R-:W-:Y:S01]  /*11310*/  LOP3.LUT P1, RZ, R4, 0x1, RZ, 0xc0, !PT ;  /* 0x0000000104ff7812 */ /* 0x000fe2000782c0ff */
[----:B------:R-:W-:-:S12]  /*11320*/  IMAD.MOV.U32 R8, RZ, RZ, R0 ;  /* 0x000000ffff087224 */ /* 0x000fd800078e0000 */
[----:B------:R-:W-:Y:S05]  /*11330*/  @!P1 BRA `(.L_x_987) ;  /* 0x0000000000509947 */ /* 0x000fea0003800000 */
[----:B------:R-:W3:Y:S01]  /*11340*/  LDL R11, [R1+0x10] ;  /* 0x00001000010b7983 */ /* 0x000ee20000100800 */
[----:B------:R-:W0:Y:S01]  /*11350*/  LDC R8, c[0x0][0x43c] ;  /* 0x00010f00ff087b82 */ /* 0x000e220000000800 */
[----:B------:R-:W-:Y:S02]  /*11360*/  ULDC.64 UR4, c[0x0][0x428] ;  /* 0x00010a0000047ab9 */ /* 0x000fe40000000a00 */
[----:B--2---:R-:W2:Y:S01]  /*11370*/  LDL R5, [R1+0xc] ;  /* 0x00000c0001057983 */ /* 0x004ea20000100800 */
        /* <DEDUP_REMOVED lines=8> */
[----:B---3--:R-:W-:-:S04]  /*11400*/  IMAD R4, R11, UR4, RZ ;  /* 0x000000040b047c24 */ /* 0x008fc8000f8e02ff */
[C---:B--2---:R-:W-:Y:S02]  /*11410*/  IMAD R4, R5.reuse, UR5, R4 ;  /* 0x0000000505047c24 */ /* 0x044fe4000f8e0204 */
[----:B------:R-:W-:Y:S01]  /*11420*/  IMAD.WIDE.U32 R2, R5, UR4, R2 ;  /* 0x0000000405027c25 */ /* 0x000fe2000f8e0002 */
[----:B------:R-:W-:-:S03]  /*11430*/  ULDC.64 UR4, c[0x0][0x418] ;  /* 0x0001060000047ab9 */ /* 0x000fc60000000a00 */
[----:B------:R-:W-:Y:S01]  /*11440*/  IMAD.IADD R3, R4, 0x1, R3 ;  /* 0x0000000104037824 */ /* 0x000fe200078e0203 */
[----:B------:R-:W-:-:S04]  /*11450*/  LEA R4, P0, R2, UR4, 0x2 ;  /* 0x0000000402047c11 */ /* 0x000fc8000f8010ff */
[----:B------:R-:W-:-:S05]  /*11460*/  LEA.HI.X R5, R2, UR5, R3, 0x2, P0 ;  /* 0x0000000502057c11 */ /* 0x000fca00080f1403 */
[----:B------:R0:W5:Y:S04]  /*11470*/  LDG.E R16, desc[UR50][R4.64] ;  /* 0x0000003204107981 */ /* 0x000168000c1e1900 */
.L_x_987:
[----:B0-----:R-:W-:Y:S01]  /*11480*/  IMAD R4, R10, 0x8, R17 ;  /* 0x000000080a047824 */ /* 0x001fe200078e0211 */
[----:B------:R-:W-:Y:S01]  /*11490*/  SHF.L.U32 R3, R9, 0x1f, RZ ;  /* 0x0000001f09037819 */ /* 0x000fe200000006ff */
[----:B------:R-:W0:Y:S01]  /*114a0*/  S2R R2, SR_TID.X ;  /* 0x0000000000027919 */ /* 0x000e220000002100 */
[----:B------:R-:W-:Y:S02]  /*114b0*/  BSSY B1, `(.L_x_988) ;  /* 0x0000005000017945 */ /* 0x000fe40003800000 */
[----:B------:R-:W3:Y:S01]  /*114c0*/  SYNCS.PHASECHK.TRANS64.TRYWAIT P0, [R4+URZ+0x28480], R3 ;  /* 0x02848003040075a7 */ /* 0x000ee2000800017f */
[----:B0-----:R-:W-:-:S04]  /*114d0*/  LOP3.LUT R2, R2, 0x7f, RZ, 0xc0, !PT ;  /* 0x0000007f02027812 */ /* 0x001fc800078ec0ff */
[----:B------:R-:W-:Y:S01]  /*114e0*/  ISETP.NE.AND P1, PT, R2, RZ, PT ;  /* 0x000000ff0200720c */ /* 0x000fe20003f25270 */
[----:B---3--:R-:W-:-:S12]  /*114f0*/  @!P0 BRA `(.L_x_989) ;  /* 0x0000002800888947 */ /* 0x008fd80003800000 */
.L_x_1060:
[----:B------:R-:W-:Y:S05]  /*11500*/  BSYNC B1 ;  /* 0x0000000000017941 */ /* 0x000fea0003800000 */
.L_x_988:
[----:B------:R-:W-:Y:S04]  /*11510*/  BSSY B1, `(.L_x_990) ;  /* 0x0000009000017945 */ /* 0x000fe80003800000 */
[----:B------:R-:W-:Y:S05]  /*11520*/  @P1 BRA `(.L_x_991) ;  /* 0x00000000001c1947 */ /* 0x000fea0003800000 */
[----:B------:R-:W2:Y:S02]  /*11530*/  S2R R2, SR_TID.X ;  /* 0x0000000000027919 */ /* 0x000ea40000002100 */
[----:B--2---:R-:W-:Y:S01]  /*11540*/  LOP3.LUT R5, R2, 0x1f, RZ, 0xc0, !PT ;  /* 0x0000001f02057812 */ /* 0x004fe200078ec0ff */
[----:B------:R-:W-:-:S03]  /*11550*/  IMAD.MOV.U32 R2, RZ, RZ, 0x4000 ;  /* 0x00004000ff027424 */ /* 0x000fc600078e00ff */
[----:B------:R-:W-:Y:S01]  /*11560*/  ISETP.NE.AND P0, PT, R5, RZ, PT ;  /* 0x000000ff0500720c */ /* 0x000fe20003f05270 */
[----:B------:R3:W-:-:S12]  /*11570*/  SYNCS.ARRIVE.TRANS64 RZ, [R4+URZ+0x28470], R2 ;  /* 0x0284700204ff79a7 */ /* 0x0007d8000800003f */
[----:B---3--:R-:W-:Y:S05]  /*11580*/  @!P0 BRA `(.L_x_991) ;  /* 0x0000000000048947 */ /* 0x008fea0003800000 */
[----:B------:R-:W-:Y:S01]  /*11590*/  BPT.TRAP 0x1 ;  /* 0x000000040000795c */ /* 0x000fe20000300000 */
.L_x_991:
[----:B------:R-:W-:Y:S05]  /*115a0*/  BSYNC B1 ;  /* 0x0000000000017941 */ /* 0x000fea0003800000 */
.L_x_990:
[----:B------:R-:W3:Y:S01]  /*115b0*/  LDL R2, [R1] ;  /* 0x0000000001027983 */ /* 0x000ee20000100800 */
[----:B------:R-:W-:Y:S01]  /*115c0*/  IMAD.MOV.U32 R13, RZ, RZ, RZ ;  /* 0x000000ffff0d7224 */ /* 0x000fe200078e00ff */
[----:B------:R-:W-:Y:S01]  /*115d0*/  UIADD3 UR4, UP0, UR46, 0x470, URZ ;  /* 0x000004702e047890 */ /* 0x000fe2000ff1e03f */
[----:B------:R-:W-:Y:S01]  /*115e0*/  PLOP3.LUT P0, PT, PT, PT, PT, 0x80, 0x0 ;  /* 0x000000000000781c */ /* 0x000fe20003f0f070 */
[----:B------:R-:W-:Y:S01]  /*115f0*/  IMAD.SHL.U32 R8, R8, 0x40, RZ ;  /* 0x0000004008087824 */ /* 0x000fe200078e00ff */
[----:B------:R-:W-:Y:S01]  /*11600*/  UMOV UR6, 0x0 ;  /* 0x0000000000067882 */ /* 0x000fe20000000000 */
[----:B------:R-:W-:Y:S01]  /*11610*/  R2UR UR10, R13 ;  /* 0x000000000d0a72ca */ /* 0x000fe200000e0000 */
[----:B--2---:R-:W-:Y:S01]  /*11620*/  VIADD R5, R4, 0x28470 ;  /* 0x0002847004057836 */ /* 0x004fe20000000000 */
[----:B------:R-:W-:Y:S01]  /*11630*/  UIADD3.X UR5, URZ, UR47, URZ, UP0, !UPT ;  /* 0x0000002f3f057290 */ /* 0x000fe200087fe43f */
[----:B------:R-:W-:Y:S01]  /*11640*/  UMOV UR7, 0x14f00000 ;  /* 0x14f0000000077882 */ /* 0x000fe20000000000 */
[----:B---3--:R-:W-:-:S04]  /*11650*/  IMAD R2, R2, 0x4000, R17 ;  /* 0x0000400002027824 */ /* 0x008fc800078e0211 */
[----:B------:R-:W-:-:S07]  /*11660*/  VIADD R9, R2, 0x10000 ;  /* 0x0001000002097836 */ /* 0x000fce0000000000 */
.L_x_992:
        /* <DEDUP_REMOVED lines=16> */
.L_x_993:
        /* <DEDUP_REMOVED lines=13> */
.L_x_1061:
[----:B------:R-:W-:Y:S05]  /*11840*/  BSYNC B1 ;  /* 0x0000000000017941 */ /* 0x000fea0003800000 */
.L_x_994:
[----:B------:R-:W-:Y:S01]  /*11850*/  BSSY B1, `(.L_x_996) ;  /* 0x000000b000017945 */ /* 0x000fe20003800000 */
[----:B------:R-:W-:Y:S02]  /*11860*/  IMAD.MOV.U32 R10, RZ, RZ, 0x0 ;  /* 0x00000000ff0a7424 */ /* 0x000fe400078e00ff */
[----:B------:R-:W-:Y:S01]  /*11870*/  IMAD.MOV.U32 R11, RZ, RZ, 0x14f00000 ;  /* 0x14f00000ff0b7424 */ /* 0x000fe200078e00ff */
[----:B------:R-:W-:Y:S06]  /*11880*/  @P1 BRA `(.L_x_997) ;  /* 0x00000000001c1947 */ /* 0x000fec0003800000 */
[----:B------:R-:W3:Y:S01]  /*11890*/  S2R R5, SR_TID.X ;  /* 0x0000000000057919 */ /* 0x000ee20000002100 */
[----:B0-2---:R-:W-:-:S04]  /*118a0*/  IMAD.MOV.U32 R3, RZ, RZ, 0x4000 ;  /* 0x00004000ff037424 */ /* 0x005fc800078e00ff */
[----:B------:R4:W-:Y:S01]  /*118b0*/  SYNCS.ARRIVE.TRANS64 RZ, [R4+URZ+0x28430], R3 ;  /* 0x0284300304ff79a7 */ /* 0x0009e2000800003f */
[----:B---3--:R-:W-:-:S04]  /*118c0*/  LOP3.LUT R5, R5, 0x1f, RZ, 0xc0, !PT ;  /* 0x0000001f05057812 */ /* 0x008fc800078ec0ff */
[----:B------:R-:W-:-:S13]  /*118d0*/  ISETP.NE.AND P0, PT, R5, RZ, PT ;  /* 0x000000ff0500720c */ /* 0x000fda0003f05270 */
[----:B----4-:R-:W-:Y:S05]  /*118e0*/  @!P0 BRA `(.L_x_997) ;  /* 0x0000000000048947 */ /* 0x010fea0003800000 */
[----:B------:R-:W-:Y:S01]  /*118f0*/  BPT.TRAP 0x1 ;  /* 0x000000040000795c */ /* 0x000fe20000300000 */
.L_x_997:
[----:B------:R-:W-:Y:S05]  /*11900*/  BSYNC B1 ;  /* 0x0000000000017941 */ /* 0x000fea0003800000 */
.L_x_996:
[----:B------:R-:W-:Y:S01]  /*11910*/  R2UR UR10, R13 ;  /* 0x000000000d0a72ca */ /* 0x000fe200000e0000 */
[----:B------:R-:W-:Y:S01]  /*11920*/  UIADD3 UR4, UP0, UR46, 0x370, URZ ;  /* 0x000003702e047890 */ /* 0x000fe2000ff1e03f */
[----:B------:R-:W-:Y:S01]  /*11930*/  R2UR UR6, R10 ;  /* 0x000000000a0672ca */ /* 0x000fe200000e0000 */
[----:B0-2---:R-:W-:Y:S01]  /*11940*/  VIADD R4, R4, 0x28430 ;  /* 0x0002843004047836 */ /* 0x005fe20000000000 */
[----:B------:R-:W-:Y:S01]  /*11950*/  R2UR UR7, R11 ;  /* 0x000000000b0772ca */ /* 0x000fe200000e0000 */
[----:B------:R-:W-:Y:S01]  /*11960*/  VIADD R3, R2, 0x20000 ;  /* 0x0002000002037836 */ /* 0x000fe20000000000 */
[----:B------:R-:W-:Y:S01]  /*11970*/  PLOP3.LUT P0, PT, PT, PT, PT, 0x80, 0x0 ;  /* 0x000000000000781c */ /* 0x000fe20003f0f070 */
[----:B------:R-:W-:-:S12]  /*11980*/  UIADD3.X UR5, URZ, UR47, URZ, UP0, !UPT ;  /* 0x0000002f3f057290 */ /* 0x000fd800087fe43f */
.L_x_998:
        /* <DEDUP_REMOVED lines=15> */
.L_x_999:
        /* <DEDUP_REMOVED lines=10> */
.L_x_986:
[----:B------:R-:W-:Y:S05]  /*11b20*/  BSYNC B0 ;  /* 0x0000000000007941 */ /* 0x000fea0003800000 */
.L_x_985:
[----:B------:R-:W-:-:S06]  /*11b30*/  UISETP.NE.AND UP0, UPT, UR39, 0x3, UPT ;  /* 0x000000032700788c */ /* 0x000fcc000bf05270 */
[----:B------:R-:W-:-:S13]  /*11b40*/  PLOP3.LUT P0, PT, PT, PT, UP0, 0x80, 0x0 ;  /* 0x000000000000781c */ /* 0x000fda0003f0f008 */
[----:B------:R-:W-:Y:S05]  /*11b50*/  @!P0 BRA `(.L_x_1000) ;  /* 0x0000000000048947 */ /* 0x000fea0003800000 */
[----:B------:R-:W-:Y:S01]  /*11b60*/  BPT.TRAP 0x1 ;  /* 0x000000040000795c */ /* 0x000fe20000300000 */
.L_x_1000:
[----:B------:R-:W-:Y:S01]  /*11b70*/  IMAD.U32 R2, RZ, RZ, UR45 ;  /* 0x0000002dff027e24 */ /* 0x000fe2000f8e00ff */
[----:B------:R-:W-:Y:S01]  /*11b80*/  BSSY B0, `(.L_x_1001) ;  /* 0x0000007000007945 */ /* 0x000fe20003800000 */
[----:B------:R-:W-:-:S03]  /*11b90*/  IMAD R19, R6, 0x8, R17 ;  /* 0x0000000806137824 */ /* 0x000fc600078e0211 */
[----:B------:R-:W-:Y:S02]  /*11ba0*/  ISETP.NE.AND P0, PT, R2, 0x3, PT ;  /* 0x000000030200780c */ /* 0x000fe40003f05270 */
[----:B------:R-:W-:-:S04]  /*11bb0*/  LOP3.LUT R2, R7, 0x1, RZ, 0x3c, !PT ;  /* 0x0000000107027812 */ /* 0x000fc800078e3cff */
[----:B------:R-:W-:-:S04]  /*11bc0*/  SHF.L.U32 R2, R2, 0x1f, RZ ;  /* 0x0000001f02027819 */ /* 0x000fc800000006ff */
[----:B------:R-:W0:Y:S02]  /*11bd0*/  SYNCS.PHASECHK.TRANS64.TRYWAIT P1, [R19+URZ+0x28470], R2 ;  /* 0x02847002130075a7 */ /* 0x000e24000802017f */
[----:B0-----:R-:W-:Y:S05]  /*11be0*/  @!P1 BRA `(.L_x_1002) ;  /* 0x0000002000f49947 */ /* 0x001fea0003800000 */
.L_x_1062:
[----:B------:R-:W-:Y:S05]  /*11bf0*/  BSYNC B0 ;  /* 0x0000000000007941 */ /* 0x000fea0003800000 */
.L_x_1001:
[----:B------:R-:W-:Y:S05]  /*11c00*/  @!P0 BRA `(.L_x_1003) ;  /* 0x0000000000048947 */ /* 0x000fea0003800000 */
[----:B------:R-:W-:Y:S01]  /*11c10*/  BPT.TRAP 0x1 ;  /* 0x000000040000795c */ /* 0x000fe20000300000 */
.L_x_1003:
[----:B------:R-:W-:Y:S01]  /*11c20*/  SHF.L.U32 R3, R7, 0x1f, RZ ;  /* 0x0000001f07037819 */ /* 0x000fe200000006ff */
[----:B0-----:R-:W-:-:S03]  /*11c30*/  IMAD.SHL.U32 R2, R6, 0x4000, RZ ;  /* 0x0000400006027824 */ /* 0x001fc600078e00ff */
[----:B------:R-:W0:Y:S02]  /*11c40*/  SYNCS.PHASECHK.TRANS64.TRYWAIT P1, [R19+URZ+0x28460], R3 ;  /* 0x02846003130075a7 */ /* 0x000e24000802017f */
[----:B0-----:R-:W-:Y:S05]  /*11c50*/  @!P1 BRA `(.L_x_1004) ;  /* 0x0000002000ec9947 */ /* 0x001fea0003800000 */
.L_x_1063:
[----:B------:R-:W0:Y:S04]  /*11c60*/  LDL R4, [R1+0x18] ;  /* 0x0000180001047983 */ /* 0x000e280000100800 */
[----:B------:R-:W3:Y:S01]  /*11c70*/  LDL R12, [R1+0x14] ;  /* 0x00001400010c7983 */ /* 0x000ee20000100800 */
[----:B------:R-:W-:Y:S05]  /*11c80*/  WARPSYNC.ALL ;  /* 0x0000000000007948 */ /* 0x000fea0003800000 */
[----:B--2---:R-:W2:Y:S01]  /*11c90*/  S2R R5, SR_TID.X ;  /* 0x0000000000057919 */ /* 0x004ea20000002100 */
[----:B------:R-:W-:Y:S01]  /*11ca0*/  IMAD.MOV.U32 R13, RZ, RZ, 0x40 ;  /* 0x00000040ff0d7424 */ /* 0x000fe200078e00ff */
[----:B--2---:R-:W-:-:S04]  /*11cb0*/  LOP3.LUT P1, RZ, R5, 0x4, RZ, 0xc0, !PT ;  /* 0x0000000405ff7812 */ /* 0x004fc8000782c0ff */
[----:B------:R-:W-:Y:S02]  /*11cc0*/  SEL R13, R13, 0xffffffc0, !P1 ;  /* 0xffffffc00d0d7807 */ /* 0x000fe40004800000 */
[----:B0-----:R-:W-:Y:S02]  /*11cd0*/  LOP3.LUT R3, R2, R4, RZ, 0xfc, !PT ;  /* 0x0000000402037212 */ /* 0x001fe400078efcff */
[----:B---3--:R-:W-:-:S03]  /*11ce0*/  IADD3 R2, R17, R2, R12 ;  /* 0x0000000211027210 */ /* 0x008fc60007ffe00c */
[----:B------:R-:W-:-:S04]  /*11cf0*/  IMAD.IADD R3, R17, 0x1, R3 ;  /* 0x0000000111037824 */ /* 0x000fc800078e0203 */
[----:B------:R-:W-:Y:S01]  /*11d00*/  IMAD.IADD R18, R13, 0x1, R3 ;  /* 0x000000010d127824 */ /* 0x000fe200078e0203 */
[----:B------:R-:W0:Y:S02]  /*11d10*/  LDSM.16.MT88.4 R8, [R3+0x10000] ;  /* 0x010000000308783b */ /* 0x000e240000004200 */
[C-C-:B0-----:R-:W-:Y:S02]  /*11d20*/  PRMT R4, R8.reuse, 0x6420, R9.reuse ;  /* 0x0000642008047816 */ /* 0x141fe40000000009 */
[----:B------:R-:W-:Y:S02]  /*11d30*/  PRMT R5, R8, 0x7531, R9 ;  /* 0x0000753108057816 */ /* 0x000fe40000000009 */
[C-C-:B------:R-:W-:Y:S02]  /*11d40*/  PRMT R6, R10.reuse, 0x6420, R11.reuse ;  /* 0x000064200a067816 */ /* 0x140fe4000000000b */
[----:B------:R-:W-:Y:S02]  /*11d50*/  PRMT R7, R10, 0x7531, R11 ;  /* 0x000075310a077816 */ /* 0x000fe4000000000b */
[----:B------:R-:W0:Y:S04]  /*11d60*/  LDSM.16.MT88.4 R8, [R18+0x10000] ;  /* 0x010000001208783b */ /* 0x000e280000004200 */
[----:B------:R-:W-:Y:S01]  /*11d70*/  STSM.16.M88.4 [R2+0x8000], R4 ;  /* 0x0080000402007844 */ /* 0x000fe20000000200 */
[----:B0-----:R-:W-:-:S02]  /*11d80*/  PRMT R12, R8, 0x6420, R9 ;  /* 0x00006420080c7816 */ /* 0x001fc40000000009 */
        /* <DEDUP_REMOVED lines=10> */
[----:B------:R2:W-:Y:S02]  /*11e30*/  STSM.16.M88.4 [R2+0xa000], R4 ;  /* 0x00a0000402007844 */ /* 0x0005e40000000200 */
[----:B--2---:R-:W2:Y:S01]  /*11e40*/  S2R R7, SR_TID.X ;  /* 0x0000000000077919 */ /* 0x004ea20000002100 */
[C-C-:B0-----:R-:W-:Y:S02]  /*11e50*/  PRMT R12, R8.reuse, 0x6420, R9.reuse ;  /* 0x00006420080c7816 */ /* 0x141fe40000000009 */
[----:B------:R-:W-:-:S02]  /*11e60*/  PRMT R13, R8, 0x7531, R9 ;  /* 0x00007531080d7816 */ /* 0x000fc40000000009 */
[C-C-:B------:R-:W-:Y:S02]  /*11e70*/  PRMT R14, R10.reuse, 0x6420, R11.reuse ;  /* 0x000064200a0e7816 */ /* 0x140fe4000000000b */
[----:B------:R-:W-:-:S05]  /*11e80*/  PRMT R15, R10, 0x7531, R11 ;  /* 0x000075310a0f7816 */ /* 0x000fca000000000b */
[----:B------:R0:W-:Y:S01]  /*11e90*/  STSM.16.M88.4 [R2+0xb000], R12 ;  /* 0x00b0000c02007844 */ /* 0x0001e20000000200 */
[----:B--2---:R-:W-:-:S03]  /*11ea0*/  LOP3.LUT P1, RZ, R7, 0x4, RZ, 0xc0, !PT ;  /* 0x0000000407ff7812 */ /* 0x004fc6000782c0ff */
[----:B------:R-:W2:Y:S01]  /*11eb0*/  LDSM.16.MT88.4 R8, [R3+0x11000] ;  /* 0x011000000308783b */ /* 0x000ea20000004200 */
[----:B0-----:R-:W-:-:S05]  /*11ec0*/  IMAD.MOV.U32 R15, RZ, RZ, 0x20 ;  /* 0x00000020ff0f7424 */ /* 0x001fca00078e00ff */
[----:B------:R-:W-:-:S04]  /*11ed0*/  SEL R15, R15, 0xffffffe0, !P1 ;  /* 0xffffffe00f0f7807 */ /* 0x000fc80004800000 */
[----:B------:R-:W-:Y:S02]  /*11ee0*/  IADD3 R2, R15, 0x8000, R2 ;  /* 0x000080000f027810 */ /* 0x000fe40007ffe002 */
[C-C-:B--2---:R-:W-:Y:S02]  /*11ef0*/  PRMT R4, R8.reuse, 0x6420, R9.reuse ;  /* 0x0000642008047816 */ /* 0x144fe40000000009 */
[----:B------:R-:W-:Y:S02]  /*11f00*/  PRMT R5, R8, 0x7531, R9 ;  /* 0x0000753108057816 */ /* 0x000fe40000000009 */
[C-C-:B------:R-:W-:Y:S02]  /*11f10*/  PRMT R6, R10.reuse, 0x6420, R11.reuse ;  /* 0x000064200a067816 */ /* 0x140fe4000000000b */
[----:B------:R-:W-:Y:S02]  /*11f20*/  PRMT R7, R10, 0x7531, R11 ;  /* 0x000075310a077816 */ /* 0x000fe4000000000b */
[----:B------:R-:W0:Y:S04]  /*11f30*/  LDSM.16.MT88.4 R8, [R18+0x11000] ;  /* 0x011000001208783b */ /* 0x000e280000004200 */
[----:B------:R-:W-:Y:S01]  /*11f40*/  STSM.16.M88.4 [R2], R4 ;  /* 0x0000000402007844 */ /* 0x000fe20000000200 */
        /* <DEDUP_REMOVED lines=12> */
[C-C-:B0-----:R-:W-:Y:S02]  /*12010*/  PRMT R4, R8.reuse, 0x6420, R9.reuse ;  /* 0x0000642008047816 */ /* 0x141fe40000000009 */
[----:B------:R-:W-:-:S02]  /*12020*/  PRMT R5, R8, 0x7531, R9 ;  /* 0x0000753108057816 */ /* 0x000fc40000000009 */
[C-C-:B------:R-:W-:Y:S02]  /*12030*/  PRMT R6, R10.reuse, 0x6420, R11.reuse ;  /* 0x000064200a067816 */ /* 0x140fe4000000000b */
        /* <DEDUP_REMOVED lines=10> */
.L_x_1005:
[----:B0-----:R3:W5:Y:S01]  /*120e0*/  LDL R6, [R1] ;  /* 0x0000000001067983 */ /* 0x0017620000100800 */
[----:B--2---:R0:W-:Y:S03]  /*120f0*/  SYNCS.ARRIVE.TRANS64.A1T0 RZ, [R19+URZ+0x28450], RZ ;  /* 0x028450ff13ff79a7 */ /* 0x0041e6000810003f */
[----:B------:R3:W5:Y:S01]  /*12100*/  LDL R7, [R1+0x4] ;  /* 0x0000040001077983 */ /* 0x0007620000100800 */
[----:B------:R-:W2:Y:S02]  /*12110*/  S2R R2, SR_TID.X ;  /* 0x0000000000027919 */ /* 0x000ea40000002100 */
[----:B--2---:R-:W-:Y:S01]  /*12120*/  LOP3.LUT R2, R2, 0x7f, RZ, 0xc0, !PT ;  /* 0x0000007f02027812 */ /* 0x004fe200078ec0ff */
[----:B------:R-:W-:Y:S03]  /*12130*/  BAR.SYNC.DEFER_BLOCKING 0x2, 0x80 ;  /* 0x0082000000007b1d */ /* 0x000fe60000010000 */
[----:B------:R-:W-:-:S13]  /*12140*/  ISETP.NE.AND P0, PT, R2, RZ, PT ;  /* 0x000000ff0200720c */ /* 0x000fda0003f05270 */
[----:B0-----:R-:W-:-:S05]  /*12150*/  @!P0 VIADD R19, R19, 0x28480 ;  /* 0x0002848013138836 */ /* 0x001fca0000000000 */
[----:B------:R-:W-:-:S04]  /*12160*/  @!P0 PRMT R19, RZ, 0x654, R19 ;  /* 0x00000654ff138816 */ /* 0x000fc80000000013 */
[----:B------:R3:W-:Y:S01]  /*12170*/  @!P0 SYNCS.ARRIVE.TRANS64.RED.A1T0 RZ, [R19+URZ], RZ ;  /* 0x000000ff13ff89a7 */ /* 0x0007e2000810043f */
[C---:B------:R-:W-:Y:S01]  /*12180*/  ISETP.GT.AND P0, PT, R0.reuse, UR40, PT ;  /* 0x0000002800007c0c */ /* 0x040fe2000bf04270 */
[----:B------:R-:W-:-:S12]  /*12190*/  VIADD R0, R0, 0xffffffff ;  /* 0xffffffff00007836 */ /* 0x000fd80000000000 */
[----:B---3--:R-:W-:Y:S05]  /*121a0*/  @P0 BRA `(.L_x_1006) ;  /* 0xfffffff000280947 */ /* 0x008fea000383ffff */
.L_x_984:
[----:B------:R-:W3:Y:S01]  /*121b0*/  S2R R2, SR_TID.X ;  /* 0x0000000000027919 */ /* 0x000ee20000002100 */
[----:B------:R-:W-:Y:S01]  /*121c0*/  BSSY B0, `(.L_x_1007) ;  /* 0x0000011000007945 */ /* 0x000fe20003800000 */
[----:B---3--:R-:W-:-:S04]  /*121d0*/  LOP3.LUT R2, R2, 0x7f, RZ, 0xc0, !PT ;  /* 0x0000007f02027812 */ /* 0x008fc800078ec0ff */
[----:B------:R-:W-:-:S13]  /*121e0*/  ISETP.NE.AND P0, PT, R2, RZ, PT ;  /* 0x000000ff0200720c */ /* 0x000fda0003f05270 */
[----:B------:R-:W-:Y:S05]  /*121f0*/  @P0 BRA `(.L_x_1008) ;  /* 0x0000000000340947 */ /* 0x000fea0003800000 */
[----:B------:R-:W3:Y:S01]  /*12200*/  S2R R3, SR_LANEID ;  /* 0x0000000000037919 */ /* 0x000ee20000000000 */
[----:B------:R-:W-:Y:S02]  /*12210*/  VOTEU.ANY UR4, UPT, PT ;  /* 0x0000000000047886 */ /* 0x000fe400038e0100 */
[----:B0-----:R-:W3:Y:S08]  /*12220*/  FLO.U32 R0, UR4 ;  /* 0x0000000400007d00 */ /* 0x001ef000080e0000 */
[----:B--2---:R-:W0:Y:S01]  /*12230*/  POPC R5, UR4 ;  /* 0x0000000400057d09 */ /* 0x004e220008000000 */
[----:B---3--:R-:W-:-:S02]  /*12240*/  ISETP.EQ.U32.AND P1, PT, R0, R3, PT ;  /* 0x000000030000720c */ /* 0x008fc40003f22070 */
[----:B------:R-:W0:Y:S11]  /*12250*/  LDC.64 R2, c[0x0][0xc80] ;  /* 0x00032000ff027b82 */ /* 0x000e360000000a00 */
[----:B0-----:R-:W2:Y:S01]  /*12260*/  @P1 ATOMG.E.ADD.STRONG.GPU PT, R3, desc[UR50][R2.64], R5 ;  /* 0x00000005020319a8 */ /* 0x001ea200081ee1f2 */
[----:B------:R-:W0:Y:S02]  /*12270*/  S2R R4, SR_LTMASK ;  /* 0x0000000000047919 */ /* 0x000e240000003900 */
[----:B0-----:R-:W-:-:S04]  /*12280*/  LOP3.LUT R4, R4, UR4, RZ, 0xc0, !PT ;  /* 0x0000000404047c12 */ /* 0x001fc8000f8ec0ff */
[----:B-----5:R-:W0:Y:S01]  /*12290*/  POPC R7, R4 ;  /* 0x0000000400077309 */ /* 0x020e220000000000 */
[----:B--2---:R-:W0:Y:S02]  /*122a0*/  SHFL.IDX PT, R0, R3, R0, 0x1f ;  /* 0x00001f0003007589 */ /* 0x004e2400000e0000 */
[----:B0-----:R-:W-:-:S05]  /*122b0*/  IADD3 R0, R0, UR43, R7 ;  /* 0x0000002b00007c10 */ /* 0x001fca000fffe007 */
[----:B------:R3:W-:Y:S02]  /*122c0*/  STL [R1+0x20], R0 ;  /* 0x0000200001007387 */ /* 0x0007e40000100800 */
.L_x_1008:
[----:B------:R-:W-:Y:S05]  /*122d0*/  BSYNC B0 ;  /* 0x0000000000007941 */ /* 0x000fea0003800000 */
.L_x_1007:
[----:B------:R-:W-:-:S06]  /*122e0*/  UISETP.NE.AND UP0, UPT, UR39, 0x3, UPT ;  /* 0x000000032700788c */ /* 0x000fcc000bf05270 */
[----:B------:R-:W-:-:S13]  /*122f0*/  PLOP3.LUT P1, PT, PT, PT, UP0, 0x80, 0x0 ;  /* 0x000000000000781c */ /* 0x000fda0003f2f008 */
[----:B------:R-:W-:Y:S05]  /*12300*/  @!P1 BRA `(.L_x_1009) ;  /* 0x0000000000049947 */ /* 0x000fea0003800000 */
[----:B------:R-:W-:Y:S01]  /*12310*/  BPT.TRAP 0x1 ;  /* 0x000000040000795c */ /* 0x000fe20000300000 */
.L_x_1009:
[----:B------:R-:W4:Y:S04]  /*12320*/  LDL R3, [R1+0x4] ;  /* 0x0000040001037983 */ /* 0x000f280000100800 */
[----:B------:R-:W2:Y:S01]  /*12330*/  LDL R2, [R1] ;  /* 0x0000000001027983 */ /* 0x000ea20000100800 */
[----:B0--3--:R-:W-:Y:S01]  /*12340*/  IMAD.U32 R0, RZ, RZ, UR45 ;  /* 0x0000002dff007e24 */ /* 0x009fe2000f8e00ff */
[----:B------:R-:W-:Y:S04]  /*12350*/  BSSY B0, `(.L_x_1010) ;  /* 0x0000007000007945 */ /* 0x000fe80003800000 */
[----:B------:R-:W-:-:S02]  /*12360*/  ISETP.NE.AND P2, PT, R0, 0x3, PT ;  /* 0x000000030000780c */ /* 0x000fc40003f45270 */
[----:B----4-:R-:W-:-:S04]  /*12370*/  LOP3.LUT R3, R3, 0x1, RZ, 0x3c, !PT ;  /* 0x0000000103037812 */ /* 0x010fc800078e3cff */
[----:B------:R-:W-:Y:S01]  /*12380*/  SHF.L.U32 R3, R3, 0x1f, RZ ;  /* 0x0000001f03037819 */ /* 0x000fe200000006ff */
[----:B--2---:R-:W-:-:S04]  /*12390*/  IMAD R16, R2, 0x8, R17 ;  /* 0x0000000802107824 */ /* 0x004fc800078e0211 */
[----:B------:R-:W0:Y:S02]  /*123a0*/  SYNCS.PHASECHK.TRANS64.TRYWAIT P1, [R16+URZ+0x28470], R3 ;  /* 0x02847003100075a7 */ /* 0x000e24000802017f */
[----:B0-----:R-:W-:Y:S05]  /*123b0*/  @!P1 BRA `(.L_x_1011) ;  /* 0x0000001c00289947 */ /* 0x001fea0003800000 */
.L_x_1064:
[----:B------:R-:W-:Y:S05]  /*123c0*/  BSYNC B0 ;  /* 0x0000000000007941 */ /* 0x000fea0003800000 */
.L_x_1010:
[----:B------:R-:W-:Y:S05]  /*123d0*/  @!P2 BRA `(.L_x_1012) ;  /* 0x000000000004a947 */ /* 0x000fea0003800000 */
[----:B------:R-:W-:Y:S01]  /*123e0*/  BPT.TRAP 0x1 ;  /* 0x000000040000795c */ /* 0x000fe20000300000 */
.L_x_1012:
[----:B------:R-:W0:Y:S02]  /*123f0*/  LDL R0, [R1+0x4] ;  /* 0x0000040001007983 */ /* 0x000e240000100800 */
[----:B0-----:R-:W-:-:S04]  /*12400*/  SHF.L.U32 R3, R0, 0x1f, RZ ;  /* 0x0000001f00037819 */ /* 0x001fc800000006ff */
[----:B------:R-:W0:Y:S02]  /*12410*/  SYNCS.PHASECHK.TRANS64.TRYWAIT P1, [R16+URZ+0x28460], R3 ;  /* 0x02846003100075a7 */ /* 0x000e24000802017f */
[----:B0-----:R-:W-:Y:S05]  /*12420*/  @!P1 BRA `(.L_x_1013) ;  /* 0x0000001c00209947 */ /* 0x001fea0003800000 */
.L_x_1065:
[----:B------:R-:W2:Y:S04]  /*12430*/  LDL R18, [R1] ;  /* 0x0000000001127983 */ /* 0x000ea80000100800 */
[----:B------:R-:W3:Y:S04]  /*12440*/  LDL R2, [R1+0x18] ;  /* 0x0000180001027983 */ /* 0x000ee80000100800 */
[----:B------:R-:W4:Y:S01]  /*12450*/  LDL R12, [R1+0x14] ;  /* 0x00001400010c7983 */ /* 0x000f220000100800 */
[----:B------:R-:W0:Y:S01]  /*12460*/  S2R R9, SR_TID.X ;  /* 0x0000000000097919 */ /* 0x000e220000002100 */
[----:B------:R-:W-:Y:S05]  /*12470*/  WARPSYNC.ALL ;  /* 0x0000000000007948 */ /* 0x000fea0003800000 */
[----:B------:R-:W-:Y:S01]  /*12480*/  IMAD.MOV.U32 R13, RZ, RZ, 0x40 ;  /* 0x00000040ff0d7424 */ /* 0x000fe200078e00ff */
[----:B0-----:R-:W-:-:S04]  /*12490*/  LOP3.LUT P1, RZ, R9, 0x4, RZ, 0xc0, !PT ;  /* 0x0000000409ff7812 */ /* 0x001fc8000782c0ff */
[----:B------:R-:W-:Y:S01]  /*124a0*/  SEL R13, R13, 0xffffffc0, !P1 ;  /* 0xffffffc00d0d7807 */ /* 0x000fe20004800000 */
[----:B------:R-:W0:Y:S01]  /*124b0*/  S2R R19, SR_TID.X ;  /* 0x0000000000137919 */ /* 0x000e220000002100 */
[----:B--2---:R-:W-:-:S05]  /*124c0*/  IMAD.SHL.U32 R0, R18, 0x4000, RZ ;  /* 0x0000400012007824 */ /* 0x004fca00078e00ff */
[----:B---3--:R-:W-:-:S05]  /*124d0*/  LOP3.LUT R2, R0, R2, RZ, 0xfc, !PT ;  /* 0x0000000200027212 */ /* 0x008fca00078efcff */
[----:B------:R-:W-:-:S05]  /*124e0*/  IMAD.IADD R2, R17, 0x1, R2 ;  /* 0x0000000111027824 */ /* 0x000fca00078e0202 */
[----:B-----5:R-:W2:Y:S01]  /*124f0*/  LDSM.16.MT88.4 R4, [R2+0x10000] ;  /* 0x010000000204783b */ /* 0x020ea20000004200 */
[----:B------:R-:W-:Y:S01]  /*12500*/  IMAD.IADD R3, R13, 0x1, R2 ;  /* 0x000000010d037824 */ /* 0x000fe200078e0202 */
[----:B----4-:R-:W-:Y:S02]  /*12510*/  IADD3 R0, R17, R0, R12 ;  /* 0x0000000011007210 */ /* 0x010fe40007ffe00c */
[C-C-:B--2---:R-:W-:Y:S02]  /*12520*/  PRMT R8, R4.reuse, 0x6420, R5.reuse ;  /* 0x0000642004087816 */ /* 0x144fe40000000005 */
[----:B------:R-:W-:Y:S02]  /*12530*/  PRMT R9, R4, 0x7531, R5 ;  /* 0x0000753104097816 */ /* 0x000fe40000000005 */
[C-C-:B------:R-:W-:Y:S02]  /*12540*/  PRMT R10, R6.reuse, 0x6420, R7.reuse ;  /* 0x00006420060a7816 */ /* 0x140fe40000000007 */
[----:B------:R-:W-:-:S02]  /*12550*/  PRMT R11, R6, 0x7531, R7 ;  /* 0x00007531060b7816 */ /* 0x000fc40000000007 */
[----:B------:R-:W2:Y:S04]  /*12560*/  LDSM.16.MT88.4 R4, [R3+0x10000] ;  /* 0x010000000304783b */ /* 0x000ea80000004200 */
[----:B------:R2:W-:Y:S02]  /*12570*/  STSM.16.M88.4 [R0+0x8000], R8 ;  /* 0x0080000800007844 */ /* 0x0005e40000000200 */
        /* <DEDUP_REMOVED lines=17> */
[----:B------:R-:W2:Y:S01]  /*12690*/  LDSM.16.MT88.4 R4, [R2+0x11000] ;  /* 0x011000000204783b */ /* 0x000ea20000004200 */
[----:B0-----:R-:W-:Y:S01]  /*126a0*/  LOP3.LUT P1, RZ, R19, 0x4, RZ, 0xc0, !PT ;  /* 0x0000000413ff7812 */ /* 0x001fe2000782c0ff */
[----:B------:R-:W-:Y:S01]  /*126b0*/  IMAD.MOV.U32 R19, RZ, RZ, 0x20 ;  /* 0x00000020ff137424 */ /* 0x000fe200078e00ff */
[C-C-:B--2---:R-:W-:Y:S02]  /*126c0*/  PRMT R12, R4.reuse, 0x6420, R5.reuse ;  /* 0x00006420040c7816 */ /* 0x144fe40000000005 */
[----:B------:R-:W-:Y:S02]  /*126d0*/  PRMT R13, R4, 0x7531, R5 ;  /* 0x00007531040d7816 */ /* 0x000fe40000000005 */
[----:B------:R-:W-:-:S02]  /*126e0*/  PRMT R14, R6, 0x6420, R7 ;  /* 0x00006420060e7816 */ /* 0x000fc40000000007 */
[----:B------:R-:W-:Y:S02]  /*126f0*/  PRMT R15, R6, 0x7531, R7 ;  /* 0x00007531060f7816 */ /* 0x000fe40000000007 */
[----:B------:R-:W0:Y:S01]  /*12700*/  LDSM.16.MT88.4 R4, [R3+0x11000] ;  /* 0x011000000304783b */ /* 0x000e220000004200 */
[----:B------:R-:W-:-:S04]  /*12710*/  SEL R19, R19, 0xffffffe0, !P1 ;  /* 0xffffffe013137807 */ /* 0x000fc80004800000 */
        /* <DEDUP_REMOVED lines=27> */
.L_x_1014:
[----:B------:R-:W3:Y:S01]  /*128d0*/  LDL.LU R3, [R1+0x4] ;  /* 0x0000040001037983 */ /* 0x000ee20000300800 */
[----:B0-----:R0:W-:Y:S01]  /*128e0*/  SYNCS.ARRIVE.TRANS64.A1T0 RZ, [R16+URZ+0x28450], RZ ;  /* 0x028450ff10ff79a7 */ /* 0x0011e2000810003f */
[----:B--2---:R-:W-:Y:S01]  /*128f0*/  VIADD R0, R18, 0x1 ;  /* 0x0000000112007836 */ /* 0x004fe20000000000 */
[----:B------:R-:W-:Y:S04]  /*12900*/  BAR.SYNC.DEFER_BLOCKING 0x2, 0x80 ;  /* 0x0082000000007b1d */ /* 0x000fe80000010000 */
[----:B------:R-:W-:Y:S01]  /*12910*/  ISETP.NE.AND P1, PT, R0, 0x2, PT ;  /* 0x000000020000780c */ /* 0x000fe20003f25270 */
[----:B0-----:R-:W-:-:S03]  /*12920*/  @!P0 VIADD R16, R16, 0x28480 ;  /* 0x0002848010108836 */ /* 0x001fc60000000000 */
[----:B------:R-:W-:Y:S02]  /*12930*/  SEL R2, RZ, 0x1, P1 ;  /* 0x00000001ff027807 */ /* 0x000fe40000800000 */
[----:B------:R-:W-:Y:S02]  /*12940*/  SEL R0, R0, RZ, P1 ;  /* 0x000000ff00007207 */ /* 0x000fe40000800000 */
[----:B------:R-:W-:-:S03]  /*12950*/  @!P0 PRMT R16, RZ, 0x654, R16 ;  /* 0x00000654ff108816 */ /* 0x000fc60000000010 */
[----:B------:R2:W-:Y:S01]  /*12960*/  STL [R1], R0 ;  /* 0x0000000001007387 */ /* 0x0005e20000100800 */
[----:B------:R2:W-:Y:S01]  /*12970*/  @!P0 SYNCS.ARRIVE.TRANS64.RED.A1T0 RZ, [R16+URZ], RZ ;  /* 0x000000ff10ff89a7 */ /* 0x0005e2000810043f */
[----:B---3--:R-:W-:-:S05]  /*12980*/  LOP3.LUT R3, R3, R2, RZ, 0x3c, !PT ;  /* 0x0000000203037212 */ /* 0x008fca00078e3cff */
[----:B------:R2:W-:Y:S02]  /*12990*/  STL [R1+0x4], R3 ;  /* 0x0000040301007387 */ /* 0x0005e40000100800 */
.L_x_959:
[----:B------:R-:W-:Y:S05]  /*129a0*/  BSYNC B7 ;  /* 0x0000000000077941 */ /* 0x000fea0003800000 */
.L_x_957:
[----:B0-2---:R-:W2:Y:S04]  /*129b0*/  LDL R0, [R1+0x8] ;  /* 0x0000080001007983 */ /* 0x005ea80000100800 */
[----:B------:R0:W5:Y:S01]  /*129c0*/  LDL R2, [R1+0x20] ;  /* 0x0000200001027983 */ /* 0x0001620000100800 */
[----:B--2---:R-:W-:-:S13]  /*129d0*/  LOP3.LUT P1, RZ, R0, 0x4, RZ, 0xc0, !PT ;  /* 0x0000000400ff7812 */ /* 0x004fda000782c0ff */
[----:B0-----:R-:W-:Y:S05]  /*129e0*/  @!P1 BRA `(.L_x_1015) ;  /* 0x0000000000249947 */ /* 0x001fea0003800000 */
[----:B------:R-:W0:Y:S08]  /*129f0*/  S2UR UR5, SR_CgaCtaId ;  /* 0x00000000000579c3 */ /* 0x000e300000008800 */
[----:B------:R-:W-:Y:S06]  /*12a00*/  BAR.SYNC.DEFER_BLOCKING 0x5, 0x180 ;  /* 0x0146000000007b1d */ /* 0x000fec0000010000 */
[----:B------:R-:W-:-:S02]  /*12a10*/  UMOV UR4, 0x400 ;  /* 0x0000040000047882 */ /* 0x000fc40000000000 */
[----:B0-----:R-:W-:-:S06]  /*12a20*/  ULEA UR4, UR5, UR4, 0x18 ;  /* 0x0000000405047291 */ /* 0x001fcc000f8ec03f */
[----:B------:R-:W-:-:S05]  /*12a30*/  IMAD.U32 R17, RZ, RZ, UR4 ;  /* 0x00000004ff117e24 */ /* 0x000fca000f8e00ff */
[----:B-----5:R-:W0:Y:S04]  /*12a40*/  LDS R2, [R17+0x284d0] ;  /* 0x0284d00011027984 */ /* 0x020e280000000800 */
[----:B0-----:R0:W-:Y:S01]  /*12a50*/  STL [R1+0x20], R2 ;  /* 0x0000200201007387 */ /* 0x0011e20000100800 */
[----:B------:R-:W-:Y:S06]  /*12a60*/  BAR.ARV 0x4, 0x180 ;  /* 0x0106000000007b1d */ /* 0x000fec0000002000 */
[----:B------:R-:W-:Y:S05]  /*12a70*/  BRA `(.L_x_1016) ;  /* 0x0000000000207947 */ /* 0x000fea0003800000 */
.L_x_1015:
[----:B------:R-:W0:Y:S01]  /*12a80*/  @!P0 S2R R3, SR_CgaCtaId ;  /* 0x0000000000038919 */ /* 0x000e220000008800 */
[----:B------:R-:W-:Y:S01]  /*12a90*/  @!P0 MOV R0, 0x400 ;  /* 0x0000040000008802 */ /* 0x000fe20000000f00 */
[----:B------:R-:W-:Y:S03]  /*12aa0*/  BAR.SYNC.DEFER_BLOCKING 0x4, 0x180 ;  /* 0x0106000000007b1d */ /* 0x000fe60000010000 */
[----:B0-----:R-:W-:-:S03]  /*12ab0*/  @!P0 LEA R17, R3, R0, 0x18 ;  /* 0x0000000003118211 */ /* 0x001fc600078ec0ff */
[----:B-----5:R-:W0:Y:S04]  /*12ac0*/  SHFL.IDX PT, R0, R2, RZ, 0x1f ;  /* 0x00001fff02007589 */ /* 0x020e2800000e0000 */
[----:B------:R2:W-:Y:S04]  /*12ad0*/  @!P0 STS [R17+0x284d0], R2 ;  /* 0x0284d00211008388 */ /* 0x0005e80000000800 */
[----:B0-----:R2:W-:Y:S01]  /*12ae0*/  STL [R1+0x20], R0 ;  /* 0x0000200001007387 */ /* 0x0015e20000100800 */
[----:B------:R-:W-:Y:S06]  /*12af0*/  BAR.ARV 0x5, 0x180 ;  /* 0x0146000000007b1d */ /* 0x000fec0000002000 */
.L_x_1016:
[----:B--2---:R-:W2:Y:S01]  /*12b00*/  LDL R0, [R1+0x20] ;  /* 0x0000200001007983 */ /* 0x004ea20000100800 */
[----:B------:R-:W-:Y:S02]  /*12b10*/  ULDC UR4, c[0x0][0xc38] ;  /* 0x00030e0000047ab9 */ /* 0x000fe40000000800 */
[----:B--2---:R-:W-:-:S13]  /*12b20*/  ISETP.GE.AND P0, PT, R0, UR4, PT ;  /* 0x0000000400007c0c */ /* 0x004fda000bf06270 */
[----:B------:R-:W-:Y:S05]  /*12b30*/  @!P0 BRA `(.L_x_1017) ;  /* 0xffffffc000f88947 */ /* 0x000fea000383ffff */
.L_x_948:
[----:B0-----:R-:W2:Y:S01]  /*12b40*/  LDL.LU R0, [R1+0x24] ;  /* 0x0000240001007983 */ /* 0x001ea20000300800 */
[----:B------:R-:W-:Y:S01]  /*12b50*/  BSSY B0, `(.L_x_1018) ;  /* 0x000000b000007945 */ /* 0x000fe20003800000 */
[----:B------:R-:W0:Y:S01]  /*12b60*/  S2R R5, SR_CgaCtaId ;  /* 0x0000000000057919 */ /* 0x000e220000008800 */
[----:B--2---:R-:W-:-:S05]  /*12b70*/  VIADD R0, R0, 0x1 ;  /* 0x0000000100007836 */ /* 0x004fca0000000000 */
        /* <DEDUP_REMOVED lines=8> */
.L_x_1066:
[----:B------:R-:W-:Y:S05]  /*12c00*/  BSYNC B0 ;  /* 0x0000000000007941 */ /* 0x000fea0003800000 */
.L_x_1018:
[----:B------:R-:W-:-:S03]  /*12c10*/  UMOV UR4, 0xffffffff ;  /* 0xffffffff00047882 */ /* 0x000fc60000000000 */
[----:B------:R-:W-:Y:S05]  /*12c20*/  BRA.DIV UR4, `(.L_x_1020) ;  /* 0x0000001604487947 */ /* 0x000fea000b800000 */
[----:B------:R-:W2:Y:S02]  /*12c30*/  S2R R2, SR_TID.X ;  /* 0x0000000000027919 */ /* 0x000ea40000002100 */
[----:B--2---:R-:W-:-:S04]  /*12c40*/  SHF.R.U32.HI R2, RZ, 0x5, R2 ;  /* 0x00000005ff027819 */ /* 0x004fc80000011602 */
[----:B------:R-:W-:-:S05]  /*12c50*/  LOP3.LUT R2, R2, 0x3, RZ, 0xc0, !PT ;  /* 0x0000000302027812 */ /* 0x000fca00078ec0ff */
[----:B------:R2:W3:Y:S02]  /*12c60*/  SHFL.IDX PT, R14, R2, RZ, 0x1f ;  /* 0x00001fff020e7589 */ /* 0x0004e400000e0000 */
.L_x_1069:
[----:B---3--:R-:W-:Y:S01]  /*12c70*/  ISETP.NE.AND P0, PT, R14, RZ, PT ;  /* 0x000000ff0e00720c */ /* 0x008fe20003f05270 */
[----:B------:R-:W-:-:S12]  /*12c80*/  BSSY B0, `(.L_x_1021) ;  /* 0x000002e000007945 */ /* 0x000fd80003800000 */
[----:B------:R-:W-:Y:S05]  /*12c90*/  @P0 BRA `(.L_x_1022) ;  /* 0x0000000000b00947 */ /* 0x000fea0003800000 */
[----:B------:R-:W-:-:S03]  /*12ca0*/  UMOV UR4, 0xffffffff ;  /* 0xffffffff00047882 */ /* 0x000fc60000000000 */
[----:B------:R-:W-:Y:S05]  /*12cb0*/  BRA.DIV UR4, `(.L_x_1023) ;  /* 0x0000001604587947 */ /* 0x000fea000b800000 */
[----:B------:R-:W-:-:S13]  /*12cc0*/  ELECT P6, URZ, PT ;  /* 0x00000000003f782f */ /* 0x000fda00038c0000 */
.L_x_1072:
[----:B------:R-:W-:Y:S05]  /*12cd0*/  @!P6 BRA `(.L_x_1022) ;  /* 0x0000000000a0e947 */ /* 0x000fea0003800000 */
[----:B------:R-:W-:-:S06]  /*12ce0*/  ULOP3.LUT UR4, UR38, 0x2, URZ, 0xfc, !UPT ;  /* 0x0000000226047892 */ /* 0x000fcc000f8efc3f */
[----:B--2---:R-:W-:-:S05]  /*12cf0*/  IMAD.U32 R2, RZ, RZ, UR4 ;  /* 0x00000004ff027e24 */ /* 0x004fca000f8e00ff */
[----:B------:R-:W-:-:S13]  /*12d00*/  ISETP.NE.AND P0, PT, R2, 0x3, PT ;  /* 0x000000030200780c */ /* 0x000fda0003f05270 */
[----:B------:R-:W-:Y:S05]  /*12d10*/  @!P0 BRA `(.L_x_1024) ;  /* 0x0000000000048947 */ /* 0x000fea0003800000 */
[----:B------:R-:W-:Y:S01]  /*12d20*/  BPT.TRAP 0x1 ;  /* 0x000000040000795c */ /* 0x000fe20000300000 */
.L_x_1024:
        /* <DEDUP_REMOVED lines=14> */
.L_x_1073:
[----:B------:R-:W2:Y:S02]  /*12e10*/  SYNCS.PHASECHK.TRANS64.TRYWAIT P1, [R7+URZ], R2 ;  /* 0x00000002070075a7 */ /* 0x000ea4000802017f */
[----:B--2---:R-:W-:Y:S05]  /*12e20*/  @!P1 BRA `(.L_x_1026) ;  /* 0x0000001400309947 */ /* 0x004fea0003800000 */
.L_x_1074:
[----:B------:R-:W-:Y:S05]  /*12e30*/  @!P0 BRA `(.L_x_1027) ;  /* 0x0000000000048947 */ /* 0x000fea0003800000 */
[----:B------:R-:W-:Y:S01]  /*12e40*/  BPT.TRAP 0x1 ;  /* 0x000000040000795c */ /* 0x000fe20000300000 */
.L_x_1027:
[----:B------:R-:W3:Y:S02]  /*12e50*/  LDL.LU R4, [R1] ;  /* 0x0000000001047983 */ /* 0x000ee40000300800 */
[----:B---3--:R-:W-:-:S04]  /*12e60*/  IMAD R4, R4, 0x8, R0 ;  /* 0x0000000804047824 */ /* 0x008fc800078e0200 */
[----:B------:R-:W3:Y:S02]  /*12e70*/  SYNCS.PHASECHK.TRANS64.TRYWAIT P1, [R4+URZ+0x28460], R5 ;  /* 0x02846005040075a7 */ /* 0x000ee4000802017f */
[----:B---3--:R-:W-:Y:S05]  /*12e80*/  @!P1 BRA `(.L_x_1028) ;  /* 0x00000014002c9947 */ /* 0x008fea0003800000 */
.L_x_1075:
[----:B------:R-:W-:Y:S05]  /*12e90*/  @!P0 BRA `(.L_x_1029) ;  /* 0x0000000000048947 */ /* 0x000fea0003800000 */
[----:B------:R-:W-:Y:S01]  /*12ea0*/  BPT.TRAP 0x1 ;  /* 0x000000040000795c */ /* 0x000fe20000300000 */
.L_x_1029:
[----:B------:R-:W-:-:S04]  /*12eb0*/  IMAD R3, R3, 0x8, R0 ;  /* 0x0000000803037824 */ /* 0x000fc800078e0200 */
[----:B------:R-:W4:Y:S02]  /*12ec0*/  SYNCS.PHASECHK.TRANS64.TRYWAIT P1, [R3+URZ+0x28460], R2 ;  /* 0x02846002030075a7 */ /* 0x000f24000802017f */
[----:B----4-:R-:W-:Y:S05]  /*12ed0*/  @!P1 BRA `(.L_x_1030) ;  /* 0x00000014002c9947 */ /* 0x010fea0003800000 */
.L_x_1076:
[----:B------:R-:W-:Y:S05]  /*12ee0*/  @!P0 BRA `(.L_x_1031) ;  /* 0x0000000000048947 */ /* 0x000fea0003800000 */
[----:B------:R-:W-:Y:S01]  /*12ef0*/  BPT.TRAP 0x1 ;  /* 0x000000040000795c */ /* 0x000fe20000300000 */
.L_x_1031:
[----:B------:R-:W5:Y:S02]  /*12f00*/  SYNCS.PHASECHK.TRANS64.TRYWAIT P0, [R4+URZ+0x28480], R5 ;  /* 0x02848005040075a7 */ /* 0x000f64000800017f */
[----:B-----5:R-:W-:Y:S05]  /*12f10*/  @!P0 BRA `(.L_x_1032) ;  /* 0x0000001400308947 */ /* 0x020fea0003800000 */
.L_x_1033:
[----:B------:R0:W0:Y:S02]  /*12f20*/  SYNCS.PHASECHK.TRANS64.TRYWAIT P0, [R3+URZ+0x28480], R2 ;  /* 0x02848002030075a7 */ /* 0x000024000800017f */
[----:B0-----:R-:W-:Y:S05]  /*12f30*/  @!P0 NANOSLEEP.SYNCS 0x989680 ;  /* 0x009896800000895d */ /* 0x001fea0003900000 */
[----:B------:R-:W0:Y:S02]  /*12f40*/  @!P0 SYNCS.PHASECHK.TRANS64 P0, [R3+URZ+0x28480], R2 ;  /* 0x02848002030085a7 */ /* 0x000e24000800007f */
[----:B0-----:R-:W-:Y:S05]  /*12f50*/  @!P0 BRA `(.L_x_1033) ;  /* 0xfffffffc00f08947 */ /* 0x001fea000383ffff */
.L_x_1022:
[----:B------:R-:W-:Y:S05]  /*12f60*/  BSYNC B0 ;  /* 0x0000000000007941 */ /* 0x000fea0003800000 */
.L_x_1021:
[----:B------:R-:W-:Y:S05]  /*12f70*/  EXIT ;  /* 0x000000000000794d */ /* 0x000fea0003800000 */
.L_x_857:
[----:B0-----:R-:W-:-:S04]  /*12f80*/  IMAD.U32 R3, RZ, RZ, UR41 ;  /* 0x00000029ff037e24 */ /* 0x001fc8000f8e00ff */
[----:B------:R0:W1:Y:S03]  /*12f90*/  SYNCS.PHASECHK.TRANS64.TRYWAIT P1, [R3+URZ+0x28400], R0 ;  /* 0x02840000030075a7 */ /* 0x000066000802017f */
[----:B-1----:R-:W-:Y:S05]  /*12fa0*/  @!P1 NANOSLEEP.SYNCS 0x989680 ;  /* 0x009896800000995d */ /* 0x002fea0003900000 */
[----:B------:R-:W1:Y:S02]  /*12fb0*/  @!P1 SYNCS.PHASECHK.TRANS64 P1, [R3+URZ+0x28400], R0 ;  /* 0x02840000030095a7 */ /* 0x000e64000802007f */
[----:B-1----:R-:W-:Y:S05]  /*12fc0*/  @!P1 BRA `(.L_x_857) ;  /* 0xfffffffc00ec9947 */ /* 0x002fea000383ffff */
[----:B------:R-:W-:Y:S05]  /*12fd0*/  BRA `(.L_x_1034) ;  /* 0xfffffeec00f07947 */ /* 0x000fea000383ffff */
.L_x_861:
[----:B-1----:R1:W2:Y:S02]  /*12fe0*/  SYNCS.PHASECHK.TRANS64.TRYWAIT P2, [R5+URZ+0x28430], R0 ;  /* 0x02843000050075a7 */ /* 0x0022a4000804017f */
[----:B--2---:R-:W-:Y:S05]  /*12ff0*/  @!P2 NANOSLEEP.SYNCS 0x989680 ;  /* 0x009896800000a95d */ /* 0x004fea0003900000 */
[----:B------:R-:W2:Y:S02]  /*13000*/  @!P2 SYNCS.PHASECHK.TRANS64 P2, [R5+URZ+0x28430], R0 ;  /* 0x028430000500a5a7 */ /* 0x000ea4000804007f */
[----:B--2---:R-:W-:Y:S05]  /*13010*/  @!P2 BRA `(.L_x_861) ;  /* 0xfffffffc00f0a947 */ /* 0x004fea000383ffff */
[----:B------:R-:W-:Y:S05]  /*13020*/  BRA `(.L_x_860) ;  /* 0xfffffef000147947 */ /* 0x000fea000383ffff */
.L_x_877:
[----:B-1----:R-:W-:-:S04]  /*13030*/  IMAD.U32 R8, RZ, RZ, UR6 ;  /* 0x00000006ff087e24 */ /* 0x002fc8000f8e00ff */
[----:B------:R1:W2:Y:S03]  /*13040*/  SYNCS.PHASECHK.TRANS64.TRYWAIT P2, [R8+URZ+0x28430], R7 ;  /* 0x02843007080075a7 */ /* 0x0002a6000804017f */
[----:B--2---:R-:W-:Y:S05]  /*13050*/  @!P2 NANOSLEEP.SYNCS 0x989680 ;  /* 0x009896800000a95d */ /* 0x004fea0003900000 */
[----:B------:R-:W2:Y:S02]  /*13060*/  @!P2 SYNCS.PHASECHK.TRANS64 P2, [R8+URZ+0x28430], R7 ;  /* 0x028430070800a5a7 */ /* 0x000ea4000804007f */
[----:B--2---:R-:W-:Y:S05]  /*13070*/  @!P2 BRA `(.L_x_877) ;  /* 0xfffffffc00eca947 */ /* 0x004fea000383ffff */
[----:B------:R-:W-:Y:S05]  /*13080*/  BRA `(.L_x_874) ;  /* 0xffffff1000c07947 */ /* 0x000fea000383ffff */
.L_x_881:
[----:B-1----:R-:W-:-:S04]  /*13090*/  IMAD.U32 R8, RZ, RZ, UR6 ;  /* 0x00000006ff087e24 */ /* 0x002fc8000f8e00ff */
[----:B------:R1:W2:Y:S03]  /*130a0*/  SYNCS.PHASECHK.TRANS64.TRYWAIT P2, [R8+URZ+0x28450], R7 ;  /* 0x02845007080075a7 */ /* 0x0002a6000804017f */
[----:B--2---:R-:W-:Y:S05]  /*130b0*/  @!P2 NANOSLEEP.SYNCS 0x989680 ;  /* 0x009896800000a95d */ /* 0x004fea0003900000 */
[----:B------:R-:W2:Y:S02]  /*130c0*/  @!P2 SYNCS.PHASECHK.TRANS64 P2, [R8+URZ+0x28450], R7 ;  /* 0x028450070800a5a7 */ /* 0x000ea4000804007f */
[----:B--2---:R-:W-:Y:S05]  /*130d0*/  @!P2 BRA `(.L_x_881) ;  /* 0xfffffffc00eca947 */ /* 0x004fea000383ffff */
[----:B------:R-:W-:Y:S05]  /*130e0*/  BRA `(.L_x_878) ;  /* 0xffffff1400887947 */ /* 0x000fea000383ffff */
.L_x_899:
[----:B-1----:R-:W-:-:S04]  /*130f0*/  IMAD.U32 R5, RZ, RZ, UR6 ;  /* 0x00000006ff057e24 */ /* 0x002fc8000f8e00ff */
[----:B------:R1:W2:Y:S03]  /*13100*/  SYNCS.PHASECHK.TRANS64.TRYWAIT P3, [R5+URZ+0x28430], R4 ;  /* 0x02843004050075a7 */ /* 0x0002a6000806017f */
[----:B--2---:R-:W-:Y:S05]  /*13110*/  @!P3 NANOSLEEP.SYNCS 0x989680 ;  /* 0x009896800000b95d */ /* 0x004fea0003900000 */
[----:B------:R-:W2:Y:S02]  /*13120*/  @!P3 SYNCS.PHASECHK.TRANS64 P3, [R5+URZ+0x28430], R4 ;  /* 0x028430040500b5a7 */ /* 0x000ea4000806007f */
[----:B--2---:R-:W-:Y:S05]  /*13130*/  @!P3 BRA `(.L_x_899) ;  /* 0xfffffffc00ecb947 */ /* 0x004fea000383ffff */
[----:B------:R-:W-:Y:S05]  /*13140*/  BRA `(.L_x_896) ;  /* 0xffffff38004c7947 */ /* 0x000fea000383ffff */
.L_x_903:
[----:B-1----:R-:W-:-:S04]  /*13150*/  IMAD.U32 R5, RZ, RZ, UR6 ;  /* 0x00000006ff057e24 */ /* 0x002fc8000f8e00ff */
[----:B------:R1:W2:Y:S03]  /*13160*/  SYNCS.PHASECHK.TRANS64.TRYWAIT P2, [R5+URZ+0x28450], R4 ;  /* 0x02845004050075a7 */ /* 0x0002a6000804017f */
[----:B--2---:R-:W-:Y:S05]  /*13170*/  @!P2 NANOSLEEP.SYNCS 0x989680 ;  /* 0x009896800000a95d */ /* 0x004fea0003900000 */
[----:B------:R-:W2:Y:S02]  /*13180*/  @!P2 SYNCS.PHASECHK.TRANS64 P2, [R5+URZ+0x28450], R4 ;  /* 0x028450040500a5a7 */ /* 0x000ea4000804007f */
[----:B--2---:R-:W-:Y:S05]  /*13190*/  @!P2 BRA `(.L_x_903) ;  /* 0xfffffffc00eca947 */ /* 0x004fea000383ffff */
[----:B------:R-:W-:Y:S05]  /*131a0*/  BRA `(.L_x_900) ;  /* 0xffffff3c00207947 */ /* 0x000fea000383ffff */
.L_x_910:
[----:B-1----:R-:W-:-:S04]  /*131b0*/  IMAD.U32 R5, RZ, RZ, UR6 ;  /* 0x00000006ff057e24 */ /* 0x002fc8000f8e00ff */
[----:B------:R1:W2:Y:S03]  /*131c0*/  SYNCS.PHASECHK.TRANS64.TRYWAIT P3, [R5+URZ+0x28430], R4 ;  /* 0x02843004050075a7 */ /* 0x0002a6000806017f */
[----:B--2---:R-:W-:Y:S05]  /*131d0*/  @!P3 NANOSLEEP.SYNCS 0x989680 ;  /* 0x009896800000b95d */ /* 0x004fea0003900000 */
[----:B------:R-:W2:Y:S02]  /*131e0*/  @!P3 SYNCS.PHASECHK.TRANS64 P3, [R5+URZ+0x28430], R4 ;  /* 0x028430040500b5a7 */ /* 0x000ea4000806007f */
[----:B--2---:R-:W-:Y:S05]  /*131f0*/  @!P3 BRA `(.L_x_910) ;  /* 0xfffffffc00ecb947 */ /* 0x004fea000383ffff */
[----:B------:R-:W-:Y:S05]  /*13200*/  BRA `(.L_x_907) ;  /* 0xffffff5000947947 */ /* 0x000fea000383ffff */
.L_x_914:
[----:B-1----:R-:W-:-:S04]  /*13210*/  IMAD.U32 R5, RZ, RZ, UR6 ;  /* 0x00000006ff057e24 */ /* 0x002fc8000f8e00ff */
[----:B------:R1:W2:Y:S03]  /*13220*/  SYNCS.PHASECHK.TRANS64.TRYWAIT P2, [R5+URZ+0x28450], R4 ;  /* 0x02845004050075a7 */ /* 0x0002a6000804017f */
[----:B--2---:R-:W-:Y:S05]  /*13230*/  @!P2 NANOSLEEP.SYNCS 0x989680 ;  /* 0x009896800000a95d */ /* 0x004fea0003900000 */
[----:B------:R-:W2:Y:S02]  /*13240*/  @!P2 SYNCS.PHASECHK.TRANS64 P2, [R5+URZ+0x28450], R4 ;  /* 0x028450040500a5a7 */ /* 0x000ea4000804007f */
[----:B--2---:R-:W-:Y:S05]  /*13250*/  @!P2 BRA `(.L_x_914) ;  /* 0xfffffffc00eca947 */ /* 0x004fea000383ffff */
[----:B------:R-:W-:Y:S05]  /*13260*/  BRA `(.L_x_911) ;  /* 0xffffff5400687947 */ /* 0x000fea000383ffff */
.L_x_928:
[----:B-1----:R-:W-:-:S04]  /*13270*/  IMAD.U32 R7, RZ, RZ, UR9 ;  /* 0x00000009ff077e24 */ /* 0x002fc8000f8e00ff */
[----:B------:R1:W2:Y:S03]  /*13280*/  SYNCS.PHASECHK.TRANS64.TRYWAIT P1, [R7+URZ+0x28450], R6 ;  /* 0x02845006070075a7 */ /* 0x0002a6000802017f */
[----:B--2---:R-:W-:Y:S05]  /*13290*/  @!P1 NANOSLEEP.SYNCS 0x989680 ;  /* 0x009896800000995d */ /* 0x004fea0003900000 */
[----:B------:R-:W2:Y:S02]  /*132a0*/  @!P1 SYNCS.PHASECHK.TRANS64 P1, [R7+URZ+0x28450], R6 ;  /* 0x02845006070095a7 */ /* 0x000ea4000802007f */
[----:B--2---:R-:W-:Y:S05]  /*132b0*/  @!P1 BRA `(.L_x_928) ;  /* 0xfffffffc00ec9947 */ /* 0x004fea000383ffff */
[----:B------:R-:W-:Y:S05]  /*132c0*/  BRA `(.L_x_927) ;  /* 0xffffff7400487947 */ /* 0x000fea000383ffff */
.L_x_968:
[----:B------:R-:W-:Y:S02]  /*132d0*/  IMAD.MOV.U32 R13, RZ, RZ, R19 ;  /* 0x000000ffff0d7224 */ /* 0x000fe400078e0013 */
[----:B------:R-:W-:Y:S02]  /*132e0*/  IMAD.MOV.U32 R12, RZ, RZ, RZ ;  /* 0x000000ffff0c7224 */ /* 0x000fe400078e00ff */
[----:B------:R-:W-:Y:S02]  /*132f0*/  IMAD.MOV.U32 R11, RZ, RZ, 0x1f ;  /* 0x0000001fff0b7424 */ /* 0x000fe400078e00ff */
[----:B------:R-:W-:-:S07]  /*13300*/  IMAD.MOV.U32 R15, RZ, RZ, -0x1 ;  /* 0xffffffffff0f7424 */ /* 0x000fce00078e00ff */
[----:B-1----:R-:W-:Y:S05]  /*13310*/  WARPSYNC.COLLECTIVE R15, `(.L_x_1035) ;  /* 0x000000000f087348 */ /* 0x002fea0003c00000 */
[----:B------:R0:W2:Y:S02]  /*13320*/  SHFL.IDX P6, R14, R13, R12, R11 ;  /* 0x0000000c0d0e7389 */ /* 0x0000a400000c000b */
[----:B012---:R-:W-:Y:S01]  /*13330*/  ENDCOLLECTIVE ;  /* 0x000000000000791b */ /* 0x007fe20003800000 */
.L_x_1035:
[----:B------:R-:W-:Y:S05]  /*13340*/  BRA `(.L_x_1036) ;  /* 0xffffffcc00107947 */ /* 0x000fea000383ffff */
.L_x_970:
[----:B------:R-:W-:Y:S01]  /*13350*/  BSSY B0, `(.L_x_1037) ;  /* 0x0000006000007945 */ /* 0x000fe20003800000 */
[----:B------:R-:W-:-:S07]  /*13360*/  IMAD.MOV.U32 R15, RZ, RZ, -0x1 ;  /* 0xffffffffff0f7424 */ /* 0x000fce00078e00ff */
[----:B01----:R-:W-:Y:S05]  /*13370*/  WARPSYNC.COLLECTIVE R15, `(.L_x_1038) ;  /* 0x000000000f0c7348 */ /* 0x003fea0003c00000 */
[----:B------:R-:W-:Y:S02]  /*13380*/  ELECT P6, UR62, PT ;  /* 0x00000000003e782f */ /* 0x000fe400038c0000 */
[----:B------:R-:W-:Y:S01]  /*13390*/  MOV R14, UR62 ;  /* 0x0000003e000e7c02 */ /* 0x000fe20008000f00 */
[----:B01----:R-:W-:Y:S10]  /*133a0*/  ENDCOLLECTIVE ;  /* 0x000000000000791b */ /* 0x003ff40003800000 */
.L_x_1038:
[----:B------:R-:W-:Y:S05]  /*133b0*/  BSYNC B0 ;  /* 0x0000000000007941 */ /* 0x000fea0003800000 */
.L_x_1037:
[----:B------:R-:W-:Y:S05]  /*133c0*/  BRA `(.L_x_1039) ;  /* 0xffffffcc00207947 */ /* 0x000fea000383ffff */
.L_x_972:
[----:B--2---:R2:W3:Y:S02]  /*133d0*/  SYNCS.PHASECHK.TRANS64.TRYWAIT P1, [R4+URZ+0x28480], R3 ;  /* 0x02848003040075a7 */ /* 0x0044e4000802017f */
[----:B---3--:R-:W-:Y:S05]  /*133e0*/  @!P1 NANOSLEEP.SYNCS 0x989680 ;  /* 0x009896800000995d */ /* 0x008fea0003900000 */
[----:B------:R-:W3:Y:S02]  /*133f0*/  @!P1 SYNCS.PHASECHK.TRANS64 P1, [R4+URZ+0x28480], R3 ;  /* 0x02848003040095a7 */ /* 0x000ee4000802007f */
[----:B---3--:R-:W-:Y:S05]  /*13400*/  @!P1 BRA `(.L_x_972) ;  /* 0xfffffffc00f09947 */ /* 0x008fea000383ffff */
[----:B------:R-:W-:Y:S05]  /*13410*/  BRA `(.L_x_1040) ;  /* 0xffffffcc00807947 */ /* 0x000fea000383ffff */
.L_x_974:
[----:B---3--:R3:W4:Y:S02]  /*13420*/  SYNCS.PHASECHK.TRANS64.TRYWAIT P1, [R4+URZ+0x28440], R3 ;  /* 0x02844003040075a7 */ /* 0x008724000802017f */
[----:B----4-:R-:W-:Y:S05]  /*13430*/  @!P1 NANOSLEEP.SYNCS 0x989680 ;  /* 0x009896800000995d */ /* 0x010fea0003900000 */
[----:B------:R-:W4:Y:S02]  /*13440*/  @!P1 SYNCS.PHASECHK.TRANS64 P1, [R4+URZ+0x28440], R3 ;  /* 0x02844003040095a7 */ /* 0x000f24000802007f */
[----:B----4-:R-:W-:Y:S05]  /*13450*/  @!P1 BRA `(.L_x_974) ;  /* 0xfffffffc00f09947 */ /* 0x010fea000383ffff */
[----:B------:R-:W-:Y:S05]  /*13460*/  BRA `(.L_x_1041) ;  /* 0xffffffcc00ec7947 */ /* 0x000fea000383ffff */
.L_x_978:
[----:B------:R-:W-:Y:S02]  /*13470*/  IMAD.MOV.U32 R13, RZ, RZ, R2 ;  /* 0x000000ffff0d7224 */ /* 0x000fe400078e0002 */
[----:B------:R-:W-:Y:S02]  /*13480*/  IMAD.MOV.U32 R12, RZ, RZ, RZ ;  /* 0x000000ffff0c7224 */ /* 0x000fe400078e00ff */
[----:B------:R-:W-:Y:S02]  /*13490*/  IMAD.MOV.U32 R11, RZ, RZ, 0x181f ;  /* 0x0000181fff0b7424 */ /* 0x000fe400078e00ff */
[----:B------:R-:W-:Y:S02]  /*134a0*/  IMAD.MOV.U32 R15, RZ, RZ, -0x1 ;  /* 0xffffffffff0f7424 */ /* 0x000fe400078e00ff */
[----:B------:R-:W-:-:S07]  /*134b0*/  VIADD R4, R18, UR42 ;  /* 0x0000002a12047c36 */ /* 0x000fce0008000000 */
[----:B-----5:R-:W-:Y:S05]  /*134c0*/  WARPSYNC.COLLECTIVE R15, `(.L_x_1042) ;  /* 0x000000000f087348 */ /* 0x020fea0003c00000 */
[----:B------:R0:W1:Y:S02]  /*134d0*/  SHFL.IDX P6, R14, R13, R12, R11 ;  /* 0x0000000c0d0e7389 */ /* 0x00006400000c000b */
[----:B01---5:R-:W-:Y:S01]  /*134e0*/  ENDCOLLECTIVE ;  /* 0x000000000000791b */ /* 0x023fe20003800000 */
.L_x_1042:
[----:B------:R-:W-:Y:S02]  /*134f0*/  VIADD R5, R4, 0x10 ;  /* 0x0000001004057836 */ /* 0x000fe40000000000 */
[----:B------:R-:W-:Y:S02]  /*13500*/  IMAD.MOV.U32 R13, RZ, RZ, R0 ;  /* 0x000000ffff0d7224 */ /* 0x000fe400078e0000 */
[----:B------:R-:W-:-:S07]  /*13510*/  IMAD.MOV.U32 R6, RZ, RZ, R14 ;  /* 0x000000ffff067224 */ /* 0x000fce00078e000e */
[----:B------:R-:W-:Y:S05]  /*13520*/  WARPSYNC.COLLECTIVE R15, `(.L_x_1043) ;  /* 0x000000000f087348 */ /* 0x000fea0003c00000 */
[----:B------:R0:W1:Y:S02]  /*13530*/  SHFL.IDX P6, R14, R13, R12, R11 ;  /* 0x0000000c0d0e7389 */ /* 0x00006400000c000b */
[----:B01----:R-:W-:Y:S01]  /*13540*/  ENDCOLLECTIVE ;  /* 0x000000000000791b */ /* 0x003fe20003800000 */
.L_x_1043:
        /* <DEDUP_REMOVED lines=9> */
.L_x_1044:
        /* <DEDUP_REMOVED lines=16> */
.L_x_1045:
[----:B------:R-:W-:Y:S02]  /*136e0*/  IMAD.MOV.U32 R13, RZ, RZ, R2 ;  /* 0x000000ffff0d7224 */ /* 0x000fe400078e0002 */
[----:B------:R-:W-:Y:S02]  /*136f0*/  IMAD.MOV.U32 R12, RZ, RZ, 0x2 ;  /* 0x00000002ff0c7424 */ /* 0x000fe400078e00ff */
[----:B------:R-:W-:-:S07]  /*13700*/  IMAD.MOV.U32 R8, RZ, RZ, R14 ;  /* 0x000000ffff087224 */ /* 0x000fce00078e000e */
[----:B------:R-:W-:Y:S05]  /*13710*/  WARPSYNC.COLLECTIVE R15, `(.L_x_1046) ;  /* 0x000000000f087348 */ /* 0x000fea0003c00000 */
[----:B------:R0:W1:Y:S02]  /*13720*/  SHFL.IDX P6, R14, R13, R12, R11 ;  /* 0x0000000c0d0e7389 */ /* 0x00006400000c000b */
[----:B01----:R-:W-:Y:S01]  /*13730*/  ENDCOLLECTIVE ;  /* 0x000000000000791b */ /* 0x003fe20003800000 */
.L_x_1046:
[----:B------:R-:W-:-:S05]  /*13740*/  @!P2 IADD3 R8, P4, R10, R8, RZ ;  /* 0x000000080a08a210 */ /* 0x000fca0007f9e0ff */
[----:B------:R-:W-:Y:S02]  /*13750*/  @!P2 IMAD.X R5, RZ, RZ, R5, P4 ;  /* 0x000000ffff05a224 */ /* 0x000fe400020e0605 */
[----:B------:R-:W-:Y:S02]  /*13760*/  @!P2 IMAD.MOV.U32 R6, RZ, RZ, R8 ;  /* 0x000000ffff06a224 */ /* 0x000fe400078e0008 */
[----:B------:R-:W-:Y:S02]  /*13770*/  @!P2 IMAD.MOV.U32 R7, RZ, RZ, R5 ;  /* 0x000000ffff07a224 */ /* 0x000fe400078e0005 */
[C---:B------:R-:W-:Y:S02]  /*13780*/  VIADD R5, R4.reuse, 0x20 ;  /* 0x0000002004057836 */ /* 0x040fe40000000000 */
[----:B------:R-:W-:Y:S01]  /*13790*/  IMAD.MOV.U32 R13, RZ, RZ, R0 ;  /* 0x000000ffff0d7224 */ /* 0x000fe200078e0000 */
[----:B------:R-:W-:Y:S01]  /*137a0*/  @!PT LDS RZ, [RZ] ;  /* 0x00000000fffff984 */ /* 0x000fe20000000800 */
[----:B------:R-:W-:Y:S01]  /*137b0*/  @!PT LDS RZ, [RZ] ;  /* 0x00000000fffff984 */ /* 0x000fe20000000800 */
[----:B------:R-:W-:Y:S01]  /*137c0*/  @!PT LDS RZ, [RZ] ;  /* 0x00000000fffff984 */ /* 0x000fe20000000800 */
[----:B------:R0:W-:Y:S01]  /*137d0*/  @!P2 LDGSTS.E.BYPASS.LTC128B.128 [R9+0x18800], desc[UR50][R6.64], !P1 ;  /* 0x188000000609afae */ /* 0x0001e2000c901d72 */
[----:B------:R-:W-:-:S03]  /*137e0*/  VIADD R8, R4, 0x60 ;  /* 0x0000006004087836 */ /* 0x000fc60000000000 */
[----:B------:R0:W-:Y:S01]  /*137f0*/  @!P2 LDGSTS.E.BYPASS.LTC128B.128 [R9+0x1c800], desc[UR50][R6.64+0x80], !P0 ;  /* 0x1c8000800609afae */ /* 0x0001e2000c101d72 */
[----:B------:R-:W-:Y:S01]  /*13800*/  ISETP.GE.AND P2, PT, R5, R3, PT ;  /* 0x000000030500720c */ /* 0x000fe20003f46270 */
[----:B------:R-:W-:-:S12]  /*13810*/  IMAD.MOV.U32 R5, RZ, RZ, R14 ;  /* 0x000000ffff057224 */ /* 0x000fd800078e000e */
[----:B0-----:R-:W-:Y:S05]  /*13820*/  WARPSYNC.COLLECTIVE R15, `(.L_x_1047) ;  /* 0x000000000f087348 */ /* 0x001fea0003c00000 */
[----:B------:R1:W2:Y:S02]  /*13830*/  SHFL.IDX P6, R14, R13, R12, R11 ;  /* 0x0000000c0d0e7389 */ /* 0x0002a400000c000b */
[----:B012---:R-:W-:Y:S01]  /*13840*/  ENDCOLLECTIVE ;  /* 0x000000000000791b */ /* 0x007fe20003800000 */
.L_x_1047:
[----:B------:R-:W-:Y:S02]  /*13850*/  IMAD.MOV.U32 R13, RZ, RZ, R2 ;  /* 0x000000ffff0d7224 */ /* 0x000fe400078e0002 */
[----:B------:R-:W-:Y:S02]  /*13860*/  IMAD.MOV.U32 R12, RZ, RZ, 0x3 ;  /* 0x00000003ff0c7424 */ /* 0x000fe400078e00ff */
[----:B------:R-:W-:-:S07]  /*13870*/  IMAD.MOV.U32 R6, RZ, RZ, R14 ;  /* 0x000000ffff067224 */ /* 0x000fce00078e000e */
[----:B------:R-:W-:Y:S05]  /*13880*/  WARPSYNC.COLLECTIVE R15, `(.L_x_1048) ;  /* 0x000000000f087348 */ /* 0x000fea0003c00000 */
[----:B------:R0:W1:Y:S02]  /*13890*/  SHFL.IDX P6, R14, R13, R12, R11 ;  /* 0x0000000c0d0e7389 */ /* 0x00006400000c000b */
[----:B01----:R-:W-:Y:S01]  /*138a0*/  ENDCOLLECTIVE ;  /* 0x000000000000791b */ /* 0x003fe20003800000 */
.L_x_1048:
        /* <DEDUP_REMOVED lines=15> */
.L_x_1049:
[----:B------:R-:W-:Y:S02]  /*139a0*/  IMAD.MOV.U32 R13, RZ, RZ, R2 ;  /* 0x000000ffff0d7224 */ /* 0x000fe400078e0002 */
[----:B------:R-:W-:Y:S02]  /*139b0*/  IMAD.MOV.U32 R12, RZ, RZ, 0x4 ;  /* 0x00000004ff0c7424 */ /* 0x000fe400078e00ff */
[----:B------:R-:W-:-:S07]  /*139c0*/  IMAD.MOV.U32 R6, RZ, RZ, R14 ;  /* 0x000000ffff067224 */ /* 0x000fce00078e000e */
[----:B------:R-:W-:Y:S05]  /*139d0*/  WARPSYNC.COLLECTIVE R15, `(.L_x_1050) ;  /* 0x000000000f087348 */ /* 0x000fea0003c00000 */
[----:B------:R0:W1:Y:S02]  /*139e0*/  SHFL.IDX P6, R14, R13, R12, R11 ;  /* 0x0000000c0d0e7389 */ /* 0x00006400000c000b */
[----:B01----:R-:W-:Y:S01]  /*139f0*/  ENDCOLLECTIVE ;  /* 0x000000000000791b */ /* 0x003fe20003800000 */
.L_x_1050:
        /* <DEDUP_REMOVED lines=15> */
.L_x_1051:
[----:B------:R-:W-:Y:S02]  /*13af0*/  IMAD.MOV.U32 R13, RZ, RZ, R2 ;  /* 0x000000ffff0d7224 */ /* 0x000fe400078e0002 */
[----:B------:R-:W-:Y:S02]  /*13b00*/  IMAD.MOV.U32 R12, RZ, RZ, 0x5 ;  /* 0x00000005ff0c7424 */ /* 0x000fe400078e00ff */
[----:B------:R-:W-:-:S07]  /*13b10*/  IMAD.MOV.U32 R6, RZ, RZ, R14 ;  /* 0x000000ffff067224 */ /* 0x000fce00078e000e */
[----:B------:R-:W-:Y:S05]  /*13b20*/  WARPSYNC.COLLECTIVE R15, `(.L_x_1052) ;  /* 0x000000000f087348 */ /* 0x000fea0003c00000 */
[----:B------:R0:W1:Y:S02]  /*13b30*/  SHFL.IDX P6, R14, R13, R12, R11 ;  /* 0x0000000c0d0e7389 */ /* 0x00006400000c000b */
[----:B01----:R-:W-:Y:S01]  /*13b40*/  ENDCOLLECTIVE ;  /* 0x000000000000791b */ /* 0x003fe20003800000 */
.L_x_1052:
        /* <DEDUP_REMOVED lines=15> */
.L_x_1053:
[----:B------:R-:W-:Y:S02]  /*13c40*/  IMAD.MOV.U32 R13, RZ, RZ, R2 ;  /* 0x000000ffff0d7224 */ /* 0x000fe400078e0002 */
[----:B------:R-:W-:Y:S02]  /*13c50*/  IMAD.MOV.U32 R12, RZ, RZ, 0x6 ;  /* 0x00000006ff0c7424 */ /* 0x000fe400078e00ff */
[----:B------:R-:W-:-:S07]  /*13c60*/  IMAD.MOV.U32 R6, RZ, RZ, R14 ;  /* 0x000000ffff067224 */ /* 0x000fce00078e000e */
[----:B------:R-:W-:Y:S05]  /*13c70*/  WARPSYNC.COLLECTIVE R15, `(.L_x_1054) ;  /* 0x000000000f087348 */ /* 0x000fea0003c00000 */
[----:B------:R0:W1:Y:S02]  /*13c80*/  SHFL.IDX P6, R14, R13, R12, R11 ;  /* 0x0000000c0d0e7389 */ /* 0x00006400000c000b */
[----:B01----:R-:W-:Y:S01]  /*13c90*/  ENDCOLLECTIVE ;  /* 0x000000000000791b */ /* 0x003fe20003800000 */
.L_x_1054:
[----:B------:R-:W-:-:S05]  /*13ca0*/  @!P2 IADD3 R6, P3, R10, R6, RZ ;  /* 0x000000060a06a210 */ /* 0x000fca0007f7e0ff */
[----:B------:R-:W-:Y:S01]  /*13cb0*/  @!P2 IMAD.X R5, RZ, RZ, R5, P3 ;  /* 0x000000ffff05a224 */ /* 0x000fe200018e0605 */
[----:B------:R-:W-:-:S03]  /*13cc0*/  ISETP.GE.AND P3, PT, R8, R3, PT ;  /* 0x000000030800720c */ /* 0x000fc60003f66270 */
        /* <DEDUP_REMOVED lines=11> */
.L_x_1055:
[----:B------:R-:W-:Y:S02]  /*13d80*/  IMAD.MOV.U32 R13, RZ, RZ, R2 ;  /* 0x000000ffff0d7224 */ /* 0x000fe400078e0002 */
[----:B------:R-:W-:Y:S02]  /*13d90*/  IMAD.MOV.U32 R12, RZ, RZ, 0x7 ;  /* 0x00000007ff0c7424 */ /* 0x000fe400078e00ff */
[----:B------:R-:W-:-:S07]  /*13da0*/  IMAD.MOV.U32 R6, RZ, RZ, R14 ;  /* 0x000000ffff067224 */ /* 0x000fce00078e000e */
[----:B------:R-:W-:Y:S05]  /*13db0*/  WARPSYNC.COLLECTIVE R15, `(.L_x_1056) ;  /* 0x000000000f087348 */ /* 0x000fea0003c00000 */
[----:B------:R0:W1:Y:S02]  /*13dc0*/  SHFL.IDX P6, R14, R13, R12, R11 ;  /* 0x0000000c0d0e7389 */ /* 0x00006400000c000b */
[----:B01----:R-:W-:Y:S01]  /*13dd0*/  ENDCOLLECTIVE ;  /* 0x000000000000791b */ /* 0x003fe20003800000 */
.L_x_1056:
        /* <DEDUP_REMOVED lines=13> */
.L_x_1057:
[----:B------:R-:W-:Y:S01]  /*13eb0*/  IMAD.MOV.U32 R0, RZ, RZ, R14 ;  /* 0x000000ffff007224 */ /* 0x000fe200078e000e */
[----:B------:R-:W-:Y:S06]  /*13ec0*/  BRA `(.L_x_1058) ;  /* 0xffffffd000407947 */ /* 0x000fec000383ffff */
.L_x_983:
[----:B0-----:R0:W1:Y:S02]  /*13ed0*/  SYNCS.PHASECHK.TRANS64.TRYWAIT P0, [R17+URZ+0x28420], R0 ;  /* 0x02842000110075a7 */ /* 0x001064000800017f */
[----:B-1----:R-:W-:Y:S05]  /*13ee0*/  @!P0 NANOSLEEP.SYNCS 0x989680 ;  /* 0x009896800000895d */ /* 0x002fea0003900000 */
[----:B------:R-:W1:Y:S02]  /*13ef0*/  @!P0 SYNCS.PHASECHK.TRANS64 P0, [R17+URZ+0x28420], R0 ;  /* 0x02842000110085a7 */ /* 0x000e64000800007f */
[----:B-1----:R-:W-:Y:S05]  /*13f00*/  @!P0 BRA `(.L_x_983) ;  /* 0xfffffffc00f08947 */ /* 0x002fea000383ffff */
[----:B------:R-:W-:Y:S05]  /*13f10*/  BRA `(.L_x_1059) ;  /* 0xffffffd000ac7947 */ /* 0x000fea000383ffff */
.L_x_989:
[----:B0-----:R0:W3:Y:S02]  /*13f20*/  SYNCS.PHASECHK.TRANS64.TRYWAIT P0, [R4+URZ+0x28480], R3 ;  /* 0x02848003040075a7 */ /* 0x0010e4000800017f */
[----:B---3--:R-:W-:Y:S05]  /*13f30*/  @!P0 NANOSLEEP.SYNCS 0x989680 ;  /* 0x009896800000895d */ /* 0x008fea0003900000 */
[----:B------:R-:W3:Y:S02]  /*13f40*/  @!P0 SYNCS.PHASECHK.TRANS64 P0, [R4+URZ+0x28480], R3 ;  /* 0x02848003040085a7 */ /* 0x000ee4000800007f */
[----:B---3--:R-:W-:Y:S05]  /*13f50*/  @!P0 BRA `(.L_x_989) ;  /* 0xfffffffc00f08947 */ /* 0x008fea000383ffff */
[----:B------:R-:W-:Y:S05]  /*13f60*/  BRA `(.L_x_1060) ;  /* 0xffffffd400647947 */ /* 0x000fea000383ffff */
.L_x_995:
[----:B--2---:R2:W3:Y:S02]  /*13f70*/  SYNCS.PHASECHK.TRANS64.TRYWAIT P0, [R4+URZ+0x28440], R3 ;  /* 0x02844003040075a7 */ /* 0x0044e4000800017f */
[----:B---3--:R-:W-:Y:S05]  /*13f80*/  @!P0 NANOSLEEP.SYNCS 0x989680 ;  /* 0x009896800000895d */ /* 0x008fea0003900000 */
[----:B------:R-:W3:Y:S02]  /*13f90*/  @!P0 SYNCS.PHASECHK.TRANS64 P0, [R4+URZ+0x28440], R3 ;  /* 0x02844003040085a7 */ /* 0x000ee4000800007f */
[----:B---3--:R-:W-:Y:S05]  /*13fa0*/  @!P0 BRA `(.L_x_995) ;  /* 0xfffffffc00f08947 */ /* 0x008fea000383ffff */
[----:B------:R-:W-:Y:S05]  /*13fb0*/  BRA `(.L_x_1061) ;  /* 0xffffffd800207947 */ /* 0x000fea000383ffff */
.L_x_1002:
[----:B0-----:R0:W3:Y:S02]  /*13fc0*/  SYNCS.PHASECHK.TRANS64.TRYWAIT P1, [R19+URZ+0x28470], R2 ;  /* 0x02847002130075a7 */ /* 0x0010e4000802017f */
[----:B---3--:R-:W-:Y:S05]  /*13fd0*/  @!P1 NANOSLEEP.SYNCS 0x989680 ;  /* 0x009896800000995d */ /* 0x008fea0003900000 */
[----:B------:R-:W3:Y:S02]  /*13fe0*/  @!P1 SYNCS.PHASECHK.TRANS64 P1, [R19+URZ+0x28470], R2 ;  /* 0x02847002130095a7 */ /* 0x000ee4000802007f */
[----:B---3--:R-:W-:Y:S05]  /*13ff0*/  @!P1 BRA `(.L_x_1002) ;  /* 0xfffffffc00f09947 */ /* 0x008fea000383ffff */
[----:B------:R-:W-:Y:S05]  /*14000*/  BRA `(.L_x_1062) ;  /* 0xffffffd800f87947 */ /* 0x000fea000383ffff */
.L_x_1004:
[----:B0-----:R0:W3:Y:S02]  /*14010*/  SYNCS.PHASECHK.TRANS64.TRYWAIT P1, [R19+URZ+0x28460], R3 ;  /* 0x02846003130075a7 */ /* 0x0010e4000802017f */
[----:B---3--:R-:W-:Y:S05]  /*14020*/  @!P1 NANOSLEEP.SYNCS 0x989680 ;  /* 0x009896800000995d */ /* 0x008fea0003900000 */
[----:B------:R-:W3:Y:S02]  /*14030*/  @!P1 SYNCS.PHASECHK.TRANS64 P1, [R19+URZ+0x28460], R3 ;  /* 0x02846003130095a7 */ /* 0x000ee4000802007f */
[----:B---3--:R-:W-:Y:S05]  /*14040*/  @!P1 BRA `(.L_x_1004) ;  /* 0xfffffffc00f09947 */ /* 0x008fea000383ffff */
[----:B------:R-:W-:Y:S05]  /*14050*/  BRA `(.L_x_1063) ;  /* 0xffffffdc00007947 */ /* 0x000fea000383ffff */
.L_x_1011:
[----:B0-----:R0:W2:Y:S02]  /*14060*/  SYNCS.PHASECHK.TRANS64.TRYWAIT P1, [R16+URZ+0x28470], R3 ;  /* 0x02847003100075a7 */ /* 0x0010a4000802017f */
[----:B--2---:R-:W-:Y:S05]  /*14070*/  @!P1 NANOSLEEP.SYNCS 0x989680 ;  /* 0x009896800000995d */ /* 0x004fea0003900000 */
[----:B------:R-:W2:Y:S02]  /*14080*/  @!P1 SYNCS.PHASECHK.TRANS64 P1, [R16+URZ+0x28470], R3 ;  /* 0x02847003100095a7 */ /* 0x000ea4000802007f */
[----:B--2---:R-:W-:Y:S05]  /*14090*/  @!P1 BRA `(.L_x_1011) ;  /* 0xfffffffc00f09947 */ /* 0x004fea000383ffff */
[----:B------:R-:W-:Y:S05]  /*140a0*/  BRA `(.L_x_1064) ;  /* 0xffffffe000c47947 */ /* 0x000fea000383ffff */
.L_x_1013:
[----:B0-----:R0:W2:Y:S02]  /*140b0*/  SYNCS.PHASECHK.TRANS64.TRYWAIT P1, [R16+URZ+0x28460], R3 ;  /* 0x02846003100075a7 */ /* 0x0010a4000802017f */
[----:B--2---:R-:W-:Y:S05]  /*140c0*/  @!P1 NANOSLEEP.SYNCS 0x989680 ;  /* 0x009896800000995d */ /* 0x004fea0003900000 */
[----:B------:R-:W2:Y:S02]  /*140d0*/  @!P1 SYNCS.PHASECHK.TRANS64 P1, [R16+URZ+0x28460], R3 ;  /* 0x02846003100095a7 */ /* 0x000ea4000802007f */
[----:B--2---:R-:W-:Y:S05]  /*140e0*/  @!P1 BRA `(.L_x_1013) ;  /* 0xfffffffc00f09947 */ /* 0x004fea000383ffff */
[----:B------:R-:W-:Y:S05]  /*140f0*/  BRA `(.L_x_1065) ;  /* 0xffffffe000cc7947 */ /* 0x000fea000383ffff */
.L_x_1019:
[----:B0-----:R0:W2:Y:S02]  /*14100*/  SYNCS.PHASECHK.TRANS64.TRYWAIT P0, [R0+URZ+0x28420], R3 ;  /* 0x02842003000075a7 */ /* 0x0010a4000800017f */
[----:B--2---:R-:W-:Y:S05]  /*14110*/  @!P0 NANOSLEEP.SYNCS 0x989680 ;  /* 0x009896800000895d */ /* 0x004fea0003900000 */
[----:B------:R-:W2:Y:S02]  /*14120*/  @!P0 SYNCS.PHASECHK.TRANS64 P0, [R0+URZ+0x28420], R3 ;  /* 0x02842003000085a7 */ /* 0x000ea4000800007f */
[----:B--2---:R-:W-:Y:S05]  /*14130*/  @!P0 BRA `(.L_x_1019) ;  /* 0xfffffffc00f08947 */ /* 0x004fea000383ffff */
[----:B------:R-:W-:Y:S05]  /*14140*/  BRA `(.L_x_1066) ;  /* 0xffffffe800ac7947 */ /* 0x000fea000383ffff */
.L_x_1020:
[----:B------:R-:W2:Y:S01]  /*14150*/  S2R R2, SR_TID.X ;  /* 0x0000000000027919 */ /* 0x000ea20000002100 */
[----:B------:R-:W-:Y:S01]  /*14160*/  BSSY B0, `(.L_x_1067) ;  /* 0x000000a000007945 */ /* 0x000fe20003800000 */
[----:B------:R-:W-:Y:S02]  /*14170*/  IMAD.MOV.U32 R12, RZ, RZ, RZ ;  /* 0x000000ffff0c7224 */ /* 0x000fe400078e00ff */
[----:B------:R-:W-:Y:S02]  /*14180*/  IMAD.MOV.U32 R11, RZ, RZ, 0x1f ;  /* 0x0000001fff0b7424 */ /* 0x000fe400078e00ff */
[----:B------:R-:W-:Y:S01]  /*14190*/  IMAD.MOV.U32 R15, RZ, RZ, -0x1 ;  /* 0xffffffffff0f7424 */ /* 0x000fe200078e00ff */
[----:B--2---:R-:W-:-:S04]  /*141a0*/  SHF.R.U32.HI R2, RZ, 0x5, R2 ;  /* 0x00000005ff027819 */ /* 0x004fc80000011602 */
[----:B------:R-:W-:-:S05]  /*141b0*/  LOP3.LUT R2, R2, 0x3, RZ, 0xc0, !PT ;  /* 0x0000000302027812 */ /* 0x000fca00078ec0ff */
[----:B------:R-:W-:-:S07]  /*141c0*/  IMAD.MOV.U32 R13, RZ, RZ, R2 ;  /* 0x000000ffff0d7224 */ /* 0x000fce00078e0002 */
[----:B01----:R-:W-:Y:S05]  /*141d0*/  WARPSYNC.COLLECTIVE R15, `(.L_x_1068) ;  /* 0x000000000f087348 */ /* 0x003fea0003c00000 */
[----:B------:R2:W3:Y:S02]  /*141e0*/  SHFL.IDX P6, R14, R13, R12, R11 ;  /* 0x0000000c0d0e7389 */ /* 0x0004e400000c000b */
[----:B0123--:R-:W-:Y:S01]  /*141f0*/  ENDCOLLECTIVE ;  /* 0x000000000000791b */ /* 0x00ffe20003800000 */
.L_x_1068:
[----:B------:R-:W-:Y:S05]  /*14200*/  BSYNC B0 ;  /* 0x0000000000007941 */ /* 0x000fea0003800000 */
.L_x_1067:
[----:B------:R-:W-:Y:S05]  /*14210*/  BRA `(.L_x_1069) ;  /* 0xffffffe800947947 */ /* 0x000fea000383ffff */
.L_x_1023:
[----:B------:R-:W-:Y:S01]  /*14220*/  BSSY B1, `(.L_x_1070) ;  /* 0x0000006000017945 */ /* 0x000fe20003800000 */
[----:B------:R-:W-:-:S07]  /*14230*/  IMAD.MOV.U32 R15, RZ, RZ, -0x1 ;  /* 0xffffffffff0f7424 */ /* 0x000fce00078e00ff */
[----:B012---:R-:W-:Y:S05]  /*14240*/  WARPSYNC.COLLECTIVE R15, `(.L_x_1071) ;  /* 0x000000000f0c7348 */ /* 0x007fea0003c00000 */
[----:B------:R-:W-:Y:S02]  /*14250*/  ELECT P6, UR62, PT ;  /* 0x00000000003e782f */ /* 0x000fe400038c0000 */
[----:B------:R-:W-:Y:S01]  /*14260*/  MOV R14, UR62 ;  /* 0x0000003e000e7c02 */ /* 0x000fe20008000f00 */
[----:B012---:R-:W-:Y:S10]  /*14270*/  ENDCOLLECTIVE ;  /* 0x000000000000791b */ /* 0x007ff40003800000 */
.L_x_1071:
[----:B------:R-:W-:Y:S05]  /*14280*/  BSYNC B1 ;  /* 0x0000000000017941 */ /* 0x000fea0003800000 */
.L_x_1070:
[----:B------:R-:W-:Y:S05]  /*14290*/  BRA `(.L_x_1072) ;  /* 0xffffffe8008c7947 */ /* 0x000fea000383ffff */
.L_x_1025:
[----:B0-----:R0:W2:Y:S02]  /*142a0*/  SYNCS.PHASECHK.TRANS64.TRYWAIT P1, [R6+URZ], R5 ;  /* 0x00000005060075a7 */ /* 0x0010a4000802017f */
[----:B--2---:R-:W-:Y:S05]  /*142b0*/  @!P1 NANOSLEEP.SYNCS 0x989680 ;  /* 0x009896800000995d */ /* 0x004fea0003900000 */
[----:B------:R-:W2:Y:S02]  /*142c0*/  @!P1 SYNCS.PHASECHK.TRANS64 P1, [R6+URZ], R5 ;  /* 0x00000005060095a7 */ /* 0x000ea4000802007f */
[----:B--2---:R-:W-:Y:S05]  /*142d0*/  @!P1 BRA `(.L_x_1025) ;  /* 0xfffffffc00f09947 */ /* 0x004fea000383ffff */
[----:B------:R-:W-:Y:S05]  /*142e0*/  BRA `(.L_x_1073) ;  /* 0xffffffe800c87947 */ /* 0x000fea000383ffff */
.L_x_1026:
[----:B--2---:R2:W3:Y:S02]  /*142f0*/  SYNCS.PHASECHK.TRANS64.TRYWAIT P1, [R7+URZ], R2 ;  /* 0x00000002070075a7 */ /* 0x0044e4000802017f */
[----:B---3--:R-:W-:Y:S05]  /*14300*/  @!P1 NANOSLEEP.SYNCS 0x989680 ;  /* 0x009896800000995d */ /* 0x008fea0003900000 */
[----:B------:R-:W3:Y:S02]  /*14310*/  @!P1 SYNCS.PHASECHK.TRANS64 P1, [R7+URZ], R2 ;  /* 0x00000002070095a7 */ /* 0x000ee4000802007f */
[----:B---3--:R-:W-:Y:S05]  /*14320*/  @!P1 BRA `(.L_x_1026) ;  /* 0xfffffffc00f09947 */ /* 0x008fea000383ffff */
[----:B------:R-:W-:Y:S05]  /*14330*/  BRA `(.L_x_1074) ;  /* 0xffffffe800bc7947 */ /* 0x000fea000383ffff */
.L_x_1028:
[----:B---3--:R3:W4:Y:S02]  /*14340*/  SYNCS.PHASECHK.TRANS64.TRYWAIT P1, [R4+URZ+0x28460], R5 ;  /* 0x02846005040075a7 */ /* 0x008724000802017f */
[----:B----4-:R-:W-:Y:S05]  /*14350*/  @!P1 NANOSLEEP.SYNCS 0x989680 ;  /* 0x009896800000995d */ /* 0x010fea0003900000 */
[----:B------:R-:W4:Y:S02]  /*14360*/  @!P1 SYNCS.PHASECHK.TRANS64 P1, [R4+URZ+0x28460], R5 ;  /* 0x02846005040095a7 */ /* 0x000f24000802007f */
[----:B----4-:R-:W-:Y:S05]  /*14370*/  @!P1 BRA `(.L_x_1028) ;  /* 0xfffffffc00f09947 */ /* 0x010fea000383ffff */
[----:B------:R-:W-:Y:S05]  /*14380*/  BRA `(.L_x_1075) ;  /* 0xffffffe800c07947 */ /* 0x000fea000383ffff */
.L_x_1030:
[----:B----4-:R4:W0:Y:S02]  /*14390*/  SYNCS.PHASECHK.TRANS64.TRYWAIT P1, [R3+URZ+0x28460], R2 ;  /* 0x02846002030075a7 */ /* 0x010824000802017f */
[----:B0-----:R-:W-:Y:S05]  /*143a0*/  @!P1 NANOSLEEP.SYNCS 0x989680 ;  /* 0x009896800000995d */ /* 0x001fea0003900000 */
[----:B------:R-:W0:Y:S02]  /*143b0*/  @!P1 SYNCS.PHASECHK.TRANS64 P1, [R3+URZ+0x28460], R2 ;  /* 0x02846002030095a7 */ /* 0x000e24000802007f */
[----:B0-----:R-:W-:Y:S05]  /*143c0*/  @!P1 BRA `(.L_x_1030) ;  /* 0xfffffffc00f09947 */ /* 0x001fea000383ffff */
[----:B------:R-:W-:Y:S05]  /*143d0*/  BRA `(.L_x_1076) ;  /* 0xffffffe800c07947 */ /* 0x000fea000383ffff */
.L_x_1032:
[----:B------:R0:W0:Y:S02]  /*143e0*/  SYNCS.PHASECHK.TRANS64.TRYWAIT P0, [R4+URZ+0x28480], R5 ;  /* 0x02848005040075a7 */ /* 0x000024000800017f */
[----:B0-----:R-:W-:Y:S05]  /*143f0*/  @!P0 NANOSLEEP.SYNCS 0x989680 ;  /* 0x009896800000895d */ /* 0x001fea0003900000 */
[----:B------:R-:W0:Y:S02]  /*14400*/  @!P0 SYNCS.PHASECHK.TRANS64 P0, [R4+URZ+0x28480], R5 ;  /* 0x02848005040085a7 */ /* 0x000e24000800007f */
[----:B0-----:R-:W-:Y:S05]  /*14410*/  @!P0 BRA `(.L_x_1032) ;  /* 0xfffffffc00f08947 */ /* 0x001fea000383ffff */
[----:B------:R-:W-:Y:S05]  /*14420*/  BRA `(.L_x_1033) ;  /* 0xffffffe800bc7947 */ /* 0x000fea000383ffff */
.L_x_1077:
        /* <DEDUP_REMOVED lines=13> */
.L_x_2899:


//--------------------- .text._ZN7cutlass13device_kernelIN5flash11enable_sm90INS1_16FlashAttnFwdSm90INS1_25CollectiveMainloopFwdSm90ILi2EN4cute5tupleIJNS5_1CILi1EEES8_S8_EEENS6_IJNS7_ILi128EEENS7_ILi64EEENS7_ILi256EEEEEELi256ENS_12float_e4m3_tEfNS_4arch4Sm90ELb0ELb1ELb0ELb1ELb0ELb0ELb0ELb1ELb1ELb1ELb0ELb0EEENS1_21CollectiveEpilogueFwdINS6_IJSA_SC_SB_EEES9_NS_10bfloat16_tESG_Li256ELb1ELb1ELb0ELb1EEENS1_36VarlenDynamicPersistentTileSchedulerILi128ELi64ELi256ELi128ELb0ELb1ELb1ELb1ELb0ELb1EEEEEEEEEvNT_6ParamsE --------------------------
	.section	.text._ZN7cutlass13device_kernelIN5flash11enable_sm90INS1_16FlashAttnFwdSm90INS1_25CollectiveMainloopFwdSm90ILi2EN4cute5tupleIJNS5_1CILi1EEES8_S8_EEENS6_IJNS7_ILi128EEENS7_ILi64EEENS7_ILi256EEEEEELi256ENS_12float_e4m3_tEfNS_4arch4Sm90ELb0ELb1ELb0ELb1ELb0ELb0ELb0ELb1ELb1ELb1ELb0ELb0EEENS1_21CollectiveEpilogueFwdINS6_IJSA_SC_SB_EEES9_NS_10bfloat16_tESG_Li256ELb1ELb1ELb0ELb1EEENS1_36VarlenDynamicPersistentTileSchedulerILi128ELi64ELi256ELi128ELb0ELb1ELb1ELb1ELb0ELb1EEEEEEEEEvNT_6ParamsE,"ax",@progbits
	.align	128
.text._ZN7cutlass13device_kernelIN5flash11enable_sm90INS1_16FlashAttnFwdSm90INS1_25CollectiveMainloopFwdSm90ILi2EN4cute5tupleIJNS5_1CILi1EEES8_S8_EEENS6_IJNS7_ILi128EEENS7_ILi64EEENS7_ILi256EEEEEELi256ENS_12float_e4m3_tEfNS_4arch4Sm90ELb0ELb1ELb0ELb1ELb0ELb0ELb0ELb1ELb1ELb1ELb0ELb0EEENS1_21CollectiveEpilogueFwdINS6_IJSA_SC_SB_EEES9_NS_10bfloat16_tESG_Li256ELb1ELb1ELb0ELb1EEENS1_36VarlenDynamicPersistentTileSchedulerILi128ELi64ELi256ELi128ELb0ELb1ELb1ELb1ELb0ELb1EEEEEEEEEvNT_6ParamsE:
        .type           _ZN7cutlass13device_kernelIN5flash11enable_sm90INS1_16FlashAttnFwdSm90INS1_25CollectiveMainloopFwdSm90ILi2EN4cute5tupleIJNS5_1CILi1EEES8_S8_EEENS6_IJNS7_ILi128EEENS7_ILi64EEENS7_ILi256EEEEEELi256ENS_12float_e4m3_tEfNS_4arch4Sm90ELb0ELb1ELb0ELb1ELb0ELb0ELb0ELb1ELb1ELb1ELb0ELb0EEENS1_21CollectiveEpilogueFwdINS6_IJSA_SC_SB_EEES9_NS_10bfloat16_tESG_Li256ELb1ELb1ELb0ELb1EEENS1_36VarlenDynamicPersistentTileSchedulerILi128ELi64ELi256ELi128ELb0ELb1ELb1ELb1ELb0ELb1EEEEEEEEEvNT_6ParamsE,@function
        .size           _ZN7cutlass13device_kernelIN5flash11enable_sm90INS1_16FlashAttnFwdSm90INS1_25CollectiveMainloopFwdSm90ILi2EN4cute5tupleIJNS5_1CILi1EEES8_S8_EEENS6_IJNS7_ILi128EEENS7_ILi64EEENS7_ILi256EEEEEELi256ENS_12float_e4m3_tEfNS_4arch4Sm90ELb0ELb1ELb0ELb1ELb0ELb0ELb0ELb1ELb1ELb1ELb0ELb0EEENS1_21CollectiveEpilogueFwdINS6_IJSA_SC_SB_EEES9_NS_10bfloat16_tESG_Li256ELb1ELb1ELb0ELb1EEENS1_36VarlenDynamicPersistentTileSchedulerILi128ELi64ELi256ELi128ELb0ELb1ELb1ELb1ELb0ELb1EEEEEEEEEvNT_6ParamsE,(.L_x_2900 - _ZN7cutlass13device_kernelIN5flash11enable_sm90INS1_16FlashAttnFwdSm90INS1_25CollectiveMainloopFwdSm90ILi2EN4cute5tupleIJNS5_1CILi1EEES8_S8_EEENS6_IJNS7_ILi128EEENS7_ILi64EEENS7_ILi256EEEEEELi256ENS_12float_e4m3_tEfNS_4arch4Sm90ELb0ELb1ELb0ELb1ELb0ELb0ELb0ELb1ELb1ELb1ELb0ELb0EEENS1_21CollectiveEpilogueFwdINS6_IJSA_SC_SB_EEES9_NS_10bfloat16_tESG_Li256ELb1ELb1ELb0ELb1EEENS1_36VarlenDynamicPersistentTileSchedulerILi128ELi64ELi256ELi128ELb0ELb1ELb1ELb1ELb0ELb1EEEEEEEEEvNT_6ParamsE)
        .other          _ZN7cutlass13device_kernelIN5flash11enable_sm90INS1_16FlashAttnFwdSm90INS1_25CollectiveMainloopFwdSm90ILi2EN4cute5tupleIJNS5_1CILi1EEES8_S8_EEENS6_IJNS7_ILi128EEENS7_ILi64EEENS7_ILi256EEEEEELi256ENS_12float_e4m3_tEfNS_4arch4Sm90ELb0ELb1ELb0ELb1ELb0ELb0ELb0ELb1ELb1ELb1ELb0ELb0EEENS1_21CollectiveEpilogueFwdINS6_IJSA_SC_SB_EEES9_NS_10bfloat16_tESG_Li256ELb1ELb1ELb0ELb1EEENS1_36VarlenDynamicPersistentTileSchedulerILi128ELi64ELi256ELi128ELb0ELb1ELb1ELb1ELb0ELb1EEEEEEEEEvNT_6ParamsE,@"STO_CUDA_ENTRY STV_DEFAULT"
_ZN7cutlass13device_kernelIN5flash11enable_sm90INS1_16FlashAttnFwdSm90INS1_25CollectiveMainloopFwdSm90ILi2EN4cute5tupleIJNS5_1CILi1EEES8_S8_EEENS6_IJNS7_ILi128EEENS7_ILi64EEENS7_ILi256EEEEEELi256ENS_12float_e4m3_tEfNS_4arch4Sm90ELb0ELb1ELb0ELb1ELb0ELb0ELb0ELb1ELb1ELb1ELb0ELb0EEENS1_21CollectiveEpilogueFwdINS6_IJSA_SC_SB_EEES9_NS_10bfloat16_tESG_Li256ELb1ELb1ELb0ELb1EEENS1_36VarlenDynamicPersistentTileSchedulerILi128ELi64ELi256ELi128ELb0ELb1ELb1ELb1ELb0ELb1EEEEEEEEEvNT_6ParamsE:
        /* <DEDUP_REMOVED lines=18> */
.L_x_1079:
[----:B------:R-:W-:Y:S05]  /*0120*/  BSYNC B0 ;  /* 0x0000000000007941 */ /* 0x000fea0003800000 */
.L_x_1078:
        /* <DEDUP_REMOVED lines=41> */
.L_x_1080:
        /* <DEDUP_REMOVED lines=22> */
.L_x_1081:
        /* <DEDUP_REMOVED lines=18> */
.L_x_1082:
        /* <DEDUP_REMOVED lines=22> */
.L_x_1083:
        /* <DEDUP_REMOVED lines=22> */
.L_x_1084:
[----:B------:R-:W-:Y:S01]  /*0900*/  PLOP3.LUT P0, PT, PT, PT, UP0, 0x80, 0x0 ;  /* 0x000000000000781c */ /* 0x000fe20003f0f008 */
[----:B------:R-:W-:Y:S01]  /*0910*/  UMOV UR38, 0x1 ;  /* 0x0000000100267882 */ /* 0x000fe20000000000 */
[----:B------:R-:W-:Y:S01]  /*0920*/  NOP ;  /* 0x0000000000007918 */ /* 0x000fe20000000000 */
[----:B------:R-:W-:Y:S01]  /*0930*/  USEL UR38, UR38, 0x2, !UP0 ;  /* 0x0000000226267887 */ /* 0x000fe2000c000000 */
[----:B------:R-:W-:Y:S01]  /*0940*/  ULDC.64 UR54, c[0x0][0x208] ;  /* 0x0000820000367ab9 */ /* 0x000fe20000000a00 */
[----:B012-4-:R-:W-:Y:S08]  /*0950*/  BAR.SYNC.DEFER_BLOCKING 0x0 ;  /* 0x0000000000007b1d */ /* 0x017ff00000010000 */
[----:B------:R-:W-:Y:S05]  /*0960*/  @!P0 BRA `(.L_x_1085) ;  /* 0x000000e400dc8947 */ /* 0x000fea0003800000 */
.L_x_1086:
        /* <DEDUP_REMOVED lines=25> */
[----:B------:R-:W-:Y:S01]  /*0b00*/  R2UR UR49, R7 ;  /* 0x00000000073172ca */ /* 0x000fe200000e0000 */
[----:B------:R-:W-:Y:S01]  /*0b10*/  UMOV UR53, URZ ;  /* 0x0000003f00357c82 */ /* 0x000fe20008000000 */
[CC--:B------:R-:W-:Y:S02]  /*0b20*/  LEA.HI R3, R0.reuse, R201.reuse, RZ, 0x7 ;  /* 0x000000c900037211 */ /* 0x0c0fe400078f38ff */
[----:B------:R-:W-:-:S02]  /*0b30*/  LEA.HI R4, R0, R201, RZ, 0x5 ;  /* 0x000000c900047211 */ /* 0x000fc400078f28ff */
[----:B------:R-:W-:Y:S02]  /*0b40*/  LOP3.LUT R2, R3, 0xffffff80, RZ, 0xc0, !PT ;  /* 0xffffff8003027812 */ /* 0x000fe400078ec0ff */
[----:B------:R-:W-:Y:S01]  /*0b50*/  SHF.R.S32.HI R194, RZ, 0x7, R3 ;  /* 0x00000007ffc27819 */ /* 0x000fe20000011403 */
[----:B------:R-:W-:Y:S02]  /*0b60*/  IMAD.SHL.U32 R6, R4, 0x20, RZ ;  /* 0x0000002004067824 */ /* 0x000fe400078e00ff */
[----:B------:R-:W-:Y:S01]  /*0b70*/  IMAD.IADD R193, R201, 0x1, -R2 ;  /* 0x00000001c9c17824 */ /* 0x000fe200078e0a02 */
[----:B------:R-:W-:Y:S02]  /*0b80*/  LEA.HI R2, R0, R201, RZ, 0x4 ;  /* 0x000000c900027211 */ /* 0x000fe400078f20ff */
[----:B------:R-:W-:Y:S02]  /*0b90*/  LOP3.LUT R7, R6, 0xfffffc00, RZ, 0xc0, !PT ;  /* 0xfffffc0006077812 */ /* 0x000fe400078ec0ff */
[----:B------:R-:W-:-:S02]  /*0ba0*/  SHF.R.S32.HI R8, RZ, 0x1f, R193 ;  /* 0x0000001fff087819 */ /* 0x000fc400000114c1 */
[----:B------:R-:W-:Y:S02]  /*0bb0*/  SHF.R.S32.HI R5, RZ, 0x4, R2 ;  /* 0x00000004ff057819 */ /* 0x000fe40000011402 */
[----:B------:R-:W-:Y:S02]  /*0bc0*/  LEA.HI R9, R8, R193, RZ, 0x2 ;  /* 0x000000c108097211 */ /* 0x000fe400078f10ff */
[C---:B------:R-:W-:Y:S02]  /*0bd0*/  LOP3.LUT R4, R2.reuse, 0x3fffff0, RZ, 0xc0, !PT ;  /* 0x03fffff002047812 */ /* 0x040fe400078ec0ff */
[----:B------:R-:W-:Y:S02]  /*0be0*/  LEA.HI R2, R2, R5, RZ, 0x1 ;  /* 0x0000000502027211 */ /* 0x000fe400078f08ff */
[----:B------:R-:W-:Y:S01]  /*0bf0*/  LEA.HI R6, R0, R201, RZ, 0x2 ;  /* 0x000000c900067211 */ /* 0x000fe200078f10ff */
[----:B------:R-:W-:Y:S01]  /*0c00*/  IMAD.IADD R4, R201, 0x1, -R4 ;  /* 0x00000001c9047824 */ /* 0x000fe200078e0a04 */
[----:B------:R-:W-:-:S02]  /*0c10*/  SHF.R.S32.HI R10, RZ, 0x2, R9 ;  /* 0x00000002ff0a7819 */ /* 0x000fc40000011409 */
        /* <DEDUP_REMOVED lines=35> */
.L_x_1190:
[----:B------:R-:W-:Y:S01]  /*0e50*/  ULDC.64 UR6, c[0x0][0xa28] ;  /* 0x00028a0000067ab9 */ /* 0x000fe20000000a00 */
[----:B------:R-:W-:Y:S01]  /*0e60*/  ULDC UR4, c[0x0][0x424] ;  /* 0x0001090000047ab9 */ /* 0x000fe20000000800 */
[----:B------:R-:W-:-:S04]  /*0e70*/  UISETP.NE.U32.AND UP0, UPT, UR6, URZ, UPT ;  /* 0x0000003f0600728c */ /* 0x000fc8000bf05070 */
[----:B------:R-:W-:-:S03]  /*0e80*/  UISETP.NE.AND.EX UP0, UPT, UR7, URZ, UPT, UP0 ;  /* 0x0000003f0700728c */ /* 0x000fc6000bf05300 */
[----:B------:R-:W-:Y:S02]  /*0e90*/  ULDC.64 UR6, c[0x0][0xa18] ;  /* 0x0002860000067ab9 */ /* 0x000fe40000000a00 */
[----:B------:R-:W-:Y:S01]  /*0ea0*/  UISETP.NE.U32.AND UP1, UPT, UR6, URZ, UPT ;  /* 0x0000003f0600728c */ /* 0x000fe2000bf25070 */
[----:B------:R-:W-:-:S03]  /*0eb0*/  PLOP3.LUT P0, PT, PT, PT, UP0, 0x80, 0x0 ;  /* 0x000000000000781c */ /* 0x000fc60003f0f008 */
[----:B------:R-:W-:-:S03]  /*0ec0*/  UISETP.NE.AND.EX UP1, UPT, UR7, URZ, UPT, UP1 ;  /* 0x0000003f0700728c */ /* 0x000fc6000bf25310 */
[----:B------:R-:W-:Y:S02]  /*0ed0*/  @UP0 ULDC.64 UR6, c[0x0][0xa28] ;  /* 0x00028a0000060ab9 */ /* 0x000fe40000000a00 */
[----:B------:R-:W-:Y:S01]  /*0ee0*/  @UP0 UIMAD.WIDE UR6, UR49, 0x4, UR6 ;  /* 0x00000004310608a5 */ /* 0x000fe2000f8e0206 */
[----:B------:R-:W-:-:S05]  /*0ef0*/  PLOP3.LUT P2, PT, PT, PT, UP1, 0x80, 0x0 ;  /* 0x000000000000781c */ /* 0x000fca0003f4f018 */
[----:B------:R-:W-:Y:S01]  /*0f00*/  @UP1 ULDC.64 UR8, c[0x0][0xa18] ;  /* 0x0002860000081ab9 */ /* 0x000fe20000000a00 */
[----:B01--4-:R-:W-:Y:S02]  /*0f10*/  IMAD.U32 R4, RZ, RZ, UR6 ;  /* 0x00000006ff047e24 */ /* 0x013fe4000f8e00ff */
[----:B--2---:R-:W-:Y:S01]  /*0f20*/  IMAD.U32 R5, RZ, RZ, UR7 ;  /* 0x00000007ff057e24 */ /* 0x004fe2000f8e00ff */
[----:B------:R-:W-:-:S04]  /*0f30*/  @UP1 UIMAD.WIDE UR6, UR49, 0x4, UR8 ;  /* 0x00000004310618a5 */ /* 0x000fc8000f8e0208 */
[----:B------:R-:W2:Y:S02]  /*0f40*/  @P0 LDG.E R4, desc[UR54][R4.64] ;  /* 0x0000003604040981 */ /* 0x000ea4000c1e1900 */
[----:B------:R-:W-:Y:S02]  /*0f50*/  IMAD.U32 R6, RZ, RZ, UR6 ;  /* 0x00000006ff067e24 */ /* 0x000fe4000f8e00ff */
[----:B------:R-:W-:Y:S01]  /*0f60*/  IMAD.U32 R7, RZ, RZ, UR7 ;  /* 0x00000007ff077e24 */ /* 0x000fe2000f8e00ff */
[----:B------:R-:W-:-:S04]  /*0f70*/  ULDC.64 UR6, c[0x0][0x418] ;  /* 0x0001060000067ab9 */ /* 0x000fc80000000a00 */
[----:B---3--:R-:W3:Y:S01]  /*0f80*/  @P2 LDG.E R6, desc[UR54][R6.64] ;  /* 0x0000003606062981 */ /* 0x008ee2000c1e1900 */
[----:B------:R-:W-:Y:S01]  /*0f90*/  UISETP.NE.U32.AND UP0, UPT, UR6, URZ, UPT ;  /* 0x0000003f0600728c */ /* 0x000fe2000bf05070 */
[----:B------:R-:W-:Y:S01]  /*0fa0*/  UMOV UR42, URZ ;  /* 0x0000003f002a7c82 */ /* 0x000fe20008000000 */
[----:B------:R-:W-:Y:S02]  /*0fb0*/  ULDC UR46, c[0x0][0x288] ;  /* 0x0000a200002e7ab9 */ /* 0x000fe40000000800 */
[----:B------:R-:W-:-:S03]  /*0fc0*/  UISETP.NE.AND.EX UP0, UPT, UR7, URZ, UPT, UP0 ;  /* 0x0000003f0700728c */ /* 0x000fc6000bf05300 */
[----:B------:R-:W-:Y:S01]  /*0fd0*/  ULDC.64 UR6, c[0x0][0xa20] ;  /* 0x0002880000067ab9 */ /* 0x000fe20000000a00 */
[----:B------:R-:W-:Y:S01]  /*0fe0*/  USEL UR4, UR4, 0x1, UP0 ;  /* 0x0000000104047887 */ /* 0x000fe20008000000 */
[----:B------:R-:W-:Y:S01]  /*0ff0*/  ISETP.NE.U32.AND P1, PT, RZ, UR6, PT ;  /* 0x00000006ff007c0c */ /* 0x000fe2000bf25070 */
[----:B------:R-:W-:Y:S02]  /*1000*/  ULDC UR6, c[0x0][0x2f0] ;  /* 0x0000bc0000067ab9 */ /* 0x000fe40000000800 */
[----:B------:R-:W-:Y:S01]  /*1010*/  UIMAD UR4, UR4, UR6, URZ ;  /* 0x00000006040472a4 */ /* 0x000fe2000f8e023f */
[----:B------:R-:W-:Y:S02]  /*1020*/  ISETP.NE.AND.EX P1, PT, RZ, UR7, PT, P1 ;  /* 0x00000007ff007c0c */ /* 0x000fe4000bf25310 */
[----:B--2---:R-:W-:Y:S02]  /*1030*/  @P0 R2UR UR42, R4 ;  /* 0x00000000042a02ca */ /* 0x004fe400000e0000 */
[----:B---3--:R-:W-:Y:S01]  /*1040*/  @P2 R2UR UR46, R6 ;  /* 0x00000000062e22ca */ /* 0x008fe200000e0000 */
[----:B------:R-:W-:-:S14]  /*1050*/  @P2 BRA `(.L_x_1087) ;  /* 0x0000000000342947 */ /* 0x000fdc0003800000 */
        /* <DEDUP_REMOVED lines=13> */
.L_x_1087:
[----:B------:R-:W-:Y:S01]  /*1130*/  UMOV UR44, UR50 ;  /* 0x00000032002c7c82 */ /* 0x000fe20008000000 */
[----:B------:R-:W-:Y:S01]  /*1140*/  UMOV UR43, UR49 ;  /* 0x00000031002b7c82 */ /* 0x000fe20008000000 */
[----:B------:R-:W-:Y:S05]  /*1150*/  @!P1 BRA `(.L_x_1088) ;  /* 0x00000000001c9947 */ /* 0x000fea0003800000 */
[----:B------:R-:W-:Y:S02]  /*1160*/  ULDC.64 UR6, c[0x0][0xa20] ;  /* 0x0002880000067ab9 */ /* 0x000fe40000000a00 */
[----:B------:R-:W-:-:S06]  /*1170*/  UIMAD.WIDE UR6, UR49, 0x4, UR6 ;  /* 0x00000004310678a5 */ /* 0x000fcc000f8e0206 */
[----:B------:R-:W-:Y:S02]  /*1180*/  IMAD.U32 R4, RZ, RZ, UR6 ;  /* 0x00000006ff047e24 */ /* 0x000fe4000f8e00ff */
[----:B------:R-:W-:-:S05]  /*1190*/  IMAD.U32 R5, RZ, RZ, UR7 ;  /* 0x00000007ff057e24 */ /* 0x000fca000f8e00ff */
[----:B------:R-:W2:Y:S02]  /*11a0*/  LDG.E R4, desc[UR54][R4.64] ;  /* 0x0000003604047981 */ /* 0x000ea4000c1e1900 */
[----:B--2---:R-:W-:Y:S01]  /*11b0*/  R2UR UR4, R4 ;  /* 0x00000000040472ca */ /* 0x004fe200000e0000 */
[----:B------:R-:W-:-:S14]  /*11c0*/  BRA `(.L_x_1089) ;  /* 0x0000000000347947 */ /* 0x000fdc0003800000 */
.L_x_1088:
        /* <DEDUP_REMOVED lines=13> */
.L_x_1089:
[----:B------:R-:W-:Y:S01]  /*12a0*/  ULDC.64 UR8, c[0x0][0x990] ;  /* 0x0002640000087ab9 */ /* 0x000fe20000000a00 */
[----:B------:R-:W-:Y:S01]  /*12b0*/  ULDC.64 UR6, c[0x0][0x998] ;  /* 0x0002660000067ab9 */ /* 0x000fe20000000a00 */
        /* <DEDUP_REMOVED lines=8> */
[----:B------:R-:W-:Y:S02]  /*1340*/  @UP0 USHF.R.S32.HI UR10, URZ, 0x1f, UR49 ;  /* 0x0000001f3f0a0899 */ /* 0x000fe40008011431 */
[----:B------:R-:W-:Y:S01]  /*1350*/  @UP1 USHF.R.S32.HI UR14, URZ, 0x1f, UR49 ;  /* 0x0000001f3f0e1899 */ /* 0x000fe20008011431 */
[----:B------:R-:W-:Y:S01]  /*1360*/  @UP0 ULDC.64 UR16, c[0x0][0x9a8] ;  /* 0x00026a0000100ab9 */ /* 0x000fe20000000a00 */
[----:B------:R-:W-:Y:S01]  /*1370*/  @UP1 ULDC.64 UR18, c[0x0][0x9b8] ;  /* 0x00026e0000121ab9 */ /* 0x000fe20000000a00 */
[----:B------:R-:W-:Y:S02]  /*1380*/  @UP0 UIMAD UR10, UR10, UR16, URZ ;  /* 0x000000100a0a02a4 */ /* 0x000fe4000f8e023f */
[----:B------:R-:W-:Y:S02]  /*1390*/  @UP1 UIMAD UR14, UR14, UR18, URZ ;  /* 0x000000120e0e12a4 */ /* 0x000fe4000f8e023f */
[----:B------:R-:W-:Y:S02]  /*13a0*/  @UP0 UIMAD UR17, UR49, UR17, UR10 ;  /* 0x00000011311102a4 */ /* 0x000fe4000f8e020a */
[----:B------:R-:W-:-:S02]  /*13b0*/  @UP1 UIMAD.WIDE.U32 UR10, UR49, UR18, URZ ;  /* 0x00000012310a12a5 */ /* 0x000fc4000f8e003f */
[----:B------:R-:W-:Y:S02]  /*13c0*/  @UP0 UIMAD.WIDE.U32 UR12, UR49, UR16, URZ ;  /* 0x00000010310c02a5 */ /* 0x000fe4000f8e003f */
[----:B------:R-:W-:Y:S02]  /*13d0*/  @UP1 UIMAD UR18, UR49, UR19, UR14 ;  /* 0x00000013311212a4 */ /* 0x000fe4000f8e020e */
[----:B------:R-:W-:Y:S02]  /*13e0*/  @UP1 USHF.R.S32.HI UR19, URZ, 0x1f, UR50 ;  /* 0x0000001f3f131899 */ /* 0x000fe40008011432 */
[----:B------:R-:W-:Y:S01]  /*13f0*/  @UP0 USHF.R.S32.HI UR16, URZ, 0x1f, UR50 ;  /* 0x0000001f3f100899 */ /* 0x000fe20008011432 */
[----:B------:R-:W-:Y:S01]  /*1400*/  @UP1 ULDC.64 UR14, c[0x0][0x9c0] ;  /* 0x00027000000e1ab9 */ /* 0x000fe20000000a00 */
[----:B------:R-:W-:Y:S01]  /*1410*/  @UP0 ULDC.64 UR20, c[0x0][0x9b0] ;  /* 0x00026c0000140ab9 */ /* 0x000fe20000000a00 */
[----:B------:R-:W-:Y:S02]  /*1420*/  @UP0 UIADD3 UR13, UR13, UR17, URZ ;  /* 0x000000110d0d0290 */ /* 0x000fe4000fffe03f */
[----:B------:R-:W-:-:S02]  /*1430*/  @UP1 UIMAD UR17, UR19, UR14, URZ ;  /* 0x0000000e131112a4 */ /* 0x000fc4000f8e023f */
[----:B------:R-:W-:Y:S02]  /*1440*/  @UP0 UIMAD UR16, UR16, UR20, URZ ;  /* 0x00000014101002a4 */ /* 0x000fe4000f8e023f */
[----:B------:R-:W-:Y:S02]  /*1450*/  @UP1 UIADD3 UR11, UR11, UR18, URZ ;  /* 0x000000120b0b1290 */ /* 0x000fe4000fffe03f */
[----:B------:R-:W-:Y:S02]  /*1460*/  @UP1 UIMAD UR17, UR50, UR15, UR17 ;  /* 0x0000000f321112a4 */ /* 0x000fe4000f8e0211 */
[----:B------:R-:W-:Y:S02]  /*1470*/  @UP0 UIMAD UR16, UR50, UR21, UR16 ;  /* 0x00000015321002a4 */ /* 0x000fe4000f8e0210 */
[----:B------:R-:W-:Y:S02]  /*1480*/  @UP0 UIMAD.WIDE.U32 UR12, UR50, UR20, UR12 ;  /* 0x00000014320c02a5 */ /* 0x000fe4000f8e000c */
        /* <DEDUP_REMOVED lines=11> */
[----:B------:R-:W-:Y:S01]  /*1540*/  USHF.L.U32 UR36, UR5, 0x7, URZ ;  /* 0x0000000705247899 */ /* 0x000fe2000800063f */
[----:B------:R-:W-:Y:S01]  /*1550*/  IMAD.U32 R7, RZ, RZ, UR7 ;  /* 0x00000007ff077e24 */ /* 0x000fe2000f8e00ff */
[----:B------:R-:W-:Y:S02]  /*1560*/  UIADD3 UR42, -UR42, UR4, URZ ;  /* 0x000000042a2a7290 */ /* 0x000fe4000fffe13f */
[----:B------:R-:W2:Y:S01]  /*1570*/  @P0 LDG.E R3, desc[UR54][R4.64] ;  /* 0x0000003604030981 */ /* 0x000ea2000c1e1900 */
[----:B------:R-:W-:Y:S02]  /*1580*/  UISETP.NE.AND UP1, UPT, UR6, 0x1, UPT ;  /* 0x000000010600788c */ /* 0x000fe4000bf25270 */
[----:B------:R-:W-:Y:S01]  /*1590*/  UIADD3 UR8, UR36, 0x7f, URZ ;  /* 0x0000007f24087890 */ /* 0x000fe2000fffe03f */
[----:B------:R-:W2:Y:S01]  /*15a0*/  @P1 LDG.E R0, desc[UR54][R6.64] ;  /* 0x0000003606001981 */ /* 0x000ea2000c1e1900 */
[----:B------:R-:W-:Y:S01]  /*15b0*/  ULDC.64 UR4, c[0x0][0x9e0] ;  /* 0x0002780000047ab9 */ /* 0x000fe20000000a00 */
[----:B------:R-:W-:-:S02]  /*15c0*/  UIADD3 UR9, UR42, 0x1, -UR46 ;  /* 0x000000012a097890 */ /* 0x000fc4000fffe82e */
[----:B------:R-:W-:Y:S01]  /*15d0*/  UISETP.GE.AND UP0, UPT, UR5, 0x1, UPT ;  /* 0x000000010500788c */ /* 0x000fe2000bf06270 */
[----:B------:R-:W-:-:S03]  /*15e0*/  ULDC UR10, c[0x0][0x988] ;  /* 0x00026200000a7ab9 */ /* 0x000fc60000000800 */
[----:B------:R-:W-:Y:S01]  /*15f0*/  @UP1 ULDC UR6, c[0x0][0x44c] ;  /* 0x0001130000061ab9 */ /* 0x000fe20000000800 */
[----:B------:R-:W-:Y:S01]  /*1600*/  @UP1 ULDC UR11, c[0x0][0x450] ;  /* 0x00011400000b1ab9 */ /* 0x000fe20000000800 */
[----:B------:R-:W-:Y:S01]  /*1610*/  UIMAD.WIDE.U32 UR6, UR8, UR6, URZ ;  /* 0x00000006080672a5 */ /* 0x000fe2000f8e003f */
[----:B------:R-:W-:-:S03]  /*1620*/  PLOP3.LUT P1, PT, PT, PT, UP0, 0x80, 0x0 ;  /* 0x000000000000781c */ /* 0x000fc60003f2f008 */
[----:B------:R-:W-:-:S04]  /*1630*/  @UP1 USHF.R.U32.HI UR8, URZ, UR11, UR7 ;  /* 0x0000000b3f081299 */ /* 0x000fc80008011607 */
        /* <DEDUP_REMOVED lines=17> */
.L_x_1091:
[----:B------:R-:W-:-:S11]  /*1750*/  UISETP.NE.AND UP0, UPT, UR5, 0x1, UPT ;  /* 0x000000010500788c */ /* 0x000fd6000bf05270 */
[----:B------:R-:W-:Y:S02]  /*1760*/  @UP0 ULDC.64 UR8, c[0x0][0x9e8] ;  /* 0x00027a0000080ab9 */ /* 0x000fe40000000a00 */
[----:B------:R-:W-:-:S04]  /*1770*/  UIMAD.WIDE.U32 UR6, UR4, UR8, URZ ;  /* 0x00000008040672a5 */ /* 0x000fc8000f8e003f */
[----:B------:R-:W-:-:S12]  /*1780*/  @UP0 USHF.R.U32.HI UR4, URZ, UR9, UR7 ;  /* 0x000000093f040299 */ /* 0x000fd80008011607 */
.L_x_1092:
[----:B------:R-:W-:-:S06]  /*1790*/  UIMAD UR4, UR4, UR5, UR5 ;  /* 0x00000005040472a4 */ /* 0x000fcc000f8e0205 */
[----:B------:R-:W-:-:S07]  /*17a0*/  VIMNMX R0, R0, UR4, PT ;  /* 0x0000000400007c48 */ /* 0x000fce000bfe0100 */
.L_x_1090:
[----:B------:R-:W-:Y:S01]  /*17b0*/  UIADD3 UR4, UR42, 0x3f, URZ ;  /* 0x0000003f2a047890 */ /* 0x000fe2000fffe03f */
        /* <DEDUP_REMOVED lines=10> */
[----:B------:R-:W-:-:S02]  /*1860*/  UIADD3 UR56, UR42, -UR46, URZ ;  /* 0x8000002e2a387290 */ /* 0x000fc4000fffe03f */
        /* <DEDUP_REMOVED lines=17> */
.L_x_1094:
[----:B------:R-:W-:-:S11]  /*1980*/  UISETP.NE.AND UP0, UPT, UR5, 0x1, UPT ;  /* 0x000000010500788c */ /* 0x000fd6000bf05270 */
[----:B------:R-:W-:Y:S02]  /*1990*/  @UP0 ULDC.64 UR10, c[0x0][0x9e8] ;  /* 0x00027a00000a0ab9 */ /* 0x000fe40000000a00 */
[----:B------:R-:W-:-:S04]  /*19a0*/  UIMAD.WIDE.U32 UR6, UR4, UR10, URZ ;  /* 0x0000000a040672a5 */ /* 0x000fc8000f8e003f */
[----:B------:R-:W-:-:S12]  /*19b0*/  @UP0 USHF.R.U32.HI UR4, URZ, UR11, UR7 ;  /* 0x0000000b3f040299 */ /* 0x000fd80008011607 */
.L_x_1095:
[----:B------:R-:W-:-:S04]  /*19c0*/  UIMAD UR4, UR4, UR5, URZ ;  /* 0x00000005040472a4 */ /* 0x000fc8000f8e023f */
[----:B------:R-:W-:-:S04]  /*19d0*/  UISETP.LT.AND UP0, UPT, UR9, UR4, UPT ;  /* 0x000000040900728c */ /* 0x000fc8000bf01270 */
[----:B------:R-:W-:-:S12]  /*19e0*/  USEL UR9, UR9, UR4, !UP0 ;  /* 0x0000000409097287 */ /* 0x000fd8000c000000 */
.L_x_1093:
        /* <DEDUP_REMOVED lines=40> */
[----:B------:R-:W-:Y:S01]  /*1c70*/  CS2R R88, SRZ ;  /* 0x0000000000587805 */ /* 0x000fe2000001ff00 */
[----:B------:R-:W-:Y:S01]  /*1c80*/  IMAD.MOV.U32 R59, RZ, RZ, RZ ;  /* 0x000000ffff3b7224 */ /* 0x000fe200078e00ff */
        /* <DEDUP_REMOVED lines=29> */
[----:B------:R-:W-:Y:S01]  /*1e60*/  IMAD.MOV.U32 R164, RZ, RZ, RZ ;  /* 0x000000ffffa47224 */ /* 0x000fe200078e00ff */
        /* <DEDUP_REMOVED lines=35> */
.L_x_1097:
        /* <DEDUP_REMOVED lines=9> */
.L_x_1294:
[----:B------:R-:W-:Y:S05]  /*2130*/  @!P0 BRA `(.L_x_1099) ;  /* 0x0000000000048947 */ /* 0x000fea0003800000 */
[----:B------:R-:W-:Y:S01]  /*2140*/  BPT.TRAP 0x1 ;  /* 0x000000040000795c */ /* 0x000fe20000300000 */
.L_x_1099:
[----:B------:R-:W-:Y:S02]  /*2150*/  IMAD.U32 R5, RZ, RZ, UR53 ;  /* 0x00000035ff057e24 */ /* 0x000fe4000f8e00ff */
[----:B0-----:R-:W-:-:S03]  /*2160*/  IMAD.U32 R0, RZ, RZ, UR51 ;  /* 0x00000033ff007e24 */ /* 0x001fc6000f8e00ff */
[----:B------:R-:W-:Y:S02]  /*2170*/  LEA R5, R5, UR41, 0x3 ;  /* 0x0000002905057c11 */ /* 0x000fe4000f8e18ff */
[----:B------:R-:W-:-:S04]  /*2180*/  SHF.L.U32 R0, R0, 0x1f, RZ ;  /* 0x0000001f00007819 */ /* 0x000fc800000006ff */
[----:B------:R0:W1:Y:S01]  /*2190*/  SYNCS.PHASECHK.TRANS64.TRYWAIT P2, [R5+URZ+0x28430], R0 ;  /* 0x02843000050075a7 */ /* 0x000062000804017f */
[----:B------:R-:W-:Y:S05]  /*21a0*/  @!P0 BRA `(.L_x_1100) ;  /* 0x0000000000048947 */ /* 0x000fea0003800000 */
[----:B------:R-:W-:Y:S01]  /*21b0*/  BPT.TRAP 0x1 ;  /* 0x000000040000795c */ /* 0x000fe20000300000 */
.L_x_1100:
[----:B------:R-:W2:Y:S02]  /*21c0*/  S2R R3, SR_TID.X ;  /* 0x0000000000037919 */ /* 0x000ea40000002100 */
[----:B--2---:R-:W-:Y:S01]  /*21d0*/  LOP3.LUT P1, RZ, R3, 0x7f, RZ, 0xc0, !PT ;  /* 0x0000007f03ff7812 */ /* 0x004fe2000782c0ff */
[----:B-1----:R-:W-:-:S12]  /*21e0*/  @P2 BRA `(.L_x_1101) ;  /* 0x0000000000082947 */ /* 0x002fd80003800000 */
[----:B------:R-:W1:Y:S02]  /*21f0*/  SYNCS.PHASECHK.TRANS64.TRYWAIT P2, [R5+URZ+0x28430], R0 ;  /* 0x02843000050075a7 */ /* 0x000e64000804017f */
[----:B-1----:R-:W-:Y:S05]  /*2200*/  @!P2 BRA `(.L_x_1102) ;  /* 0x0000012c0050a947 */ /* 0x002fea0003800000 */
.L_x_1101:
        /* <DEDUP_REMOVED lines=10> */
[----:B------:R-:W-:Y:S01]  /*22b0*/  IMAD.MOV.U32 R4, RZ, RZ, R0 ;  /* 0x000000ffff047224 */ /* 0x000fe200078e0000 */
[----:B------:R-:W-:Y:S01]  /*22c0*/  UMOV UR5, 0x40000040 ;  /* 0x4000004000057882 */ /* 0x000fe20000000000 */
[----:B------:R-:W-:Y:S01]  /*22d0*/  UMOV UR7, 0x40000040 ;  /* 0x4000004000077882 */ /* 0x000fe20000000000 */
[----:B------:R-:W-:Y:S01]  /*22e0*/  ULOP3.LUT UR52, UR4, 0x10000, URZ, 0xfc, !UPT ;  /* 0x0001000004347892 */ /* 0x000fe2000f8efc3f */
[----:B------:R-:W-:Y:S01]  /*22f0*/  LEA R6, R58, 0xffffffc0, 0x6 ;  /* 0xffffffc03a067811 */ /* 0x000fe200078e30ff */
[----:B------:R-:W-:-:S02]  /*2300*/  UIADD3 UR4, UR32, 0x2, URZ ;  /* 0x0000000220047890 */ /* 0x000fc4000fffe03f */
[----:B------:R-:W-:Y:S02]  /*2310*/  ULEA UR34, UR53, UR52, 0xa ;  /* 0x0000003435227291 */ /* 0x000fe4000f8e503f */
[----:B------:R-:W-:Y:S02]  /*2320*/  UIADD3 UR8, UR32, 0x4, URZ ;  /* 0x0000000420087890 */ /* 0x000fe4000fffe03f */
[----:B------:R-:W-:Y:S02]  /*2330*/  UIADD3 UR6, UR34, 0x2, URZ ;  /* 0x0000000222067890 */ /* 0x000fe4000fffe03f */
[----:B------:R-:W-:Y:S01]  /*2340*/  UIADD3 UR10, UR34, 0x4, URZ ;  /* 0x00000004220a7890 */ /* 0x000fe2000fffe03f */
[----:B------:R-:W-:Y:S02]  /*2350*/  UMOV UR9, 0x40000040 ;  /* 0x4000004000097882 */ /* 0x000fe40000000000 */
[----:B------:R-:W-:Y:S01]  /*2360*/  QGMMA.64x64x32.F32.E4M3.E4M3 R24, gdesc[UR32], RZ, !UPT, gsb0 ;  /* 0x00e00000201879f3 */ /* 0x000fe2000c0008ff */
        /* <DEDUP_REMOVED lines=34> */
[----:B------:R-:W-:Y:S01]  /*2590*/  IMAD.MOV.U32 R3, RZ, RZ, -0x40 ;  /* 0xffffffc0ff037424 */ /* 0x000fe200078e00ff */
[----:B------:R-:W-:Y:S02]  /*25a0*/  ULDC.64 UR6, c[0x0][0x9e0] ;  /* 0x0002780000067ab9 */ /* 0x000fe40000000a00 */
[----:B------:R-:W-:Y:S01]  /*25b0*/  UISETP.GE.AND UP1, UPT, UR7, 0x1, UPT ;  /* 0x000000010700788c */ /* 0x000fe2000bf26270 */
[----:B------:R-:W0:Y:S01]  /*25c0*/  SHFL.IDX PT, R5, R4, RZ, 0x1c1f ;  /* 0x001c1fff04057589 */ /* 0x000e2200000e0000 */
[----:B------:R-:W-:Y:S01]  /*25d0*/  IMAD R7, R58, R3, 0x40 ;  /* 0x000000403a077424 */ /* 0x000fe200078e0203 */
[----:B------:R-:W-:-:S03]  /*25e0*/  @!P1 PRMT R0, RZ, 0x654, R0 ;  /* 0x00000654ff009816 */ /* 0x000fc60000000000 */
[----:B------:R-:W-:Y:S01]  /*25f0*/  VIADD R3, R7, 0x1 ;  /* 0x0000000107037836 */ /* 0x000fe20000000000 */
[----:B------:R-:W-:Y:S01]  /*2600*/  PLOP3.LUT P2, PT, PT, PT, UP1, 0x40, 0x0 ;  /* 0x000000000000781c */ /* 0x000fe20003f4e818 */
[----:B------:R-:W-:Y:S02]  /*2610*/  WARPGROUP.DEPBAR.LE gsb0, 0x0 ;  /* 0x00008000000079c5 */ /* 0x000fe40000010000 */
        /* <DEDUP_REMOVED lines=20> */
[----:B-1----:R-:W-:Y:S02]  /*2760*/  IMAD R0, R2, -0x2, R3 ;  /* 0xfffffffe02007824 */ /* 0x002fe400078e0203 */
[----:B------:R-:W-:-:S03]  /*2770*/  VIADD R3, R7, UR42 ;  /* 0x0000002a07037c36 */ /* 0x000fc60008000000 */
[----:B------:R-:W-:Y:S01]  /*2780*/  IADD3 R0, -R9, UR42, R0 ;  /* 0x0000002a09007c10 */ /* 0x000fe2000fffe100 */
[----:B------:R-:W-:-:S04]  /*2790*/  IMAD R8, R2, -0x2, R3 ;  /* 0xfffffffe02087824 */ /* 0x000fc800078e0203 */
[C---:B------:R-:W-:Y:S02]  /*27a0*/  VIADD R9, R0.reuse, UR6 ;  /* 0x0000000600097c36 */ /* 0x040fe40008000000 */
[----:B------:R-:W-:-:S03]  /*27b0*/  VIADD R10, R0, UR10 ;  /* 0x0000000a000a7c36 */ /* 0x000fc60008000000 */
[----:B0-----:R-:W-:Y:S01]  /*27c0*/  VIADDMNMX R0, R5, R9, R8, PT ;  /* 0x0000000905007246 */ /* 0x001fe20003800108 */
[----:B------:R-:W-:Y:S01]  /*27d0*/  IMAD.IADD R3, R10, 0x1, R5 ;  /* 0x000000010a037824 */ /* 0x000fe200078e0205 */
[----:B------:R-:W-:Y:S06]  /*27e0*/  @P2 BRA `(.L_x_1103) ;  /* 0x00000000005c2947 */ /* 0x000fec0003800000 */
[----:B------:R-:W-:Y:S01]  /*27f0*/  IMAD.U32 R12, RZ, RZ, UR46 ;  /* 0x0000002eff0c7e24 */ /* 0x000fe2000f8e00ff */
[----:B------:R-:W-:Y:S04]  /*2800*/  BSSY B0, `(.L_x_1104) ;  /* 0x0000011000007945 */ /* 0x000fe80003800000 */
[----:B------:R-:W-:-:S04]  /*2810*/  IADD3 R5, -R12, UR42, R5 ;  /* 0x0000002a0c057c10 */ /* 0x000fc8000fffe105 */
        /* <DEDUP_REMOVED lines=10> */
.L_x_1105:
[----:B------:R-:W-:-:S06]  /*28c0*/  UISETP.NE.AND UP2, UPT, UR7, 0x1, UPT ;  /* 0x000000010700788c */ /* 0x000fcc000bf45270 */
[----:B------:R-:W-:-:S05]  /*28d0*/  PLOP3.LUT P2, PT, PT, PT, UP2, 0x80, 0x0 ;  /* 0x000000000000781c */ /* 0x000fca0003f4f028 */
[----:B------:R-:W-:-:S08]  /*28e0*/  @UP2 ULDC.64 UR10, c[0x0][0x9e8] ;  /* 0x00027a00000a2ab9 */ /* 0x000fd00000000a00 */
[----:B------:R-:W-:-:S05]  /*28f0*/  @P2 IMAD.HI.U32 R11, R5, UR10, RZ ;  /* 0x0000000a050b2c27 */ /* 0x000fca000f8e00ff */
[----:B------:R-:W-:-:S07]  /*2900*/  @P2 SHF.R.U32.HI R5, RZ, UR11, R11 ;  /* 0x0000000bff052c19 */ /* 0x000fce000801160b */
.L_x_1106:
[----:B------:R-:W-:Y:S05]  /*2910*/  BSYNC B0 ;  /* 0x0000000000007941 */ /* 0x000fea0003800000 */
.L_x_1104:
[----:B------:R-:W-:-:S04]  /*2920*/  IMAD R5, R5, UR7, -R6 ;  /* 0x0000000705057c24 */ /* 0x000fc8000f8e0a06 */
[----:B------:R-:W-:-:S05]  /*2930*/  IMAD R5, R2, -0x2, R5 ;  /* 0xfffffffe02057824 */ /* 0x000fca00078e0205 */
[----:B------:R-:W-:Y:S02]  /*2940*/  VIMNMX R3, R3, R5, !PT ;  /* 0x0000000503037248 */ /* 0x000fe40007fe0100 */
[----:B------:R-:W-:-:S07]  /*2950*/  VIADDMNMX R0, R5, UR7, R0, PT ;  /* 0x0000000705007c46 */ /* 0x000fce000b800100 */
.L_x_1103:
        /* <DEDUP_REMOVED lines=95> */
.L_x_1109:
[----:B------:R-:W-:-:S06]  /*2f50*/  UISETP.NE.AND UP2, UPT, UR7, 0x1, UPT ;  /* 0x000000010700788c */ /* 0x000fcc000bf45270 */
[----:B------:R-:W-:-:S05]  /*2f60*/  PLOP3.LUT P6, PT, PT, PT, UP2, 0x80, 0x0 ;  /* 0x000000000000781c */ /* 0x000fca0003fcf028 */
[----:B------:R-:W-:-:S08]  /*2f70*/  @UP2 ULDC.64 UR10, c[0x0][0x9e8] ;  /* 0x00027a00000a2ab9 */ /* 0x000fd00000000a00 */
[----:B------:R-:W-:Y:S01]  /*2f80*/  @P6 IMAD.HI.U32 R5, R4, UR10, RZ ;  /* 0x0000000a04056c27 */ /* 0x000fe2000f8e00ff */
[----:B------:R-:W-:-:S13]  /*2f90*/  PLOP3.LUT P6, PT, PT, PT, UP2, 0x80, 0x0 ;  /* 0x000000000000781c */ /* 0x000fda0003fcf028 */
[----:B------:R-:W-:-:S07]  /*2fa0*/  @P6 SHF.R.U32.HI R4, RZ, UR11, R5 ;  /* 0x0000000bff046c19 */ /* 0x000fce0008011605 */
.L_x_1110:
[----:B------:R-:W-:Y:S05]  /*2fb0*/  BSYNC B0 ;  /* 0x0000000000007941 */ /* 0x000fea0003800000 */
.L_x_1108:
[----:B------:R-:W-:-:S04]  /*2fc0*/  IMAD R5, R4, UR7, -R6 ;  /* 0x0000000704057c24 */ /* 0x000fc8000f8e0a06 */
[----:B------:R-:W-:-:S05]  /*2fd0*/  IMAD R5, R2, -0x2, R5 ;  /* 0xfffffffe02057824 */ /* 0x000fca00078e0205 */
[----:B------:R-:W-:Y:S02]  /*2fe0*/  VIMNMX R3, R3, R5, !PT ;  /* 0x0000000503037248 */ /* 0x000fe40007fe0100 */
[----:B------:R-:W-:-:S07]  /*2ff0*/  VIADDMNMX R0, R5, UR7, R0, PT ;  /* 0x0000000705007c46 */ /* 0x000fce000b800100 */
.L_x_1107:
[----:B------:R-:W-:Y:S01]  /*3000*/  ISETP.GT.AND P2, PT, R3, 0x1, !P2 ;  /* 0x000000010300780c */ /* 0x000fe20005744270 */
[----:B------:R-:W-:Y:S01]  /*3010*/  IMAD.U32 R9, RZ, RZ, UR37 ;  /* 0x00000025ff097e24 */ /* 0x000fe2000f8e00ff */
[----:B------:R-:W-:Y:S01]  /*3020*/  FMNMX.FTZ R4, R24, R12, !PT ;  /* 0x0000000c18047209 */ /* 0x000fe20007810000 */
[----:B------:R-:W-:Y:S01]  /*3030*/  @UP0 ULDC UR10, c[0x0][0x44c] ;  /* 0x00011300000a0ab9 */ /* 0x000fe20000000800 */
[----:B------:R-:W-:Y:S01]  /*3040*/  ISETP.LT.OR P2, PT, R0, 0x2, P2 ;  /* 0x000000020000780c */ /* 0x000fe20001741670 */
[----:B------:R-:W-:Y:S01]  /*3050*/  UIMAD.WIDE.U32 UR10, UR36, UR10, URZ ;  /* 0x0000000a240a72a5 */ /* 0x000fe2000f8e003f */
[----:B------:R-:W-:Y:S01]  /*3060*/  FMNMX.FTZ R4, R28, R4, !PT ;  /* 0x000000041c047209 */ /* 0x000fe20007810000 */
[----:B------:R-:W-:Y:S01]  /*3070*/  @UP0 ULDC UR15, c[0x0][0x450] ;  /* 0x00011400000f0ab9 */ /* 0x000fe20000000800 */
[----:B------:R-:W-:Y:S01]  /*3080*/  FSEL R27, R27, -INF , !P2 ;  /* 0xff8000001b1b7808 */ /* 0x000fe20005000000 */
[----:B------:R-:W-:Y:S01]  /*3090*/  UMOV UR14, UR36 ;  /* 0x00000024000e7c82 */ /* 0x000fe20008000000 */
[----:B------:R-:W-:Y:S01]  /*30a0*/  ISETP.NE.AND P2, PT, R13, RZ, PT ;  /* 0x000000ff0d00720c */ /* 0x000fe20003f45270 */
[----:B------:R-:W-:Y:S01]  /*30b0*/  @UP0 USHF.R.U32.HI UR14, URZ, UR15, UR11 ;  /* 0x0000000f3f0e0299 */ /* 0x000fe2000801160b */
[----:B------:R-:W-:-:S02]  /*30c0*/  FMNMX.FTZ R4, R14, R4, !PT ;  /* 0x000000040e047209 */ /* 0x000fc40007810000 */
[----:B------:R-:W-:Y:S01]  /*30d0*/  ISETP.GT.AND P2, PT, R3, 0x9, !P2 ;  /* 0x000000090300780c */ /* 0x000fe20005744270 */
[----:B------:R-:W-:Y:S01]  /*30e0*/  UIADD3 UR56, UR56, UR14, URZ ;  /* 0x0000000e38387290 */ /* 0x000fe2000fffe03f */
[----:B------:R-:W-:Y:S02]  /*30f0*/  FMNMX.FTZ R4, R32, R4, !PT ;  /* 0x0000000420047209 */ /* 0x000fe40007810000 */
[----:B------:R-:W-:Y:S01]  /*3100*/  ISETP.LT.OR P2, PT, R0, 0xa, P2 ;  /* 0x0000000a0000780c */ /* 0x000fe20001741670 */
[----:B------:R-:W-:Y:S01]  /*3110*/  UIADD3 UR6, UR56, UR6, URZ ;  /* 0x0000000638067290 */ /* 0x000fe2000fffe03f */
[----:B------:R-:W-:Y:S02]  /*3120*/  FMNMX.FTZ R4, R20, R4, !PT ;  /* 0x0000000414047209 */ /* 0x000fe40007810000 */
[----:B------:R-:W-:Y:S02]  /*3130*/  FSEL R31, R31, -INF , !P2 ;  /* 0xff8000001f1f7808 */ /* 0x000fe40005000000 */
[----:B------:R-:W-:-:S02]  /*3140*/  ISETP.NE.AND P2, PT, R15, RZ, PT ;  /* 0x000000ff0f00720c */ /* 0x000fc40003f45270 */
[----:B------:R-:W-:Y:S02]  /*3150*/  FMNMX.FTZ R4, R36, R4, !PT ;  /* 0x0000000424047209 */ /* 0x000fe40007810000 */
[----:B------:R-:W-:Y:S02]  /*3160*/  ISETP.GT.AND P2, PT, R3, 0x10, !P2 ;  /* 0x000000100300780c */ /* 0x000fe40005744270 */
[----:B------:R-:W-:Y:S02]  /*3170*/  FMNMX.FTZ R4, R56, R4, !PT ;  /* 0x0000000438047209 */ /* 0x000fe40007810000 */
        /* <DEDUP_REMOVED lines=15> */
[----:B------:R-:W-:Y:S02]  /*3270*/  ISETP.GT.AND P3, PT, R3, 0x8, !P3 ;  /* 0x000000080300780c */ /* 0x000fe40005f64270 */
[----:B------:R-:W-:Y:S02]  /*3280*/  FSEL R38, R38, -INF , !P2 ;  /* 0xff80000026267808 */ /* 0x000fe40005000000 */
[----:B------:R-:W-:Y:S02]  /*3290*/  ISETP.NE.AND P2, PT, R29, RZ, PT ;  /* 0x000000ff1d00720c */ /* 0x000fe40003f45270 */
[----:B------:R-:W-:Y:S02]  /*32a0*/  FMNMX.FTZ R4, R52, R4, !PT ;  /* 0x0000000434047209 */ /* 0x000fe40007810000 */
[----:B------:R-:W-:Y:S02]  /*32b0*/  ISETP.GT.AND P2, PT, R3, 0x19, !P2 ;  /* 0x000000190300780c */ /* 0x000fe40005744270 */
[----:B------:R-:W-:-:S02]  /*32c0*/  ISETP.LT.OR P3, PT, R0, 0x9, P3 ;  /* 0x000000090000780c */ /* 0x000fc40001f61670 */
[----:B------:R-:W-:Y:S02]  /*32d0*/  ISETP.LT.OR P2, PT, R0, 0x1a, P2 ;  /* 0x0000001a0000780c */ /* 0x000fe40001741670 */
[----:B------:R-:W-:Y:S02]  /*32e0*/  FMNMX.FTZ R6, R66, R4, !PT ;  /* 0x0000000442067209 */ /* 0x000fe40007810000 */
[----:B------:R-:W-:Y:S02]  /*32f0*/  FSEL R39, R39, -INF , !P2 ;  /* 0xff80000027277808 */ /* 0x000fe40005000000 */
[----:B------:R-:W-:Y:S01]  /*3300*/  ISETP.NE.AND P2, PT, R33, RZ, PT ;  /* 0x000000ff2100720c */ /* 0x000fe20003f45270 */
[----:B------:R-:W0:Y:S01]  /*3310*/  SHFL.BFLY PT, R5, R6, 0x2, 0x1f ;  /* 0x0c401f0006057f89 */ /* 0x000e2200000e0000 */
[----:B------:R-:W-:Y:S02]  /*3320*/  FSEL R30, R30, -INF , !P3 ;  /* 0xff8000001e1e7808 */ /* 0x000fe40005800000 */
[----:B------:R-:W-:-:S02]  /*3330*/  ISETP.GT.AND P2, PT, R3, 0x20, !P2 ;  /* 0x000000200300780c */ /* 0x000fc40005744270 */
[----:B------:R-:W-:Y:S02]  /*3340*/  ISETP.NE.AND P3, PT, R41, RZ, PT ;  /* 0x000000ff2900720c */ /* 0x000fe40003f65270 */
[----:B------:R-:W-:Y:S02]  /*3350*/  ISETP.LT.OR P2, PT, R0, 0x21, P2 ;  /* 0x000000210000780c */ /* 0x000fe40001741670 */
[----:B------:R-:W-:Y:S02]  /*3360*/  ISETP.NE.AND P6, PT, R11, RZ, PT ;  /* 0x000000ff0b00720c */ /* 0x000fe40003fc5270 */
[----:B------:R-:W-:Y:S02]  /*3370*/  FSEL R42, R42, -INF , !P2 ;  /* 0xff8000002a2a7808 */ /* 0x000fe40005000000 */
[----:B------:R-:W-:Y:S02]  /*3380*/  ISETP.NE.AND P2, PT, R37, RZ, PT ;  /* 0x000000ff2500720c */ /* 0x000fe40003f45270 */
[----:B------:R-:W-:-:S02]  /*3390*/  ISETP.GT.AND P4, PT, R3, 0x31, !P4 ;  /* 0x000000310300780c */ /* 0x000fc40006784270 */
[C---:B------:R-:W-:Y:S02]  /*33a0*/  ISETP.GT.AND P2, PT, R3.reuse, 0x21, !P2 ;  /* 0x000000210300780c */ /* 0x040fe40005744270 */
[----:B------:R-:W-:Y:S02]  /*33b0*/  ISETP.GT.AND P5, PT, R3, 0x38, !P5 ;  /* 0x000000380300780c */ /* 0x000fe40006fa4270 */
[C---:B------:R-:W-:Y:S02]  /*33c0*/  ISETP.LT.OR P2, PT, R0.reuse, 0x22, P2 ;  /* 0x000000220000780c */ /* 0x040fe40001741670 */
[----:B------:R-:W-:Y:S02]  /*33d0*/  ISETP.LT.OR P4, PT, R0, 0x32, P4 ;  /* 0x000000320000780c */ /* 0x000fe40002781670 */
[----:B------:R-:W-:Y:S02]  /*33e0*/  FSEL R43, R43, -INF , !P2 ;  /* 0xff8000002b2b7808 */ /* 0x000fe40005000000 */
[----:B------:R-:W-:-:S02]  /*33f0*/  ISETP.GT.AND P2, PT, R3, 0x28, !P3 ;  /* 0x000000280300780c */ /* 0x000fc40005f44270 */
[----:B------:R-:W-:Y:S02]  /*3400*/  ISETP.NE.AND P3, PT, R45, RZ, PT ;  /* 0x000000ff2d00720c */ /* 0x000fe40003f65270 */
[----:B------:R-:W-:Y:S02]  /*3410*/  ISETP.LT.OR P2, PT, R0, 0x29, P2 ;  /* 0x000000290000780c */ /* 0x000fe40001741670 */
[C---:B------:R-:W-:Y:S02]  /*3420*/  ISETP.GT.AND P3, PT, R3.reuse, 0x30, !P3 ;  /* 0x000000300300780c */ /* 0x040fe40005f64270 */
[----:B------:R-:W-:Y:S02]  /*3430*/  FSEL R46, R46, -INF , !P2 ;  /* 0xff8000002e2e7808 */ /* 0x000fe40005000000 */
[----:B------:R-:W-:Y:S02]  /*3440*/  ISETP.GT.AND P2, PT, R3, RZ, !P6 ;  /* 0x000000ff0300720c */ /* 0x000fe40007744270 */
[----:B------:R-:W-:-:S02]  /*3450*/  ISETP.NE.AND P6, PT, R7, RZ, PT ;  /* 0x000000ff0700720c */ /* 0x000fc40003fc5270 */
[----:B------:R-:W-:Y:S02]  /*3460*/  ISETP.LT.OR P2, PT, R0, 0x1, P2 ;  /* 0x000000010000780c */ /* 0x000fe40001741670 */
[----:B0-----:R-:W-:Y:S02]  /*3470*/  FMNMX.FTZ R7, R6, R5, !PT ;  /* 0x0000000506077209 */ /* 0x001fe40007810000 */
[----:B------:R-:W-:Y:S02]  /*3480*/  FSEL R26, R26, -INF , !P2 ;  /* 0xff8000001a1a7808 */ /* 0x000fe40005000000 */
[----:B------:R-:W-:Y:S01]  /*3490*/  ISETP.NE.AND P2, PT, R57, RZ, PT ;  /* 0x000000ff3900720c */ /* 0x000fe20003f45270 */
[----:B------:R-:W0:Y:S01]  /*34a0*/  SHFL.BFLY PT, R8, R7, 0x1, 0x1f ;  /* 0x0c201f0007087f89 */ /* 0x000e2200000e0000 */
[----:B------:R-:W-:Y:S02]  /*34b0*/  FMNMX.FTZ R5, R26, R27, !PT ;  /* 0x0000001b1a057209 */ /* 0x000fe40007810000 */
[----:B------:R-:W-:-:S02]  /*34c0*/  ISETP.GT.AND P2, PT, R3, 0x29, !P2 ;  /* 0x000000290300780c */ /* 0x000fc40005744270 */
[----:B------:R-:W-:Y:S02]  /*34d0*/  FMNMX.FTZ R4, R30, R5, !PT ;  /* 0x000000051e047209 */ /* 0x000fe40007810000 */
[----:B------:R-:W-:Y:S02]  /*34e0*/  ISETP.LT.OR P2, PT, R0, 0x2a, P2 ;  /* 0x0000002a0000780c */ /* 0x000fe40001741670 */
[----:B------:R-:W-:Y:S02]  /*34f0*/  FMNMX.FTZ R5, R31, R4, !PT ;  /* 0x000000041f057209 */ /* 0x000fe40007810000 */
[----:B------:R-:W-:Y:S02]  /*3500*/  FSEL R47, R47, -INF , !P2 ;  /* 0xff8000002f2f7808 */ /* 0x000fe40005000000 */
[----:B------:R-:W-:Y:S02]  /*3510*/  FMNMX.FTZ R4, R34, R5, !PT ;  /* 0x0000000522047209 */ /* 0x000fe40007810000 */
[----:B------:R-:W-:-:S02]  /*3520*/  ISETP.LT.OR P3, PT, R0, 0x31, P3 ;  /* 0x000000310000780c */ /* 0x000fc40001f61670 */
[----:B------:R-:W-:Y:S02]  /*3530*/  FMNMX.FTZ R5, R35, R4, !PT ;  /* 0x0000000423057209 */ /* 0x000fe40007810000 */
[----:B------:R-:W-:Y:S02]  /*3540*/  FSEL R50, R50, -INF , !P3 ;  /* 0xff80000032327808 */ /* 0x000fe40005800000 */
[----:B------:R-:W-:Y:S02]  /*3550*/  FMNMX.FTZ R6, R38, R5, !PT ;  /* 0x0000000526067209 */ /* 0x000fe40007810000 */
[----:B------:R-:W-:Y:S02]  /*3560*/  ISETP.LT.OR P5, PT, R0, 0x39, P5 ;  /* 0x000000390000780c */ /* 0x000fe40002fa1670 */
[----:B------:R-:W-:Y:S02]  /*3570*/  FMNMX.FTZ R5, R39, R6, !PT ;  /* 0x0000000627057209 */ /* 0x000fe40007810000 */
[----:B0-----:R-:W-:-:S02]  /*3580*/  FMNMX.FTZ R4, R7, R8, !PT ;  /* 0x0000000807047209 */ /* 0x001fc40007810000 */
[----:B------:R-:W-:Y:S02]  /*3590*/  FMNMX.FTZ R6, R42, R5, !PT ;  /* 0x000000052a067209 */ /* 0x000fe40007810000 */
[C---:B------:R-:W-:Y:S01]  /*35a0*/  FSETP.NEU.FTZ.AND P2, PT, R4.reuse, -INF , PT ;  /* 0xff8000000400780b */ /* 0x040fe20003f5d000 */
[----:B------:R-:W-:-:S01]  /*35b0*/  FFMA.FTZ R7, R4, R9, -8 ;  /* 0xc100000004077423 */ /* 0x000fc20000010009 */
[----:B------:R-:W-:Y:S02]  /*35c0*/  FMNMX.FTZ R5, R43, R6, !PT ;  /* 0x000000062b057209 */ /* 0x000fe40007810000 */
[----:B------:R-:W-:Y:S02]  /*35d0*/  FSEL R51, R51, -INF , !P4 ;  /* 0xff80000033337808 */ /* 0x000fe40006000000 */
[----:B------:R-:W-:Y:S02]  /*35e0*/  FMNMX.FTZ R6, R46, R5, !PT ;  /* 0x000000052e067209 */ /* 0x000fe40007810000 */
[----:B------:R-:W-:-:S02]  /*35f0*/  FSEL R7, R7, RZ, P2 ;  /* 0x000000ff07077208 */ /* 0x000fc40001000000 */
[----:B------:R-:W-:Y:S02]  /*3600*/  ISETP.GT.AND P2, PT, R3, 0x39, !P6 ;  /* 0x000000390300780c */ /* 0x000fe40007744270 */
        /* <DEDUP_REMOVED lines=10> */
[----:B------:R-:W-:Y:S01]  /*36b0*/  FSEL R55, R55, -INF , !P2 ;  /* 0xff80000037377808 */ /* 0x000fe20005000000 */
[--C-:B------:R-:W-:Y:S01]  /*36c0*/  FFMA.FTZ R6, R28, UR37, -R7.reuse ;  /* 0x000000251c067c23 */ /* 0x100fe20008010807 */
[----:B------:R-:W-:Y:S01]  /*36d0*/  FMNMX.FTZ R0, R54, R3, !PT ;  /* 0x0000000336007209 */ /* 0x000fe20007810000 */
[--C-:B------:R-:W-:Y:S01]  /*36e0*/  FFMA.FTZ R10, R14, UR37, -R7.reuse ;  /* 0x000000250e0a7c23 */ /* 0x100fe20008010807 */
[----:B0-----:R-:W-:-:S01]  /*36f0*/  FFMA.FTZ R5, R20, UR37, -R7 ;  /* 0x0000002514057c23 */ /* 0x001fc20008010807 */
[----:B------:R-:W0:Y:S01]  /*3700*/  MUFU.EX2 R8, R8 ;  /* 0x0000000800087308 */ /* 0x000e220000000800 */
[----:B------:R-:W-:Y:S01]  /*3710*/  FMNMX.FTZ R0, R55, R0, !PT ;  /* 0x0000000037007209 */ /* 0x000fe20007810000 */
[--C-:B------:R-:W-:Y:S01]  /*3720*/  FFMA.FTZ R14, R36, UR37, -R7.reuse ;  /* 0x00000025240e7c23 */ /* 0x100fe20008010807 */
[----:B------:R-:W-:-:S01]  /*3730*/  FFMA.FTZ R15, R56, UR37, -R7 ;  /* 0x00000025380f7c23 */ /* 0x000fc20008010807 */
[--C-:B------:R-:W-:Y:S01]  /*3740*/  FFMA.FTZ R24, R44, UR37, -R7.reuse ;  /* 0x000000252c187c23 */ /* 0x100fe20008010807 */
[----:B------:R-:W-:-:S01]  /*3750*/  FFMA.FTZ R25, R62, UR37, -R7 ;  /* 0x000000253e197c23 */ /* 0x000fc20008010807 */
[----:B------:R-:W1:Y:S01]  /*3760*/  SHFL.BFLY PT, R3, R0, 0x2, 0x1f ;  /* 0x0c401f0000037f89 */ /* 0x000e6200000e0000 */
[----:B------:R-:W-:-:S01]  /*3770*/  FFMA.FTZ R20, R40, UR37, -R7 ;  /* 0x0000002528147c23 */ /* 0x000fc20008010807 */
[----:B------:R-:W-:Y:S01]  /*3780*/  MUFU.EX2 R13, R5 ;  /* 0x00000005000d7308 */ /* 0x000fe20000000800 */
[----:B------:R-:W-:-:S01]  /*3790*/  FFMA.FTZ R28, R48, UR37, -R7 ;  /* 0x00000025301c7c23 */ /* 0x000fc20008010807 */
[----:B------:R-:W-:-:S06]  /*37a0*/  FFMA.FTZ R29, R64, UR37, -R7 ;  /* 0x00000025401d7c23 */ /* 0x000fcc0008010807 */
[----:B------:R-:W2:Y:S01]  /*37b0*/  MUFU.EX2 R6, R6 ;  /* 0x0000000600067308 */ /* 0x000ea20000000800 */
[----:B0-----:R-:W-:-:S07]  /*37c0*/  FADD.FTZ R33, R8, R9 ;  /* 0x0000000908217221 */ /* 0x001fce0000010000 */
[----:B------:R0:W3:Y:S01]  /*37d0*/  MUFU.EX2 R11, R10 ;  /* 0x0000000a000b7308 */ /* 0x0000e20000000800 */
[----:B-1----:R-:W-:-:S07]  /*37e0*/  FMNMX.FTZ R3, R0, R3, !PT ;  /* 0x0000000300037209 */ /* 0x002fce0007810000 */
[----:B------:R-:W1:Y:S01]  /*37f0*/  MUFU.EX2 R12, R12 ;  /* 0x0000000c000c7308 */ /* 0x000e620000000800 */
[----:B0-----:R-:W-:-:S01]  /*3800*/  FFMA.FTZ R10, R60, UR37, -R7 ;  /* 0x000000253c0a7c23 */ /* 0x001fc20008010807 */
[----:B------:R-:W0:Y:S06]  /*3810*/  SHFL.BFLY PT, R0, R3, 0x1, 0x1f ;  /* 0x0c201f0003007f89 */ /* 0x000e2c00000e0000 */
[----:B------:R2:W-:Y:S08]  /*3820*/  MUFU.EX2 R21, R10 ;  /* 0x0000000a00157308 */ /* 0x0005f00000000800 */
[----:B------:R-:W-:Y:S01]  /*3830*/  MUFU.EX2 R14, R14 ;  /* 0x0000000e000e7308 */ /* 0x000fe20000000800 */
[----:B--2---:R-:W-:-:S01]  /*3840*/  FADD.FTZ R10, R6, R33 ;  /* 0x00000021060a7221 */ /* 0x004fc20000010000 */
[----:B---3--:R-:W-:-:S03]  /*3850*/  F2FP.SATFINITE.E4M3.F32.PACK_AB_MERGE_C R6, R11, R6, RZ ;  /* 0x000000060b06723e */ /* 0x008fc600048070ff */
[----:B------:R-:W-:Y:S01]  /*3860*/  FADD.FTZ R33, R11, R10 ;  /* 0x0000000a0b217221 */ /* 0x000fe20000010000 */
[----:B------:R-:W-:Y:S02]  /*3870*/  F2FP.SATFINITE.E4M3.F32.PACK_AB_MERGE_C R188, R9, R8, R6 ;  /* 0x0000000809bc723e */ /* 0x000fe40004807006 */
[----:B------:R-:W2:Y:S01]  /*3880*/  MUFU.EX2 R15, R15 ;  /* 0x0000000f000f7308 */ /* 0x000ea20000000800 */
[----:B-1----:R-:W-:-:S01]  /*3890*/  FADD.FTZ R10, R12, R33 ;  /* 0x000000210c0a7221 */ /* 0x002fc20000010000 */
[----:B0-----:R-:W-:Y:S01]  /*38a0*/  FMNMX.FTZ R5, R3, R0, !PT ;  /* 0x0000000003057209 */ /* 0x001fe20007810000 */
[----:B------:R-:W-:-:S01]  /*38b0*/  FFMA.FTZ R0, R52, UR37, -R7 ;  /* 0x0000002534007c23 */ /* 0x000fc20008010807 */
[----:B------:R-:W-:Y:S02]  /*38c0*/  FFMA.FTZ R7, R66, UR37, -R7 ;  /* 0x0000002542077c23 */ /* 0x000fe40008010807 */
[C---:B------:R-:W-:Y:S01]  /*38d0*/  FSETP.NEU.FTZ.AND P2, PT, R5.reuse, -INF , PT ;  /* 0xff8000000500780b */ /* 0x040fe20003f5d000 */
[----:B------:R-:W-:Y:S01]  /*38e0*/  FFMA.FTZ R3, R5, R32, -8 ;  /* 0xc100000005037423 */ /* 0x000fe20000010020 */
[----:B------:R-:W-:Y:S04]  /*38f0*/  MUFU.EX2 R24, R24 ;  /* 0x0000001800187308 */ /* 0x000fe80000000800 */
[----:B------:R-:W-:-:S02]  /*3900*/  FSEL R3, R3, RZ, P2 ;  /* 0x000000ff03037208 */ /* 0x000fc40001000000 */
[----:B------:R-:W-:Y:S02]  /*3910*/  PLOP3.LUT P2, PT, PT, PT, UP1, 0x40, 0x0 ;  /* 0x000000000000781c */ /* 0x000fe40003f4e818 */
        /* <DEDUP_REMOVED lines=14> */
[----:B--2---:R-:W-:Y:S01]  /*3a00*/  F2FP.SATFINITE.E4M3.F32.PACK_AB_MERGE_C R8, R15, R14, RZ ;  /* 0x0000000e0f08723e */ /* 0x004fe200048070ff */
[----:B------:R-:W-:-:S01]  /*3a10*/  FFMA.FTZ R50, R50, UR37, -R3 ;  /* 0x0000002532327c23 */ /* 0x000fc20008010803 */
[----:B------:R-:W0:Y:S01]  /*3a20*/  MUFU.EX2 R27, R27 ;  /* 0x0000001b001b7308 */ /* 0x000e220000000800 */
[----:B------:R-:W-:-:S01]  /*3a30*/  FFMA.FTZ R51, R51, UR37, -R3 ;  /* 0x0000002533337c23 */ /* 0x000fc20008010803 */
[----:B------:R-:W-:Y:S01]  /*3a40*/  F2FP.SATFINITE.E4M3.F32.PACK_AB_MERGE_C R190, R13, R12, R8 ;  /* 0x0000000c0dbe723e */ /* 0x000fe20004807008 */
[----:B------:R-:W-:-:S01]  /*3a50*/  FFMA.FTZ R54, R54, UR37, -R3 ;  /* 0x0000002536367c23 */ /* 0x000fc20008010803 */
[----:B------:R-:W-:-:S04]  /*3a60*/  FFMA.FTZ R3, R55, UR37, -R3 ;  /* 0x0000002537037c23 */ /* 0x000fc80008010803 */
[----:B------:R-:W1:Y:S08]  /*3a70*/  MUFU.EX2 R30, R30 ;  /* 0x0000001e001e7308 */ /* 0x000e700000000800 */
[----:B------:R-:W2:Y:S01]  /*3a80*/  MUFU.EX2 R31, R31 ;  /* 0x0000001f001f7308 */ /* 0x000ea20000000800 */
[----:B0-----:R-:W-:-:S07]  /*3a90*/  FADD.FTZ R11, R26, R27 ;  /* 0x0000001b1a0b7221 */ /* 0x001fce0000010000 */
[----:B------:R-:W0:Y:S01]  /*3aa0*/  MUFU.EX2 R34, R34 ;  /* 0x0000002200227308 */ /* 0x000e220000000800 */
[----:B-1----:R-:W-:-:S01]  /*3ab0*/  FADD.FTZ R6, R30, R11 ;  /* 0x0000000b1e067221 */ /* 0x002fc20000010000 */
[----:B------:R-:W-:Y:S01]  /*3ac0*/  FADD.FTZ R11, R13, R10 ;  /* 0x0000000a0d0b7221 */ /* 0x000fe20000010000 */
[----:B------:R-:W-:-:S03]  /*3ad0*/  F2FP.SATFINITE.E4M3.F32.PACK_AB_MERGE_C R10, R25, R24, RZ ;  /* 0x00000018190a723e */ /* 0x000fc600048070ff */
[----:B------:R-:W-:Y:S02]  /*3ae0*/  FADD.FTZ R14, R14, R11 ;  /* 0x0000000b0e0e7221 */ /* 0x000fe40000010000 */
[----:B------:R-:W1:Y:S01]  /*3af0*/  MUFU.EX2 R35, R35 ;  /* 0x0000002300237308 */ /* 0x000e620000000800 */
[----:B--2---:R-:W-:-:S01]  /*3b00*/  FADD.FTZ R9, R31, R6 ;  /* 0x000000061f097221 */ /* 0x004fc20000010000 */
[----:B------:R-:W-:Y:S01]  /*3b10*/  FADD.FTZ R15, R15, R14 ;  /* 0x0000000e0f0f7221 */ /* 0x000fe20000010000 */
[----:B------:R-:W-:-:S04]  /*3b20*/  F2FP.SATFINITE.E4M3.F32.PACK_AB_MERGE_C R30, R31, R30, RZ ;  /* 0x0000001e1f1e723e */ /* 0x000fc800048070ff */
[----:B------:R-:W-:Y:S01]  /*3b30*/  F2FP.SATFINITE.E4M3.F32.PACK_AB_MERGE_C R189, R27, R26, R30 ;  /* 0x0000001a1bbd723e */ /* 0x000fe2000480701e */
        /* <DEDUP_REMOVED lines=8> */
[----:B------:R-:W-:-:S04]  /*3bc0*/  F2FP.SATFINITE.E4M3.F32.PACK_AB_MERGE_C R38, R39, R38, RZ ;  /* 0x000000262726723e */ /* 0x000fc800048070ff */
[----:B------:R-:W-:Y:S02]  /*3bd0*/  F2FP.SATFINITE.E4M3.F32.PACK_AB_MERGE_C R191, R35, R34, R38 ;  /* 0x0000002223bf723e */ /* 0x000fe40004807026 */
[----:B------:R-:W0:Y:S01]  /*3be0*/  MUFU.EX2 R43, R43 ;  /* 0x0000002b002b7308 */ /* 0x000e220000000800 */
[----:B-1----:R-:W-:-:S01]  /*3bf0*/  FADD.FTZ R8, R20, R15 ;  /* 0x0000000f14087221 */ /* 0x002fc20000010000 */
[----:B------:R-:W-:-:S03]  /*3c00*/  F2FP.SATFINITE.E4M3.F32.PACK_AB_MERGE_C R184, R21, R20, R10 ;  /* 0x0000001415b8723e */ /* 0x000fc6000480700a */
[----:B------:R-:W-:-:S03]  /*3c10*/  FADD.FTZ R21, R21, R8 ;  /* 0x0000000815157221 */ /* 0x000fc60000010000 */
[----:B------:R-:W1:Y:S01]  /*3c20*/  MUFU.EX2 R46, R46 ;  /* 0x0000002e002e7308 */ /* 0x000e620000000800 */
[----:B--2---:R-:W-:-:S01]  /*3c30*/  FADD.FTZ R6, R42, R9 ;  /* 0x000000092a067221 */ /* 0x004fc20000010000 */
[----:B------:R-:W-:-:S04]  /*3c40*/  FADD.FTZ R24, R24, R21 ;  /* 0x0000001518187221 */ /* 0x000fc80000010000 */
[----:B------:R-:W-:Y:S02]  /*3c50*/  FADD.FTZ R25, R25, R24 ;  /* 0x0000001819197221 */ /* 0x000fe40000010000 */
[----:B------:R-:W-:Y:S01]  /*3c60*/  MUFU.EX2 R0, R0 ;  /* 0x0000000000007308 */ /* 0x000fe20000000800 */
[----:B0-----:R-:W-:-:S07]  /*3c70*/  FADD.FTZ R9, R43, R6 ;  /* 0x000000062b097221 */ /* 0x001fce0000010000 */
[----:B------:R-:W0:Y:S01]  /*3c80*/  MUFU.EX2 R7, R7 ;  /* 0x0000000700077308 */ /* 0x000e220000000800 */
[----:B-1----:R-:W-:-:S07]  /*3c90*/  FADD.FTZ R6, R46, R9 ;  /* 0x000000092e067221 */ /* 0x002fce0000010000 */
[----:B------:R-:W1:Y:S08]  /*3ca0*/  MUFU.EX2 R47, R47 ;  /* 0x0000002f002f7308 */ /* 0x000e700000000800 */
[----:B------:R-:W-:Y:S01]  /*3cb0*/  MUFU.EX2 R28, R28 ;  /* 0x0000001c001c7308 */ /* 0x000fe20000000800 */
[----:B0-----:R-:W-:-:S07]  /*3cc0*/  F2FP.SATFINITE.E4M3.F32.PACK_AB_MERGE_C R8, R7, R0, RZ ;  /* 0x000000000708723e */ /* 0x001fce00048070ff */
[----:B------:R-:W0:Y:S01]  /*3cd0*/  MUFU.EX2 R29, R29 ;  /* 0x0000001d001d7308 */ /* 0x000e220000000800 */
[C---:B-1----:R-:W-:Y:S01]  /*3ce0*/  F2FP.SATFINITE.E4M3.F32.PACK_AB_MERGE_C R46, R47.reuse, R46, RZ ;  /* 0x0000002e2f2e723e */ /* 0x042fe200048070ff */
[----:B------:R-:W-:-:S03]  /*3cf0*/  FADD.FTZ R47, R47, R6 ;  /* 0x000000062f2f7221 */ /* 0x000fc60000010000 */
[----:B------:R-:W-:-:S03]  /*3d00*/  F2FP.SATFINITE.E4M3.F32.PACK_AB_MERGE_C R185, R43, R42, R46 ;  /* 0x0000002a2bb9723e */ /* 0x000fc6000480702e */
[----:B------:R-:W1:Y:S08]  /*3d10*/  MUFU.EX2 R50, R50 ;  /* 0x0000003200327308 */ /* 0x000e700000000800 */
[----:B------:R-:W2:Y:S01]  /*3d20*/  MUFU.EX2 R51, R51 ;  /* 0x0000003300337308 */ /* 0x000ea20000000800 */
[----:B0-----:R-:W-:Y:S01]  /*3d30*/  F2FP.SATFINITE.E4M3.F32.PACK_AB_MERGE_C R186, R29, R28, R8 ;  /* 0x0000001c1dba723e */ /* 0x001fe20004807008 */
[----:B------:R-:W-:-:S04]  /*3d40*/  FADD.FTZ R28, R28, R25 ;  /* 0x000000191c1c7221 */ /* 0x000fc80000010000 */
[----:B------:R-:W-:Y:S02]  /*3d50*/  FADD.FTZ R29, R29, R28 ;  /* 0x0000001c1d1d7221 */ /* 0x000fe40000010000 */
[----:B------:R-:W-:Y:S01]  /*3d60*/  MUFU.EX2 R54, R54 ;  /* 0x0000003600367308 */ /* 0x000fe20000000800 */
[----:B-1----:R-:W-:-:S01]  /*3d70*/  FADD.FTZ R6, R50, R47 ;  /* 0x0000002f32067221 */ /* 0x002fc20000010000 */
        /* <DEDUP_REMOVED lines=20> */
.L_x_1112:
[----:B------:R-:W-:-:S11]  /*3ec0*/  UISETP.NE.AND UP2, UPT, UR7, 0x1, UPT ;  /* 0x000000010700788c */ /* 0x000fd6000bf45270 */
[----:B------:R-:W-:Y:S02]  /*3ed0*/  @UP2 ULDC.64 UR10, c[0x0][0x9e8] ;  /* 0x00027a00000a2ab9 */ /* 0x000fe40000000a00 */
[----:B------:R-:W-:-:S04]  /*3ee0*/  UIMAD.WIDE.U32 UR14, UR18, UR10, URZ ;  /* 0x0000000a120e72a5 */ /* 0x000fc8000f8e003f */
[----:B------:R-:W-:-:S12]  /*3ef0*/  @UP2 USHF.R.U32.HI UR18, URZ, UR11, UR15 ;  /* 0x0000000b3f122299 */ /* 0x000fd8000801160f */
.L_x_1113:
[----:B------:R-:W-:-:S04]  /*3f00*/  UIMAD UR7, UR18, UR7, UR7 ;  /* 0x00000007120772a4 */ /* 0x000fc8000f8e0207 */
[----:B------:R-:W-:-:S04]  /*3f10*/  UISETP.LT.AND UP2, UPT, UR6, UR7, UPT ;  /* 0x000000070600728c */ /* 0x000fc8000bf41270 */
[----:B------:R-:W-:-:S12]  /*3f20*/  USEL UR6, UR6, UR7, UP2 ;  /* 0x0000000706067287 */ /* 0x000fd80009000000 */
.L_x_1111:
        /* <DEDUP_REMOVED lines=75> */
.L_x_1132:
        /* <DEDUP_REMOVED lines=9> */
.L_x_1116:
[----:B------:R-:W-:Y:S01]  /*4470*/  ULEA UR6, UR60, UR41, 0x3 ;  /* 0x000000293c067291 */ /* 0x000fe2000f8e183f */
[----:B------:R-:W-:-:S05]  /*4480*/  IMAD.U32 R7, RZ, RZ, UR59 ;  /* 0x0000003bff077e24 */ /* 0x000fca000f8e00ff */
[----:B------:R-:W-:-:S04]  /*4490*/  SHF.L.U32 R7, R7, 0x1f, RZ ;  /* 0x0000001f07077819 */ /* 0x000fc800000006ff */
[----:B------:R0:W1:Y:S01]  /*44a0*/  SYNCS.PHASECHK.TRANS64.TRYWAIT P2, [UR6+0x28430], R7 ;  /* 0x02843007ff0075a7 */ /* 0x0000620008040146 */
[----:B------:R-:W-:Y:S05]  /*44b0*/  @!P0 BRA `(.L_x_1117) ;  /* 0x0000000000048947 */ /* 0x000fea0003800000 */
[----:B------:R-:W-:Y:S01]  /*44c0*/  BPT.TRAP 0x1 ;  /* 0x000000040000795c */ /* 0x000fe20000300000 */
.L_x_1117:
[----:B-1----:R-:W-:Y:S05]  /*44d0*/  @P2 BRA `(.L_x_1115) ;  /* 0x0000000000082947 */ /* 0x002fea0003800000 */
[----:B------:R-:W1:Y:S02]  /*44e0*/  SYNCS.PHASECHK.TRANS64.TRYWAIT P2, [UR6+0x28430], R7 ;  /* 0x02843007ff0075a7 */ /* 0x000e640008040146 */
[----:B-1----:R-:W-:Y:S05]  /*44f0*/  @!P2 BRA `(.L_x_1118) ;  /* 0x0000010800a8a947 */ /* 0x002fea0003800000 */
.L_x_1115:
        /* <DEDUP_REMOVED lines=47> */
.L_x_1120:
[----:B------:R-:W-:Y:S01]  /*47f0*/  ULEA UR6, UR53, UR41, 0x3 ;  /* 0x0000002935067291 */ /* 0x000fe2000f8e183f */
[----:B------:R-:W-:-:S05]  /*4800*/  IMAD.U32 R7, RZ, RZ, UR51 ;  /* 0x00000033ff077e24 */ /* 0x000fca000f8e00ff */
[----:B------:R-:W-:-:S04]  /*4810*/  SHF.L.U32 R7, R7, 0x1f, RZ ;  /* 0x0000001f07077819 */ /* 0x000fc800000006ff */
[----:B------:R0:W1:Y:S01]  /*4820*/  SYNCS.PHASECHK.TRANS64.TRYWAIT P2, [UR6+0x28450], R7 ;  /* 0x02845007ff0075a7 */ /* 0x0000620008040146 */
[----:B------:R-:W-:Y:S05]  /*4830*/  @!P0 BRA `(.L_x_1121) ;  /* 0x0000000000048947 */ /* 0x000fea0003800000 */
[----:B------:R-:W-:Y:S01]  /*4840*/  BPT.TRAP 0x1 ;  /* 0x000000040000795c */ /* 0x000fe20000300000 */
.L_x_1121:
[----:B-1----:R-:W-:Y:S05]  /*4850*/  @P2 BRA `(.L_x_1119) ;  /* 0x0000000000082947 */ /* 0x002fea0003800000 */
[----:B------:R-:W1:Y:S02]  /*4860*/  SYNCS.PHASECHK.TRANS64.TRYWAIT P2, [UR6+0x28450], R7 ;  /* 0x02845007ff0075a7 */ /* 0x000e640008040146 */
[----:B-1----:R-:W-:Y:S05]  /*4870*/  @!P2 BRA `(.L_x_1122) ;  /* 0x0000010400e0a947 */ /* 0x002fea0003800000 */
.L_x_1119:
[----:B------:R-:W-:Y:S01]  /*4880*/  UIADD3 UR6, UR41, 0x8000, URZ ;  /* 0x0000800029067890 */ /* 0x000fe2000fffe03f */
[----:B------:R-:W-:Y:S01]  /*4890*/  WARPGROUP.ARRIVE ;  /* 0x00000000000079c5 */ /* 0x000fe20000000000 */
[----:B------:R-:W-:Y:S01]  /*48a0*/  UMOV UR7, 0x80000020 ;  /* 0x8000002000077882 */ /* 0x000fe20000000000 */
[----:B------:R-:W-:Y:S01]  /*48b0*/  PLOP3.LUT P2, PT, PT, PT, UP0, 0x80, 0x0 ;  /* 0x000000000000781c */ /* 0x000fe20003f4f008 */
[----:B------:R-:W-:-:S03]  /*48c0*/  USHF.R.U32.HI UR6, URZ, 0x4, UR6 ;  /* 0x000000043f067899 */ /* 0x000fc60008011606 */
[----:B-1----:R-:W1:Y:S01]  /*48d0*/  S2R R8, SR_TID.X ;  /* 0x0000000000087919 */ /* 0x002e620000002100 */
[----:B------:R-:W-:Y:S01]  /*48e0*/  PLOP3.LUT P3, PT, PT, PT, UP0, 0x80, 0x0 ;  /* 0x000000000000781c */ /* 0x000fe20003f6f008 */
[----:B------:R-:W-:Y:S01]  /*48f0*/  VIADD R10, R17, UR36 ;  /* 0x00000024110a7c36 */ /* 0x000fe20008000000 */
[----:B------:R-:W-:Y:S01]  /*4900*/  ULOP3.LUT UR6, UR6, 0x3fff, URZ, 0xc0, !UPT ;  /* 0x00003fff06067892 */ /* 0x000fe2000f8ec03f */
[----:B------:R-:W-:Y:S02]  /*4910*/  IMAD.U32 R9, RZ, RZ, UR60 ;  /* 0x0000003cff097e24 */ /* 0x000fe4000f8e00ff */
[----:B------:R-:W-:Y:S01]  /*4920*/  IMAD.U32 R14, RZ, RZ, UR46 ;  /* 0x0000002eff0e7e24 */ /* 0x000fe2000f8e00ff */
[----:B------:R-:W-:Y:S02]  /*4930*/  ULOP3.LUT UR6, UR6, 0x10000, URZ, 0xfc, !UPT ;  /* 0x0001000006067892 */ /* 0x000fe4000f8efc3f */
[----:B------:R-:W-:Y:S02]  /*4940*/  @!P1 LEA R9, R9, UR41, 0x3 ;  /* 0x0000002909099c11 */ /* 0x000fe4000f8e18ff */
[----:B------:R-:W-:-:S03]  /*4950*/  ULEA UR6, UR53, UR6, 0xa ;  /* 0x0000000635067291 */ /* 0x000fc6000f8e503f */
[----:B------:R-:W-:-:S05]  /*4960*/  @!P1 VIADD R9, R9, 0x28440 ;  /* 0x0002844009099836 */ /* 0x000fca0000000000 */
[----:B------:R-:W-:Y:S01]  /*4970*/  @!P1 PRMT R9, RZ, 0x654, R9 ;  /* 0x00000654ff099816 */ /* 0x000fe20000000009 */
[----:B------:R-:W-:Y:S01]  /*4980*/  QGMMA.64x256x32.F32.E4M3.E4M3 R24, R188, gdesc[UR4], R24, gsb0 ;  /* 0x03e00004bc187df3 */ /* 0x000fe20008000818 */
[----:B------:R-:W-:Y:S01]  /*4990*/  UIADD3 UR6, UR6, 0x2, URZ ;  /* 0x0000000206067890 */ /* 0x000fe2000fffe03f */
[----:B------:R-:W-:Y:S01]  /*49a0*/  UMOV UR7, 0x80000020 ;  /* 0x8000002000077882 */ /* 0x000fe20000000000 */
[----:B-1----:R-:W-:-:S04]  /*49b0*/  SHF.R.U32.HI R8, RZ, 0x7, R8 ;  /* 0x00000007ff087819 */ /* 0x002fc80000011608 */
[----:B------:R-:W-:Y:S01]  /*49c0*/  IADD3 R8, -R8, 0xb, RZ ;  /* 0x0000000b08087810 */ /* 0x000fe20007ffe1ff */
[----:B------:R-:W-:Y:S02]  /*49d0*/  WARPGROUP.DEPBAR.LE gsb0, 0x0 ;  /* 0x00008000000079c5 */ /* 0x000fe40000010000 */
[----:B------:R-:W-:-:S15]  /*49e0*/  WARPGROUP.ARRIVE ;  /* 0x00000000000079c5 */ /* 0x000fde0000000000 */
[----:B------:R-:W-:-:S03]  /*49f0*/  NOP ;  /* 0x0000000000007918 */ /* 0x000fc60000000000 */
[----:B------:R-:W-:Y:S01]  /*4a00*/  QGMMA.64x256x32.F32.E4M3.E4M3 R24, R184, gdesc[UR4], R24, gsb0 ;  /* 0x03e00004b8187df3 */ /* 0x000fe20008000818 */
[----:B------:R-:W-:Y:S02]  /*4a10*/  @UP0 ULDC UR6, c[0x0][0x44c] ;  /* 0x0001130000060ab9 */ /* 0x000fe40000000800 */
[----:B0-----:R-:W-:Y:S01]  /*4a20*/  @P2 IMAD.HI.U32 R7, R10, UR6, RZ ;  /* 0x000000060a072c27 */ /* 0x001fe2000f8e00ff */
[----:B------:R-:W-:Y:S01]  /*4a30*/  @UP0 ULDC UR6, c[0x0][0x450] ;  /* 0x0001140000060ab9 */ /* 0x000fe20000000800 */
[----:B------:R-:W-:-:S03]  /*4a40*/  PLOP3.LUT P2, PT, PT, PT, UP1, 0x40, 0x0 ;  /* 0x000000000000781c */ /* 0x000fc60003f4e818 */
[----:B------:R-:W-:Y:S01]  /*4a50*/  @P3 SHF.R.U32.HI R10, RZ, UR6, R7 ;  /* 0x00000006ff0a3c19 */ /* 0x000fe20008011607 */
[----:B------:R-:W-:Y:S01]  /*4a60*/  IMAD.SHL.U32 R7, R6, 0x40, RZ ;  /* 0x0000004006077824 */ /* 0x000fe200078e00ff */
[----:B------:R-:W-:-:S03]  /*4a70*/  ULOP3.LUT UR6, URZ, UR57, URZ, 0x33, !UPT ;  /* 0x000000393f067292 */ /* 0x000fc6000f8e333f */
[----:B------:R-:W0:Y:S01]  /*4a80*/  SHFL.IDX PT, R12, R10, RZ, 0x1c1f ;  /* 0x001c1fff0a0c7589 */ /* 0x000e2200000e0000 */
[----:B------:R-:W-:-:S05]  /*4a90*/  IADD3 R11, -R7, 0x1, RZ ;  /* 0x00000001070b7810 */ /* 0x000fca0007ffe1ff */
[----:B------:R-:W-:-:S05]  /*4aa0*/  IMAD R11, R2, -0x2, R11 ;  /* 0xfffffffe020b7824 */ /* 0x000fca00078e020b */
[----:B------:R-:W-:-:S05]  /*4ab0*/  IADD3 R11, -R14, UR42, R11 ;  /* 0x0000002a0e0b7c10 */ /* 0x000fca000fffe10b */
[C---:B------:R-:W-:Y:S02]  /*4ac0*/  VIADD R13, R11.reuse, UR58 ;  /* 0x0000003a0b0d7c36 */ /* 0x040fe40008000000 */
[----:B------:R-:W-:Y:S01]  /*4ad0*/  VIADD R14, R11, UR6 ;  /* 0x000000060b0e7c36 */ /* 0x000fe20008000000 */
[----:B------:R-:W-:Y:S02]  /*4ae0*/  WARPGROUP.DEPBAR.LE gsb0, 0x0 ;  /* 0x00008000000079c5 */ /* 0x000fe40000010000 */
[----:B------:R0:W-:Y:S06]  /*4af0*/  BAR.ARV R8, 0x100 ;  /* 0x000400080000751d */ /* 0x0001ec0000002000 */
[----:B------:R1:W-:Y:S01]  /*4b00*/  @!P1 SYNCS.ARRIVE.TRANS64.RED.A1T0 RZ, [R9+URZ], RZ ;  /* 0x000000ff09ff99a7 */ /* 0x0003e2000810043f */
[----:B0-----:R-:W-:-:S02]  /*4b10*/  IMAD.IADD R8, R14, 0x1, R12 ;  /* 0x000000010e087824 */ /* 0x001fc400078e020c */
[----:B-1----:R-:W-:Y:S01]  /*4b20*/  IMAD.IADD R9, R13, 0x1, R12 ;  /* 0x000000010d097824 */ /* 0x002fe200078e020c */
[----:B------:R-:W-:Y:S06]  /*4b30*/  @P2 BRA `(.L_x_1123) ;  /* 0x00000000005c2947 */ /* 0x000fec0003800000 */
[----:B------:R-:W-:Y:S01]  /*4b40*/  IMAD.U32 R11, RZ, RZ, UR46 ;  /* 0x0000002eff0b7e24 */ /* 0x000fe2000f8e00ff */
[----:B------:R-:W-:Y:S04]  /*4b50*/  BSSY B0, `(.L_x_1124) ;  /* 0x0000011000007945 */ /* 0x000fe80003800000 */
[----:B------:R-:W-:-:S04]  /*4b60*/  IADD3 R11, -R11, UR42, R12 ;  /* 0x0000002a0b0b7c10 */ /* 0x000fc8000fffe10c */
        /* <DEDUP_REMOVED lines=10> */
.L_x_1125:
[----:B------:R-:W-:-:S05]  /*4c10*/  IMAD.U32 R20, RZ, RZ, UR56 ;  /* 0x00000038ff147e24 */ /* 0x000fca000f8e00ff */
[----:B------:R-:W-:-:S13]  /*4c20*/  ISETP.NE.AND P2, PT, R20, 0x1, PT ;  /* 0x000000011400780c */ /* 0x000fda0003f45270 */
[----:B------:R-:W0:Y:S02]  /*4c30*/  @P2 LDC.64 R184, c[0x0][0x9e8] ;  /* 0x00027a00ffb82b82 */ /* 0x000e240000000a00 */
[----:B0-----:R-:W-:-:S05]  /*4c40*/  @P2 IMAD.HI.U32 R12, R11, R184, RZ ;  /* 0x000000b80b0c2227 */ /* 0x001fca00078e00ff */
[----:B------:R-:W-:-:S07]  /*4c50*/  @P2 SHF.R.U32.HI R11, RZ, R185, R12 ;  /* 0x000000b9ff0b2219 */ /* 0x000fce000001160c */
.L_x_1126:
[----:B------:R-:W-:Y:S05]  /*4c60*/  BSYNC B0 ;  /* 0x0000000000007941 */ /* 0x000fea0003800000 */
.L_x_1124:
[----:B------:R-:W-:-:S04]  /*4c70*/  IMAD R11, R11, R20, -R7 ;  /* 0x000000140b0b7224 */ /* 0x000fc800078e0a07 */
[----:B------:R-:W-:-:S05]  /*4c80*/  IMAD R11, R2, -0x2, R11 ;  /* 0xfffffffe020b7824 */ /* 0x000fca00078e020b */
[----:B------:R-:W-:Y:S02]  /*4c90*/  VIADDMNMX R9, R11, R20, R9, PT ;  /* 0x000000140b097246 */ /* 0x000fe40003800109 */
[----:B------:R-:W-:-:S07]  /*4ca0*/  VIMNMX R8, R8, R11, !PT ;  /* 0x0000000b08087248 */ /* 0x000fce0007fe0100 */
.L_x_1123:
        /* <DEDUP_REMOVED lines=14> */
[C---:B------:R-:W-:Y:S01]  /*4d90*/  ISETP.LT.OR P6, PT, R9.reuse, 0x9, P6 ;  /* 0x000000090900780c */ /* 0x040fe200037c1670 */
        /* <DEDUP_REMOVED lines=52> */
.L_x_1129:
[----:B------:R-:W-:-:S05]  /*50e0*/  IMAD.U32 R14, RZ, RZ, UR56 ;  /* 0x00000038ff0e7e24 */ /* 0x000fca000f8e00ff */
[----:B------:R-:W-:-:S13]  /*50f0*/  ISETP.NE.AND P3, PT, R14, 0x1, PT ;  /* 0x000000010e00780c */ /* 0x000fda0003f65270 */
[----:B------:R-:W0:Y:S02]  /*5100*/  @P3 LDC.64 R8, c[0x0][0x9e8] ;  /* 0x00027a00ff083b82 */ /* 0x000e240000000a00 */
[----:B0-----:R-:W-:-:S05]  /*5110*/  @P3 IMAD.HI.U32 R8, R13, R8, RZ ;  /* 0x000000080d083227 */ /* 0x001fca00078e00ff */
[----:B------:R-:W-:-:S07]  /*5120*/  @P3 SHF.R.U32.HI R13, RZ, R9, R8 ;  /* 0x00000009ff0d3219 */ /* 0x000fce0000011608 */
.L_x_1130:
[----:B------:R-:W-:Y:S05]  /*5130*/  BSYNC B0 ;  /* 0x0000000000007941 */ /* 0x000fea0003800000 */
.L_x_1128:
[----:B------:R-:W-:-:S04]  /*5140*/  IMAD R7, R13, R14, -R7 ;  /* 0x0000000e0d077224 */ /* 0x000fc800078e0a07 */
[----:B------:R-:W-:-:S05]  /*5150*/  IMAD R7, R2, -0x2, R7 ;  /* 0xfffffffe02077824 */ /* 0x000fca00078e0207 */
[----:B------:R-:W-:Y:S02]  /*5160*/  VIADDMNMX R10, R7, R14, R10, PT ;  /* 0x0000000e070a7246 */ /* 0x000fe4000380010a */
[----:B------:R-:W-:-:S07]  /*5170*/  VIMNMX R12, R12, R7, !PT ;  /* 0x000000070c0c7248 */ /* 0x000fce0007fe0100 */
.L_x_1127:
        /* <DEDUP_REMOVED lines=88> */
[----:B------:R-:W-:Y:S01]  /*5700*/  FSEL R183, R183, -INF , !P2 ;  /* 0xff800000b7b77808 */ /* 0x000fe20005000000 */
[--C-:B------:R-:W-:Y:S01]  /*5710*/  FFMA.FTZ R157, R176, UR37, -R14.reuse ;  /* 0x00000025b09d7c23 */ /* 0x100fe2000801080e */
[----:B------:R-:W-:Y:S01]  /*5720*/  FMNMX.FTZ R11, R171, R8, !PT ;  /* 0x00000008ab0b7209 */ /* 0x000fe20007810000 */
[----:B------:R-:W-:Y:S01]  /*5730*/  FFMA.FTZ R181, R181, UR37, -R14 ;  /* 0x00000025b5b57c23 */ /* 0x000fe2000801080e */
[----:B------:R0:W-:Y:S01]  /*5740*/  MUFU.EX2 R8, R153 ;  /* 0x0000009900087308 */ /* 0x0001e20000000800 */
[----:B------:R-:W-:-:S02]  /*5750*/  FSEL R169, R7, RZ, P4 ;  /* 0x000000ff07a97208 */ /* 0x000fc40002000000 */
[----:B------:R-:W-:Y:S01]  /*5760*/  FMNMX.FTZ R12, R174, R11, !PT ;  /* 0x0000000bae0c7209 */ /* 0x000fe20007810000 */
[----:B------:R-:W-:-:S02]  /*5770*/  FFMA.FTZ R11, R156, UR37, -R14 ;  /* 0x000000259c0b7c23 */ /* 0x000fc4000801080e */
[----:B------:R-:W-:Y:S01]  /*5780*/  FADD.FTZ R169, -R169, R4 ;  /* 0x00000004a9a97221 */ /* 0x000fe20000010100 */
[----:B------:R-:W-:Y:S01]  /*5790*/  FMNMX.FTZ R13, R175, R12, !PT ;  /* 0x0000000caf0d7209 */ /* 0x000fe20007810000 */
[----:B------:R-:W-:Y:S03]  /*57a0*/  MUFU.EX2 R9, R9 ;  /* 0x0000000900097308 */ /* 0x000fe60000000800 */
[----:B------:R-:W-:-:S04]  /*57b0*/  FMNMX.FTZ R12, R178, R13, !PT ;  /* 0x0000000db20c7209 */ /* 0x000fc80007810000 */
[----:B------:R-:W-:Y:S01]  /*57c0*/  FMNMX.FTZ R13, R179, R12, !PT ;  /* 0x0000000cb30d7209 */ /* 0x000fe20007810000 */
[----:B------:R-:W-:Y:S03]  /*57d0*/  MUFU.EX2 R11, R11 ;  /* 0x0000000b000b7308 */ /* 0x000fe60000000800 */
[----:B------:R-:W-:Y:S01]  /*57e0*/  FMNMX.FTZ R12, R182, R13, !PT ;  /* 0x0000000db60c7209 */ /* 0x000fe20007810000 */
[--C-:B------:R-:W-:Y:S01]  /*57f0*/  FFMA.FTZ R13, R161, UR37, -R14.reuse ;  /* 0x00000025a10d7c23 */ /* 0x100fe2000801080e */
[----:B------:R-:W-:-:S02]  /*5800*/  FFMA.FTZ R161, R180, UR37, -R14 ;  /* 0x00000025b4a17c23 */ /* 0x000fc4000801080e */
[----:B0-----:R-:W-:Y:S01]  /*5810*/  FMNMX.FTZ R153, R183, R12, !PT ;  /* 0x0000000cb7997209 */ /* 0x001fe20007810000 */
[----:B------:R-:W-:Y:S04]  /*5820*/  MUFU.EX2 R10, R10 ;  /* 0x0000000a000a7308 */ /* 0x000fe80000000800 */
[----:B------:R-:W0:Y:S04]  /*5830*/  SHFL.BFLY PT, R156, R153, 0x2, 0x1f ;  /* 0x0c401f00999c7f89 */ /* 0x000e2800000e0000 */
[----:B------:R1:W-:Y:S08]  /*5840*/  MUFU.EX2 R12, R160 ;  /* 0x000000a0000c7308 */ /* 0x0003f00000000800 */
[----:B------:R-:W-:Y:S01]  /*5850*/  MUFU.EX2 R13, R13 ;  /* 0x0000000d000d7308 */ /* 0x000fe20000000800 */
[----:B-1----:R-:W-:-:S07]  /*5860*/  FFMA.FTZ R160, R177, UR37, -R14 ;  /* 0x00000025b1a07c23 */ /* 0x002fce000801080e */
[----:B------:R-:W-:Y:S01]  /*5870*/  MUFU.EX2 R15, R15 ;  /* 0x0000000f000f7308 */ /* 0x000fe20000000800 */
[----:B0-----:R-:W-:Y:S01]  /*5880*/  FMNMX.FTZ R164, R153, R156, !PT ;  /* 0x0000009c99a47209 */ /* 0x001fe20007810000 */
[--C-:B------:R-:W-:Y:S01]  /*5890*/  FFMA.FTZ R153, R172, UR37, -R14.reuse ;  /* 0x00000025ac997c23 */ /* 0x100fe2000801080e */
[----:B------:R-:W-:-:S05]  /*58a0*/  FFMA.FTZ R156, R173, UR37, -R14 ;  /* 0x00000025ad9c7c23 */ /* 0x000fca000801080e */
[----:B------:R-:W-:Y:S01]  /*58b0*/  MUFU.EX2 R20, R20 ;  /* 0x0000001400147308 */ /* 0x000fe20000000800 */
[----:B------:R-:W0:Y:S07]  /*58c0*/  SHFL.BFLY PT, R165, R164, 0x1, 0x1f ;  /* 0x0c201f00a4a57f89 */ /* 0x000e2e00000e0000 */
[----:B------:R-:W-:Y:S08]  /*58d0*/  MUFU.EX2 R21, R21 ;  /* 0x0000001500157308 */ /* 0x000ff00000000800 */
[----:B------:R-:W-:Y:S08]  /*58e0*/  MUFU.EX2 R152, R152 ;  /* 0x0000009800987308 */ /* 0x000ff00000000800 */
[----:B------:R-:W-:Y:S01]  /*58f0*/  MUFU.EX2 R153, R153 ;  /* 0x0000009900997308 */ /* 0x000fe20000000800 */
[----:B0-----:R-:W-:Y:S01]  /*5900*/  FMNMX.FTZ R14, R164, R165, !PT ;  /* 0x000000a5a40e7209 */ /* 0x001fe20007810000 */
[----:B------:R-:W-:-:S02]  /*5910*/  IMAD.U32 R165, RZ, RZ, UR37 ;  /* 0x00000025ffa57e24 */ /* 0x000fc4000f8e00ff */
[----:B------:R-:W-:Y:S01]  /*5920*/  FMUL.FTZ R164, R169, UR37 ;  /* 0x00000025a9a47c20 */ /* 0x000fe20008410000 */
[C---:B------:R-:W-:Y:S01]  /*5930*/  FSETP.NEU.FTZ.AND P2, PT, R14.reuse, -INF , PT ;  /* 0xff8000000e00780b */ /* 0x040fe20003f5d000 */
[----:B------:R-:W-:-:S02]  /*5940*/  FFMA.FTZ R168, R14, R165, -8 ;  /* 0xc10000000ea87423 */ /* 0x000fc400000100a5 */
[----:B------:R-:W-:Y:S01]  /*5950*/  MUFU.EX2 R156, R156 ;  /* 0x0000009c009c7308 */ /* 0x000fe20000000800 */
[----:B------:R-:W-:Y:S02]  /*5960*/  FSEL R172, R14, RZ, P2 ;  /* 0x000000ff0eac7208 */ /* 0x000fe40001000000 */
[----:B------:R-:W-:-:S03]  /*5970*/  FSEL R168, R168, RZ, P2 ;  /* 0x000000ffa8a87208 */ /* 0x000fc60001000000 */
[----:B------:R-:W-:Y:S02]  /*5980*/  FADD.FTZ R172, -R172, R5 ;  /* 0x00000005acac7221 */ /* 0x000fe40000010100 */
[----:B------:R-:W-:-:S01]  /*5990*/  FFMA.FTZ R154, R154, UR37, -R168 ;  /* 0x000000259a9a7c23 */ /* 0x000fc200080108a8 */
[--C-:B------:R-:W-:Y:S01]  /*59a0*/  FFMA.FTZ R155, R155, UR37, -R168.reuse ;  /* 0x000000259b9b7c23 */ /* 0x100fe200080108a8 */
[----:B------:R-:W-:Y:S01]  /*59b0*/  FMUL.FTZ R5, R172, UR37 ;  /* 0x00000025ac057c20 */ /* 0x000fe20008410000 */
        /* <DEDUP_REMOVED lines=17> */
[----:B0-----:R-:W-:-:S04]  /*5ad0*/  FFMA.FTZ R171, R164, R0, R9 ;  /* 0x00000000a4ab7223 */ /* 0x001fc80000010009 */
[----:B------:R-:W-:-:S03]  /*5ae0*/  FADD.FTZ R170, R8, R171 ;  /* 0x000000ab08aa7221 */ /* 0x000fc60000010000 */
[----:B------:R-:W0:Y:S08]  /*5af0*/  MUFU.EX2 R155, R155 ;  /* 0x0000009b009b7308 */ /* 0x000e300000000800 */
[----:B------:R-:W2:Y:S01]  /*5b00*/  MUFU.EX2 R158, R158 ;  /* 0x0000009e009e7308 */ /* 0x000ea20000000800 */
[----:B-1----:R-:W-:-:S07]  /*5b10*/  FFMA.FTZ R0, R5, R3, R154 ;  /* 0x0000000305007223 */ /* 0x002fce000001009a */
[----:B------:R-:W1:Y:S01]  /*5b20*/  MUFU.EX2 R159, R159 ;  /* 0x0000009f009f7308 */ /* 0x000e620000000800 */
[----:B0-----:R-:W-:-:S07]  /*5b30*/  FADD.FTZ R3, R155, R0 ;  /* 0x000000009b037221 */ /* 0x001fce0000010000 */
[----:B------:R-:W0:Y:S01]  /*5b40*/  MUFU.EX2 R162, R162 ;  /* 0x000000a200a27308 */ /* 0x000e220000000800 */
[----:B--2---:R-:W-:-:S07]  /*5b50*/  FADD.FTZ R0, R158, R3 ;  /* 0x000000039e007221 */ /* 0x004fce0000010000 */
[----:B------:R-:W2:Y:S01]  /*5b60*/  MUFU.EX2 R163, R163 ;  /* 0x000000a300a37308 */ /* 0x000ea20000000800 */
[----:B-1----:R-:W-:-:S07]  /*5b70*/  FADD.FTZ R3, R159, R0 ;  /* 0x000000009f037221 */ /* 0x002fce0000010000 */
[----:B------:R1:W-:Y:S08]  /*5b80*/  MUFU.EX2 R172, R167 ;  /* 0x000000a700ac7308 */ /* 0x0003f00000000800 */
[----:B------:R-:W3:Y:S01]  /*5b90*/  MUFU.EX2 R169, R169 ;  /* 0x000000a900a97308 */ /* 0x000ee20000000800 */
[----:B-1----:R-:W-:-:S01]  /*5ba0*/  FADD.FTZ R167, R11, R170 ;  /* 0x000000aa0ba77221 */ /* 0x002fc20000010000 */
[----:B0-----:R-:W-:-:S03]  /*5bb0*/  FADD.FTZ R170, R162, R3 ;  /* 0x00000003a2aa7221 */ /* 0x001fc60000010000 */
[----:B------:R-:W-:Y:S01]  /*5bc0*/  FADD.FTZ R167, R10, R167 ;  /* 0x000000a70aa77221 */ /* 0x000fe20000010000 */
[----:B--2---:R-:W-:-:S02]  /*5bd0*/  FADD.FTZ R170, R163, R170 ;  /* 0x000000aaa3aa7221 */ /* 0x004fc40000010000 */
[----:B------:R-:W0:Y:S01]  /*5be0*/  MUFU.EX2 R165, R165 ;  /* 0x000000a500a57308 */ /* 0x000e220000000800 */
[----:B------:R-:W-:-:S04]  /*5bf0*/  FADD.FTZ R0, R12, R167 ;  /* 0x000000a70c007221 */ /* 0x000fc80000010000 */
[----:B------:R-:W-:-:S03]  /*5c00*/  FADD.FTZ R0, R13, R0 ;  /* 0x000000000d007221 */ /* 0x000fc60000010000 */
[----:B------:R-:W1:Y:S01]  /*5c10*/  MUFU.EX2 R166, R166 ;  /* 0x000000a600a67308 */ /* 0x000e620000000800 */
[----:B------:R-:W-:-:S01]  /*5c20*/  FADD.FTZ R3, R15, R0 ;  /* 0x000000000f037221 */ /* 0x000fc20000010000 */
[----:B---3--:R-:W-:-:S03]  /*5c30*/  FADD.FTZ R170, R169, R170 ;  /* 0x000000aaa9aa7221 */ /* 0x008fc60000010000 */
[----:B------:R-:W-:Y:S01]  /*5c40*/  FADD.FTZ R0, R20, R3 ;  /* 0x0000000314007221 */ /* 0x000fe20000010000 */
[----:B------:R-:W-:-:S02]  /*5c50*/  FADD.FTZ R170, R172, R170 ;  /* 0x000000aaacaa7221 */ /* 0x000fc40000010000 */
[----:B------:R-:W2:Y:S01]  /*5c60*/  MUFU.EX2 R174, R174 ;  /* 0x000000ae00ae7308 */ /* 0x000ea20000000800 */
[----:B------:R-:W-:-:S01]  /*5c70*/  FADD.FTZ R3, R21, R0 ;  /* 0x0000000015037221 */ /* 0x000fc20000010000 */
[----:B0-----:R-:W-:-:S03]  /*5c80*/  FADD.FTZ R167, R165, R170 ;  /* 0x000000aaa5a77221 */ /* 0x001fc60000010000 */
[----:B------:R-:W-:-:S03]  /*5c90*/  FADD.FTZ R0, R152, R3 ;  /* 0x0000000398007221 */ /* 0x000fc60000010000 */
[----:B------:R-:W0:Y:S01]  /*5ca0*/  MUFU.EX2 R175, R175 ;  /* 0x000000af00af7308 */ /* 0x000e220000000800 */
[----:B-1----:R-:W-:-:S01]  /*5cb0*/  FADD.FTZ R167, R166, R167 ;  /* 0x000000a7a6a77221 */ /* 0x002fc20000010000 */
[----:B------:R-:W-:-:S04]  /*5cc0*/  FADD.FTZ R3, R153, R0 ;  /* 0x0000000099037221 */ /* 0x000fc80000010000 */
[----:B------:R-:W-:Y:S02]  /*5cd0*/  FADD.FTZ R0, R156, R3 ;  /* 0x000000039c007221 */ /* 0x000fe40000010000 */
        /* <DEDUP_REMOVED lines=20> */
.L_x_1131:
        /* <DEDUP_REMOVED lines=14> */
[-C--:B------:R-:W-:Y:S01]  /*5f00*/  FMUL.FTZ R30, R30, R5.reuse ;  /* 0x000000051e1e7220 */ /* 0x080fe20000410000 */
        /* <DEDUP_REMOVED lines=74> */
[-C--:B------:R-:W-:Y:S01]  /*63b0*/  FMUL.FTZ R32, R32, R164.reuse ;  /* 0x000000a420207220 */ /* 0x080fe20000410000 */
        /* <DEDUP_REMOVED lines=69> */
.L_x_1114:
[----:B------:R-:W-:Y:S01]  /*6810*/  ULDC UR6, c[0x0][0x448] ;  /* 0x0001120000067ab9 */ /* 0x000fe20000000800 */
[----:B------:R-:W-:Y:S01]  /*6820*/  ULDC UR14, c[0x0][0x9e4] ;  /* 0x00027900000e7ab9 */ /* 0x000fe20000000800 */
[----:B------:R-:W-:Y:S02]  /*6830*/  UISETP.NE.AND UP0, UPT, UR6, 0x1, UPT ;  /* 0x000000010600788c */ /* 0x000fe4000bf05270 */
[----:B------:R-:W-:Y:S02]  /*6840*/  UISETP.GE.AND UP1, UPT, UR14, 0x1, UPT ;  /* 0x000000010e00788c */ /* 0x000fe4000bf26270 */
[----:B------:R-:W-:Y:S02]  /*6850*/  UIADD3 UR10, UR36, 0x7f, URZ ;  /* 0x0000007f240a7890 */ /* 0x000fe4000fffe03f */
[----:B------:R-:W-:Y:S02]  /*6860*/  UIADD3 UR11, UR42, 0x1, -UR46 ;  /* 0x000000012a0b7890 */ /* 0x000fe4000fffe82e */
[----:B------:R-:W-:-:S03]  /*6870*/  PLOP3.LUT P6, PT, PT, PT, UP1, 0x80, 0x0 ;  /* 0x000000000000781c */ /* 0x000fc60003fcf018 */
[----:B------:R-:W-:Y:S01]  /*6880*/  @UP0 ULDC UR6, c[0x0][0x44c] ;  /* 0x0001130000060ab9 */ /* 0x000fe20000000800 */
[----:B------:R-:W-:Y:S01]  /*6890*/  @UP0 ULDC UR15, c[0x0][0x450] ;  /* 0x00011400000f0ab9 */ /* 0x000fe20000000800 */
[----:B------:R-:W-:-:S04]  /*68a0*/  UIMAD.WIDE.U32 UR6, UR10, UR6, URZ ;  /* 0x000000060a0672a5 */ /* 0x000fc8000f8e003f */
[----:B------:R-:W-:-:S04]  /*68b0*/  @UP0 USHF.R.U32.HI UR10, URZ, UR15, UR7 ;  /* 0x0000000f3f0a0299 */ /* 0x000fc80008011607 */
[----:B------:R-:W-:-:S04]  /*68c0*/  UIADD3 UR10, UR11, UR10, URZ ;  /* 0x0000000a0b0a7290 */ /* 0x000fc8000fffe03f */
[----:B------:R-:W-:Y:S01]  /*68d0*/  UIADD3 UR57, UR10, -UR57, URZ ;  /* 0x800000390a397290 */ /* 0x000fe2000fffe03f */
[----:B------:R-:W-:Y:S11]  /*68e0*/  @!P6 BRA `(.L_x_1133) ;  /* 0x000000000048e947 */ /* 0x000ff60003800000 */
[----:B------:R-:W-:Y:S02]  /*68f0*/  UMOV UR15, UR10 ;  /* 0x0000000a000f7c82 */ /* 0x000fe40008000000 */
        /* <DEDUP_REMOVED lines=10> */
.L_x_1134:
[----:B------:R-:W-:-:S11]  /*69a0*/  UISETP.NE.AND UP1, UPT, UR14, 0x1, UPT ;  /* 0x000000010e00788c */ /* 0x000fd6000bf25270 */
[----:B------:R-:W-:Y:S02]  /*69b0*/  @UP1 ULDC.64 UR6, c[0x0][0x9e8] ;  /* 0x00027a0000061ab9 */ /* 0x000fe40000000a00 */
[----:B------:R-:W-:-:S04]  /*69c0*/  UIMAD.WIDE.U32 UR10, UR15, UR6, URZ ;  /* 0x000000060f0a72a5 */ /* 0x000fc8000f8e003f */
[----:B------:R-:W-:-:S12]  /*69d0*/  @UP1 USHF.R.U32.HI UR15, URZ, UR7, UR11 ;  /* 0x000000073f0f1299 */ /* 0x000fd8000801160b */
.L_x_1135:
[----:B------:R-:W-:-:S04]  /*69e0*/  UIMAD UR14, UR15, UR14, URZ ;  /* 0x0000000e0f0e72a4 */ /* 0x000fc8000f8e023f */
[----:B------:R-:W-:-:S04]  /*69f0*/  UISETP.LT.AND UP1, UPT, UR57, UR14, UPT ;  /* 0x0000000e3900728c */ /* 0x000fc8000bf21270 */
[----:B------:R-:W-:-:S12]  /*6a00*/  USEL UR57, UR57, UR14, !UP1 ;  /* 0x0000000e39397287 */ /* 0x000fd8000c800000 */
.L_x_1133:
[----:B------:R-:W-:-:S04]  /*6a10*/  UIADD3 UR57, UR57, 0x3f, URZ ;  /* 0x0000003f39397890 */ /* 0x000fc8000fffe03f */
[----:B------:R-:W-:-:S04]  /*6a20*/  USHF.R.S32.HI UR6, URZ, 0x1f, UR57 ;  /* 0x0000001f3f067899 */ /* 0x000fc80008011439 */
[----:B------:R-:W-:-:S04]  /*6a30*/  ULEA.HI UR6, UR6, UR57, URZ, 0x6 ;  /* 0x0000003906067291 */ /* 0x000fc8000f8f303f */
[----:B------:R-:W-:-:S04]  /*6a40*/  USHF.R.S32.HI UR6, URZ, 0x6, UR6 ;  /* 0x000000063f067899 */ /* 0x000fc80008011406 */
[----:B------:R-:W-:-:S04]  /*6a50*/  UISETP.LT.AND UP1, UPT, UR39, UR6, UPT ;  /* 0x000000062700728c */ /* 0x000fc8000bf21270 */
[----:B------:R-:W-:-:S06]  /*6a60*/  USEL UR56, UR39, UR6, !UP1 ;  /* 0x0000000627387287 */ /* 0x000fcc000c800000 */
[----:B------:R-:W-:-:S13]  /*6a70*/  ISETP.GE.AND P2, PT, R6, UR56, PT ;  /* 0x0000003806007c0c */ /* 0x000fda000bf46270 */
[----:B------:R-:W-:Y:S05]  /*6a80*/  @!P2 BRA `(.L_x_1136) ;  /* 0x000000180060a947 */ /* 0x000fea0003800000 */
[----:B------:R-:W-:Y:S01]  /*6a90*/  IMAD.MOV.U32 R7, RZ, RZ, R5 ;  /* 0x000000ffff077224 */ /* 0x000fe200078e0005 */
[----:B------:R-:W-:Y:S01]  /*6aa0*/  UMOV UR58, UR51 ;  /* 0x00000033003a7c82 */ /* 0x000fe20008000000 */
[----:B------:R-:W-:Y:S01]  /*6ab0*/  IMAD.MOV.U32 R9, RZ, RZ, R4 ;  /* 0x000000ffff097224 */ /* 0x000fe200078e0004 */
[----:B------:R-:W-:-:S06]  /*6ac0*/  UMOV UR57, UR53 ;  /* 0x0000003500397c82 */ /* 0x000fcc0008000000 */
.L_x_1146:
[----:B------:R-:W-:Y:S01]  /*6ad0*/  ISETP.NE.AND P3, PT, RZ, UR45, PT ;  /* 0x0000002dff007c0c */ /* 0x000fe2000bf65270 */
[----:B------:R-:W-:-:S04]  /*6ae0*/  UISETP.NE.AND UP1, UPT, UR57, 0x1, UPT ;  /* 0x000000013900788c */ /* 0x000fc8000bf25270 */
[----:B------:R-:W-:-:S04]  /*6af0*/  USEL UR51, URZ, 0x1, UP1 ;  /* 0x000000013f337887 */ /* 0x000fc80008800000 */
[----:B------:R-:W-:-:S04]  /*6b00*/  ULOP3.LUT UR51, UR58, UR51, URZ, 0x3c, !UPT ;  /* 0x000000333a337292 */ /* 0x000fc8000f8e3c3f */
[----:B------:R-:W-:Y:S08]  /*6b10*/  @P3 BRA `(.L_x_1137) ;  /* 0x0000000000383947 */ /* 0x000ff00003800000 */
[----:B------:R-:W-:Y:S05]  /*6b20*/  @!P0 BRA `(.L_x_1138) ;  /* 0x0000000000048947 */ /* 0x000fea0003800000 */
[----:B------:R-:W-:Y:S01]  /*6b30*/  BPT.TRAP 0x1 ;  /* 0x000000040000795c */ /* 0x000fe20000300000 */
.L_x_1138:
        /* <DEDUP_REMOVED lines=9> */
.L_x_1139:
[----:B-1----:R-:W-:Y:S05]  /*6bd0*/  @P2 BRA `(.L_x_1137) ;  /* 0x0000000000082947 */ /* 0x002fea0003800000 */
[----:B------:R-:W1:Y:S02]  /*6be0*/  SYNCS.PHASECHK.TRANS64.TRYWAIT P2, [UR6+0x28430], R4 ;  /* 0x02843004ff0075a7 */ /* 0x000e640008040146 */
[----:B-1----:R-:W-:Y:S05]  /*6bf0*/  @!P2 BRA `(.L_x_1140) ;  /* 0x000000e40018a947 */ /* 0x002fea0003800000 */
.L_x_1137:
        /* <DEDUP_REMOVED lines=50> */
.L_x_1142:
[----:B------:R-:W-:Y:S01]  /*6f20*/  ULEA UR6, UR57, UR41, 0x3 ;  /* 0x0000002939067291 */ /* 0x000fe2000f8e183f */
[----:B------:R-:W-:-:S05]  /*6f30*/  IMAD.U32 R4, RZ, RZ, UR58 ;  /* 0x0000003aff047e24 */ /* 0x000fca000f8e00ff */
[----:B------:R-:W-:-:S04]  /*6f40*/  SHF.L.U32 R4, R4, 0x1f, RZ ;  /* 0x0000001f04047819 */ /* 0x000fc800000006ff */
[----:B------:R0:W1:Y:S01]  /*6f50*/  SYNCS.PHASECHK.TRANS64.TRYWAIT P2, [UR6+0x28450], R4 ;  /* 0x02845004ff0075a7 */ /* 0x0000620008040146 */
[----:B------:R-:W-:Y:S05]  /*6f60*/  @!P0 BRA `(.L_x_1143) ;  /* 0x0000000000048947 */ /* 0x000fea0003800000 */
[----:B------:R-:W-:Y:S01]  /*6f70*/  BPT.TRAP 0x1 ;  /* 0x000000040000795c */ /* 0x000fe20000300000 */
.L_x_1143:
[----:B-1----:R-:W-:Y:S05]  /*6f80*/  @P2 BRA `(.L_x_1141) ;  /* 0x0000000000082947 */ /* 0x002fea0003800000 */
[----:B------:R-:W1:Y:S02]  /*6f90*/  SYNCS.PHASECHK.TRANS64.TRYWAIT P2, [UR6+0x28450], R4 ;  /* 0x02845004ff0075a7 */ /* 0x000e640008040146 */
[----:B-1----:R-:W-:Y:S05]  /*6fa0*/  @!P2 BRA `(.L_x_1144) ;  /* 0x000000e00044a947 */ /* 0x002fea0003800000 */
.L_x_1141:
        /* <DEDUP_REMOVED lines=44> */
[----:B------:R-:W0:Y:S01]  /*7270*/  SHFL.BFLY PT, R5, R10, 0x2, 0x1f ;  /* 0x0c401f000a057f89 */ /* 0x000e2200000e0000 */
[----:B------:R-:W-:-:S05]  /*7280*/  FMNMX.FTZ R8, R183, R8, !PT ;  /* 0x00000008b7087209 */ /* 0x000fca0007810000 */
[----:B------:R-:W1:Y:S01]  /*7290*/  SHFL.BFLY PT, R13, R8, 0x2, 0x1f ;  /* 0x0c401f00080d7f89 */ /* 0x000e6200000e0000 */
[----:B0-----:R-:W-:-:S05]  /*72a0*/  FMNMX.FTZ R11, R10, R5, !PT ;  /* 0x000000050a0b7209 */ /* 0x001fca0007810000 */
[----:B------:R-:W0:Y:S01]  /*72b0*/  SHFL.BFLY PT, R4, R11, 0x1, 0x1f ;  /* 0x0c201f000b047f89 */ /* 0x000e2200000e0000 */
[----:B-1----:R-:W-:-:S05]  /*72c0*/  FMNMX.FTZ R13, R8, R13, !PT ;  /* 0x0000000d080d7209 */ /* 0x002fca0007810000 */
[----:B------:R-:W1:Y:S01]  /*72d0*/  SHFL.BFLY PT, R12, R13, 0x1, 0x1f ;  /* 0x0c201f000d0c7f89 */ /* 0x000e6200000e0000 */
[----:B0-----:R-:W-:-:S05]  /*72e0*/  FMNMX.FTZ R4, R11, R4, !PT ;  /* 0x000000040b047209 */ /* 0x001fca0007810000 */
[----:B------:R-:W-:Y:S01]  /*72f0*/  FADD.FTZ R9, -R4, R9 ;  /* 0x0000000904097221 */ /* 0x000fe20000010100 */
[----:B-1----:R-:W-:-:S03]  /*7300*/  FMNMX.FTZ R5, R13, R12, !PT ;  /* 0x0000000c0d057209 */ /* 0x002fc60007810000 */
[----:B------:R-:W-:Y:S02]  /*7310*/  FMUL.FTZ R12, R9, UR37 ;  /* 0x00000025090c7c20 */ /* 0x000fe40008410000 */
[----:B------:R-:W-:-:S02]  /*7320*/  FADD.FTZ R9, -R5, R7 ;  /* 0x0000000705097221 */ /* 0x000fc40000010100 */
[----:B------:R-:W-:Y:S02]  /*7330*/  MUFU.EX2 R7, R12 ;  /* 0x0000000c00077308 */ /* 0x000fe40000000800 */
[----:B------:R-:W-:-:S06]  /*7340*/  FMUL.FTZ R8, R9, UR37 ;  /* 0x0000002509087c20 */ /* 0x000fcc0008410000 */
[----:B------:R-:W-:Y:S01]  /*7350*/  MUFU.EX2 R8, R8 ;  /* 0x0000000800087308 */ /* 0x000fe20000000800 */
[----:B------:R-:W-:Y:S02]  /*7360*/  WARPGROUP.DEPBAR.LE gsb0, 0x0 ;  /* 0x00008000000079c5 */ /* 0x000fe40000010000 */
[----:B------:R-:W-:Y:S01]  /*7370*/  WARPGROUP.ARRIVE ;  /* 0x00000000000079c5 */ /* 0x000fe20000000000 */
[----:B------:R-:W-:-:S04]  /*7380*/  FFMA.FTZ R188, R4, R15, -8 ;  /* 0xc100000004bc7423 */ /* 0x000fc8000001000f */
[--C-:B------:R-:W-:Y:S01]  /*7390*/  FFMA.FTZ R21, R168, UR37, -R188.reuse ;  /* 0x00000025a8157c23 */ /* 0x100fe200080108bc */
[----:B------:R-:W-:Y:S01]  /*73a0*/  QGMMA.64x256x32.F32.E4M3.E4M3 R24, R184, gdesc[UR4], R24, gsb0 ;  /* 0x03e00004b8187df3 */ /* 0x000fe20008000818 */
[----:B------:R-:W-:Y:S02]  /*73b0*/  IMAD.U32 R168, RZ, RZ, UR37 ;  /* 0x00000025ffa87e24 */ /* 0x000fe4000f8e00ff */
[--C-:B------:R-:W-:Y:S01]  /*73c0*/  FFMA.FTZ R10, R152, UR37, -R188.reuse ;  /* 0x00000025980a7c23 */ /* 0x100fe200080108bc */
[----:B------:R-:W-:-:S01]  /*73d0*/  FFMA.FTZ R20, R165, UR37, -R188 ;  /* 0x00000025a5147c23 */ /* 0x000fc200080108bc */
[----:B------:R-:W-:Y:S01]  /*73e0*/  FFMA.FTZ R9, R153, UR37, -R188 ;  /* 0x0000002599097c23 */ /* 0x000fe200080108bc */
[----:B------:R-:W-:-:S01]  /*73f0*/  FFMA.FTZ R168, R5, R168, -8 ;  /* 0xc100000005a87423 */ /* 0x000fc200000100a8 */
        /* <DEDUP_REMOVED lines=10> */
[----:B------:R-:W1:Y:S01]  /*74a0*/  MUFU.EX2 R165, R165 ;  /* 0x000000a500a57308 */ /* 0x000e620000000800 */
[----:B------:R-:W-:-:S01]  /*74b0*/  FFMA.FTZ R162, R163, UR37, -R168 ;  /* 0x00000025a3a27c23 */ /* 0x000fc200080108a8 */
[--C-:B------:R-:W-:Y:S01]  /*74c0*/  FFMA.FTZ R15, R164, UR37, -R188.reuse ;  /* 0x00000025a40f7c23 */ /* 0x100fe200080108bc */
[----:B------:R-:W-:-:S01]  /*74d0*/  FFMA.FTZ R152, R169, UR37, -R188 ;  /* 0x00000025a9987c23 */ /* 0x000fc200080108bc */
[--C-:B------:R-:W-:Y:S01]  /*74e0*/  FFMA.FTZ R169, R166, UR37, -R168.reuse ;  /* 0x00000025a6a97c23 */ /* 0x100fe200080108a8 */
[----:B------:R-:W-:-:S01]  /*74f0*/  FFMA.FTZ R163, R170, UR37, -R168 ;  /* 0x00000025aaa37c23 */ /* 0x000fc200080108a8 */
[----:B------:R-:W-:Y:S01]  /*7500*/  FFMA.FTZ R153, R172, UR37, -R188 ;  /* 0x00000025ac997c23 */ /* 0x000fe200080108bc */
[----:B------:R-:W-:-:S01]  /*7510*/  FFMA.FTZ R172, R167, UR37, -R168 ;  /* 0x00000025a7ac7c23 */ /* 0x000fc200080108a8 */
[----:B------:R-:W2:Y:S01]  /*7520*/  MUFU.EX2 R9, R9 ;  /* 0x0000000900097308 */ /* 0x000ea20000000800 */
[----:B0-----:R-:W-:-:S01]  /*7530*/  FFMA.FTZ R0, R7, R0, R10 ;  /* 0x0000000007007223 */ /* 0x001fc2000001000a */
[--C-:B------:R-:W-:Y:S01]  /*7540*/  FFMA.FTZ R166, R171, UR37, -R168.reuse ;  /* 0x00000025aba67c23 */ /* 0x100fe200080108a8 */
[----:B------:R-:W-:-:S01]  /*7550*/  FFMA.FTZ R174, R174, UR37, -R168 ;  /* 0x00000025aeae7c23 */ /* 0x000fc200080108a8 */
[----:B------:R-:W-:Y:S01]  /*7560*/  FFMA.FTZ R156, R173, UR37, -R188 ;  /* 0x00000025ad9c7c23 */ /* 0x000fe200080108bc */
[----:B------:R-:W-:-:S01]  /*7570*/  FFMA.FTZ R175, R175, UR37, -R168 ;  /* 0x00000025afaf7c23 */ /* 0x000fc200080108a8 */
[----:B------:R-:W-:-:S02]  /*7580*/  IMAD.U32 R173, RZ, RZ, UR53 ;  /* 0x00000035ffad7e24 */ /* 0x000fc4000f8e00ff */
[----:B------:R-:W-:-:S01]  /*7590*/  FFMA.FTZ R178, R178, UR37, -R168 ;  /* 0x00000025b2b27c23 */ /* 0x000fc200080108a8 */
[----:B------:R-:W0:Y:S01]  /*75a0*/  MUFU.EX2 R154, R154 ;  /* 0x0000009a009a7308 */ /* 0x000e220000000800 */
[----:B-1----:R-:W-:-:S01]  /*75b0*/  FFMA.FTZ R3, R8, R3, R165 ;  /* 0x0000000308037223 */ /* 0x002fc200000100a5 */
[----:B------:R-:W-:Y:S01]  /*75c0*/  FFMA.FTZ R160, R177, UR37, -R188 ;  /* 0x00000025b1a07c23 */ /* 0x000fe200080108bc */
[----:B------:R-:W-:Y:S01]  /*75d0*/  @!P1 LEA R173, R173, UR41, 0x3 ;  /* 0x00000029adad9c11 */ /* 0x000fe2000f8e18ff */
[----:B------:R-:W-:Y:S01]  /*75e0*/  FFMA.FTZ R179, R179, UR37, -R168 ;  /* 0x00000025b3b37c23 */ /* 0x000fe200080108a8 */
[----:B------:R-:W-:-:S01]  /*75f0*/  FFMA.FTZ R161, R180, UR37, -R188 ;  /* 0x00000025b4a17c23 */ /* 0x000fc200080108bc */
[----:B------:R-:W-:Y:S01]  /*7600*/  FFMA.FTZ R182, R182, UR37, -R168 ;  /* 0x00000025b6b67c23 */ /* 0x000fe200080108a8 */
[----:B------:R-:W-:-:S01]  /*7610*/  FFMA.FTZ R164, R181, UR37, -R188 ;  /* 0x00000025b5a47c23 */ /* 0x000fc200080108bc */
[----:B------:R-:W1:Y:S01]  /*7620*/  MUFU.EX2 R11, R11 ;  /* 0x0000000b000b7308 */ /* 0x000e620000000800 */
[----:B--2---:R-:W-:-:S01]  /*7630*/  FADD.FTZ R0, R9, R0 ;  /* 0x0000000009007221 */ /* 0x004fc20000010000 */
[----:B------:R-:W-:Y:S01]  /*7640*/  IADD3 R171, -R202, 0xb, RZ ;  /* 0x0000000bcaab7810 */ /* 0x000fe20007ffe1ff */
[----:B------:R-:W-:-:S05]  /*7650*/  FFMA.FTZ R168, R183, UR37, -R168 ;  /* 0x00000025b7a87c23 */ /* 0x000fca00080108a8 */
[----:B------:R-:W2:Y:S01]  /*7660*/  MUFU.EX2 R155, R155 ;  /* 0x0000009b009b7308 */ /* 0x000ea20000000800 */
[----:B0-----:R-:W-:-:S07]  /*7670*/  FADD.FTZ R170, R154, R3 ;  /* 0x000000039aaa7221 */ /* 0x001fce0000010000 */
[----:B------:R0:W3:Y:S01]  /*7680*/  MUFU.EX2 R12, R157 ;  /* 0x0000009d000c7308 */ /* 0x0000e20000000800 */
[----:B-1----:R-:W-:-:S07]  /*7690*/  FADD.FTZ R3, R11, R0 ;  /* 0x000000000b037221 */ /* 0x002fce0000010000 */
[----:B------:R-:W1:Y:S01]  /*76a0*/  MUFU.EX2 R158, R158 ;  /* 0x0000009e009e7308 */ /* 0x000e620000000800 */
[----:B--2---:R-:W-:-:S01]  /*76b0*/  FADD.FTZ R167, R155, R170 ;  /* 0x000000aa9ba77221 */ /* 0x004fc20000010000 */
[----:B0-----:R-:W-:-:S06]  /*76c0*/  FFMA.FTZ R157, R176, UR37, -R188 ;  /* 0x00000025b09d7c23 */ /* 0x001fcc00080108bc */
[----:B------:R-:W0:Y:S01]  /*76d0*/  MUFU.EX2 R13, R13 ;  /* 0x0000000d000d7308 */ /* 0x000e220000000800 */
[----:B---3--:R-:W-:-:S07]  /*76e0*/  FADD.FTZ R0, R12, R3 ;  /* 0x000000030c007221 */ /* 0x008fce0000010000 */
        /* <DEDUP_REMOVED lines=19> */
[----:B-1----:R-:W-:-:S01]  /*7820*/  FADD.FTZ R3, R21, R0 ;  /* 0x0000000015037221 */ /* 0x002fc20000010000 */
[----:B------:R-:W-:-:S05]  /*7830*/  @!P1 VIADD R0, R173, 0x28440 ;  /* 0x00028440ad009836 */ /* 0x000fca0000000000 */
[----:B------:R-:W-:Y:S01]  /*7840*/  @!P1 PRMT R0, RZ, 0x654, R0 ;  /* 0x00000654ff009816 */ /* 0x000fe20000000000 */
[----:B------:R-:W1:Y:S01]  /*7850*/  MUFU.EX2 R166, R166 ;  /* 0x000000a600a67308 */ /* 0x000e620000000800 */
[----:B0-----:R-:W-:-:S07]  /*7860*/  FADD.FTZ R167, R163, R170 ;  /* 0x000000aaa3a77221 */ /* 0x001fce0000010000 */
[----:B------:R-:W0:Y:S01]  /*7870*/  MUFU.EX2 R153, R153 ;  /* 0x0000009900997308 */ /* 0x000e220000000800 */
[----:B--2---:R-:W-:-:S07]  /*7880*/  FADD.FTZ R170, R152, R3 ;  /* 0x0000000398aa7221 */ /* 0x004fce0000010000 */
[----:B------:R-:W2:Y:S01]  /*7890*/  MUFU.EX2 R174, R174 ;  /* 0x000000ae00ae7308 */ /* 0x000ea20000000800 */
[----:B-1----:R-:W-:-:S07]  /*78a0*/  FADD.FTZ R167, R166, R167 ;  /* 0x000000a7a6a77221 */ /* 0x002fce0000010000 */
[----:B------:R-:W-:Y:S01]  /*78b0*/  MUFU.EX2 R156, R156 ;  /* 0x0000009c009c7308 */ /* 0x000fe20000000800 */
[----:B0-----:R-:W-:-:S07]  /*78c0*/  FADD.FTZ R3, R153, R170 ;  /* 0x000000aa99037221 */ /* 0x001fce0000010000 */
        /* <DEDUP_REMOVED lines=10> */
[----:B0-----:R-:W-:-:S07]  /*7970*/  FADD.FTZ R167, R179, R167 ;  /* 0x000000a7b3a77221 */ /* 0x001fce0000010000 */
[----:B------:R-:W0:Y:S08]  /*7980*/  MUFU.EX2 R164, R164 ;  /* 0x000000a400a47308 */ /* 0x000e300000000800 */
[----:B------:R-:W2:Y:S01]  /*7990*/  MUFU.EX2 R168, R168 ;  /* 0x000000a800a87308 */ /* 0x000ea20000000800 */
[----:B-1----:R-:W-:-:S01]  /*79a0*/  FADD.FTZ R167, R182, R167 ;  /* 0x000000a7b6a77221 */ /* 0x002fc20000010000 */
[----:B------:R-:W-:-:S02]  /*79b0*/  WARPGROUP.DEPBAR.LE gsb0, 0x0 ;  /* 0x00008000000079c5 */ /* 0x000fc40000010000 */
[----:B------:R1:W-:Y:S06]  /*79c0*/  BAR.ARV R171, 0x100 ;  /* 0x000400ab0000751d */ /* 0x0003ec0000002000 */
[----:B------:R3:W-:Y:S02]  /*79d0*/  @!P1 SYNCS.ARRIVE.TRANS64.RED.A1T0 RZ, [R0+URZ], RZ ;  /* 0x000000ff00ff99a7 */ /* 0x0007e4000810043f */
[----:B---3--:R-:W-:-:S04]  /*79e0*/  FADD.FTZ R0, R156, R3 ;  /* 0x000000039c007221 */ /* 0x008fc80000010000 */
[----:B------:R-:W-:-:S04]  /*79f0*/  FADD.FTZ R3, R157, R0 ;  /* 0x000000009d037221 */ /* 0x000fc80000010000 */
[----:B------:R-:W-:-:S04]  /*7a00*/  FADD.FTZ R0, R160, R3 ;  /* 0x00000003a0007221 */ /* 0x000fc80000010000 */
[----:B------:R-:W-:-:S04]  /*7a10*/  FADD.FTZ R3, R161, R0 ;  /* 0x00000000a1037221 */ /* 0x000fc80000010000 */
[----:B0-----:R-:W-:Y:S01]  /*7a20*/  FADD.FTZ R0, R164, R3 ;  /* 0x00000003a4007221 */ /* 0x001fe20000010000 */
[----:B--2---:R-:W-:-:S01]  /*7a30*/  FADD.FTZ R3, R168, R167 ;  /* 0x000000a7a8037221 */ /* 0x004fc20000010000 */
[----:B-1----:R-:W-:Y:S06]  /*7a40*/  @!P0 BRA `(.L_x_1145) ;  /* 0x0000000000048947 */ /* 0x002fec0003800000 */
[----:B------:R-:W-:Y:S01]  /*7a50*/  BPT.TRAP 0x1 ;  /* 0x000000040000795c */ /* 0x000fe20000300000 */
.L_x_1145:
        /* <DEDUP_REMOVED lines=83> */
[-C--:B------:R-:W-:Y:S01]  /*7f90*/  FMUL.FTZ R26, R26, R8.reuse ;  /* 0x000000081a1a7220 */ /* 0x080fe20000410000 */
[----:B------:R-:W-:Y:S01]  /*7fa0*/  F2FP.SATFINITE.E4M3.F32.PACK_AB_MERGE_C R191, R162, R159, R169 ;  /* 0x0000009fa2bf723e */ /* 0x000fe200048070a9 */
[-C--:B------:R-:W-:Y:S01]  /*7fb0*/  FMUL.FTZ R27, R27, R8.reuse ;  /* 0x000000081b1b7220 */ /* 0x080fe20000410000 */
        /* <DEDUP_REMOVED lines=69> */
.L_x_1136:
        /* <DEDUP_REMOVED lines=8> */
[----:B------:R-:W-:-:S05]  /*8490*/  ULDC UR56, c[0x0][0x9e0] ;  /* 0x0002780000387ab9 */ /* 0x000fca0000000800 */
.L_x_1165:
[----:B------:R-:W-:Y:S01]  /*84a0*/  ISETP.NE.AND P3, PT, RZ, UR45, PT ;  /* 0x0000002dff007c0c */ /* 0x000fe2000bf65270 */
[----:B------:R-:W-:-:S04]  /*84b0*/  UISETP.NE.AND UP1, UPT, UR59, 0x1, UPT ;  /* 0x000000013b00788c */ /* 0x000fc8000bf25270 */
[----:B------:R-:W-:-:S04]  /*84c0*/  USEL UR51, URZ, 0x1, UP1 ;  /* 0x000000013f337887 */ /* 0x000fc80008800000 */
[----:B------:R-:W-:-:S04]  /*84d0*/  ULOP3.LUT UR51, UR60, UR51, URZ, 0x3c, !UPT ;  /* 0x000000333c337292 */ /* 0x000fc8000f8e3c3f */
[----:B------:R-:W-:Y:S08]  /*84e0*/  @P3 BRA `(.L_x_1148) ;  /* 0x0000000000383947 */ /* 0x000ff00003800000 */
[----:B------:R-:W-:Y:S05]  /*84f0*/  @!P0 BRA `(.L_x_1149) ;  /* 0x0000000000048947 */ /* 0x000fea0003800000 */
[----:B------:R-:W-:Y:S01]  /*8500*/  BPT.TRAP 0x1 ;  /* 0x000000040000795c */ /* 0x000fe20000300000 */
.L_x_1149:
        /* <DEDUP_REMOVED lines=9> */
.L_x_1150:
[----:B-1----:R-:W-:Y:S05]  /*85a0*/  @P2 BRA `(.L_x_1148) ;  /* 0x0000000000082947 */ /* 0x002fea0003800000 */
[----:B------:R-:W1:Y:S02]  /*85b0*/  SYNCS.PHASECHK.TRANS64.TRYWAIT P2, [UR6+0x28430], R4 ;  /* 0x02843004ff0075a7 */ /* 0x000e640008040146 */
[----:B-1----:R-:W-:Y:S05]  /*85c0*/  @!P2 BRA `(.L_x_1151) ;  /* 0x000000c800d4a947 */ /* 0x002fea0003800000 */
.L_x_1148:
        /* <DEDUP_REMOVED lines=50> */
.L_x_1153:
[----:B------:R-:W-:Y:S01]  /*88f0*/  ULEA UR6, UR59, UR41, 0x3 ;  /* 0x000000293b067291 */ /* 0x000fe2000f8e183f */
[----:B------:R-:W-:-:S05]  /*8900*/  IMAD.U32 R4, RZ, RZ, UR60 ;  /* 0x0000003cff047e24 */ /* 0x000fca000f8e00ff */
[----:B------:R-:W-:-:S04]  /*8910*/  SHF.L.U32 R4, R4, 0x1f, RZ ;  /* 0x0000001f04047819 */ /* 0x000fc800000006ff */
[----:B------:R0:W1:Y:S01]  /*8920*/  SYNCS.PHASECHK.TRANS64.TRYWAIT P2, [UR6+0x28450], R4 ;  /* 0x02845004ff0075a7 */ /* 0x0000620008040146 */
[----:B------:R-:W-:Y:S05]  /*8930*/  @!P0 BRA `(.L_x_1154) ;  /* 0x0000000000048947 */ /* 0x000fea0003800000 */
[----:B------:R-:W-:Y:S01]  /*8940*/  BPT.TRAP 0x1 ;  /* 0x000000040000795c */ /* 0x000fe20000300000 */
.L_x_1154:
[----:B-1----:R-:W-:Y:S05]  /*8950*/  @P2 BRA `(.L_x_1152) ;  /* 0x0000000000082947 */ /* 0x002fea0003800000 */
[----:B------:R-:W1:Y:S02]  /*8960*/  SYNCS.PHASECHK.TRANS64.TRYWAIT P2, [UR6+0x28450], R4 ;  /* 0x02845004ff0075a7 */ /* 0x000e640008040146 */
[----:B-1----:R-:W-:Y:S05]  /*8970*/  @!P2 BRA `(.L_x_1155) ;  /* 0x000000c80000a947 */ /* 0x002fea0003800000 */
.L_x_1152:
[----:B------:R-:W-:Y:S01]  /*8980*/  UIADD3 UR6, UR41, 0x8000, URZ ;  /* 0x0000800029067890 */ /* 0x000fe2000fffe03f */
[----:B------:R-:W-:Y:S01]  /*8990*/  WARPGROUP.ARRIVE ;  /* 0x00000000000079c5 */ /* 0x000fe20000000000 */
[----:B------:R-:W-:-:S05]  /*89a0*/  UMOV UR7, 0x80000020 ;  /* 0x8000002000077882 */ /* 0x000fca0000000000 */
[----:B------:R-:W2:Y:S01]  /*89b0*/  S2R R10, SR_TID.X ;  /* 0x00000000000a7919 */ /* 0x000ea20000002100 */
[----:B------:R-:W-:Y:S01]  /*89c0*/  USHF.R.U32.HI UR6, URZ, 0x4, UR6 ;  /* 0x000000043f067899 */ /* 0x000fe20008011606 */
[----:B------:R-:W-:Y:S01]  /*89d0*/  PLOP3.LUT P2, PT, PT, PT, UP0, 0x80, 0x0 ;  /* 0x000000000000781c */ /* 0x000fe20003f4f008 */
[----:B-1----:R-:W-:Y:S02]  /*89e0*/  VIADD R5, R17, UR36 ;  /* 0x0000002411057c36 */ /* 0x002fe40008000000 */
[----:B------:R-:W-:Y:S01]  /*89f0*/  ULOP3.LUT UR6, UR6, 0x3fff, URZ, 0xc0, !UPT ;  /* 0x00003fff06067892 */ /* 0x000fe2000f8ec03f */
[----:B0-----:R-:W-:Y:S02]  /*8a00*/  IMAD.U32 R4, RZ, RZ, UR58 ;  /* 0x0000003aff047e24 */ /* 0x001fe4000f8e00ff */
[----:B------:R-:W-:Y:S01]  /*8a10*/  IMAD.SHL.U32 R11, R6, 0x40, RZ ;  /* 0x00000040060b7824 */ /* 0x000fe200078e00ff */
[----:B------:R-:W-:Y:S02]  /*8a20*/  ULOP3.LUT UR6, UR6, 0x10000, URZ, 0xfc, !UPT ;  /* 0x0001000006067892 */ /* 0x000fe4000f8efc3f */
[----:B------:R-:W-:-:S02]  /*8a30*/  @!P1 LEA R4, R4, UR41, 0x3 ;  /* 0x0000002904049c11 */ /* 0x000fc4000f8e18ff */
[----:B------:R-:W-:-:S03]  /*8a40*/  ULEA UR6, UR59, UR6, 0xa ;  /* 0x000000063b067291 */ /* 0x000fc6000f8e503f */
[----:B------:R-:W-:-:S05]  /*8a50*/  @!P1 VIADD R4, R4, 0x28440 ;  /* 0x0002844004049836 */ /* 0x000fca0000000000 */
[----:B------:R-:W-:Y:S01]  /*8a60*/  @!P1 PRMT R4, RZ, 0x654, R4 ;  /* 0x00000654ff049816 */ /* 0x000fe20000000004 */
[----:B------:R-:W-:Y:S01]  /*8a70*/  QGMMA.64x256x32.F32.E4M3.E4M3 R24, R188, gdesc[UR4], R24, gsb0 ;  /* 0x03e00004bc187df3 */ /* 0x000fe20008000818 */
[----:B------:R-:W-:Y:S01]  /*8a80*/  UIADD3 UR6, UR6, 0x2, URZ ;  /* 0x0000000206067890 */ /* 0x000fe2000fffe03f */
[----:B------:R-:W-:Y:S01]  /*8a90*/  UMOV UR7, 0x80000020 ;  /* 0x8000002000077882 */ /* 0x000fe20000000000 */
[----:B--2---:R-:W-:-:S04]  /*8aa0*/  SHF.R.U32.HI R10, RZ, 0x7, R10 ;  /* 0x00000007ff0a7819 */ /* 0x004fc8000001160a */
[----:B------:R-:W-:Y:S01]  /*8ab0*/  IADD3 R12, -R10, 0xb, RZ ;  /* 0x0000000b0a0c7810 */ /* 0x000fe20007ffe1ff */
[----:B------:R-:W-:Y:S02]  /*8ac0*/  WARPGROUP.DEPBAR.LE gsb0, 0x0 ;  /* 0x00008000000079c5 */ /* 0x000fe40000010000 */
[----:B------:R-:W-:-:S15]  /*8ad0*/  WARPGROUP.ARRIVE ;  /* 0x00000000000079c5 */ /* 0x000fde0000000000 */
[----:B------:R-:W-:-:S03]  /*8ae0*/  NOP ;  /* 0x0000000000007918 */ /* 0x000fc60000000000 */
[----:B------:R-:W-:Y:S01]  /*8af0*/  QGMMA.64x256x32.F32.E4M3.E4M3 R24, R184, gdesc[UR4], R24, gsb0 ;  /* 0x03e00004b8187df3 */ /* 0x000fe20008000818 */
[----:B------:R-:W-:Y:S02]  /*8b00*/  @UP0 ULDC UR6, c[0x0][0x44c] ;  /* 0x0001130000060ab9 */ /* 0x000fe40000000800 */
[----:B------:R-:W-:Y:S01]  /*8b10*/  @P2 IMAD.HI.U32 R9, R5, UR6, RZ ;  /* 0x0000000605092c27 */ /* 0x000fe2000f8e00ff */
[----:B------:R-:W-:-:S04]  /*8b20*/  @UP0 ULDC UR6, c[0x0][0x450] ;  /* 0x0001140000060ab9 */ /* 0x000fc80000000800 */
[----:B------:R-:W-:Y:S01]  /*8b30*/  @P2 SHF.R.U32.HI R5, RZ, UR6, R9 ;  /* 0x00000006ff052c19 */ /* 0x000fe20008011609 */
[----:B------:R-:W-:Y:S01]  /*8b40*/  ULOP3.LUT UR6, URZ, UR57, URZ, 0x33, !UPT ;  /* 0x000000393f067292 */ /* 0x000fe2000f8e333f */
[----:B------:R-:W-:-:S03]  /*8b50*/  IADD3 R9, -R11, 0x1, RZ ;  /* 0x000000010b097810 */ /* 0x000fc60007ffe1ff */
[----:B------:R-:W0:Y:S02]  /*8b60*/  SHFL.IDX PT, R10, R5, RZ, 0x1c1f ;  /* 0x001c1fff050a7589 */ /* 0x000e2400000e0000 */
[----:B------:R-:W-:Y:S01]  /*8b70*/  IMAD R9, R2, -0x2, R9 ;  /* 0xfffffffe02097824 */ /* 0x000fe200078e0209 */
[----:B------:R-:W-:Y:S02]  /*8b80*/  WARPGROUP.DEPBAR.LE gsb0, 0x0 ;  /* 0x00008000000079c5 */ /* 0x000fe40000010000 */
[----:B------:R1:W-:Y:S06]  /*8b90*/  BAR.ARV R12, 0x100 ;  /* 0x0004000c0000751d */ /* 0x0003ec0000002000 */
[----:B------:R2:W-:Y:S02]  /*8ba0*/  @!P1 SYNCS.ARRIVE.TRANS64.RED.A1T0 RZ, [R4+URZ], RZ ;  /* 0x000000ff04ff99a7 */ /* 0x0005e4000810043f */
[----:B--2---:R-:W-:-:S05]  /*8bb0*/  IMAD.U32 R4, RZ, RZ, UR46 ;  /* 0x0000002eff047e24 */ /* 0x004fca000f8e00ff */
[----:B------:R-:W-:-:S05]  /*8bc0*/  IADD3 R9, -R4, UR42, R9 ;  /* 0x0000002a04097c10 */ /* 0x000fca000fffe109 */
[C---:B------:R-:W-:Y:S02]  /*8bd0*/  VIADD R14, R9.reuse, UR56 ;  /* 0x00000038090e7c36 */ /* 0x040fe40008000000 */
[----:B------:R-:W-:Y:S02]  /*8be0*/  VIADD R15, R9, UR6 ;  /* 0x00000006090f7c36 */ /* 0x000fe40008000000 */
[--C-:B0-----:R-:W-:Y:S02]  /*8bf0*/  IMAD.IADD R4, R14, 0x1, R10.reuse ;  /* 0x000000010e047824 */ /* 0x101fe400078e020a */
[----:B------:R-:W-:Y:S01]  /*8c00*/  IMAD.IADD R9, R15, 0x1, R10 ;  /* 0x000000010f097824 */ /* 0x000fe200078e020a */
[----:B-1----:R-:W-:Y:S06]  /*8c10*/  @!P6 BRA `(.L_x_1156) ;  /* 0x00000000005ce947 */ /* 0x002fec0003800000 */
        /* <DEDUP_REMOVED lines=13> */
.L_x_1158:
[----:B------:R-:W-:-:S05]  /*8cf0*/  IMAD.U32 R20, RZ, RZ, UR53 ;  /* 0x00000035ff147e24 */ /* 0x000fca000f8e00ff */
[----:B------:R-:W-:-:S13]  /*8d00*/  ISETP.NE.AND P2, PT, R20, 0x1, PT ;  /* 0x000000011400780c */ /* 0x000fda0003f45270 */
[----:B------:R-:W0:Y:S02]  /*8d10*/  @P2 LDC.64 R12, c[0x0][0x9e8] ;  /* 0x00027a00ff0c2b82 */ /* 0x000e240000000a00 */
[----:B0-----:R-:W-:-:S05]  /*8d20*/  @P2 IMAD.HI.U32 R12, R10, R12, RZ ;  /* 0x0000000c0a0c2227 */ /* 0x001fca00078e00ff */
[----:B------:R-:W-:-:S07]  /*8d30*/  @P2 SHF.R.U32.HI R10, RZ, R13, R12 ;  /* 0x0000000dff0a2219 */ /* 0x000fce000001160c */
.L_x_1159:
[----:B------:R-:W-:Y:S05]  /*8d40*/  BSYNC B0 ;  /* 0x0000000000007941 */ /* 0x000fea0003800000 */
.L_x_1157:
[----:B------:R-:W-:-:S04]  /*8d50*/  IMAD R13, R10, R20, -R11 ;  /* 0x000000140a0d7224 */ /* 0x000fc800078e0a0b */
[----:B------:R-:W-:-:S05]  /*8d60*/  IMAD R13, R2, -0x2, R13 ;  /* 0xfffffffe020d7824 */ /* 0x000fca00078e020d */
[----:B------:R-:W-:Y:S02]  /*8d70*/  VIADDMNMX R4, R13, R20, R4, PT ;  /* 0x000000140d047246 */ /* 0x000fe40003800104 */
[----:B------:R-:W-:-:S07]  /*8d80*/  VIMNMX R9, R9, R13, !PT ;  /* 0x0000000d09097248 */ /* 0x000fce0007fe0100 */
.L_x_1156:
[----:B------:R-:W-:Y:S01]  /*8d90*/  ISETP.GT.AND P2, PT, R6, -0x1, PT ;  /* 0xffffffff0600780c */ /* 0x000fe20003f44270 */
[----:B------:R-:W0:Y:S03]  /*8da0*/  SHFL.IDX PT, R5, R5, 0x1, 0x1c1f ;  /* 0x003c1f0005057f89 */ /* 0x000e2600000e0000 */
[C---:B------:R-:W-:Y:S02]  /*8db0*/  ISETP.GT.AND P3, PT, R9.reuse, RZ, P2 ;  /* 0x000000ff0900720c */ /* 0x040fe40001764270 */
[C---:B------:R-:W-:Y:S02]  /*8dc0*/  ISETP.GT.AND P5, PT, R9.reuse, 0x1, P2 ;  /* 0x000000010900780c */ /* 0x040fe400017a4270 */
[----:B------:R-:W-:Y:S02]  /*8dd0*/  ISETP.LT.OR P4, PT, R4, 0x1, P3 ;  /* 0x000000010400780c */ /* 0x000fe40001f81670 */
[----:B------:R-:W-:-:S02]  /*8de0*/  ISETP.GT.AND P3, PT, R9, 0x8, P2 ;  /* 0x000000080900780c */ /* 0x000fc40001764270 */
[----:B------:R-:W-:Y:S02]  /*8df0*/  FSEL R152, R152, -INF , !P4 ;  /* 0xff80000098987808 */ /* 0x000fe40006000000 */
[----:B------:R-:W-:Y:S02]  /*8e00*/  ISETP.GT.AND P4, PT, R9, 0x9, P2 ;  /* 0x000000090900780c */ /* 0x000fe40001784270 */
[C---:B------:R-:W-:Y:S02]  /*8e10*/  ISETP.LT.OR P5, PT, R4.reuse, 0x2, P5 ;  /* 0x000000020400780c */ /* 0x040fe40002fa1670 */
[C---:B------:R-:W-:Y:S02]  /*8e20*/  ISETP.LT.OR P3, PT, R4.reuse, 0x9, P3 ;  /* 0x000000090400780c */ /* 0x040fe40001f61670 */
[----:B------:R-:W-:Y:S02]  /*8e30*/  ISETP.LT.OR P4, PT, R4, 0xa, P4 ;  /* 0x0000000a0400780c */ /* 0x000fe40002781670 */
[----:B------:R-:W-:-:S02]  /*8e40*/  FSEL R153, R153, -INF , !P5 ;  /* 0xff80000099997808 */ /* 0x000fc40006800000 */
[----:B------:R-:W-:Y:S01]  /*8e50*/  FSEL R156, R156, -INF , !P3 ;  /* 0xff8000009c9c7808 */ /* 0x000fe20005800000 */
[----:B0-----:R-:W-:Y:S01]  /*8e60*/  IMAD.IADD R10, R15, 0x1, R5 ;  /* 0x000000010f0a7824 */ /* 0x001fe200078e0205 */
[----:B------:R-:W-:Y:S02]  /*8e70*/  FSEL R157, R157, -INF , !P4 ;  /* 0xff8000009d9d7808 */ /* 0x000fe40006000000 */
[C---:B------:R-:W-:Y:S02]  /*8e80*/  ISETP.GT.AND P5, PT, R9.reuse, 0x10, P2 ;  /* 0x000000100900780c */ /* 0x040fe400017a4270 */
[C---:B------:R-:W-:Y:S02]  /*8e90*/  ISETP.GT.AND P3, PT, R9.reuse, 0x11, P2 ;  /* 0x000000110900780c */ /* 0x040fe40001764270 */
[----:B------:R-:W-:Y:S02]  /*8ea0*/  ISETP.GT.AND P4, PT, R9, 0x18, P2 ;  /* 0x000000180900780c */ /* 0x000fe40001784270 */
[----:B------:R-:W-:-:S02]  /*8eb0*/  ISETP.LT.OR P5, PT, R4, 0x11, P5 ;  /* 0x000000110400780c */ /* 0x000fc40002fa1670 */
[C---:B------:R-:W-:Y:S02]  /*8ec0*/  ISETP.LT.OR P3, PT, R4.reuse, 0x12, P3 ;  /* 0x000000120400780c */ /* 0x040fe40001f61670 */
[----:B------:R-:W-:Y:S02]  /*8ed0*/  ISETP.LT.OR P4, PT, R4, 0x19, P4 ;  /* 0x000000190400780c */ /* 0x000fe40002781670 */
[----:B------:R-:W-:Y:S02]  /*8ee0*/  FSEL R160, R160, -INF , !P5 ;  /* 0xff800000a0a07808 */ /* 0x000fe40006800000 */
[----:B------:R-:W-:Y:S02]  /*8ef0*/  FSEL R161, R161, -INF , !P3 ;  /* 0xff800000a1a17808 */ /* 0x000fe40005800000 */
[----:B------:R-:W-:Y:S02]  /*8f00*/  FSEL R164, R164, -INF , !P4 ;  /* 0xff800000a4a47808 */ /* 0x000fe40006000000 */
[----:B------:R-:W-:-:S02]  /*8f10*/  ISETP.GT.AND P5, PT, R9, 0x19, P2 ;  /* 0x000000190900780c */ /* 0x000fc400017a4270 */
[C---:B------:R-:W-:Y:S02]  /*8f20*/  ISETP.GT.AND P3, PT, R9.reuse, 0x20, P2 ;  /* 0x000000200900780c */ /* 0x040fe40001764270 */
[----:B------:R-:W-:Y:S02]  /*8f30*/  ISETP.GT.AND P4, PT, R9, 0x21, P2 ;  /* 0x000000210900780c */ /* 0x000fe40001784270 */
[C---:B------:R-:W-:Y:S02]  /*8f40*/  ISETP.LT.OR P5, PT, R4.reuse, 0x1a, P5 ;  /* 0x0000001a0400780c */ /* 0x040fe40002fa1670 */
[C---:B------:R-:W-:Y:S02]  /*8f50*/  ISETP.LT.OR P3, PT, R4.reuse, 0x21, P3 ;  /* 0x000000210400780c */ /* 0x040fe40001f61670 */
[----:B------:R-:W-:Y:S02]  /*8f60*/  ISETP.LT.OR P4, PT, R4, 0x22, P4 ;  /* 0x000000220400780c */ /* 0x000fe40002781670 */
[----:B------:R-:W-:-:S02]  /*8f70*/  FSEL R165, R165, -INF , !P5 ;  /* 0xff800000a5a57808 */ /* 0x000fc40006800000 */
[----:B------:R-:W-:Y:S02]  /*8f80*/  FSEL R168, R168, -INF , !P3 ;  /* 0xff800000a8a87808 */ /* 0x000fe40005800000 */
        /* <DEDUP_REMOVED lines=12> */
[----:B------:R-:W-:Y:S01]  /*9050*/  ISETP.GT.AND P4, PT, R9, 0x39, P2 ;  /* 0x000000390900780c */ /* 0x000fe20001784270 */
[----:B------:R-:W-:Y:S01]  /*9060*/  IMAD.IADD R9, R14, 0x1, R5 ;  /* 0x000000010e097824 */ /* 0x000fe200078e0205 */
[C---:B------:R-:W-:Y:S02]  /*9070*/  ISETP.LT.OR P5, PT, R4.reuse, 0x32, P5 ;  /* 0x000000320400780c */ /* 0x040fe40002fa1670 */
[C---:B------:R-:W-:Y:S02]  /*9080*/  ISETP.LT.OR P3, PT, R4.reuse, 0x39, P3 ;  /* 0x000000390400780c */ /* 0x040fe40001f61670 */
[----:B------:R-:W-:Y:S02]  /*9090*/  ISETP.LT.OR P4, PT, R4, 0x3a, P4 ;  /* 0x0000003a0400780c */ /* 0x000fe40002781670 */
[----:B------:R-:W-:-:S02]  /*90a0*/  FSEL R177, R177, -INF , !P5 ;  /* 0xff800000b1b17808 */ /* 0x000fc40006800000 */
[----:B------:R-:W-:Y:S02]  /*90b0*/  FSEL R180, R180, -INF , !P3 ;  /* 0xff800000b4b47808 */ /* 0x000fe40005800000 */
[----:B------:R-:W-:Y:S01]  /*90c0*/  FSEL R181, R181, -INF , !P4 ;  /* 0xff800000b5b57808 */ /* 0x000fe20006000000 */
[----:B------:R-:W-:Y:S06]  /*90d0*/  @!P6 BRA `(.L_x_1160) ;  /* 0x00000000005ce947 */ /* 0x000fec0003800000 */
        /* <DEDUP_REMOVED lines=13> */
.L_x_1162:
[----:B------:R-:W-:-:S05]  /*91b0*/  IMAD.U32 R14, RZ, RZ, UR53 ;  /* 0x00000035ff0e7e24 */ /* 0x000fca000f8e00ff */
[----:B------:R-:W-:-:S13]  /*91c0*/  ISETP.NE.AND P3, PT, R14, 0x1, PT ;  /* 0x000000010e00780c */ /* 0x000fda0003f65270 */
[----:B------:R-:W0:Y:S02]  /*91d0*/  @P3 LDC.64 R4, c[0x0][0x9e8] ;  /* 0x00027a00ff043b82 */ /* 0x000e240000000a00 */
[----:B0-----:R-:W-:-:S05]  /*91e0*/  @P3 IMAD.HI.U32 R4, R12, R4, RZ ;  /* 0x000000040c043227 */ /* 0x001fca00078e00ff */
[----:B------:R-:W-:-:S07]  /*91f0*/  @P3 SHF.R.U32.HI R12, RZ, R5, R4 ;  /* 0x00000005ff0c3219 */ /* 0x000fce0000011604 */
.L_x_1163:
[----:B------:R-:W-:Y:S05]  /*9200*/  BSYNC B0 ;  /* 0x0000000000007941 */ /* 0x000fea0003800000 */
.L_x_1161:
[----:B------:R-:W-:-:S04]  /*9210*/  IMAD R11, R12, R14, -R11 ;  /* 0x0000000e0c0b7224 */ /* 0x000fc800078e0a0b */
[----:B------:R-:W-:-:S05]  /*9220*/  IMAD R11, R2, -0x2, R11 ;  /* 0xfffffffe020b7824 */ /* 0x000fca00078e020b */
[----:B------:R-:W-:Y:S02]  /*9230*/  VIADDMNMX R9, R11, R14, R9, PT ;  /* 0x0000000e0b097246 */ /* 0x000fe40003800109 */
[----:B------:R-:W-:-:S07]  /*9240*/  VIMNMX R10, R10, R11, !PT ;  /* 0x0000000b0a0a7248 */ /* 0x000fce0007fe0100 */
.L_x_1160:
        /* <DEDUP_REMOVED lines=33> */
[C---:B------:R-:W-:Y:S01]  /*9460*/  ISETP.GT.AND P3, PT, R10.reuse, 0x18, P2 ;  /* 0x000000180a00780c */ /* 0x040fe20001764270 */
[----:B------:R-:W0:Y:S01]  /*9470*/  SHFL.BFLY PT, R5, R4, 0x2, 0x1f ;  /* 0x0c401f0004057f89 */ /* 0x000e2200000e0000 */
[C---:B------:R-:W-:Y:S02]  /*9480*/  ISETP.LT.OR P5, PT, R9.reuse, 0x12, P5 ;  /* 0x000000120900780c */ /* 0x040fe40002fa1670 */
[----:B------:R-:W-:Y:S02]  /*9490*/  ISETP.GT.AND P4, PT, R10, 0x19, P2 ;  /* 0x000000190a00780c */ /* 0x000fe40001784270 */
[----:B------:R-:W-:-:S02]  /*94a0*/  ISETP.LT.OR P3, PT, R9, 0x19, P3 ;  /* 0x000000190900780c */ /* 0x000fc40001f61670 */
[----:B------:R-:W-:Y:S02]  /*94b0*/  FSEL R163, R163, -INF , !P5 ;  /* 0xff800000a3a37808 */ /* 0x000fe40006800000 */
[----:B------:R-:W-:Y:S02]  /*94c0*/  ISETP.GT.AND P5, PT, R10, 0x20, P2 ;  /* 0x000000200a00780c */ /* 0x000fe400017a4270 */
[----:B------:R-:W-:Y:S02]  /*94d0*/  FSEL R166, R166, -INF , !P3 ;  /* 0xff800000a6a67808 */ /* 0x000fe40005800000 */
[C---:B------:R-:W-:Y:S02]  /*94e0*/  ISETP.LT.OR P4, PT, R9.reuse, 0x1a, P4 ;  /* 0x0000001a0900780c */ /* 0x040fe40002781670 */
[----:B------:R-:W-:Y:S02]  /*94f0*/  ISETP.GT.AND P3, PT, R10, 0x21, P2 ;  /* 0x000000210a00780c */ /* 0x000fe40001764270 */
[----:B------:R-:W-:-:S02]  /*9500*/  ISETP.LT.OR P5, PT, R9, 0x21, P5 ;  /* 0x000000210900780c */ /* 0x000fc40002fa1670 */
[----:B------:R-:W-:Y:S02]  /*9510*/  FSEL R167, R167, -INF , !P4 ;  /* 0xff800000a7a77808 */ /* 0x000fe40006000000 */
[----:B------:R-:W-:Y:S02]  /*9520*/  ISETP.GT.AND P4, PT, R10, 0x28, P2 ;  /* 0x000000280a00780c */ /* 0x000fe40001784270 */
[C---:B------:R-:W-:Y:S02]  /*9530*/  ISETP.LT.OR P3, PT, R9.reuse, 0x22, P3 ;  /* 0x000000220900780c */ /* 0x040fe40001f61670 */
[----:B0-----:R-:W-:Y:S02]  /*9540*/  FMNMX.FTZ R5, R4, R5, !PT ;  /* 0x0000000504057209 */ /* 0x001fe40007810000 */
[----:B------:R-:W-:Y:S02]  /*9550*/  FSEL R170, R170, -INF , !P5 ;  /* 0xff800000aaaa7808 */ /* 0x000fe40006800000 */
[----:B------:R-:W-:Y:S01]  /*9560*/  ISETP.LT.OR P4, PT, R9, 0x29, P4 ;  /* 0x000000290900780c */ /* 0x000fe20002781670 */
[----:B------:R-:W0:Y:S01]  /*9570*/  SHFL.BFLY PT, R12, R5, 0x1, 0x1f ;  /* 0x0c201f00050c7f89 */ /* 0x000e2200000e0000 */
[----:B------:R-:W-:-:S02]  /*9580*/  FSEL R171, R171, -INF , !P3 ;  /* 0xff800000abab7808 */ /* 0x000fc40005800000 */
[----:B------:R-:W-:Y:S02]  /*9590*/  ISETP.GT.AND P3, PT, R10, 0x29, P2 ;  /* 0x000000290a00780c */ /* 0x000fe40001764270 */
[----:B------:R-:W-:Y:S02]  /*95a0*/  FSEL R174, R174, -INF , !P4 ;  /* 0xff800000aeae7808 */ /* 0x000fe40006000000 */
[----:B------:R-:W-:Y:S02]  /*95b0*/  ISETP.GT.AND P4, PT, R10, 0x30, P2 ;  /* 0x000000300a00780c */ /* 0x000fe40001784270 */
[C---:B------:R-:W-:Y:S02]  /*95c0*/  ISETP.LT.OR P3, PT, R9.reuse, 0x2a, P3 ;  /* 0x0000002a0900780c */ /* 0x040fe40001f61670 */
[----:B------:R-:W-:Y:S02]  /*95d0*/  ISETP.LT.OR P4, PT, R9, 0x31, P4 ;  /* 0x000000310900780c */ /* 0x000fe40002781670 */
[----:B------:R-:W-:-:S02]  /*95e0*/  FSEL R175, R175, -INF , !P3 ;  /* 0xff800000afaf7808 */ /* 0x000fc40005800000 */
[----:B------:R-:W-:Y:S02]  /*95f0*/  ISETP.GT.AND P3, PT, R10, 0x31, P2 ;  /* 0x000000310a00780c */ /* 0x000fe40001764270 */
[----:B------:R-:W-:Y:S02]  /*9600*/  FSEL R178, R178, -INF , !P4 ;  /* 0xff800000b2b27808 */ /* 0x000fe40006000000 */
[C---:B------:R-:W-:Y:S02]  /*9610*/  ISETP.GT.AND P4, PT, R10.reuse, 0x38, P2 ;  /* 0x000000380a00780c */ /* 0x040fe40001784270 */
[----:B------:R-:W-:Y:S02]  /*9620*/  ISETP.LT.OR P3, PT, R9, 0x32, P3 ;  /* 0x000000320900780c */ /* 0x000fe40001f61670 */
[----:B------:R-:W-:Y:S02]  /*9630*/  ISETP.GT.AND P2, PT, R10, 0x39, P2 ;  /* 0x000000390a00780c */ /* 0x000fe40001744270 */
[----:B0-----:R-:W-:-:S02]  /*9640*/  FMNMX.FTZ R4, R5, R12, !PT ;  /* 0x0000000c05047209 */ /* 0x001fc40007810000 */
        /* <DEDUP_REMOVED lines=8> */
[----:B------:R-:W-:Y:S01]  /*96d0*/  FMNMX.FTZ R12, R162, R5, !PT ;  /* 0x00000005a20c7209 */ /* 0x000fe20007810000 */
[----:B------:R-:W-:-:S01]  /*96e0*/  FFMA.FTZ R5, R4, R13, -8 ;  /* 0xc100000004057423 */ /* 0x000fc2000001000d */
[----:B------:R-:W-:Y:S02]  /*96f0*/  FSETP.NEU.FTZ.AND P5, PT, R4, -INF , PT ;  /* 0xff8000000400780b */ /* 0x000fe40003fbd000 */
[----:B------:R-:W-:Y:S02]  /*9700*/  FMNMX.FTZ R13, R163, R12, !PT ;  /* 0x0000000ca30d7209 */ /* 0x000fe40007810000 */
[----:B------:R-:W-:-:S02]  /*9710*/  FSEL R183, R183, -INF , !P2 ;  /* 0xff800000b7b77808 */ /* 0x000fc40005000000 */
[----:B------:R-:W-:Y:S02]  /*9720*/  FMNMX.FTZ R12, R166, R13, !PT ;  /* 0x0000000da60c7209 */ /* 0x000fe40007810000 */
[----:B------:R-:W-:Y:S02]  /*9730*/  FSEL R5, R5, RZ, P5 ;  /* 0x000000ff05057208 */ /* 0x000fe40002800000 */
[----:B------:R-:W-:-:S03]  /*9740*/  FMNMX.FTZ R15, R167, R12, !PT ;  /* 0x0000000ca70f7209 */ /* 0x000fc60007810000 */
[--C-:B------:R-:W-:Y:S01]  /*9750*/  FFMA.FTZ R9, R157, UR37, -R5.reuse ;  /* 0x000000259d097c23 */ /* 0x100fe20008010805 */
[----:B------:R-:W-:Y:S01]  /*9760*/  FMNMX.FTZ R12, R170, R15, !PT ;  /* 0x0000000faa0c7209 */ /* 0x000fe20007810000 */
[--C-:B------:R-:W-:Y:S01]  /*9770*/  FFMA.FTZ R20, R164, UR37, -R5.reuse ;  /* 0x00000025a4147c23 */ /* 0x100fe20008010805 */
[----:B------:R-:W-:-:S01]  /*9780*/  FFMA.FTZ R21, R165, UR37, -R5 ;  /* 0x00000025a5157c23 */ /* 0x000fc20008010805 */
[--C-:B------:R-:W-:Y:S01]  /*9790*/  FFMA.FTZ R153, R153, UR37, -R5.reuse ;  /* 0x0000002599997c23 */ /* 0x100fe20008010805 */
[----:B------:R-:W-:Y:S01]  /*97a0*/  FMNMX.FTZ R15, R171, R12, !PT ;  /* 0x0000000cab0f7209 */ /* 0x000fe20007810000 */
[--C-:B------:R-:W-:Y:S01]  /*97b0*/  FFMA.FTZ R160, R160, UR37, -R5.reuse ;  /* 0x00000025a0a07c23 */ /* 0x100fe20008010805 */
[----:B------:R-:W-:-:S01]  /*97c0*/  FFMA.FTZ R13, R152, UR37, -R5 ;  /* 0x00000025980d7c23 */ /* 0x000fc20008010805 */
[----:B------:R0:W-:Y:S01]  /*97d0*/  MUFU.EX2 R12, R153 ;  /* 0x00000099000c7308 */ /* 0x0001e20000000800 */
[----:B------:R-:W-:Y:S01]  /*97e0*/  FMNMX.FTZ R14, R174, R15, !PT ;  /* 0x0000000fae0e7209 */ /* 0x000fe20007810000 */
[--C-:B------:R-:W-:Y:S01]  /*97f0*/  FFMA.FTZ R10, R156, UR37, -R5.reuse ;  /* 0x000000259c0a7c23 */ /* 0x100fe20008010805 */
[----:B------:R-:W-:-:S01]  /*9800*/  FFMA.FTZ R152, R168, UR37, -R5 ;  /* 0x00000025a8987c23 */ /* 0x000fc20008010805 */
[--C-:B------:R-:W-:Y:S01]  /*9810*/  FFMA.FTZ R156, R176, UR37, -R5.reuse ;  /* 0x00000025b09c7c23 */ /* 0x100fe20008010805 */
[----:B------:R-:W-:Y:S01]  /*9820*/  FMNMX.FTZ R15, R175, R14, !PT ;  /* 0x0000000eaf0f7209 */ /* 0x000fe20007810000 */
[--C-:B------:R-:W-:Y:S01]  /*9830*/  FFMA.FTZ R181, R181, UR37, -R5.reuse ;  /* 0x00000025b5b57c23 */ /* 0x100fe20008010805 */
[----:B------:R-:W-:Y:S01]  /*9840*/  FSEL R168, R4, RZ, P5 ;  /* 0x000000ff04a87208 */ /* 0x000fe20002800000 */
[----:B------:R-:W-:Y:S01]  /*9850*/  MUFU.EX2 R13, R13 ;  /* 0x0000000d000d7308 */ /* 0x000fe20000000800 */
[----:B------:R-:W-:Y:S01]  /*9860*/  FMNMX.FTZ R14, R178, R15, !PT ;  /* 0x0000000fb20e7209 */ /* 0x000fe20007810000 */
[----:B0-----:R-:W-:-:S02]  /*9870*/  FFMA.FTZ R153, R169, UR37, -R5 ;  /* 0x00000025a9997c23 */ /* 0x001fc40008010805 */
[----:B------:R-:W-:-:S01]  /*9880*/  FADD.FTZ R168, -R168, R7 ;  /* 0x00000007a8a87221 */ /* 0x000fc20000010100 */
[----:B------:R-:W-:-:S03]  /*9890*/  FMNMX.FTZ R15, R179, R14, !PT ;  /* 0x0000000eb30f7209 */ /* 0x000fc60007810000 */
[----:B------:R-:W-:Y:S01]  /*98a0*/  MUFU.EX2 R10, R10 ;  /* 0x0000000a000a7308 */ /* 0x000fe20000000800 */
[----:B------:R-:W-:Y:S01]  /*98b0*/  FMNMX.FTZ R14, R182, R15, !PT ;  /* 0x0000000fb60e7209 */ /* 0x000fe20007810000 */
[--C-:B------:R-:W-:Y:S01]  /*98c0*/  FFMA.FTZ R15, R161, UR37, -R5.reuse ;  /* 0x00000025a10f7c23 */ /* 0x100fe20008010805 */
[----:B------:R-:W-:-:S02]  /*98d0*/  FFMA.FTZ R161, R177, UR37, -R5 ;  /* 0x00000025b1a17c23 */ /* 0x000fc40008010805 */
[----:B------:R-:W-:-:S03]  /*98e0*/  FMNMX.FTZ R154, R183, R14, !PT ;  /* 0x0000000eb79a7209 */ /* 0x000fc60007810000 */
[----:B------:R0:W-:Y:S02]  /*98f0*/  MUFU.EX2 R14, R160 ;  /* 0x000000a0000e7308 */ /* 0x0001e40000000800 */
[----:B------:R-:W1:Y:S06]  /*9900*/  SHFL.BFLY PT, R157, R154, 0x2, 0x1f ;  /* 0x0c401f009a9d7f89 */ /* 0x000e6c00000e0000 */
[----:B------:R-:W-:Y:S01]  /*9910*/  MUFU.EX2 R9, R9 ;  /* 0x0000000900097308 */ /* 0x000fe20000000800 */
[----:B0-----:R-:W-:-:S07]  /*9920*/  FFMA.FTZ R160, R180, UR37, -R5 ;  /* 0x00000025b4a07c23 */ /* 0x001fce0008010805 */
[----:B------:R-:W-:Y:S08]  /*9930*/  MUFU.EX2 R15, R15 ;  /* 0x0000000f000f7308 */ /* 0x000ff00000000800 */
[----:B------:R-:W-:Y:S01]  /*9940*/  MUFU.EX2 R20, R20 ;  /* 0x0000001400147308 */ /* 0x000fe20000000800 */
[----:B-1----:R-:W-:Y:S01]  /*9950*/  FMNMX.FTZ R164, R154, R157, !PT ;  /* 0x0000009d9aa47209 */ /* 0x002fe20007810000 */
[--C-:B------:R-:W-:Y:S01]  /*9960*/  FFMA.FTZ R154, R172, UR37, -R5.reuse ;  /* 0x00000025ac9a7c23 */ /* 0x100fe20008010805 */
[----:B------:R-:W-:-:S01]  /*9970*/  FFMA.FTZ R157, R173, UR37, -R5 ;  /* 0x00000025ad9d7c23 */ /* 0x000fc20008010805 */
[----:B------:R-:W-:-:S02]  /*9980*/  IMAD.U32 R172, RZ, RZ, UR37 ;  /* 0x00000025ffac7e24 */ /* 0x000fc4000f8e00ff */
[----:B------:R-:W0:Y:S02]  /*9990*/  SHFL.BFLY PT, R165, R164, 0x1, 0x1f ;  /* 0x0c201f00a4a57f89 */ /* 0x000e2400000e0000 */
[----:B------:R-:W-:Y:S08]  /*99a0*/  MUFU.EX2 R21, R21 ;  /* 0x0000001500157308 */ /* 0x000ff00000000800 */
[----:B------:R-:W-:Y:S08]  /*99b0*/  MUFU.EX2 R152, R152 ;  /* 0x0000009800987308 */ /* 0x000ff00000000800 */
[----:B------:R-:W-:Y:S01]  /*99c0*/  MUFU.EX2 R153, R153 ;  /* 0x0000009900997308 */ /* 0x000fe20000000800 */
[----:B0-----:R-:W-:Y:S01]  /*99d0*/  FMNMX.FTZ R5, R164, R165, !PT ;  /* 0x000000a5a4057209 */ /* 0x001fe20007810000 */
[----:B------:R-:W-:-:S06]  /*99e0*/  FMUL.FTZ R164, R168, UR37 ;  /* 0x00000025a8a47c20 */ /* 0x000fcc0008410000 */
[----:B------:R-:W-:Y:S01]  /*99f0*/  MUFU.EX2 R154, R154 ;  /* 0x0000009a009a7308 */ /* 0x000fe20000000800 */
[C---:B------:R-:W-:Y:S01]  /*9a00*/  FSETP.NEU.FTZ.AND P2, PT, R5.reuse, -INF , PT ;  /* 0xff8000000500780b */ /* 0x040fe20003f5d000 */
[----:B------:R-:W-:-:S05]  /*9a10*/  FFMA.FTZ R172, R5, R172, -8 ;  /* 0xc100000005ac7423 */ /* 0x000fca00000100ac */
[----:B------:R-:W-:Y:S01]  /*9a20*/  FSEL R172, R172, RZ, P2 ;  /* 0x000000ffacac7208 */ /* 0x000fe20001000000 */
[----:B------:R-:W0:Y:S04]  /*9a30*/  MUFU.EX2 R164, R164 ;  /* 0x000000a400a47308 */ /* 0x000e280000000800 */
        /* <DEDUP_REMOVED lines=13> */
[----:B0-----:R-:W-:Y:S01]  /*9b10*/  FFMA.FTZ R169, R164, R0, R13 ;  /* 0x00000000a4a97223 */ /* 0x001fe2000001000d */
[----:B------:R-:W-:-:S01]  /*9b20*/  FFMA.FTZ R174, R174, UR37, -R172 ;  /* 0x00000025aeae7c23 */ /* 0x000fc200080108ac */
[----:B------:R-:W-:Y:S01]  /*9b30*/  FMUL.FTZ R163, R163, UR37 ;  /* 0x00000025a3a37c20 */ /* 0x000fe20008410000 */
[----:B------:R-:W-:Y:S01]  /*9b40*/  MUFU.EX2 R11, R11 ;  /* 0x0000000b000b7308 */ /* 0x000fe20000000800 */
[----:B------:R-:W-:-:S01]  /*9b50*/  FADD.FTZ R169, R12, R169 ;  /* 0x000000a90ca97221 */ /* 0x000fc20000010000 */
[--C-:B------:R-:W-:Y:S01]  /*9b60*/  FFMA.FTZ R175, R175, UR37, -R172.reuse ;  /* 0x00000025afaf7c23 */ /* 0x100fe200080108ac */
[----:B------:R-:W-:-:S01]  /*9b70*/  FFMA.FTZ R178, R178, UR37, -R172 ;  /* 0x00000025b2b27c23 */ /* 0x000fc200080108ac */
[----:B------:R-:W-:Y:S01]  /*9b80*/  FFMA.FTZ R179, R179, UR37, -R172 ;  /* 0x00000025b3b37c23 */ /* 0x000fe200080108ac */
[----:B------:R-:W-:-:S01]  /*9b90*/  FADD.FTZ R170, R10, R169 ;  /* 0x000000a90aaa7221 */ /* 0x000fc20000010000 */
[--C-:B------:R-:W-:Y:S01]  /*9ba0*/  FFMA.FTZ R182, R182, UR37, -R172.reuse ;  /* 0x00000025b6b67c23 */ /* 0x100fe200080108ac */
[----:B------:R-:W-:-:S01]  /*9bb0*/  FFMA.FTZ R172, R183, UR37, -R172 ;  /* 0x00000025b7ac7c23 */ /* 0x000fc200080108ac */
[----:B------:R-:W0:Y:S08]  /*9bc0*/  MUFU.EX2 R163, R163 ;  /* 0x000000a300a37308 */ /* 0x000e300000000800 */
        /* <DEDUP_REMOVED lines=26> */
[----:B0-----:R-:W-:-:S03]  /*9d70*/  FADD.FTZ R170, R165, R170 ;  /* 0x000000aaa5aa7221 */ /* 0x001fc60000010000 */
[----:B------:R-:W-:-:S03]  /*9d80*/  FADD.FTZ R0, R154, R3 ;  /* 0x000000039a007221 */ /* 0x000fc60000010000 */
        /* <DEDUP_REMOVED lines=17> */
[----:B0-----:R-:W-:-:S01]  /*9ea0*/  FADD.FTZ R170, R167, R170 ;  /* 0x000000aaa7aa7221 */ /* 0x001fc20000010000 */
[----:B--2---:R-:W-:-:S03]  /*9eb0*/  FADD.FTZ R0, R7, R0 ;  /* 0x0000000007007221 */ /* 0x004fc60000010000 */
[----:B-1----:R-:W-:Y:S01]  /*9ec0*/  FADD.FTZ R3, R172, R170 ;  /* 0x000000aaac037221 */ /* 0x002fe20000010000 */
[----:B------:R-:W-:Y:S06]  /*9ed0*/  @!P0 BRA `(.L_x_1164) ;  /* 0x0000000000048947 */ /* 0x000fec0003800000 */
[----:B------:R-:W-:Y:S01]  /*9ee0*/  BPT.TRAP 0x1 ;  /* 0x000000040000795c */ /* 0x000fe20000300000 */
.L_x_1164:
        /* <DEDUP_REMOVED lines=156> */
.L_x_1147:
[----:B------:R-:W-:Y:S06]  /*a8b0*/  BAR.ARV 0x8, 0x180 ;  /* 0x0206000000007b1d */ /* 0x000fec0000002000 */
[----:B------:R-:W-:Y:S05]  /*a8c0*/  @!P0 BRA `(.L_x_1166) ;  /* 0x0000000000048947 */ /* 0x000fea0003800000 */
[----:B------:R-:W-:Y:S01]  /*a8d0*/  BPT.TRAP 0x1 ;  /* 0x000000040000795c */ /* 0x000fe20000300000 */
.L_x_1166:
[----:B------:R-:W-:Y:S01]  /*a8e0*/  ULEA UR9, UR53, UR41, 0x3 ;  /* 0x0000002935097291 */ /* 0x000fe2000f8e183f */
[----:B------:R-:W-:-:S05]  /*a8f0*/  IMAD.U32 R6, RZ, RZ, UR51 ;  /* 0x00000033ff067e24 */ /* 0x000fca000f8e00ff */
[----:B------:R-:W-:-:S04]  /*a900*/  SHF.L.U32 R6, R6, 0x1f, RZ ;  /* 0x0000001f06067819 */ /* 0x000fc800000006ff */
[----:B------:R0:W1:Y:S01]  /*a910*/  SYNCS.PHASECHK.TRANS64.TRYWAIT P1, [UR9+0x28450], R6 ;  /* 0x02845006ff0075a7 */ /* 0x0000620008020149 */
[----:B------:R-:W-:Y:S05]  /*a920*/  @!P0 BRA `(.L_x_1167) ;  /* 0x0000000000048947 */ /* 0x000fea0003800000 */
[----:B------:R-:W-:Y:S01]  /*a930*/  BPT.TRAP 0x1 ;  /* 0x000000040000795c */ /* 0x000fe20000300000 */
.L_x_1167:
[----:B-1----:R-:W-:Y:S05]  /*a940*/  @P1 BRA `(.L_x_1168) ;  /* 0x0000000000081947 */ /* 0x002fea0003800000 */
[----:B------:R-:W1:Y:S02]  /*a950*/  SYNCS.PHASECHK.TRANS64.TRYWAIT P1, [UR9+0x28450], R6 ;  /* 0x02845006ff0075a7 */ /* 0x000e640008020149 */
[----:B-1----:R-:W-:Y:S05]  /*a960*/  @!P1 BRA `(.L_x_1169) ;  /* 0x000000a8001c9947 */ /* 0x002fea0003800000 */
.L_x_1168:
        /* <DEDUP_REMOVED lines=70> */
.L_x_1170:
        /* <DEDUP_REMOVED lines=31> */
[----:B------:R-:W-:Y:S01]  /*afc0*/  SYNCS.ARRIVE.TRANS64.RED.A1T0 RZ, [UR4], RZ ;  /* 0x000000ffffff79a7 */ /* 0x000fe20008100404 */
        /* <DEDUP_REMOVED lines=106> */
.L_x_1096:
[----:B------:R-:W0:Y:S01]  /*b670*/  S2R R21, SR_CgaCtaId ;  /* 0x0000000000157919 */ /* 0x000e220000008800 */
[----:B------:R-:W-:Y:S01]  /*b680*/  MOV R4, 0x400 ;  /* 0x0000040000047802 */ /* 0x000fe20000000f00 */
[----:B------:R-:W-:Y:S01]  /*b690*/  BSSY B0, `(.L_x_1171) ;  /* 0x000039f000007945 */ /* 0x000fe20003800000 */
[----:B------:R-:W-:Y:S02]  /*b6a0*/  BAR.SYNC.DEFER_BLOCKING 0x5, 0x180 ;  /* 0x0146000000007b1d */ /* 0x000fe40000010000 */
[----:B0-----:R-:W-:-:S05]  /*b6b0*/  LEA R4, R21, R4, 0x18 ;  /* 0x0000000415047211 */ /* 0x001fca00078ec0ff */
[----:B------:R-:W0:Y:S02]  /*b6c0*/  LDS.128 R52, [R4+0x284d0] ;  /* 0x0284d00004347984 */ /* 0x000e240000000c00 */
[----:B0-----:R-:W-:Y:S02]  /*b6d0*/  R2UR UR5, R53 ;  /* 0x00000000350572ca */ /* 0x001fe400000e0000 */
[----:B------:R-:W-:Y:S02]  /*b6e0*/  R2UR UR50, R54 ;  /* 0x00000000363272ca */ /* 0x000fe400000e0000 */
        /* <DEDUP_REMOVED lines=9> */
[----:B------:R-:W-:Y:S01]  /*b780*/  F2FP.BF16.F32.PACK_AB R9, R9, R40 ;  /* 0x000000280909723e */ /* 0x000fe200000010ff */
[----:B------:R-:W-:-:S03]  /*b790*/  ULDC.64 UR6, c[0x0][0xc00] ;  /* 0x0003000000067ab9 */ /* 0x000fc60000000a00 */
[----:B------:R0:W2:Y:S01]  /*b7a0*/  LDG.E.CONSTANT R20, desc[UR54][R20.64] ;  /* 0x0000003614147981 */ /* 0x0000a2000c1e9900 */
[----:B------:R-:W-:Y:S01]  /*b7b0*/  F2FP.BF16.F32.PACK_AB R10, R10, R41 ;  /* 0x000000290a0a723e */ /* 0x000fe200000010ff */
[----:B------:R-:W-:Y:S01]  /*b7c0*/  UISETP.NE.U32.AND UP0, UPT, UR6, URZ, UPT ;  /* 0x0000003f0600728c */ /* 0x000fe2000bf05070 */
[----:B------:R-:W-:Y:S02]  /*b7d0*/  F2FP.BF16.F32.PACK_AB R78, R78, R67 ;  /* 0x000000434e4e723e */ /* 0x000fe400000010ff */
[----:B------:R-:W-:Y:S01]  /*b7e0*/  F2FP.BF16.F32.PACK_AB R44, R44, R81 ;  /* 0x000000512c2c723e */ /* 0x000fe200000010ff */
[----:B------:R-:W-:Y:S01]  /*b7f0*/  UISETP.NE.AND.EX UP0, UPT, UR7, URZ, UPT, UP0 ;  /* 0x0000003f0700728c */ /* 0x000fe2000bf05300 */
[----:B------:R-:W-:Y:S02]  /*b800*/  F2FP.BF16.F32.PACK_AB R24, R5, R24 ;  /* 0x000000180518723e */ /* 0x000fe400000010ff */
[----:B------:R-:W-:Y:S01]  /*b810*/  F2FP.BF16.F32.PACK_AB R25, R6, R25 ;  /* 0x000000190619723e */ /* 0x000fe200000010ff */
[----:B------:R-:W-:Y:S01]  /*b820*/  ULDC.64 UR6, c[0x0][0xc00] ;  /* 0x0003000000067ab9 */ /* 0x000fe20000000a00 */
[----:B0-----:R-:W-:Y:S01]  /*b830*/  LOP3.LUT P0, R21, R58, 0x3, RZ, 0xc0, !PT ;  /* 0x000000033a157812 */ /* 0x001fe2000780c0ff */
[----:B------:R-:W-:Y:S01]  /*b840*/  UIMAD.WIDE UR6, UR43, 0x4, UR6 ;  /* 0x000000042b0678a5 */ /* 0x000fe2000f8e0206 */
[----:B------:R-:W-:-:S02]  /*b850*/  F2FP.BF16.F32.PACK_AB R32, R7, R32 ;  /* 0x000000200720723e */ /* 0x000fc400000010ff */
[----:B------:R-:W-:Y:S02]  /*b860*/  ISETP.EQ.OR P0, PT, R21, 0x3, !P0 ;  /* 0x000000031500780c */ /* 0x000fe40004702670 */
[----:B------:R-:W-:Y:S02]  /*b870*/  F2FP.BF16.F32.PACK_AB R120, R85, R120 ;  /* 0x000000785578723e */ /* 0x000fe400000010ff */
[----:B------:R-:W-:Y:S02]  /*b880*/  SEL R81, R9, R10, P0 ;  /* 0x0000000a09517207 */ /* 0x000fe40000000000 */
[----:B------:R-:W-:Y:S02]  /*b890*/  SEL R67, R10, R9, P0 ;  /* 0x000000090a437207 */ /* 0x000fe40000000000 */
[----:B------:R-:W0:Y:S01]  /*b8a0*/  S2R R9, SR_SWINHI ;  /* 0x0000000000097919 */ /* 0x000e220000002f00 */
        /* <DEDUP_REMOVED lines=8> */
[----:B------:R-:W-:Y:S02]  /*b930*/  SEL R105, R120, R121, P0 ;  /* 0x0000007978697207 */ /* 0x000fe40000000000 */
[----:B------:R-:W-:Y:S02]  /*b940*/  SEL R36, R121, R120, P0 ;  /* 0x0000007879247207 */ /* 0x000fe40000000000 */
[----:B------:R-:W-:Y:S02]  /*b950*/  SEL R115, R5, R6, P0 ;  /* 0x0000000605737207 */ /* 0x000fe40000000000 */
[----:B------:R-:W-:Y:S02]  /*b960*/  SEL R119, R6, R5, P0 ;  /* 0x0000000506777207 */ /* 0x000fe40000000000 */
[----:B------:R-:W-:Y:S02]  /*b970*/  SEL R121, R7, R160, P0 ;  /* 0x000000a007797207 */ /* 0x000fe40000000000 */
[----:B------:R-:W-:-:S02]  /*b980*/  SEL R123, R160, R7, P0 ;  /* 0x00000007a07b7207 */ /* 0x000fc40000000000 */
[----:B------:R-:W-:Y:S02]  /*b990*/  F2FP.BF16.F32.PACK_AB R40, R29, R72 ;  /* 0x000000481d28723e */ /* 0x000fe400000010ff */
[----:B------:R-:W-:Y:S02]  /*b9a0*/  F2FP.BF16.F32.PACK_AB R126, R126, R39 ;  /* 0x000000277e7e723e */ /* 0x000fe400000010ff */
[----:B------:R-:W-:Y:S02]  /*b9b0*/  MOV R6, R4 ;  /* 0x0000000400067202 */ /* 0x000fe40000000f00 */
[----:B0-----:R-:W-:Y:S02]  /*b9c0*/  MOV R7, R9 ;  /* 0x0000000900077202 */ /* 0x001fe40000000f00 */
[----:B------:R-:W-:Y:S02]  /*b9d0*/  F2FP.BF16.F32.PACK_AB R127, R127, R38 ;  /* 0x000000267f7f723e */ /* 0x000fe400000010ff */
[----:B------:R-:W-:Y:S01]  /*b9e0*/  F2FP.BF16.F32.PACK_AB R33, R8, R33 ;  /* 0x000000210821723e */ /* 0x000fe200000010ff */
[----:B------:R-:W-:Y:S01]  /*b9f0*/  IMAD.WIDE R52, R196, 0x2, R6 ;  /* 0x00000002c4347825 */ /* 0x000fe200078e0206 */
        /* <DEDUP_REMOVED lines=12> */
[----:B------:R-:W-:-:S02]  /*bac0*/  IADD3 R10, P2, R52, 0x20, RZ ;  /* 0x00000020340a7810 */ /* 0x000fc40007f5e0ff */
[C---:B------:R-:W-:Y:S02]  /*bad0*/  IADD3 R145, P3, R52.reuse, 0x40, RZ ;  /* 0x0000004034917810 */ /* 0x040fe40007f7e0ff */
[----:B------:R-:W-:Y:S02]  /*bae0*/  IADD3 R147, P4, R52, 0x60, RZ ;  /* 0x0000006034937810 */ /* 0x000fe40007f9e0ff */
[----:B------:R-:W-:Y:S02]  /*baf0*/  F2FP.BF16.F32.PACK_AB R155, R155, R158 ;  /* 0x0000009e9b9b723e */ /* 0x000fe400000010ff */
[----:B------:R-:W-:Y:S01]  /*bb00*/  F2FP.BF16.F32.PACK_AB R156, R153, R156 ;  /* 0x0000009c999c723e */ /* 0x000fe200000010ff */
[----:B------:R-:W-:Y:S01]  /*bb10*/  IMAD.X R55, RZ, RZ, R53, P4 ;  /* 0x000000ffff377224 */ /* 0x000fe200020e0635 */
        /* <DEDUP_REMOVED lines=12> */
[----:B------:R-:W-:Y:S02]  /*bbe0*/  F2FP.BF16.F32.PACK_AB R8, R28, R65 ;  /* 0x000000411c08723e */ /* 0x000fe400000010ff */
[----:B------:R-:W-:-:S02]  /*bbf0*/  F2FP.BF16.F32.PACK_AB R128, R93, R128 ;  /* 0x000000805d80723e */ /* 0x000fc400000010ff */
[----:B------:R-:W-:Y:S02]  /*bc00*/  F2FP.BF16.F32.PACK_AB R129, R100, R129 ;  /* 0x000000816481723e */ /* 0x000fe400000010ff */
[----:B------:R-:W-:Y:S02]  /*bc10*/  SEL R79, R32, R33, P0 ;  /* 0x00000021204f7207 */ /* 0x000fe40000000000 */
[----:B------:R-:W-:Y:S02]  /*bc20*/  SEL R70, R33, R32, P0 ;  /* 0x0000002021467207 */ /* 0x000fe40000000000 */
[----:B------:R-:W-:Y:S02]  /*bc30*/  SEL R127, R134, R135, P0 ;  /* 0x00000087867f7207 */ /* 0x000fe40000000000 */
[----:B------:R-:W-:Y:S02]  /*bc40*/  SEL R73, R135, R134, P0 ;  /* 0x0000008687497207 */ /* 0x000fe40000000000 */
[----:B------:R-:W-:-:S02]  /*bc50*/  F2FP.BF16.F32.PACK_AB R15, R15, R64 ;  /* 0x000000400f0f723e */ /* 0x000fc400000010ff */
[----:B------:R-:W-:Y:S02]  /*bc60*/  F2FP.BF16.F32.PACK_AB R63, R86, R63 ;  /* 0x0000003f563f723e */ /* 0x000fe400000010ff */
[----:B------:R-:W-:Y:S02]  /*bc70*/  F2FP.BF16.F32.PACK_AB R66, R87, R66 ;  /* 0x000000425742723e */ /* 0x000fe400000010ff */
[----:B------:R-:W-:Y:S02]  /*bc80*/  F2FP.BF16.F32.PACK_AB R46, R111, R46 ;  /* 0x0000002e6f2e723e */ /* 0x000fe400000010ff */
[----:B------:R-:W-:Y:S02]  /*bc90*/  F2FP.BF16.F32.PACK_AB R112, R77, R112 ;  /* 0x000000704d70723e */ /* 0x000fe400000010ff */
[----:B------:R-:W-:Y:S02]  /*bca0*/  F2FP.BF16.F32.PACK_AB R113, R84, R113 ;  /* 0x000000715471723e */ /* 0x000fe400000010ff */
[----:B------:R-:W-:-:S02]  /*bcb0*/  SEL R99, R61, R68, P0 ;  /* 0x000000443d637207 */ /* 0x000fc40000000000 */
[----:B------:R-:W-:Y:S01]  /*bcc0*/  SEL R33, R68, R61, P0 ;  /* 0x0000003d44217207 */ /* 0x000fe20000000000 */
[----:B------:R-:W-:Y:S01]  /*bcd0*/  IMAD.X R61, RZ, RZ, R53, P2 ;  /* 0x000000ffff3d7224 */ /* 0x000fe200010e0635 */
[----:B------:R-:W-:Y:S02]  /*bce0*/  SEL R97, R69, R76, P0 ;  /* 0x0000004c45617207 */ /* 0x000fe40000000000 */
[----:B------:R-:W-:Y:S02]  /*bcf0*/  SEL R34, R76, R69, P0 ;  /* 0x000000454c227207 */ /* 0x000fe40000000000 */
[----:B------:R-:W-:Y:S02]  /*bd00*/  SEL R95, R109, R116, P0 ;  /* 0x000000746d5f7207 */ /* 0x000fe40000000000 */
[----:B------:R-:W-:Y:S02]  /*bd10*/  SEL R39, R116, R109, P0 ;  /* 0x0000006d74277207 */ /* 0x000fe40000000000 */
[----:B------:R-:W-:-:S02]  /*bd20*/  SEL R131, R59, R48, P0 ;  /* 0x000000303b837207 */ /* 0x000fc40000000000 */
[----:B------:R-:W-:Y:S01]  /*bd30*/  SEL R65, R48, R59, P0 ;  /* 0x0000003b30417207 */ /* 0x000fe20000000000 */
[----:B------:R-:W-:Y:S01]  /*bd40*/  IMAD.X R59, RZ, RZ, R53, P3 ;  /* 0x000000ffff3b7224 */ /* 0x000fe200018e0635 */
[----:B------:R-:W-:Y:S02]  /*bd50*/  SEL R135, R142, R143, P0 ;  /* 0x0000008f8e877207 */ /* 0x000fe40000000000 */
[----:B------:R-:W-:Y:S02]  /*bd60*/  SEL R74, R143, R142, P0 ;  /* 0x0000008e8f4a7207 */ /* 0x000fe40000000000 */
[----:B------:R-:W-:Y:S02]  /*bd70*/  F2FP.BF16.F32.PACK_AB R133, R133, R148 ;  /* 0x000000948585723e */ /* 0x000fe400000010ff */
[----:B------:R-:W-:Y:S02]  /*bd80*/  F2FP.BF16.F32.PACK_AB R140, R125, R140 ;  /* 0x0000008c7d8c723e */ /* 0x000fe400000010ff */
[----:B------:R-:W-:-:S02]  /*bd90*/  F2FP.BF16.F32.PACK_AB R117, R117, R132 ;  /* 0x000000847575723e */ /* 0x000fc400000010ff */
[----:B------:R-:W-:Y:S02]  /*bda0*/  F2FP.BF16.F32.PACK_AB R136, R101, R136 ;  /* 0x000000886588723e */ /* 0x000fe400000010ff */
[----:B------:R-:W-:Y:S02]  /*bdb0*/  F2FP.BF16.F32.PACK_AB R137, R108, R137 ;  /* 0x000000896c89723e */ /* 0x000fe400000010ff */
        /* <DEDUP_REMOVED lines=8> */
[----:B------:R-:W-:Y:S02]  /*be40*/  LOP3.LUT R5, R52, 0x380, RZ, 0xc0, !PT ;  /* 0x0000038034057812 */ /* 0x000fe400078ec0ff */
[----:B------:R-:W-:-:S02]  /*be50*/  F2FP.BF16.F32.PACK_AB R51, R102, R51 ;  /* 0x000000336633723e */ /* 0x000fc400000010ff */
[----:B------:R-:W-:Y:S02]  /*be60*/  F2FP.BF16.F32.PACK_AB R50, R103, R50 ;  /* 0x000000326732723e */ /* 0x000fe400000010ff */
[----:B------:R-:W-:Y:S02]  /*be70*/  F2FP.BF16.F32.PACK_AB R47, R110, R47 ;  /* 0x0000002f6e2f723e */ /* 0x000fe400000010ff */
[----:B------:R-:W-:Y:S02]  /*be80*/  F2FP.BF16.F32.PACK_AB R43, R118, R43 ;  /* 0x0000002b762b723e */ /* 0x000fe400000010ff */
[----:B------:R-:W-:Y:S02]  /*be90*/  SEL R91, R37, R44, P0 ;  /* 0x0000002c255b7207 */ /* 0x000fe40000000000 */
[----:B------:R-:W-:Y:S02]  /*bea0*/  SEL R31, R44, R37, P0 ;  /* 0x000000252c1f7207 */ /* 0x000fe40000000000 */
[----:B------:R-:W-:-:S02]  /*beb0*/  IADD3 R24, P5, R52, 0x4000, RZ ;  /* 0x0000400034187810 */ /* 0x000fc40007fbe0ff */
[C---:B------:R-:W-:Y:S02]  /*bec0*/  IADD3 R149, P6, R52.reuse, 0x4020, RZ ;  /* 0x0000402034957810 */ /* 0x040fe40007fde0ff */
[C---:B------:R-:W-:Y:S02]  /*bed0*/  IADD3 R151, P1, R52.reuse, 0x4040, RZ ;  /* 0x0000404034977810 */ /* 0x040fe40007f3e0ff */
[C---:B------:R-:W-:Y:S02]  /*bee0*/  IADD3 R153, P2, R52.reuse, 0x4060, RZ ;  /* 0x0000406034997810 */ /* 0x040fe40007f5e0ff */
[C---:B------:R-:W-:Y:S02]  /*bef0*/  IADD3 R26, P3, R52.reuse, 0x8000, RZ ;  /* 0x00008000341a7810 */ /* 0x040fe40007f7e0ff */
[----:B------:R-:W-:Y:S02]  /*bf00*/  IADD3 R155, P4, R52, 0x8020, RZ ;  /* 0x00008020349b7810 */ /* 0x000fe40007f9e0ff */
[----:B------:R-:W-:-:S02]  /*bf10*/  SEL R107, R128, R129, P0 ;  /* 0x00000081806b7207 */ /* 0x000fc40000000000 */
[----:B------:R-:W-:Y:S01]  /*bf20*/  SEL R37, R129, R128, P0 ;  /* 0x0000008081257207 */ /* 0x000fe20000000000 */
[----:B------:R-:W-:Y:S01]  /*bf30*/  IMAD.X R25, RZ, RZ, R53, P4 ;  /* 0x000000ffff197224 */ /* 0x000fe200020e0635 */
[----:B------:R-:W-:Y:S02]  /*bf40*/  F2FP.BF16.F32.PACK_AB R13, R13, R56 ;  /* 0x000000380d0d723e */ /* 0x000fe400000010ff */
[----:B------:R-:W-:Y:S02]  /*bf50*/  F2FP.BF16.F32.PACK_AB R14, R14, R57 ;  /* 0x000000390e0e723e */ /* 0x000fe400000010ff */
        /* <DEDUP_REMOVED lines=12> */
[----:B------:R-:W-:Y:S02]  /*c020*/  SHF.R.U64 R5, R5, 0x3, RZ ;  /* 0x0000000305057819 */ /* 0x000fe400000012ff */
[----:B------:R-:W-:Y:S01]  /*c030*/  F2FP.BF16.F32.PACK_AB R12, R12, R49 ;  /* 0x000000310c0c723e */ /* 0x000fe200000010ff */
[----:B------:R-:W-:Y:S01]  /*c040*/  IMAD.X R49, RZ, RZ, R53, P6 ;  /* 0x000000ffff317224 */ /* 0x000fe200030e0635 */
[----:B------:R-:W-:-:S02]  /*c050*/  SEL R117, R78, R41, P0 ;  /* 0x000000294e757207 */ /* 0x000fc40000000000 */
[----:B------:R-:W-:Y:S01]  /*c060*/  SEL R62, R41, R78, P0 ;  /* 0x0000004e293e7207 */ /* 0x000fe20000000000 */
[--C-:B------:R-:W-:Y:S01]  /*c070*/  IMAD.X R41, RZ, RZ, R53.reuse, P3 ;  /* 0x000000ffff297224 */ /* 0x100fe200018e0635 */
[----:B------:R-:W-:Y:S02]  /*c080*/  SEL R133, R51, R50, P0 ;  /* 0x0000003233857207 */ /* 0x000fe40000000000 */
[----:B------:R-:W-:Y:S01]  /*c090*/  SEL R66, R50, R51, P0 ;  /* 0x0000003332427207 */ /* 0x000fe20000000000 */
[--C-:B------:R-:W-:Y:S01]  /*c0a0*/  IMAD.X R51, RZ, RZ, R53.reuse, P5 ;  /* 0x000000ffff337224 */ /* 0x100fe200028e0635 */
[----:B------:R-:W-:Y:S02]  /*c0b0*/  SEL R137, R47, R46, P0 ;  /* 0x0000002e2f897207 */ /* 0x000fe40000000000 */
[----:B------:R-:W-:Y:S01]  /*c0c0*/  SEL R68, R46, R47, P0 ;  /* 0x0000002f2e447207 */ /* 0x000fe20000000000 */
[----:B------:R-:W-:Y:S01]  /*c0d0*/  IMAD.X R47, RZ, RZ, R53, P1 ;  /* 0x000000ffff2f7224 */ /* 0x000fe200008e0635 */
[----:B------:R-:W-:-:S02]  /*c0e0*/  SEL R139, R43, R42, P0 ;  /* 0x0000002a2b8b7207 */ /* 0x000fc40000000000 */
[----:B------:R-:W-:Y:S01]  /*c0f0*/  SEL R69, R42, R43, P0 ;  /* 0x0000002b2a457207 */ /* 0x000fe20000000000 */
[--C-:B------:R-:W-:Y:S01]  /*c100*/  IMAD.X R43, RZ, RZ, R53.reuse, P2 ;  /* 0x000000ffff2b7224 */ /* 0x100fe200010e0635 */
[----:B------:R-:W-:Y:S02]  /*c110*/  LOP3.LUT R8, R10, 0x380, RZ, 0xc0, !PT ;  /* 0x000003800a087812 */ /* 0x000fe400078ec0ff */
[C---:B------:R-:W-:Y:S02]  /*c120*/  IADD3 R157, P5, R52.reuse, 0x8040, RZ ;  /* 0x00008040349d7810 */ /* 0x040fe40007fbe0ff */
[C---:B------:R-:W-:Y:S02]  /*c130*/  IADD3 R159, P6, R52.reuse, 0x8060, RZ ;  /* 0x00008060349f7810 */ /* 0x040fe40007fde0ff */
[C---:B------:R-:W-:Y:S01]  /*c140*/  IADD3 R44, P1, R52.reuse, 0xc000, RZ ;  /* 0x0000c000342c7810 */ /* 0x040fe20007f3e0ff */
[--C-:B------:R-:W-:Y:S01]  /*c150*/  IMAD.X R27, RZ, RZ, R53.reuse, P5 ;  /* 0x000000ffff1b7224 */ /* 0x100fe200028e0635 */
[C---:B------:R-:W-:Y:S01]  /*c160*/  IADD3 R161, P2, R52.reuse, 0xc020, RZ ;  /* 0x0000c02034a17810 */ /* 0x040fe20007f5e0ff */
[----:B------:R-:W-:Y:S01]  /*c170*/  IMAD.X R15, RZ, RZ, R53, P6 ;  /* 0x000000ffff0f7224 */ /* 0x000fe200030e0635 */
[----:B------:R-:W-:-:S02]  /*c180*/  IADD3 R163, P3, R52, 0xc040, RZ ;  /* 0x0000c04034a37810 */ /* 0x000fc40007f7e0ff */
[----:B------:R-:W-:Y:S02]  /*c190*/  IADD3 R165, P4, R52, 0xc060, RZ ;  /* 0x0000c06034a57810 */ /* 0x000fe40007f9e0ff */
[----:B------:R-:W-:Y:S02]  /*c1a0*/  F2FP.BF16.F32.PACK_AB R45, R45, R88 ;  /* 0x000000582d2d723e */ /* 0x000fe400000010ff */
[----:B------:R-:W-:Y:S01]  /*c1b0*/  LOP3.LUT R52, R5, R52, RZ, 0x3c, !PT ;  /* 0x0000003405347212 */ /* 0x000fe200078e3cff */
[--C-:B------:R-:W-:Y:S01]  /*c1c0*/  IMAD.X R9, RZ, RZ, R53.reuse, P4 ;  /* 0x000000ffff097224 */ /* 0x100fe200020e0635 */
        /* <DEDUP_REMOVED lines=8> */
[----:B------:R-:W-:Y:S01]  /*c250*/  SEL R32, R60, R45, P0 ;  /* 0x0000002d3c207207 */ /* 0x000fe20000000000 */
[----:B--2---:R-:W-:Y:S01]  /*c260*/  SHFL.IDX PT, R115, R115, R20, 0x1c1f ;  /* 0x001c1f1473737589 */ /* 0x004fe200000e0000 */
[----:B------:R-:W-:Y:S01]  /*c270*/  LOP3.LUT R12, R145, 0x380, RZ, 0xc0, !PT ;  /* 0x00000380910c7812 */ /* 0x000fe200078ec0ff */
[----:B------:R-:W-:Y:S01]  /*c280*/  IMAD.X R45, RZ, RZ, R53, P2 ;  /* 0x000000ffff2d7224 */ /* 0x000fe200010e0635 */
[----:B------:R-:W-:Y:S01]  /*c290*/  LOP3.LUT R14, R147, 0x380, RZ, 0xc0, !PT ;  /* 0x00000380930e7812 */ /* 0x000fe200078ec0ff */
[----:B------:R-:W-:Y:S01]  /*c2a0*/  SHFL.IDX PT, R79, R79, R20, 0x1c1f ;  /* 0x001c1f144f4f7589 */ /* 0x000fe200000e0000 */
[----:B------:R-:W-:-:S02]  /*c2b0*/  LOP3.LUT R60, R5, R10, RZ, 0x3c, !PT ;  /* 0x0000000a053c7212 */ /* 0x000fc400078e3cff */
[----:B------:R-:W-:Y:S01]  /*c2c0*/  LOP3.LUT R5, R24, 0x380, RZ, 0xc0, !PT ;  /* 0x0000038018057812 */ /* 0x000fe200078ec0ff */
[----:B------:R-:W-:Y:S01]  /*c2d0*/  SHFL.IDX PT, R77, R77, R20, 0x1c1f ;  /* 0x001c1f144d4d7589 */ /* 0x000fe200000e0000 */
[----:B------:R-:W-:Y:S02]  /*c2e0*/  SHF.R.U64 R8, R12, 0x3, RZ ;  /* 0x000000030c087819 */ /* 0x000fe400000012ff */
[----:B------:R-:W-:Y:S01]  /*c2f0*/  SHF.R.U64 R12, R14, 0x3, RZ ;  /* 0x000000030e0c7819 */ /* 0x000fe200000012ff */
[----:B------:R-:W-:Y:S01]  /*c300*/  SHFL.IDX PT, R111, R111, R20, 0x1c1f ;  /* 0x001c1f146f6f7589 */ /* 0x000fe200000e0000 */
[----:B------:R-:W-:Y:S02]  /*c310*/  SHF.R.U64 R5, R5, 0x3, RZ ;  /* 0x0000000305057819 */ /* 0x000fe400000012ff */
[----:B------:R-:W-:Y:S01]  /*c320*/  LOP3.LUT R54, R12, R147, RZ, 0x3c, !PT ;  /* 0x000000930c367212 */ /* 0x000fe200078e3cff */
[----:B------:R-:W-:Y:S01]  /*c330*/  SHFL.IDX PT, R121, R121, R20, 0x1c1f ;  /* 0x001c1f1479797589 */ /* 0x000fe200000e0000 */
[----:B------:R-:W-:-:S02]  /*c340*/  LOP3.LUT R12, R153, 0x380, RZ, 0xc0, !PT ;  /* 0x00000380990c7812 */ /* 0x000fc400078ec0ff */
[----:B------:R-:W-:Y:S01]  /*c350*/  LOP3.LUT R50, R5, R24, RZ, 0x3c, !PT ;  /* 0x0000001805327212 */ /* 0x000fe200078e3cff */
[----:B------:R-:W-:Y:S01]  /*c360*/  SHFL.IDX PT, R81, R81, R20, 0x1c1f ;  /* 0x001c1f1451517589 */ /* 0x000fe200000e0000 */
[----:B------:R-:W-:Y:S02]  /*c370*/  LOP3.LUT R5, R26, 0x380, RZ, 0xc0, !PT ;  /* 0x000003801a057812 */ /* 0x000fe400078ec0ff */
        /* <DEDUP_REMOVED lines=8> */
[----:B------:R-:W-:Y:S02]  /*c400*/  LOP3.LUT R58, R8, R145, RZ, 0x3c, !PT ;  /* 0x00000091083a7212 */ /* 0x000fe400078e3cff */
[----:B------:R-:W-:Y:S01]  /*c410*/  LOP3.LUT R5, R44, 0x380, RZ, 0xc0, !PT ;  /* 0x000003802c057812 */ /* 0x000fe200078ec0ff */
[----:B------:R-:W-:Y:S01]  /*c420*/  SHFL.IDX PT, R89, R89, R20, 0x1c1f ;  /* 0x001c1f1459597589 */ /* 0x000fe200000e0000 */
[----:B------:R-:W-:Y:S02]  /*c430*/  LOP3.LUT R8, R149, 0x380, RZ, 0xc0, !PT ;  /* 0x0000038095087812 */ /* 0x000fe400078ec0ff */
[----:B------:R-:W-:Y:S01]  /*c440*/  LOP3.LUT R10, R151, 0x380, RZ, 0xc0, !PT ;  /* 0x00000380970a7812 */ /* 0x000fe200078ec0ff */
[----:B------:R-:W-:Y:S01]  /*c450*/  SHFL.IDX PT, R91, R91, R20, 0x1c1f ;  /* 0x001c1f145b5b7589 */ /* 0x000fe200000e0000 */
[----:B------:R-:W-:-:S02]  /*c460*/  SHF.R.U64 R12, R12, 0x3, RZ ;  /* 0x000000030c0c7819 */ /* 0x000fc400000012ff */
[----:B------:R-:W-:Y:S01]  /*c470*/  SHF.R.U64 R5, R5, 0x3, RZ ;  /* 0x0000000305057819 */ /* 0x000fe200000012ff */
[----:B------:R-:W-:Y:S01]  /*c480*/  SHFL.IDX PT, R93, R93, R20, 0x1c1f ;  /* 0x001c1f145d5d7589 */ /* 0x000fe200000e0000 */
[----:B------:R-:W-:Y:S02]  /*c490*/  SHF.R.U64 R8, R8, 0x3, RZ ;  /* 0x0000000308087819 */ /* 0x000fe400000012ff */
[----:B------:R-:W-:Y:S01]  /*c4a0*/  SHF.R.U64 R10, R10, 0x3, RZ ;  /* 0x000000030a0a7819 */ /* 0x000fe200000012ff */
[----:B------:R-:W-:Y:S01]  /*c4b0*/  SHFL.IDX PT, R99, R99, R20, 0x1c1f ;  /* 0x001c1f1463637589 */ /* 0x000fe200000e0000 */
[----:B------:R-:W-:Y:S02]  /*c4c0*/  LOP3.LUT R14, R12, R159, RZ, 0x3c, !PT ;  /* 0x0000009f0c0e7212 */ /* 0x000fe400078e3cff */
[----:B------:R-:W-:Y:S01]  /*c4d0*/  MOV R98, R54 ;  /* 0x0000003600627202 */ /* 0x000fe20000000f00 */
[----:B------:R-:W-:Y:S01]  /*c4e0*/  SHFL.IDX PT, R97, R97, R20, 0x1c1f ;  /* 0x001c1f1461617589 */ /* 0x000fe200000e0000 */
[----:B------:R-:W-:-:S02]  /*c4f0*/  LOP3.LUT R12, R5, R44, RZ, 0x3c, !PT ;  /* 0x0000002c050c7212 */ /* 0x000fc400078e3cff */
[----:B------:R-:W-:Y:S01]  /*c500*/  MOV R55, R40 ;  /* 0x0000002800377202 */ /* 0x000fe20000000f00 */
[----:B------:R-:W-:Y:S01]  /*c510*/  SHFL.IDX PT, R101, R101, R20, 0x1c1f ;  /* 0x001c1f1465657589 */ /* 0x000fe200000e0000 */
[----:B------:R-:W-:Y:S02]  /*c520*/  LOP3.LUT R48, R8, R149, RZ, 0x3c, !PT ;  /* 0x0000009508307212 */ /* 0x000fe400078e3cff */
[----:B------:R-:W-:Y:S01]  /*c530*/  LOP3.LUT R40, R20, 0x2, RZ, 0x3c, !PT ;  /* 0x0000000214287812 */ /* 0x000fe200078e3cff */
[----:B------:R-:W-:Y:S01]  /*c540*/  SHFL.IDX PT, R105, R105, R20, 0x1c1f ;  /* 0x001c1f1469697589 */ /* 0x000fe200000e0000 */
[----:B------:R-:W-:Y:S02]  /*c550*/  LOP3.LUT R46, R10, R151, RZ, 0x3c, !PT ;  /* 0x000000970a2e7212 */ /* 0x000fe400078e3cff */
[----:B------:R-:W-:Y:S01]  /*c560*/  LOP3.LUT R8, R155, 0x380, RZ, 0xc0, !PT ;  /* 0x000003809b087812 */ /* 0x000fe200078ec0ff */
[----:B------:R-:W-:Y:S01]  /*c570*/  SHFL.IDX PT, R70, R70, R40, 0x1c1f ;  /* 0x001c1f2846467589 */ /* 0x000fe200000e0000 */
[----:B------:R-:W-:-:S02]  /*c580*/  LOP3.LUT R10, R157, 0x380, RZ, 0xc0, !PT ;  /* 0x000003809d0a7812 */ /* 0x000fc400078ec0ff */
[----:B------:R-:W-:Y:S01]  /*c590*/  MOV R5, R12 ;  /* 0x0000000c00057202 */ /* 0x000fe20000000f00 */
[----:B------:R-:W-:Y:S01]  /*c5a0*/  SHFL.IDX PT, R72, R72, R40, 0x1c1f ;  /* 0x001c1f2848487589 */ /* 0x000fe200000e0000 */
[----:B------:R-:W-:Y:S02]  /*c5b0*/  SHF.R.U64 R8, R8, 0x3, RZ ;  /* 0x0000000308087819 */ /* 0x000fe400000012ff */
[----:B------:R-:W-:Y:S01]  /*c5c0*/  SHF.R.U64 R10, R10, 0x3, RZ ;  /* 0x000000030a0a7819 */ /* 0x000fe200000012ff */
[----:B------:R-:W0:Y:S01]  /*c5d0*/  SHFL.IDX PT, R12, R119, R40, 0x1c1f ;  /* 0x001c1f28770c7589 */ /* 0x000e2200000e0000 */
[----:B------:R-:W-:Y:S02]  /*c5e0*/  LOP3.LUT R24, R8, R155, RZ, 0x3c, !PT ;  /* 0x0000009b08187212 */ /* 0x000fe400078e3cff */
[----:B------:R-:W-:Y:S01]  /*c5f0*/  LOP3.LUT R26, R10, R157, RZ, 0x3c, !PT ;  /* 0x0000009d0a1a7212 */ /* 0x000fe200078e3cff */
[----:B------:R-:W1:Y:S01]  /*c600*/  SHFL.IDX PT, R76, R76, R40, 0x1c1f ;  /* 0x001c1f284c4c7589 */ /* 0x000e6200000e0000 */
[----:B------:R-:W-:-:S02]  /*c610*/  MOV R104, R52 ;  /* 0x0000003400687202 */ /* 0x000fc40000000f00 */
[----:B------:R-:W-:Y:S01]  /*c620*/  MOV R96, R50 ;  /* 0x0000003200607202 */ /* 0x000fe20000000f00 */
[----:B------:R-:W-:Y:S01]  /*c630*/  SHFL.IDX PT, R107, R107, R20, 0x1c1f ;  /* 0x001c1f146b6b7589 */ /* 0x000fe200000e0000 */
[----:B------:R-:W-:Y:S02]  /*c640*/  MOV R53, R24 ;  /* 0x0000001800357202 */ /* 0x000fe40000000f00 */
[----:B------:R-:W-:Y:S01]  /*c650*/  LOP3.LUT R8, R161, 0x380, RZ, 0xc0, !PT ;  /* 0x00000380a1087812 */ /* 0x000fe200078ec0ff */
[----:B------:R-:W2:Y:S01]  /*c660*/  SHFL.IDX PT, R24, R123, R40, 0x1c1f ;  /* 0x001c1f287b187589 */ /* 0x000ea200000e0000 */
[----:B------:R-:W-:Y:S02]  /*c670*/  MOV R51, R26 ;  /* 0x0000001a00337202 */ /* 0x000fe40000000f00 */
[----:B------:R-:W-:Y:S01]  /*c680*/  LOP3.LUT R10, R163, 0x380, RZ, 0xc0, !PT ;  /* 0x00000380a30a7812 */ /* 0x000fe200078ec0ff */
[----:B------:R-:W3:Y:S01]  /*c690*/  SHFL.IDX PT, R26, R67, R40, 0x1c1f ;  /* 0x001c1f28431a7589 */ /* 0x000ee200000e0000 */
[----:B------:R-:W-:-:S02]  /*c6a0*/  LOP3.LUT R78, R165, 0x380, RZ, 0xc0, !PT ;  /* 0x00000380a54e7812 */ /* 0x000fc400078ec0ff */
[----:B------:R-:W-:Y:S01]  /*c6b0*/  MOV R100, R58 ;  /* 0x0000003a00647202 */ /* 0x000fe20000000f00 */
[----:B------:R-:W-:Y:S01]  /*c6c0*/  SHFL.IDX PT, R103, R103, R20, 0x1c1f ;  /* 0x001c1f1467677589 */ /* 0x000fe200000e0000 */
[----:B------:R-:W-:Y:S02]  /*c6d0*/  MOV R102, R60 ;  /* 0x0000003c00667202 */ /* 0x000fe40000000f00 */
[----:B------:R-:W-:Y:S01]  /*c6e0*/  MOV R59, R42 ;  /* 0x0000002a003b7202 */ /* 0x000fe20000000f00 */
[----:B------:R-:W-:Y:S01]  /*c6f0*/  SHFL.IDX PT, R95, R95, R20, 0x1c1f ;  /* 0x001c1f145f5f7589 */ /* 0x000fe200000e0000 */
[----:B------:R-:W-:Y:S02]  /*c700*/  SHF.R.U64 R8, R8, 0x3, RZ ;  /* 0x0000000308087819 */ /* 0x000fe400000012ff */
[----:B------:R-:W-:Y:S01]  /*c710*/  MOV R61, R46 ;  /* 0x0000002e003d7202 */ /* 0x000fe20000000f00 */
[----:B------:R-:W-:Y:S01]  /*c720*/  SHFL.IDX PT, R109, R109, R20, 0x1c1f ;  /* 0x001c1f146d6d7589 */ /* 0x000fe200000e0000 */
[----:B------:R-:W-:-:S02]  /*c730*/  SHF.R.U64 R10, R10, 0x3, RZ ;  /* 0x000000030a0a7819 */ /* 0x000fc400000012ff */
[----:B------:R-:W-:Y:S01]  /*c740*/  SHF.R.U64 R78, R78, 0x3, RZ ;  /* 0x000000034e4e7819 */ /* 0x000fe200000012ff */
[----:B------:R-:W-:Y:S01]  /*c750*/  SHFL.IDX PT, R113, R113, R20, 0x1c1f ;  /* 0x001c1f1471717589 */ /* 0x000fe200000e0000 */
[----:B------:R-:W-:Y:S02]  /*c760*/  MOV R94, R48 ;  /* 0x00000030005e7202 */ /* 0x000fe40000000f00 */
[----:B------:R-:W-:Y:S01]  /*c770*/  LOP3.LUT R44, R8, R161, RZ, 0x3c, !PT ;  /* 0x000000a1082c7212 */ /* 0x000fe200078e3cff */
[----:B------:R-:W-:Y:S01]  /*c780*/  SHFL.IDX PT, R125, R125, R20, 0x1c1f ;  /* 0x001c1f147d7d7589 */ /* 0x000fe200000e0000 */
[----:B------:R-:W-:Y:S02]  /*c790*/  LOP3.LUT R10, R10, R163, RZ, 0x3c, !PT ;  /* 0x000000a30a0a7212 */ /* 0x000fe400078e3cff */
        /* <DEDUP_REMOVED lines=8> */
[----:B0-----:R-:W-:Y:S02]  /*c820*/  SEL R9, R115, R12, P0 ;  /* 0x0000000c73097207 */ /* 0x001fe40000000000 */
        /* <DEDUP_REMOVED lines=10> */
[----:B------:R-:W-:Y:S01]  /*c8d0*/  SHFL.IDX PT, R141, R141, R20, 0x1c1f ;  /* 0x001c1f148d8d7589 */ /* 0x000fe200000e0000 */
[----:B--2---:R-:W-:-:S02]  /*c8e0*/  SEL R13, R121, R24, P0 ;  /* 0x00000018790d7207 */ /* 0x004fc40000000000 */
[----:B------:R-:W-:Y:S01]  /*c8f0*/  SEL R15, R24, R121, P0 ;  /* 0x00000079180f7207 */ /* 0x000fe20000000000 */
[----:B------:R-:W-:Y:S01]  /*c900*/  SHFL.IDX PT, R127, R127, R20, 0x1c1f ;  /* 0x001c1f147f7f7589 */ /* 0x000fe200000e0000 */
[----:B---3--:R-:W-:Y:S02]  /*c910*/  SEL R24, R81, R26, P0 ;  /* 0x0000001a51187207 */ /* 0x008fe40000000000 */
[----:B------:R-:W-:Y:S01]  /*c920*/  SEL R26, R26, R81, P0 ;  /* 0x000000511a1a7207 */ /* 0x000fe20000000000 */
[----:B------:R-:W-:Y:S01]  /*c930*/  SHFL.IDX PT, R135, R135, R20, 0x1c1f ;  /* 0x001c1f1487877589 */ /* 0x000fe200000e0000 */
[----:B------:R-:W-:-:S03]  /*c940*/  PLOP3.LUT P2, PT, PT, PT, UP0, 0x80, 0x0 ;  /* 0x000000000000781c */ /* 0x000fc60003f4f008 */
[----:B------:R-:W-:Y:S04]  /*c950*/  SHFL.IDX PT, R143, R143, R20, 0x1c1f ;  /* 0x001c1f148f8f7589 */ /* 0x000fe800000e0000 */
[----:B------:R-:W0:Y:S04]  /*c960*/  SHFL.IDX PT, R20, R21, R40, 0x1c1f ;  /* 0x001c1f2815147589 */ /* 0x000e2800000e0000 */
[----:B------:R-:W1:Y:S04]  /*c970*/  SHFL.IDX PT, R64, R64, R40, 0x1c1f ;  /* 0x001c1f2840407589 */ /* 0x000e6800000e0000 */
[----:B------:R0:W2:Y:S04]  /*c980*/  SHFL.IDX PT, R42, R28, R40, 0x1c1f ;  /* 0x001c1f281c2a7589 */ /* 0x0000a800000e0000 */
[----:B------:R-:W3:Y:S01]  /*c990*/  SHFL.IDX PT, R80, R57, R40, 0x1c1f ;  /* 0x001c1f2839507589 */ /* 0x000ee200000e0000 */
[----:B------:R-:W-:Y:S06]  /*c9a0*/  BAR.SYNC.DEFER_BLOCKING 0x1, 0x100 ;  /* 0x0044000000007b1d */ /* 0x000fec0000010000 */
[----:B------:R1:W-:Y:S01]  /*c9b0*/  SHFL.IDX PT, R46, R29, R40, 0x1c1f ;  /* 0x001c1f281d2e7589 */ /* 0x0003e200000e0000 */
[----:B0-----:R-:W-:-:S03]  /*c9c0*/  SEL R28, R83, R20, P0 ;  /* 0x00000014531c7207 */ /* 0x001fc60000000000 */
[----:B------:R-:W-:Y:S04]  /*c9d0*/  SHFL.IDX PT, R56, R56, R40, 0x1c1f ;  /* 0x001c1f2838387589 */ /* 0x000fe800000e0000 */
[----:B------:R0:W-:Y:S01]  /*c9e0*/  SHFL.IDX PT, R48, R30, R40, 0x1c1f ;  /* 0x001c1f281e307589 */ /* 0x0001e200000e0000 */
[----:B-1----:R-:W-:-:S03]  /*c9f0*/  SEL R29, R109, R64, P0 ;  /* 0x000000406d1d7207 */ /* 0x002fc60000000000 */
[----:B------:R-:W-:Y:S04]  /*ca00*/  SHFL.IDX PT, R62, R62, R40, 0x1c1f ;  /* 0x001c1f283e3e7589 */ /* 0x000fe800000e0000 */
[----:B------:R1:W-:Y:S01]  /*ca10*/  SHFL.IDX PT, R50, R31, R40, 0x1c1f ;  /* 0x001c1f281f327589 */ /* 0x0003e200000e0000 */
[----:B0-----:R-:W-:-:S03]  /*ca20*/  SEL R30, R20, R83, P0 ;  /* 0x00000053141e7207 */ /* 0x001fc60000000000 */
[----:B------:R-:W-:Y:S04]  /*ca30*/  SHFL.IDX PT, R82, R63, R40, 0x1c1f ;  /* 0x001c1f283f527589 */ /* 0x000fe800000e0000 */
[----:B------:R2:W-:Y:S01]  /*ca40*/  SHFL.IDX PT, R52, R32, R40, 0x1c1f ;  /* 0x001c1f2820347589 */ /* 0x0005e200000e0000 */
[----:B-1----:R-:W-:-:S03]  /*ca50*/  SEL R31, R64, R109, P0 ;  /* 0x0000006d401f7207 */ /* 0x002fc60000000000 */
[----:B------:R-:W-:Y:S04]  /*ca60*/  SHFL.IDX PT, R84, R65, R40, 0x1c1f ;  /* 0x001c1f2841547589 */ /* 0x000fe800000e0000 */
[----:B------:R3:W0:Y:S01]  /*ca70*/  SHFL.IDX PT, R54, R33, R40, 0x1c1f ;  /* 0x001c1f2821367589 */ /* 0x00062200000e0000 */
[----:B--2---:R-:W-:-:S03]  /*ca80*/  SEL R32, R85, R42, P0 ;  /* 0x0000002a55207207 */ /* 0x004fc60000000000 */
[----:B------:R-:W1:Y:S04]  /*ca90*/  SHFL.IDX PT, R66, R66, R40, 0x1c1f ;  /* 0x001c1f2842427589 */ /* 0x000e6800000e0000 */
[----:B------:R2:W-:Y:S01]  /*caa0*/  SHFL.IDX PT, R58, R34, R40, 0x1c1f ;  /* 0x001c1f28223a7589 */ /* 0x0005e200000e0000 */
[----:B---3--:R-:W-:-:S03]  /*cab0*/  SEL R33, R113, R80, P0 ;  /* 0x0000005071217207 */ /* 0x008fc60000000000 */
[----:B------:R-:W-:Y:S04]  /*cac0*/  SHFL.IDX PT, R68, R68, R40, 0x1c1f ;  /* 0x001c1f2844447589 */ /* 0x000fe800000e0000 */
[----:B------:R3:W-:Y:S01]  /*cad0*/  SHFL.IDX PT, R60, R35, R40, 0x1c1f ;  /* 0x001c1f28233c7589 */ /* 0x0007e200000e0000 */
[----:B--2---:R-:W-:-:S03]  /*cae0*/  SEL R34, R42, R85, P0 ;  /* 0x000000552a227207 */ /* 0x004fc60000000000 */
[----:B------:R-:W-:Y:S04]  /*caf0*/  SHFL.IDX PT, R86, R69, R40, 0x1c1f ;  /* 0x001c1f2845567589 */ /* 0x000fe800000e0000 */
[----:B------:R2:W-:Y:S01]  /*cb00*/  SHFL.IDX PT, R70, R36, R40, 0x1c1f ;  /* 0x001c1f2824467589 */ /* 0x0005e200000e0000 */
[----:B0-----:R-:W-:Y:S02]  /*cb10*/  SEL R42, R54, R99, P0 ;  /* 0x00000063362a7207 */ /* 0x001fe40000000000 */
[----:B---3--:R-:W-:Y:S01]  /*cb20*/  SEL R35, R80, R113, P0 ;  /* 0x0000007150237207 */ /* 0x008fe20000000000 */
[----:B------:R-:W0:Y:S01]  /*cb30*/  SHFL.IDX PT, R88, R71, R40, 0x1c1f ;  /* 0x001c1f2847587589 */ /* 0x000e2200000e0000 */
[----:B-1----:R-:W-:Y:S01]  /*cb40*/  SEL R41, R133, R66, P0 ;  /* 0x0000004285297207 */ /* 0x002fe20000000000 */
[----:B------:R-:W-:Y:S01]  /*cb50*/  ULDC UR8, c[0x0][0xa88] ;  /* 0x0002a20000087ab9 */ /* 0x000fe20000000800 */
[----:B------:R-:W-:Y:S01]  /*cb60*/  SEL R43, R66, R133, P0 ;  /* 0x00000085422b7207 */ /* 0x000fe20000000000 */
[----:B------:R1:W-:Y:S01]  /*cb70*/  SHFL.IDX PT, R72, R37, R40, 0x1c1f ;  /* 0x001c1f2825487589 */ /* 0x0003e200000e0000 */
[----:B------:R-:W3:Y:S01]  /*cb80*/  LDC R80, c[0x0][0xbe8] ;  /* 0x0002fa00ff507b82 */ /* 0x000ee20000000800 */
[----:B--2---:R-:W-:-:S02]  /*cb90*/  SEL R36, R93, R52, P0 ;  /* 0x000000345d247207 */ /* 0x004fc40000000000 */
[----:B------:R2:W-:Y:S04]  /*cba0*/  SHFL.IDX PT, R76, R38, R40, 0x1c1f ;  /* 0x001c1f28264c7589 */ /* 0x0005e800000e0000 */
[----:B------:R-:W-:Y:S01]  /*cbb0*/  SHFL.IDX PT, R90, R73, R40, 0x1c1f ;  /* 0x001c1f28495a7589 */ /* 0x000fe200000e0000 */
[----:B-1----:R-:W-:-:S03]  /*cbc0*/  SEL R37, R131, R84, P0 ;  /* 0x0000005483257207 */ /* 0x002fc60000000000 */
[----:B------:R1:W-:Y:S01]  /*cbd0*/  SHFL.IDX PT, R78, R39, R40, 0x1c1f ;  /* 0x001c1f28274e7589 */ /* 0x0003e200000e0000 */
[----:B--2---:R-:W-:-:S03]  /*cbe0*/  SEL R38, R52, R93, P0 ;  /* 0x0000005d34267207 */ /* 0x004fc60000000000 */
[----:B------:R-:W-:Y:S04]  /*cbf0*/  SHFL.IDX PT, R74, R74, R40, 0x1c1f ;  /* 0x001c1f284a4a7589 */ /* 0x000fe800000e0000 */
[----:B------:R2:W4:Y:S01]  /*cc00*/  SHFL.IDX PT, R92, R75, R40, 0x1c1f ;  /* 0x001c1f284b5c7589 */ /* 0x00052200000e0000 */
[----:B0-----:R-:W-:Y:S02]  /*cc10*/  SEL R69, R141, R88, P0 ;  /* 0x000000588d457207 */ /* 0x001fe40000000000 */
[----:B-1----:R-:W-:Y:S01]  /*cc20*/  SEL R39, R84, R131, P0 ;  /* 0x0000008354277207 */ /* 0x002fe20000000000 */
[----:B------:R0:W-:Y:S01]  /*cc30*/  STSM.16.M88.4 [R104], R8 ;  /* 0x0000000868007844 */ /* 0x0001e20000000200 */
[----:B------:R-:W-:-:S03]  /*cc40*/  SEL R71, R88, R141, P0 ;  /* 0x0000008d58477207 */ /* 0x000fc60000000000 */
[----:B------:R1:W-:Y:S01]  /*cc50*/  STSM.16.M88.4 [R102], R12 ;  /* 0x0000000c66007844 */ /* 0x0003e20000000200 */
[----:B--2---:R-:W-:-:S03]  /*cc60*/  SEL R40, R99, R54, P0 ;  /* 0x0000003663287207 */ /* 0x004fc60000000000 */
[----:B------:R2:W-:Y:S04]  /*cc70*/  STSM.16.M88.4 [R100], R24 ;  /* 0x0000001864007844 */ /* 0x0005e80000000200 */
[----:B------:R-:W-:Y:S01]  /*cc80*/  STSM.16.M88.4 [R98], R28 ;  /* 0x0000001c62007844 */ /* 0x000fe20000000200 */
[----:B0-----:R-:W-:-:S03]  /*cc90*/  SEL R8, R87, R46, P0 ;  /* 0x0000002e57087207 */ /* 0x001fc60000000000 */
[----:B------:R-:W-:Y:S01]  /*cca0*/  STSM.16.M88.4 [R96], R32 ;  /* 0x0000002060007844 */ /* 0x000fe20000000200 */
[----:B------:R-:W-:Y:S02]  /*ccb0*/  SEL R10, R46, R87, P0 ;  /* 0x000000572e0a7207 */ /* 0x000fe40000000000 */
[----:B------:R-:W-:Y:S02]  /*ccc0*/  SEL R9, R125, R56, P0 ;  /* 0x000000387d097207 */ /* 0x000fe40000000000 */
[----:B------:R-:W-:Y:S02]  /*ccd0*/  SEL R11, R56, R125, P0 ;  /* 0x0000007d380b7207 */ /* 0x000fe40000000000 */
[----:B-1----:R-:W-:Y:S02]  /*cce0*/  SEL R12, R89, R48, P0 ;  /* 0x00000030590c7207 */ /* 0x002fe40000000000 */
[----:B------:R-:W-:Y:S01]  /*ccf0*/  SEL R14, R48, R89, P0 ;  /* 0x00000059300e7207 */ /* 0x000fe20000000000 */
[----:B------:R0:W-:Y:S01]  /*cd00*/  STSM.16.M88.4 [R94], R8 ;  /* 0x000000085e007844 */ /* 0x0001e20000000200 */
[----:B------:R-:W-:-:S02]  /*cd10*/  SEL R13, R117, R62, P0 ;  /* 0x0000003e750d7207 */ /* 0x000fc40000000000 */
[----:B------:R-:W-:Y:S02]  /*cd20*/  SEL R15, R62, R117, P0 ;  /* 0x000000753e0f7207 */ /* 0x000fe40000000000 */
[----:B--2---:R-:W-:Y:S02]  /*cd30*/  SEL R24, R91, R50, P0 ;  /* 0x000000325b187207 */ /* 0x004fe40000000000 */
[----:B------:R-:W-:Y:S01]  /*cd40*/  SEL R26, R50, R91, P0 ;  /* 0x0000005b321a7207 */ /* 0x000fe20000000000 */
[----:B------:R1:W-:Y:S01]  /*cd50*/  STSM.16.M88.4 [R61], R12 ;  /* 0x0000000c3d007844 */ /* 0x0003e20000000200 */
[----:B------:R-:W-:Y:S02]  /*cd60*/  SEL R25, R129, R82, P0 ;  /* 0x0000005281197207 */ /* 0x000fe40000000000 */
[----:B------:R-:W-:Y:S02]  /*cd70*/  SEL R27, R82, R129, P0 ;  /* 0x00000081521b7207 */ /* 0x000fe40000000000 */
[----:B----4-:R-:W-:-:S02]  /*cd80*/  SEL R77, R143, R92, P0 ;  /* 0x0000005c8f4d7207 */ /* 0x010fc40000000000 */
[----:B------:R-:W-:Y:S01]  /*cd90*/  SEL R79, R92, R143, P0 ;  /* 0x0000008f5c4f7207 */ /* 0x000fe20000000000 */
[----:B------:R2:W-:Y:S01]  /*cda0*/  STSM.16.M88.4 [R59], R24 ;  /* 0x000000183b007844 */ /* 0x0005e20000000200 */
[----:B0-----:R-:W-:Y:S02]  /*cdb0*/  SEL R8, R97, R58, P0 ;  /* 0x0000003a61087207 */ /* 0x001fe40000000000 */
[----:B------:R-:W-:Y:S01]  /*cdc0*/  SEL R10, R58, R97, P0 ;  /* 0x000000613a0a7207 */ /* 0x000fe20000000000 */
[----:B------:R-:W-:Y:S01]  /*cdd0*/  STSM.16.M88.4 [R55], R36 ;  /* 0x0000002437007844 */ /* 0x000fe20000000200 */
[----:B------:R-:W-:Y:S02]  /*cde0*/  SEL R9, R137, R68, P0 ;  /* 0x0000004489097207 */ /* 0x000fe40000000000 */
[----:B------:R-:W-:Y:S01]  /*cdf0*/  SEL R11, R68, R137, P0 ;  /* 0x00000089440b7207 */ /* 0x000fe20000000000 */
[----:B------:R-:W-:Y:S01]  /*ce00*/  STSM.16.M88.4 [R53], R40 ;  /* 0x0000002835007844 */ /* 0x000fe20000000200 */
[----:B-1----:R-:W-:-:S02]  /*ce10*/  SEL R12, R101, R60, P0 ;  /* 0x0000003c650c7207 */ /* 0x002fc40000000000 */
[----:B------:R-:W-:Y:S01]  /*ce20*/  SEL R14, R60, R101, P0 ;  /* 0x000000653c0e7207 */ /* 0x000fe20000000000 */
[----:B------:R0:W-:Y:S01]  /*ce30*/  STSM.16.M88.4 [R51], R8 ;  /* 0x0000000833007844 */ /* 0x0001e20000000200 */
[----:B------:R-:W-:Y:S02]  /*ce40*/  SEL R13, R139, R86, P0 ;  /* 0x000000568b0d7207 */ /* 0x000fe40000000000 */
[----:B------:R-:W-:Y:S02]  /*ce50*/  SEL R15, R86, R139, P0 ;  /* 0x0000008b560f7207 */ /* 0x000fe40000000000 */
[----:B------:R-:W-:Y:S02]  /*ce60*/  SEL R68, R105, R70, P0 ;  /* 0x0000004669447207 */ /* 0x000fe40000000000 */
[----:B------:R-:W-:Y:S01]  /*ce70*/  SEL R70, R70, R105, P0 ;  /* 0x0000006946467207 */ /* 0x000fe20000000000 */
[----:B------:R1:W-:Y:S01]  /*ce80*/  STSM.16.M88.4 [R49], R12 ;  /* 0x0000000c31007844 */ /* 0x0003e20000000200 */
[----:B--2---:R-:W-:-:S02]  /*ce90*/  SEL R24, R107, R72, P0 ;  /* 0x000000486b187207 */ /* 0x004fc40000000000 */
[----:B------:R-:W-:Y:S01]  /*cea0*/  SEL R26, R72, R107, P0 ;  /* 0x0000006b481a7207 */ /* 0x000fe20000000000 */
[----:B------:R2:W-:Y:S01]  /*ceb0*/  STSM.16.M88.4 [R5], R68 ;  /* 0x0000004405007844 */ /* 0x0005e20000000200 */
[----:B------:R-:W-:Y:S02]  /*cec0*/  SEL R25, R127, R90, P0 ;  /* 0x0000005a7f197207 */ /* 0x000fe40000000000 */
[----:B------:R-:W-:Y:S01]  /*ced0*/  SEL R27, R90, R127, P0 ;  /* 0x0000007f5a1b7207 */ /* 0x000fe20000000000 */
[----:B0-----:R-:W-:Y:S02]  /*cee0*/  IMAD.U32 R8, RZ, RZ, UR6 ;  /* 0x00000006ff087e24 */ /* 0x001fe4000f8e00ff */
[----:B------:R-:W-:Y:S01]  /*cef0*/  IMAD.U32 R9, RZ, RZ, UR7 ;  /* 0x00000007ff097e24 */ /* 0x000fe2000f8e00ff */
[----:B------:R-:W-:Y:S01]  /*cf00*/  ULDC.64 UR6, c[0x0][0xc08] ;  /* 0x0003020000067ab9 */ /* 0x000fe20000000a00 */
[----:B------:R-:W-:Y:S01]  /*cf10*/  STSM.16.M88.4 [R44], R24 ;  /* 0x000000182c007844 */ /* 0x000fe20000000200 */
[----:B-1----:R-:W-:-:S02]  /*cf20*/  SEL R12, R103, R76, P0 ;  /* 0x0000004c670c7207 */ /* 0x002fc40000000000 */
[----:B------:R-:W-:Y:S02]  /*cf30*/  SEL R14, R76, R103, P0 ;  /* 0x000000674c0e7207 */ /* 0x000fe40000000000 */
[----:B------:R-:W-:Y:S02]  /*cf40*/  SEL R13, R135, R74, P0 ;  /* 0x0000004a870d7207 */ /* 0x000fe40000000000 */
[----:B------:R-:W-:Y:S02]  /*cf50*/  SEL R15, R74, R135, P0 ;  /* 0x000000874a0f7207 */ /* 0x000fe40000000000 */
[----:B------:R-:W-:Y:S02]  /*cf60*/  SEL R76, R95, R78, P0 ;  /* 0x0000004e5f4c7207 */ /* 0x000fe40000000000 */
[----:B------:R-:W-:Y:S01]  /*cf70*/  SEL R78, R78, R95, P0 ;  /* 0x0000005f4e4e7207 */ /* 0x000fe20000000000 */
[----:B------:R0:W-:Y:S04]  /*cf80*/  STSM.16.M88.4 [R45], R12 ;  /* 0x0000000c2d007844 */ /* 0x0001e80000000200 */
[----:B------:R1:W-:Y:S01]  /*cf90*/  STSM.16.M88.4 [R47], R76 ;  /* 0x0000004c2f007844 */ /* 0x0003e20000000200 */
[----:B------:R-:W-:Y:S01]  /*cfa0*/  UISETP.NE.U32.AND UP1, UPT, UR6, URZ, UPT ;  /* 0x0000003f0600728c */ /* 0x000fe2000bf25070 */
[----:B------:R-:W-:Y:S03]  /*cfb0*/  BAR.SYNC.DEFER_BLOCKING 0x1, 0x100 ;  /* 0x0044000000007b1d */ /* 0x000fe60000010000 */
[----:B------:R-:W-:-:S06]  /*cfc0*/  UISETP.NE.AND.EX UP1, UPT, UR7, URZ, UPT, UP1 ;  /* 0x0000003f0700728c */ /* 0x000fcc000bf25310 */
[----:B------:R-:W-:-:S05]  /*cfd0*/  PLOP3.LUT P0, PT, PT, PT, UP1, 0x80, 0x0 ;  /* 0x000000000000781c */ /* 0x000fca0003f0f018 */
[----:B------:R-:W-:Y:S02]  /*cfe0*/  @UP1 ULDC.64 UR6, c[0x0][0xc08] ;  /* 0x0003020000061ab9 */ /* 0x000fe40000000a00 */
[----:B------:R-:W-:Y:S01]  /*cff0*/  @UP1 UIMAD.WIDE UR6, UR43, 0x4, UR6 ;  /* 0x000000042b0618a5 */ /* 0x000fe2000f8e0206 */
[----:B--2---:R-:W-:-:S05]  /*d000*/  IMAD.U32 R5, RZ, RZ, UR8 ;  /* 0x00000008ff057e24 */ /* 0x004fca000f8e00ff */
[----:B0-----:R-:W-:Y:S02]  /*d010*/  IMAD.U32 R12, RZ, RZ, UR6 ;  /* 0x00000006ff0c7e24 */ /* 0x001fe4000f8e00ff */
[----:B------:R-:W-:Y:S01]  /*d020*/  IMAD.U32 R13, RZ, RZ, UR7 ;  /* 0x00000007ff0d7e24 */ /* 0x000fe2000f8e00ff */
[----:B------:R-:W2:Y:S01]  /*d030*/  @P2 LDG.E R10, desc[UR54][R8.64] ;  /* 0x00000036080a2981 */ /* 0x000ea2000c1e1900 */
[----:B---3--:R-:W-:Y:S01]  /*d040*/  ISETP.NE.AND P1, PT, R80, 0x1, PT ;  /* 0x000000015000780c */ /* 0x008fe20003f25270 */
[----:B------:R-:W-:Y:S02]  /*d050*/  UMOV UR4, URZ ;  /* 0x0000003f00047c82 */ /* 0x000fe40008000000 */
[----:B------:R1:W5:Y:S10]  /*d060*/  @P0 LDG.E R5, desc[UR54][R12.64] ;  /* 0x000000360c050981 */ /* 0x000374000c1e1900 */
[----:B------:R-:W0:Y:S08]  /*d070*/  @P1 LDC R11, c[0x0][0xbec] ;  /* 0x0002fb00ff0b1b82 */ /* 0x000e300000000800 */
[----:B------:R-:W3:Y:S01]  /*d080*/  @P1 LDC R20, c[0x0][0xbf0] ;  /* 0x0002fc00ff141b82 */ /* 0x000ee20000000800 */
[----:B--2---:R-:W-:Y:S01]  /*d090*/  @P2 R2UR UR4, R10 ;  /* 0x000000000a0422ca */ /* 0x004fe200000e0000 */
[----:B01-3--:R-:W-:-:S14]  /*d0a0*/  @P0 BRA `(.L_x_1173) ;  /* 0x0000000000100947 */ /* 0x00bfdc0003800000 */
[----:B------:R-:W-:Y:S05]  /*d0b0*/  @!P2 BRA `(.L_x_1173) ;  /* 0x00000000000ca947 */ /* 0x000fea0003800000 */
[----:B------:R-:W2:Y:S04]  /*d0c0*/  LDG.E R10, desc[UR54][R8.64] ;  /* 0x00000036080a7981 */ /* 0x000ea8000c1e1900 */
[----:B-----5:R-:W2:Y:S02]  /*d0d0*/  LDG.E R5, desc[UR54][R8.64+0x4] ;  /* 0x0000043608057981 */ /* 0x020ea4000c1e1900 */
[----:B--2---:R-:W-:-:S07]  /*d0e0*/  IMAD.IADD R5, R5, 0x1, -R10 ;  /* 0x0000000105057824 */ /* 0x004fce00078e0a0a */
.L_x_1173:
[----:B------:R-:W-:Y:S01]  /*d0f0*/  USHF.R.S32.HI UR16, URZ, 0x1f, UR44 ;  /* 0x0000001f3f107899 */ /* 0x000fe2000801142c */
[----:B------:R-:W-:Y:S01]  /*d100*/  VIADD R10, R17, UR36 ;  /* 0x00000024110a7c36 */ /* 0x000fe20008000000 */
[----:B------:R-:W-:Y:S01]  /*d110*/  ULDC.64 UR12, c[0x0][0xb90] ;  /* 0x0002e400000c7ab9 */ /* 0x000fe20000000a00 */
[----:B------:R-:W-:Y:S01]  /*d120*/  USHF.R.S32.HI UR15, URZ, 0x1f, UR43 ;  /* 0x0000001f3f0f7899 */ /* 0x000fe2000801142b */
[----:B------:R-:W-:Y:S01]  /*d130*/  VIADD R26, R195, UR36 ;  /* 0x00000024c31a7c36 */ /* 0x000fe20008000000 */
[----:B------:R-:W-:Y:S01]  /*d140*/  USHF.R.S32.HI UR7, URZ, 0x1f, UR4 ;  /* 0x0000001f3f077899 */ /* 0x000fe20008011404 */
[----:B------:R-:W-:Y:S01]  /*d150*/  @P1 IMAD.HI.U32 R9, R10, R11, RZ ;  /* 0x0000000b0a091227 */ /* 0x000fe200078e00ff */
[----:B------:R-:W-:Y:S01]  /*d160*/  UIMAD UR10, UR16, UR12, URZ ;  /* 0x0000000c100a72a4 */ /* 0x000fe2000f8e023f */
[----:B------:R-:W-:Y:S01]  /*d170*/  UMOV UR6, UR4 ;  /* 0x0000000400067c82 */ /* 0x000fe20008000000 */
[----:B------:R-:W-:Y:S01]  /*d180*/  USEL UR15, UR15, URZ, !UP0 ;  /* 0x0000003f0f0f7287 */ /* 0x000fe2000c000000 */
[----:B------:R-:W-:Y:S01]  /*d190*/  IMAD.MOV.U32 R8, RZ, RZ, R10 ;  /* 0x000000ffff087224 */ /* 0x000fe200078e000a */
[----:B------:R-:W-:Y:S01]  /*d1a0*/  UIMAD.WIDE.U32 UR8, UR44, UR12, UR6 ;  /* 0x0000000c2c0872a5 */ /* 0x000fe2000f8e0006 */
[----:B------:R-:W-:Y:S01]  /*d1b0*/  @P1 SHF.R.U32.HI R8, RZ, R20, R9 ;  /* 0x00000014ff081219 */ /* 0x000fe20000011609 */
[----:B------:R-:W-:Y:S01]  /*d1c0*/  UIMAD UR10, UR44, UR13, UR10 ;  /* 0x0000000d2c0a72a4 */ /* 0x000fe2000f8e020a */
[----:B------:R-:W-:Y:S01]  /*d1d0*/  IMAD R9, R192, 0x40, R16 ;  /* 0x00000040c0097824 */ /* 0x000fe200078e0210 */
[----:B------:R-:W-:Y:S01]  /*d1e0*/  USEL UR14, UR43, URZ, !UP0 ;  /* 0x0000003f2b0e7287 */ /* 0x000fe2000c000000 */
[----:B-----5:R-:W-:Y:S01]  /*d1f0*/  IMAD R83, R5, R80, RZ ;  /* 0x0000005005537224 */ /* 0x020fe200078e02ff */
[----:B------:R-:W-:Y:S01]  /*d200*/  ULDC.64 UR12, c[0x0][0xb98] ;  /* 0x0002e600000c7ab9 */ /* 0x000fe20000000a00 */
[----:B------:R-:W-:Y:S01]  /*d210*/  UIADD3 UR9, UR9, UR10, URZ ;  /* 0x0000000a09097290 */ /* 0x000fe2000fffe03f */
[----:B------:R-:W-:Y:S01]  /*d220*/  IMAD.MOV R11, RZ, RZ, -R8 ;  /* 0x000000ffff0b7224 */ /* 0x000fe200078e0a08 */
[----:B------:R-:W-:Y:S01]  /*d230*/  UIMAD UR6, UR15, UR12, URZ ;  /* 0x0000000c0f0672a4 */ /* 0x000fe2000f8e023f */
[----:B------:R-:W-:Y:S01]  /*d240*/  IMAD.WIDE R6, R9, 0x2, R6 ;  /* 0x0000000209067825 */ /* 0x000fe200078e0206 */
[----:B------:R-:W-:Y:S01]  /*d250*/  UIMAD.WIDE.U32 UR8, UR14, UR12, UR8 ;  /* 0x0000000c0e0872a5 */ /* 0x000fe2000f8e0008 */
[----:B------:R-:W-:Y:S01]  /*d260*/  SHF.R.S32.HI R9, RZ, 0x1f, R8 ;  /* 0x0000001fff097819 */ /* 0x000fe20000011408 */
[----:B------:R-:W-:Y:S01]  /*d270*/  UIMAD UR6, UR14, UR13, UR6 ;  /* 0x0000000d0e0672a4 */ /* 0x000fe2000f8e0206 */
[----:B------:R-:W-:Y:S01]  /*d280*/  IMAD R11, R80, R11, R10 ;  /* 0x0000000b500b7224 */ /* 0x000fe200078e020a */
[----:B------:R-:W-:Y:S01]  /*d290*/  IADD3 R57, P3, R6, 0x4000, RZ ;  /* 0x0000400006397810 */ /* 0x000fe20007f7e0ff */
[----:B------:R-:W-:Y:S01]  /*d2a0*/  ULDC.64 UR10, c[0x0][0xaa0] ;  /* 0x0002a800000a7ab9 */ /* 0x000fe20000000a00 */
[----:B------:R-:W-:-:S02]  /*d2b0*/  IADD3 R8, P0, R8, UR8, RZ ;  /* 0x0000000808087c10 */ /* 0x000fc4000ff1e0ff */
[----:B------:R-:W-:Y:S01]  /*d2c0*/  IMAD.U32 R12, RZ, RZ, UR6 ;  /* 0x00000006ff0c7e24 */ /* 0x000fe2000f8e00ff */
[----:B------:R-:W-:Y:S02]  /*d2d0*/  SHF.R.S32.HI R10, RZ, 0x1f, R11 ;  /* 0x0000001fff0a7819 */ /* 0x000fe4000001140b */
[----:B------:R-:W-:Y:S02]  /*d2e0*/  IADD3 R45, P2, R6, 0x5000, RZ ;  /* 0x00005000062d7810 */ /* 0x000fe40007f5e0ff */
[----:B------:R-:W-:Y:S01]  /*d2f0*/  IADD3.X R9, R9, UR9, R12, P0, !PT ;  /* 0x0000000909097c10 */ /* 0x000fe200087fe40c */
[----:B------:R-:W-:Y:S01]  /*d300*/  ULDC.64 UR8, c[0x0][0xb88] ;  /* 0x0002e20000087ab9 */ /* 0x000fe20000000a00 */
[----:B------:R-:W-:Y:S01]  /*d310*/  LOP3.LUT R56, R57, 0x380, RZ, 0xc0, !PT ;  /* 0x0000038039387812 */ /* 0x000fe200078ec0ff */
[----:B------:R-:W-:Y:S01]  /*d320*/  IMAD R10, R10, UR8, RZ ;  /* 0x000000080a0a7c24 */ /* 0x000fe2000f8e02ff */
[C---:B------:R-:W-:Y:S01]  /*d330*/  IADD3 R13, P5, R6.reuse, 0x1000, RZ ;  /* 0x00001000060d7810 */ /* 0x040fe20007fbe0ff */
[----:B------:R-:W-:Y:S01]  /*d340*/  IMAD.WIDE.U32 R8, R11, UR8, R8 ;  /* 0x000000080b087c25 */ /* 0x000fe2000f8e0008 */
[----:B------:R-:W-:-:S02]  /*d350*/  IADD3 R25, P4, R6, 0x2000, RZ ;  /* 0x0000200006197810 */ /* 0x000fc40007f9e0ff */
[----:B------:R-:W-:Y:S01]  /*d360*/  LOP3.LUT R44, R45, 0x380, RZ, 0xc0, !PT ;  /* 0x000003802d2c7812 */ /* 0x000fe200078ec0ff */
[----:B------:R-:W-:Y:S01]  /*d370*/  IMAD R15, R11, UR9, R10 ;  /* 0x000000090b0f7c24 */ /* 0x000fe2000f8e020a */
[----:B------:R-:W-:Y:S01]  /*d380*/  ULDC.64 UR8, c[0x0][0xb50] ;  /* 0x0002d40000087ab9 */ /* 0x000fe20000000a00 */
[----:B------:R-:W-:Y:S02]  /*d390*/  SHF.R.U64 R56, R56, 0x3, RZ ;  /* 0x0000000338387819 */ /* 0x000fe400000012ff */
[----:B------:R-:W-:Y:S01]  /*d3a0*/  IMAD.IADD R9, R9, 0x1, R15 ;  /* 0x0000000109097824 */ /* 0x000fe200078e020f */
[C---:B------:R-:W-:Y:S02]  /*d3b0*/  LEA R11, P0, R8.reuse, UR8, 0x2 ;  /* 0x00000008080b7c11 */ /* 0x040fe4000f8010ff */
[----:B------:R-:W-:Y:S02]  /*d3c0*/  LOP3.LUT R12, R13, 0x380, RZ, 0xc0, !PT ;  /* 0x000003800d0c7812 */ /* 0x000fe400078ec0ff */
[----:B------:R-:W-:Y:S01]  /*d3d0*/  LEA.HI.X R14, R8, UR9, R9, 0x2, P0 ;  /* 0x00000009080e7c11 */ /* 0x000fe200080f1409 */
[----:B------:R-:W-:Y:S01]  /*d3e0*/  SHFL.IDX PT, R20, R11, RZ, 0x1c1f ;  /* 0x001c1fff0b147589 */ /* 0x000fe200000e0000 */
[----:B------:R-:W-:Y:S01]  /*d3f0*/  IADD3 R29, P0, R6, 0x3000, RZ ;  /* 0x00003000061d7810 */ /* 0x000fe20007f1e0ff */
[----:B------:R-:W-:Y:S01]  /*d400*/  VIADD R8, R26, 0x8 ;  /* 0x000000081a087836 */ /* 0x000fe20000000000 */
[----:B------:R-:W-:Y:S01]  /*d410*/  LOP3.LUT R24, R25, 0x380, RZ, 0xc0, !PT ;  /* 0x0000038019187812 */ /* 0x000fe200078ec0ff */
[----:B------:R-:W0:Y:S01]  /*d420*/  SHFL.IDX PT, R21, R14, RZ, 0x1c1f ;  /* 0x001c1fff0e157589 */ /* 0x000e2200000e0000 */
[----:B------:R-:W-:-:S02]  /*d430*/  LOP3.LUT R28, R29, 0x380, RZ, 0xc0, !PT ;  /* 0x000003801d1c7812 */ /* 0x000fc400078ec0ff */
[----:B------:R-:W-:Y:S01]  /*d440*/  SHF.R.U64 R44, R44, 0x3, RZ ;  /* 0x000000032c2c7819 */ /* 0x000fe200000012ff */
[----:B------:R-:W-:Y:S01]  /*d450*/  SHFL.IDX PT, R42, R11, 0x1, 0x1c1f ;  /* 0x003c1f000b2a7f89 */ /* 0x000fe200000e0000 */
[----:B------:R-:W-:Y:S02]  /*d460*/  SHF.R.U64 R28, R28, 0x3, RZ ;  /* 0x000000031c1c7819 */ /* 0x000fe400000012ff */
[----:B------:R-:W-:Y:S01]  /*d470*/  LOP3.LUT R56, R56, R57, RZ, 0x3c, !PT ;  /* 0x0000003938387212 */ /* 0x000fe200078e3cff */
[--C-:B------:R-:W-:Y:S01]  /*d480*/  IMAD.X R57, RZ, RZ, R7.reuse, P3 ;  /* 0x000000ffff397224 */ /* 0x100fe200018e0607 */
[----:B------:R-:W-:Y:S01]  /*d490*/  LOP3.LUT R28, R28, R29, RZ, 0x3c, !PT ;  /* 0x0000001d1c1c7212 */ /* 0x000fe200078e3cff */
[----:B------:R-:W-:Y:S01]  /*d4a0*/  IMAD.X R29, RZ, RZ, R7, P0 ;  /* 0x000000ffff1d7224 */ /* 0x000fe200000e0607 */
[----:B------:R-:W-:Y:S01]  /*d4b0*/  SHF.R.U64 R12, R12, 0x3, RZ ;  /* 0x000000030c0c7819 */ /* 0x000fe200000012ff */
[----:B------:R-:W1:Y:S01]  /*d4c0*/  SHFL.IDX PT, R43, R14, 0x1, 0x1c1f ;  /* 0x003c1f000e2b7f89 */ /* 0x000e6200000e0000 */
[----:B------:R-:W-:-:S02]  /*d4d0*/  SHF.R.U64 R24, R24, 0x3, RZ ;  /* 0x0000000318187819 */ /* 0x000fc400000012ff */
[C---:B------:R-:W-:Y:S02]  /*d4e0*/  IADD3 R61, P0, R6.reuse, 0x9000, RZ ;  /* 0x00009000063d7810 */ /* 0x040fe40007f1e0ff */
[----:B------:R-:W-:Y:S02]  /*d4f0*/  IADD3 R49, P3, R6, 0xa000, RZ ;  /* 0x0000a00006317810 */ /* 0x000fe40007f7e0ff */
[----:B------:R-:W-:Y:S01]  /*d500*/  LOP3.LUT R44, R44, R45, RZ, 0x3c, !PT ;  /* 0x0000002d2c2c7212 */ /* 0x000fe200078e3cff */
[--C-:B------:R-:W-:Y:S01]  /*d510*/  IMAD.X R45, RZ, RZ, R7.reuse, P2 ;  /* 0x000000ffff2d7224 */ /* 0x100fe200010e0607 */
[----:B------:R-:W-:Y:S01]  /*d520*/  LOP3.LUT R12, R12, R13, RZ, 0x3c, !PT ;  /* 0x0000000d0c0c7212 */ /* 0x000fe200078e3cff */
[--C-:B------:R-:W-:Y:S01]  /*d530*/  IMAD.X R13, RZ, RZ, R7.reuse, P5 ;  /* 0x000000ffff0d7224 */ /* 0x100fe200028e0607 */
[----:B------:R-:W-:Y:S01]  /*d540*/  LOP3.LUT R24, R24, R25, RZ, 0x3c, !PT ;  /* 0x0000001918187212 */ /* 0x000fe200078e3cff */
[----:B------:R-:W-:Y:S01]  /*d550*/  IMAD.X R25, RZ, RZ, R7, P4 ;  /* 0x000000ffff197224 */ /* 0x000fe200020e0607 */
[----:B------:R-:W-:-:S02]  /*d560*/  LOP3.LUT R60, R61, 0x380, RZ, 0xc0, !PT ;  /* 0x000003803d3c7812 */ /* 0x000fc400078ec0ff */
[C---:B------:R-:W-:Y:S02]  /*d570*/  IADD3 R41, P2, R6.reuse, 0xb000, RZ ;  /* 0x0000b00006297810 */ /* 0x040fe40007f5e0ff */
[----:B------:R-:W-:Y:S02]  /*d580*/  LOP3.LUT R48, R49, 0x380, RZ, 0xc0, !PT ;  /* 0x0000038031307812 */ /* 0x000fe400078ec0ff */
[C---:B------:R-:W-:Y:S02]  /*d590*/  IADD3 R33, P6, R6.reuse, 0x6000, RZ ;  /* 0x0000600006217810 */ /* 0x040fe40007fde0ff */
[C---:B------:R-:W-:Y:S02]  /*d5a0*/  IADD3 R37, P5, R6.reuse, 0x7000, RZ ;  /* 0x0000700006257810 */ /* 0x040fe40007fbe0ff */
[----:B------:R-:W-:Y:S02]  /*d5b0*/  IADD3 R69, P4, R6, 0x8000, RZ ;  /* 0x0000800006457810 */ /* 0x000fe40007f9e0ff */
[----:B------:R-:W-:-:S02]  /*d5c0*/  SHF.R.U64 R60, R60, 0x3, RZ ;  /* 0x000000033c3c7819 */ /* 0x000fc400000012ff */
[----:B------:R-:W-:Y:S02]  /*d5d0*/  LOP3.LUT R40, R41, 0x380, RZ, 0xc0, !PT ;  /* 0x0000038029287812 */ /* 0x000fe400078ec0ff */
[----:B------:R-:W-:Y:S02]  /*d5e0*/  SHF.R.U64 R48, R48, 0x3, RZ ;  /* 0x0000000330307819 */ /* 0x000fe400000012ff */
[----:B------:R-:W-:Y:S02]  /*d5f0*/  LOP3.LUT R32, R33, 0x380, RZ, 0xc0, !PT ;  /* 0x0000038021207812 */ /* 0x000fe400078ec0ff */
[----:B------:R-:W-:Y:S02]  /*d600*/  LOP3.LUT R36, R37, 0x380, RZ, 0xc0, !PT ;  /* 0x0000038025247812 */ /* 0x000fe400078ec0ff */
[----:B------:R-:W-:Y:S02]  /*d610*/  LOP3.LUT R68, R69, 0x380, RZ, 0xc0, !PT ;  /* 0x0000038045447812 */ /* 0x000fe400078ec0ff */
[----:B------:R-:W-:Y:S01]  /*d620*/  LOP3.LUT R60, R60, R61, RZ, 0x3c, !PT ;  /* 0x0000003d3c3c7212 */ /* 0x000fe200078e3cff */
[----:B------:R-:W-:Y:S01]  /*d630*/  IMAD.X R61, RZ, RZ, R7, P0 ;  /* 0x000000ffff3d7224 */ /* 0x000fe200000e0607 */
[----:B------:R-:W-:-:S02]  /*d640*/  SHF.R.U64 R40, R40, 0x3, RZ ;  /* 0x0000000328287819 */ /* 0x000fc400000012ff */
[----:B------:R-:W-:Y:S01]  /*d650*/  LOP3.LUT R48, R48, R49, RZ, 0x3c, !PT ;  /* 0x0000003130307212 */ /* 0x000fe200078e3cff */
[----:B------:R-:W-:Y:S01]  /*d660*/  IMAD.X R49, RZ, RZ, R7, P3 ;  /* 0x000000ffff317224 */ /* 0x000fe200018e0607 */
[----:B------:R-:W-:Y:S02]  /*d670*/  SHF.R.U64 R32, R32, 0x3, RZ ;  /* 0x0000000320207819 */ /* 0x000fe400000012ff */
[----:B------:R-:W-:Y:S02]  /*d680*/  SHF.R.U64 R36, R36, 0x3, RZ ;  /* 0x0000000324247819 */ /* 0x000fe400000012ff */
[----:B------:R-:W-:Y:S02]  /*d690*/  SHF.R.U64 R68, R68, 0x3, RZ ;  /* 0x0000000344447819 */ /* 0x000fe400000012ff */
[----:B------:R-:W-:Y:S02]  /*d6a0*/  LOP3.LUT P0, RZ, R193, 0x3, RZ, 0xc0, !PT ;  /* 0x00000003c1ff7812 */ /* 0x000fe4000780c0ff */
[----:B------:R-:W-:-:S02]  /*d6b0*/  IADD3 R10, P3, R6, 0xf000, RZ ;  /* 0x0000f000060a7810 */ /* 0x000fc40007f7e0ff */
[----:B------:R-:W-:Y:S01]  /*d6c0*/  LOP3.LUT R40, R40, R41, RZ, 0x3c, !PT ;  /* 0x0000002928287212 */ /* 0x000fe200078e3cff */
[--C-:B------:R-:W-:Y:S01]  /*d6d0*/  IMAD.X R41, RZ, RZ, R7.reuse, P2 ;  /* 0x000000ffff297224 */ /* 0x100fe200010e0607 */
[----:B------:R-:W-:Y:S01]  /*d6e0*/  LOP3.LUT R32, R32, R33, RZ, 0x3c, !PT ;  /* 0x0000002120207212 */ /* 0x000fe200078e3cff */
[--C-:B------:R-:W-:Y:S01]  /*d6f0*/  IMAD.X R33, RZ, RZ, R7.reuse, P6 ;  /* 0x000000ffff217224 */ /* 0x100fe200030e0607 */
[----:B------:R-:W-:Y:S01]  /*d700*/  LOP3.LUT R36, R36, R37, RZ, 0x3c, !PT ;  /* 0x0000002524247212 */ /* 0x000fe200078e3cff */
[--C-:B------:R-:W-:Y:S01]  /*d710*/  IMAD.X R37, RZ, RZ, R7.reuse, P5 ;  /* 0x000000ffff257224 */ /* 0x100fe200028e0607 */
[----:B------:R-:W-:Y:S01]  /*d720*/  LOP3.LUT R68, R68, R69, RZ, 0x3c, !PT ;  /* 0x0000004544447212 */ /* 0x000fe200078e3cff */
[--C-:B------:R-:W-:Y:S01]  /*d730*/  IMAD.X R69, RZ, RZ, R7.reuse, P4 ;  /* 0x000000ffff457224 */ /* 0x100fe200020e0607 */
[-C--:B------:R-:W-:Y:S01]  /*d740*/  ISETP.GE.OR P2, PT, R26, R83.reuse, P0 ;  /* 0x000000531a00720c */ /* 0x080fe20000746670 */
[----:B------:R-:W-:Y:S01]  /*d750*/  IMAD.X R53, RZ, RZ, R7, P3 ;  /* 0x000000ffff357224 */ /* 0x000fe200018e0607 */
[----:B------:R-:W-:-:S02]  /*d760*/  ISETP.GE.OR P0, PT, R8, R83, P0 ;  /* 0x000000530800720c */ /* 0x000fc40000706670 */
[----:B------:R-:W-:Y:S02]  /*d770*/  LOP3.LUT R5, R10, 0x380, RZ, 0xc0, !PT ;  /* 0x000003800a057812 */ /* 0x000fe400078ec0ff */
[C---:B------:R-:W-:Y:S02]  /*d780*/  IADD3 R77, P6, R6.reuse, 0xc000, RZ ;  /* 0x0000c000064d7810 */ /* 0x040fe40007fde0ff */
[C---:B------:R-:W-:Y:S02]  /*d790*/  IADD3 R73, P5, R6.reuse, 0xd000, RZ ;  /* 0x0000d00006497810 */ /* 0x040fe40007fbe0ff */
[C---:B------:R-:W-:Y:S02]  /*d7a0*/  IADD3 R65, P4, R6.reuse, 0xe000, RZ ;  /* 0x0000e00006417810 */ /* 0x040fe40007f9e0ff */
[----:B------:R-:W-:Y:S01]  /*d7b0*/  LOP3.LUT R9, R6, 0x380, RZ, 0xc0, !PT ;  /* 0x0000038006097812 */ /* 0x000fe200078ec0ff */
[----:B0-----:R-:W-:Y:S01]  /*d7c0*/  @!P2 ST.E desc[UR54][R20.64], R3 ;  /* 0x000000031400a985 */ /* 0x001fe2000c101936 */
[----:B------:R-:W-:-:S02]  /*d7d0*/  SHF.R.U64 R5, R5, 0x3, RZ ;  /* 0x0000000305057819 */ /* 0x000fc400000012ff */
[----:B------:R-:W-:Y:S01]  /*d7e0*/  LOP3.LUT R76, R77, 0x380, RZ, 0xc0, !PT ;  /* 0x000003804d4c7812 */ /* 0x000fe200078ec0ff */
[----:B-1----:R0:W-:Y:S01]  /*d7f0*/  @!P0 ST.E desc[UR54][R42.64], R0 ;  /* 0x000000002a008985 */ /* 0x0021e2000c101936 */
[----:B------:R-:W-:Y:S02]  /*d800*/  LOP3.LUT R72, R73, 0x380, RZ, 0xc0, !PT ;  /* 0x0000038049487812 */ /* 0x000fe400078ec0ff */
[----:B------:R-:W-:Y:S01]  /*d810*/  LOP3.LUT R64, R65, 0x380, RZ, 0xc0, !PT ;  /* 0x0000038041407812 */ /* 0x000fe200078ec0ff */
[----:B------:R-:W-:Y:S01]  /*d820*/  UIMAD UR8, UR7, UR10, URZ ;  /* 0x0000000a070872a4 */ /* 0x000fe2000f8e023f */
[----:B------:R-:W-:Y:S01]  /*d830*/  SHF.R.U64 R9, R9, 0x3, RZ ;  /* 0x0000000309097819 */ /* 0x000fe200000012ff */
[----:B------:R-:W5:Y:S01]  /*d840*/  LD.E.128 R12, desc[UR54][R12.64] ;  /* 0x000000360c0c7980 */ /* 0x000f62000c101d00 */
[----:B------:R-:W-:Y:S02]  /*d850*/  SHF.R.U64 R76, R76, 0x3, RZ ;  /* 0x000000034c4c7819 */ /* 0x000fe400000012ff */
[----:B------:R-:W-:Y:S01]  /*d860*/  SHF.R.U64 R72, R72, 0x3, RZ ;  /* 0x0000000348487819 */ /* 0x000fe200000012ff */
[----:B------:R-:W5:Y:S01]  /*d870*/  LD.E.128 R24, desc[UR54][R24.64] ;  /* 0x0000003618187980 */ /* 0x000f62000c101d00 */
[----:B------:R-:W-:-:S02]  /*d880*/  SHF.R.U64 R64, R64, 0x3, RZ ;  /* 0x0000000340407819 */ /* 0x000fc400000012ff */
[----:B------:R-:W-:Y:S02]  /*d890*/  LOP3.LUT R6, R9, R6, RZ, 0x3c, !PT ;  /* 0x0000000609067212 */ /* 0x000fe400078e3cff */
[----:B------:R-:W-:Y:S01]  /*d8a0*/  LOP3.LUT R52, R5, R10, RZ, 0x3c, !PT ;  /* 0x0000000a05347212 */ /* 0x000fe200078e3cff */
[----:B0-----:R-:W-:Y:S01]  /*d8b0*/  IMAD R0, R23, 0x20, R192 ;  /* 0x0000002017007824 */ /* 0x001fe200078e02c0 */
[----:B------:R-:W0:Y:S01]  /*d8c0*/  @P1 LDC R5, c[0x0][0xbec] ;  /* 0x0002fb00ff051b82 */ /* 0x000e220000000800 */
[----:B------:R-:W-:Y:S01]  /*d8d0*/  LOP3.LUT R76, R76, R77, RZ, 0x3c, !PT ;  /* 0x0000004d4c4c7212 */ /* 0x000fe200078e3cff */
[--C-:B------:R-:W-:Y:S01]  /*d8e0*/  IMAD.X R77, RZ, RZ, R7.reuse, P6 ;  /* 0x000000ffff4d7224 */ /* 0x100fe200030e0607 */
[----:B------:R-:W-:Y:S01]  /*d8f0*/  LOP3.LUT R72, R72, R73, RZ, 0x3c, !PT ;  /* 0x0000004948487212 */ /* 0x000fe200078e3cff */
[--C-:B------:R-:W-:Y:S01]  /*d900*/  IMAD.X R73, RZ, RZ, R7.reuse, P5 ;  /* 0x000000ffff497224 */ /* 0x100fe200028e0607 */
[----:B------:R-:W-:Y:S01]  /*d910*/  LOP3.LUT R64, R64, R65, RZ, 0x3c, !PT ;  /* 0x0000004140407212 */ /* 0x000fe200078e3cff */
[----:B------:R-:W-:Y:S01]  /*d920*/  IMAD.X R65, RZ, RZ, R7, P4 ;  /* 0x000000ffff417224 */ /* 0x000fe200020e0607 */
[----:B------:R1:W5:Y:S01]  /*d930*/  LD.E.128 R8, desc[UR54][R6.64] ;  /* 0x0000003606087980 */ /* 0x000362000c101d00 */
[----:B------:R-:W-:-:S02]  /*d940*/  UIMAD.WIDE.U32 UR6, UR4, UR10, URZ ;  /* 0x0000000a040672a5 */ /* 0x000fc4000f8e003f */
[----:B------:R-:W-:Y:S01]  /*d950*/  UIMAD UR8, UR4, UR11, UR8 ;  /* 0x0000000b040872a4 */ /* 0x000fe2000f8e0208 */
[----:B------:R-:W-:Y:S01]  /*d960*/  VIADD R20, R0, UR36 ;  /* 0x0000002400147c36 */ /* 0x000fe20008000000 */
[----:B------:R-:W5:Y:S01]  /*d970*/  LD.E.128 R28, desc[UR54][R28.64] ;  /* 0x000000361c1c7980 */ /* 0x000f62000c101d00 */
[----:B------:R-:W-:-:S03]  /*d980*/  ULDC.64 UR10, c[0x0][0xae8] ;  /* 0x0002ba00000a7ab9 */ /* 0x000fc60000000a00 */
[----:B------:R-:W5:Y:S01]  /*d990*/  LD.E.128 R56, desc[UR54][R56.64] ;  /* 0x0000003638387980 */ /* 0x000f62000c101d00 */
[----:B-1----:R-:W1:Y:S01]  /*d9a0*/  @P1 LDC R7, c[0x0][0xbf0] ;  /* 0x0002fc00ff071b82 */ /* 0x002e620000000800 */
[----:B------:R-:W-:Y:S02]  /*d9b0*/  UIADD3 UR7, UR7, UR8, URZ ;  /* 0x0000000807077290 */ /* 0x000fe4000fffe03f */
[----:B------:R-:W-:Y:S01]  /*d9c0*/  UIMAD UR4, UR16, UR10, URZ ;  /* 0x0000000a100472a4 */ /* 0x000fe2000f8e023f */
[----:B------:R-:W5:Y:S01]  /*d9d0*/  LD.E.128 R44, desc[UR54][R44.64] ;  /* 0x000000362c2c7980 */ /* 0x000f62000c101d00 */
[----:B------:R-:W-:Y:S02]  /*d9e0*/  UIMAD.WIDE.U32 UR6, UR44, UR10, UR6 ;  /* 0x0000000a2c0672a5 */ /* 0x000fe4000f8e0006 */
[----:B------:R-:W-:Y:S01]  /*d9f0*/  UIMAD UR4, UR44, UR11, UR4 ;  /* 0x0000000b2c0472a4 */ /* 0x000fe2000f8e0204 */
[----:B0-----:R-:W-:Y:S01]  /*da00*/  @P1 IMAD.HI.U32 R0, R20, R5, RZ ;  /* 0x0000000514001227 */ /* 0x001fe200078e00ff */
[----:B------:R-:W-:Y:S01]  /*da10*/  ULDC.64 UR8, c[0x0][0xaf0] ;  /* 0x0002bc0000087ab9 */ /* 0x000fe20000000a00 */
[----:B------:R-:W5:Y:S01]  /*da20*/  LD.E.128 R32, desc[UR54][R32.64] ;  /* 0x0000003620207980 */ /* 0x000f62000c101d00 */
[----:B------:R-:W-:-:S02]  /*da30*/  UIADD3 UR7, UR7, UR4, URZ ;  /* 0x0000000407077290 */ /* 0x000fc4000fffe03f */
[----:B------:R-:W-:Y:S01]  /*da40*/  UIMAD UR4, UR15, UR8, URZ ;  /* 0x000000080f0472a4 */ /* 0x000fe2000f8e023f */
[----:B------:R-:W-:Y:S01]  /*da50*/  IMAD.MOV.U32 R3, RZ, RZ, R20 ;  /* 0x000000ffff037224 */ /* 0x000fe200078e0014 */
[----:B------:R-:W-:Y:S01]  /*da60*/  UIMAD.WIDE.U32 UR6, UR14, UR8, UR6 ;  /* 0x000000080e0672a5 */ /* 0x000fe2000f8e0006 */
[----:B------:R-:W5:Y:S01]  /*da70*/  LD.E.128 R36, desc[UR54][R36.64] ;  /* 0x0000003624247980 */ /* 0x000f62000c101d00 */
[----:B------:R-:W-:-:S03]  /*da80*/  UIMAD UR4, UR14, UR9, UR4 ;  /* 0x000000090e0472a4 */ /* 0x000fc6000f8e0204 */
[----:B------:R-:W-:Y:S01]  /*da90*/  ULDC.64 UR8, c[0x0][0xae0] ;  /* 0x0002b80000087ab9 */ /* 0x000fe20000000a00 */
[----:B------:R-:W5:Y:S01]  /*daa0*/  LD.E.128 R68, desc[UR54][R68.64] ;  /* 0x0000003644447980 */ /* 0x000f62000c101d00 */
[----:B-1----:R-:W-:Y:S01]  /*dab0*/  @P1 SHF.R.U32.HI R3, RZ, R7, R0 ;  /* 0x00000007ff031219 */ /* 0x002fe20000011600 */
[----:B------:R-:W-:Y:S02]  /*dac0*/  UIADD3 UR4, UR7, UR4, URZ ;  /* 0x0000000407047290 */ /* 0x000fe4000fffe03f */
[----:B------:R-:W5:Y:S01]  /*dad0*/  LD.E.128 R60, desc[UR54][R60.64] ;  /* 0x000000363c3c7980 */ /* 0x000f62000c101d00 */
[--C-:B------:R-:W-:Y:S01]  /*dae0*/  SHF.R.S32.HI R0, RZ, 0x1f, R3.reuse ;  /* 0x0000001fff007819 */ /* 0x100fe20000011403 */
[----:B------:R-:W-:Y:S02]  /*daf0*/  IMAD.MOV R5, RZ, RZ, -R3 ;  /* 0x000000ffff057224 */ /* 0x000fe400078e0a03 */
[----:B------:R-:W5:Y:S01]  /*db00*/  LD.E.128 R48, desc[UR54][R48.64] ;  /* 0x0000003630307980 */ /* 0x000f62000c101d00 */
[----:B------:R-:W-:-:S02]  /*db10*/  IMAD.U32 R7, RZ, RZ, UR7 ;  /* 0x00000007ff077e24 */ /* 0x000fc4000f8e00ff */
[----:B------:R-:W-:Y:S01]  /*db20*/  IMAD R0, R0, UR8, RZ ;  /* 0x0000000800007c24 */ /* 0x000fe2000f8e02ff */
[----:B------:R-:W5:Y:S01]  /*db30*/  LD.E.128 R40, desc[UR54][R40.64] ;  /* 0x0000003628287980 */ /* 0x000f62000c101d00 */
[----:B------:R-:W-:Y:S02]  /*db40*/  IMAD R5, R80, R5, R20 ;  /* 0x0000000550057224 */ /* 0x000fe400078e0214 */
[----:B------:R-:W-:Y:S01]  /*db50*/  IMAD.U32 R6, RZ, RZ, UR6 ;  /* 0x00000006ff067e24 */ /* 0x000fe2000f8e00ff */
[----:B------:R-:W5:Y:S01]  /*db60*/  LD.E.128 R76, desc[UR54][R76.64] ;  /* 0x000000364c4c7980 */ /* 0x000f62000c101d00 */
[----:B------:R-:W-:Y:S01]  /*db70*/  IMAD.U32 R7, RZ, RZ, UR4 ;  /* 0x00000004ff077e24 */ /* 0x000fe2000f8e00ff */
[----:B------:R-:W-:Y:S01]  /*db80*/  ULDC.64 UR6, c[0x0][0xad8] ;  /* 0x0002b60000067ab9 */ /* 0x000fe20000000a00 */
[----:B------:R-:W-:Y:S01]  /*db90*/  IMAD R21, R3, UR9, R0 ;  /* 0x0000000903157c24 */ /* 0x000fe2000f8e0200 */
[----:B------:R-:W5:Y:S01]  /*dba0*/  LD.E.128 R72, desc[UR54][R72.64] ;  /* 0x0000003648487980 */ /* 0x000f62000c101d00 */
[----:B------:R-:W-:-:S03]  /*dbb0*/  SHF.R.S32.HI R0, RZ, 0x1f, R5 ;  /* 0x0000001fff007819 */ /* 0x000fc60000011405 */
[----:B------:R-:W5:Y:S01]  /*dbc0*/  LD.E.128 R64, desc[UR54][R64.64] ;  /* 0x0000003640407980 */ /* 0x000f62000c101d00 */
[----:B------:R-:W-:-:S03]  /*dbd0*/  IMAD.WIDE.U32 R6, R3, UR8, R6 ;  /* 0x0000000803067c25 */ /* 0x000fc6000f8e0006 */
[----:B------:R-:W5:Y:S01]  /*dbe0*/  LD.E.128 R52, desc[UR54][R52.64] ;  /* 0x0000003634347980 */ /* 0x000f62000c101d00 */
[----:B------:R-:W-:Y:S01]  /*dbf0*/  @!PT LDS RZ, [RZ] ;  /* 0x00000000fffff984 */ /* 0x000fe20000000800 */
[----:B------:R-:W-:Y:S01]  /*dc00*/  @!PT LDS RZ, [RZ] ;  /* 0x00000000fffff984 */ /* 0x000fe20000000800 */
[----:B------:R-:W-:Y:S01]  /*dc10*/  @!PT LDS RZ, [RZ] ;  /* 0x00000000fffff984 */ /* 0x000fe20000000800 */
[----:B------:R-:W-:Y:S01]  /*dc20*/  @!PT LDS RZ, [RZ] ;  /* 0x00000000fffff984 */ /* 0x000fe20000000800 */
[----:B------:R0:W-:Y:S06]  /*dc30*/  MEMBAR.ALL.CTA ;  /* 0x0000000000007992 */ /* 0x0001ec0000008000 */
[----:B0-----:R-:W0:Y:S01]  /*dc40*/  FENCE.VIEW.ASYNC.S ;  /* 0x00000000000073c6 */ /* 0x001e220000000000 */
[----:B------:R-:W-:Y:S02]  /*dc50*/  IMAD.IADD R7, R7, 0x1, R21 ;  /* 0x0000000107077824 */ /* 0x000fe400078e0215 */
[----:B------:R-:W-:-:S02]  /*dc60*/  IMAD R20, R0, UR6, RZ ;  /* 0x0000000600147c24 */ /* 0x000fc4000f8e02ff */
[----:B------:R-:W-:Y:S02]  /*dc70*/  VIADD R84, R192, UR36 ;  /* 0x00000024c0547c36 */ /* 0x000fe40008000000 */
[C---:B------:R-:W-:Y:S02]  /*dc80*/  IMAD R3, R5.reuse, UR7, R20 ;  /* 0x0000000705037c24 */ /* 0x040fe4000f8e0214 */
[----:B------:R-:W-:Y:S01]  /*dc90*/  IMAD.WIDE.U32 R6, R5, UR6, R6 ;  /* 0x0000000605067c25 */ /* 0x000fe2000f8e0006 */
[----:B------:R-:W-:Y:S01]  /*dca0*/  ISETP.GE.AND P2, PT, R84, R83, PT ;  /* 0x000000535400720c */ /* 0x000fe20003f46270 */
[----:B------:R-:W-:Y:S02]  /*dcb0*/  ULDC.64 UR6, c[0x0][0xa80] ;  /* 0x0002a00000067ab9 */ /* 0x000fe40000000a00 */
[----:B------:R-:W-:Y:S01]  /*dcc0*/  IMAD.IADD R3, R7, 0x1, R3 ;  /* 0x0000000107037824 */ /* 0x000fe200078e0203 */
[----:B------:R-:W-:Y:S01]  /*dcd0*/  LEA R82, P3, R6, UR6, 0x1 ;  /* 0x0000000606527c11 */ /* 0x000fe2000f8608ff */
[----:B------:R-:W-:-:S02]  /*dce0*/  VIADD R4, R4, 0x28420 ;  /* 0x0002842004047836 */ /* 0x000fc40000000000 */
[----:B------:R-:W-:Y:S01]  /*dcf0*/  VIADD R0, R84, 0x20 ;  /* 0x0000002054007836 */ /* 0x000fe20000000000 */
[----:B------:R-:W-:Y:S02]  /*dd00*/  LEA.HI.X R3, R6, UR7, R3, 0x1, P3 ;  /* 0x0000000706037c11 */ /* 0x000fe400098f0c03 */
[----:B------:R-:W-:Y:S02]  /*dd10*/  PRMT R4, RZ, 0x654, R4 ;  /* 0x00000654ff047816 */ /* 0x000fe40000000004 */
[-C--:B------:R-:W-:Y:S01]  /*dd20*/  ISETP.GE.AND P1, PT, R0, R83.reuse, PT ;  /* 0x000000530000720c */ /* 0x080fe20003f26270 */
[----:B------:R-:W-:Y:S01]  /*dd30*/  VIADD R0, R84, 0x40 ;  /* 0x0000004054007836 */ /* 0x000fe20000000000 */
[----:B0-----:R0:W-:Y:S01]  /*dd40*/  SYNCS.ARRIVE.TRANS64.RED.A1T0 RZ, [R4+URZ], RZ ;  /* 0x000000ff04ff79a7 */ /* 0x0011e2000810043f */
[----:B------:R0:W1:Y:S01]  /*dd50*/  SHFL.IDX PT, R85, R82, RZ, 0x181f ;  /* 0x00181fff52557589 */ /* 0x00006200000e0000 */
[----:B------:R-:W-:Y:S03]  /*dd60*/  BSSY B1, `(.L_x_1174) ;  /* 0x0000015000017945 */ /* 0x000fe60003800000 */
[----:B------:R0:W2:Y:S01]  /*dd70*/  SHFL.IDX PT, R81, R3, RZ, 0x181f ;  /* 0x00181fff03517589 */ /* 0x0000a200000e0000 */
[----:B------:R-:W-:Y:S01]  /*dd80*/  ISETP.GE.AND P0, PT, R0, R83, PT ;  /* 0x000000530000720c */ /* 0x000fe20003f06270 */
[----:B------:R-:W-:-:S12]  /*dd90*/  @P2 BRA `(.L_x_1175) ;  /* 0x0000000000442947 */ /* 0x000fd80003800000 */
        /* <DEDUP_REMOVED lines=17> */
.L_x_1175:
[----:B------:R-:W-:Y:S05]  /*deb0*/  BSYNC B1 ;  /* 0x0000000000017941 */ /* 0x000fea0003800000 */
.L_x_1174:
[----:B---3-5:R3:W4:Y:S01]  /*dec0*/  SHFL.IDX PT, R11, R3, 0x1, 0x181f ;  /* 0x00381f00030b7f89 */ /* 0x02872200000e0000 */
[----:B------:R-:W-:Y:S03]  /*ded0*/  BSSY B1, `(.L_x_1176) ;  /* 0x0000014000017945 */ /* 0x000fe60003800000 */
[----:B------:R3:W0:Y:S01]  /*dee0*/  SHFL.IDX PT, R9, R82, 0x1, 0x181f ;  /* 0x00381f0052097f89 */ /* 0x00062200000e0000 */
[----:B------:R-:W-:Y:S05]  /*def0*/  @P1 BRA `(.L_x_1177) ;  /* 0x0000000000441947 */ /* 0x000fea0003800000 */
[----:B------:R-:W-:Y:S02]  /*df00*/  ULDC UR4, c[0x0][0xac8] ;  /* 0x0002b20000047ab9 */ /* 0x000fe40000000800 */
[----:B------:R-:W-:Y:S02]  /*df10*/  ISETP.GE.AND P4, PT, R16, UR4, PT ;  /* 0x0000000410007c0c */ /* 0x000fe4000bf86270 */
[----:B------:R-:W-:Y:S02]  /*df20*/  ISETP.GE.AND P3, PT, R19, UR4, PT ;  /* 0x0000000413007c0c */ /* 0x000fe4000bf66270 */
[----:B------:R-:W-:Y:S02]  /*df30*/  ISETP.GE.AND P2, PT, R18, UR4, PT ;  /* 0x0000000412007c0c */ /* 0x000fe4000bf46270 */
[----:B------:R-:W-:-:S07]  /*df40*/  ISETP.GE.AND P1, PT, R22, UR4, PT ;  /* 0x0000000416007c0c */ /* 0x000fce000bf26270 */
[CC--:B0-----:R-:W-:Y:S02]  /*df50*/  @!P4 LEA R4, P6, R16.reuse, R9.reuse, 0x1 ;  /* 0x000000091004c211 */ /* 0x0c1fe400078c08ff */
[C---:B------:R-:W-:Y:S02]  /*df60*/  @!P3 LEA R6, P5, R19.reuse, R9, 0x1 ;  /* 0x000000091306b211 */ /* 0x040fe400078a08ff */
[----:B----4-:R-:W-:Y:S02]  /*df70*/  @!P4 LEA.HI.X R5, R16, R11, R200, 0x1, P6 ;  /* 0x0000000b1005c211 */ /* 0x010fe400030f0cc8 */
        /* <DEDUP_REMOVED lines=9> */
.L_x_1177:
[----:B------:R-:W-:Y:S05]  /*e010*/  BSYNC B1 ;  /* 0x0000000000017941 */ /* 0x000fea0003800000 */
.L_x_1176:
[----:B0---4-:R0:W4:Y:S01]  /*e020*/  SHFL.IDX PT, R11, R3, 0x2, 0x181f ;  /* 0x00581f00030b7f89 */ /* 0x01112200000e0000 */
        /* <DEDUP_REMOVED lines=8> */
[-C--:B0-----:R-:W-:Y:S02]  /*e0b0*/  @!P3 LEA R4, P6, R16, R7.reuse, 0x1 ;  /* 0x000000071004b211 */ /* 0x081fe400078c08ff */
[CC--:B------:R-:W-:Y:S02]  /*e0c0*/  @!P2 LEA R6, P5, R19.reuse, R7.reuse, 0x1 ;  /* 0x000000071306a211 */ /* 0x0c0fe400078a08ff */
[----:B------:R-:W-:Y:S02]  /*e0d0*/  @!P1 LEA R8, P4, R18, R7, 0x1 ;  /* 0x0000000712089211 */ /* 0x000fe400078808ff */
[----:B----4-:R-:W-:Y:S02]  /*e0e0*/  @!P3 LEA.HI.X R5, R16, R11, R200, 0x1, P6 ;  /* 0x0000000b1005b211 */ /* 0x010fe400030f0cc8 */
        /* <DEDUP_REMOVED lines=8> */
.L_x_1179:
[----:B------:R-:W-:Y:S05]  /*e170*/  BSYNC B1 ;  /* 0x0000000000017941 */ /* 0x000fea0003800000 */
.L_x_1178:
[----:B------:R-:W-:Y:S01]  /*e180*/  VIADD R0, R84, 0x60 ;  /* 0x0000006054007836 */ /* 0x000fe20000000000 */
[----:B0--3--:R-:W3:Y:S04]  /*e190*/  SHFL.IDX PT, R3, R3, 0x3, 0x181f ;  /* 0x00781f0003037f89 */ /* 0x009ee800000e0000 */
[----:B------:R-:W-:Y:S01]  /*e1a0*/  ISETP.GE.AND P0, PT, R0, R83, PT ;  /* 0x000000530000720c */ /* 0x000fe20003f06270 */
[----:B----4-:R4:W0:-:S12]  /*e1b0*/  SHFL.IDX PT, R11, R82, 0x3, 0x181f ;  /* 0x00781f00520b7f89 */ /* 0x01081800000e0000 */
[----:B----4-:R-:W-:Y:S05]  /*e1c0*/  @P0 BRA `(.L_x_1180) ;  /* 0x0000000c00ac0947 */ /* 0x010fea0003800000 */
[----:B------:R-:W-:Y:S02]  /*e1d0*/  ULDC UR4, c[0x0][0xac8] ;  /* 0x0002b20000047ab9 */ /* 0x000fe40000000800 */
[----:B------:R-:W-:Y:S02]  /*e1e0*/  ISETP.GE.AND P3, PT, R16, UR4, PT ;  /* 0x0000000410007c0c */ /* 0x000fe4000bf66270 */
[----:B------:R-:W-:Y:S02]  /*e1f0*/  ISETP.GE.AND P4, PT, R19, UR4, PT ;  /* 0x0000000413007c0c */ /* 0x000fe4000bf86270 */
[----:B------:R-:W-:-:S09]  /*e200*/  ISETP.GE.AND P5, PT, R18, UR4, PT ;  /* 0x0000000412007c0c */ /* 0x000fd2000bfa6270 */
[-C--:B0-----:R-:W-:Y:S02]  /*e210*/  @!P3 LEA R4, P0, R16, R11.reuse, 0x1 ;  /* 0x0000000b1004b211 */ /* 0x081fe400078008ff */
[CC--:B------:R-:W-:Y:S02]  /*e220*/  @!P4 LEA R6, P1, R19.reuse, R11.reuse, 0x1 ;  /* 0x0000000b1306c211 */ /* 0x0c0fe400078208ff */
[----:B------:R-:W-:Y:S02]  /*e230*/  @!P5 LEA R8, P2, R18, R11, 0x1 ;  /* 0x0000000b1208d211 */ /* 0x000fe400078408ff */
        /* <DEDUP_REMOVED lines=12> */
.L_x_1172:
        /* <DEDUP_REMOVED lines=11> */
[----:B------:R-:W-:Y:S01]  /*e3b0*/  UISETP.NE.U32.AND UP1, UPT, UR6, URZ, UPT ;  /* 0x0000003f0600728c */ /* 0x000fe2000bf25070 */
[----:B------:R-:W-:Y:S02]  /*e3c0*/  IMAD.U32 R0, RZ, RZ, UR4 ;  /* 0x00000004ff007e24 */ /* 0x000fe4000f8e00ff */
[----:B------:R-:W2:Y:S01]  /*e3d0*/  @P2 LDG.E R3, desc[UR54][R4.64] ;  /* 0x0000003604032981 */ /* 0x000ea2000c1e1900 */
[----:B------:R-:W-:-:S06]  /*e3e0*/  UISETP.NE.AND.EX UP1, UPT, UR7, URZ, UPT, UP1 ;  /* 0x0000003f0700728c */ /* 0x000fcc000bf25310 */
        /* <DEDUP_REMOVED lines=9> */
[----:B------:R-:W-:-:S10]  /*e480*/  ISETP.GE.AND P1, PT, R201, 0x80, PT ;  /* 0x00000080c900780c */ /* 0x000fd40003f26270 */
[----:B------:R-:W0:Y:S01]  /*e490*/  @P0 LDC R9, c[0x0][0xbec] ;  /* 0x0002fb00ff090b82 */ /* 0x000e220000000800 */
[----:B--2---:R-:W-:Y:S01]  /*e4a0*/  @P2 R2UR UR4, R3 ;  /* 0x00000000030422ca */ /* 0x004fe200000e0000 */
[----:B01----:R-:W-:-:S14]  /*e4b0*/  @P3 BRA `(.L_x_1181) ;  /* 0x0000000000103947 */ /* 0x003fdc0003800000 */
[----:B------:R-:W-:Y:S05]  /*e4c0*/  @!P2 BRA `(.L_x_1181) ;  /* 0x00000000000ca947 */ /* 0x000fea0003800000 */
[----:B------:R-:W2:Y:S04]  /*e4d0*/  LDG.E R3, desc[UR54][R4.64] ;  /* 0x0000003604037981 */ /* 0x000ea8000c1e1900 */
[----:B-----5:R-:W2:Y:S02]  /*e4e0*/  LDG.E R0, desc[UR54][R4.64+0x4] ;  /* 0x0000043604007981 */ /* 0x020ea4000c1e1900 */
[----:B--2---:R-:W-:-:S07]  /*e4f0*/  IMAD.IADD R0, R0, 0x1, -R3 ;  /* 0x0000000100007824 */ /* 0x004fce00078e0a03 */
.L_x_1181:
[----:B------:R-:W-:Y:S01]  /*e500*/  USHF.R.S32.HI UR6, URZ, 0x1f, UR43 ;  /* 0x0000001f3f067899 */ /* 0x000fe2000801142b */
[----:B------:R-:W-:Y:S01]  /*e510*/  BSSY B1, `(.L_x_1182) ;  /* 0x000002e000017945 */ /* 0x000fe20003800000 */
[----:B------:R-:W-:Y:S02]  /*e520*/  USHF.R.S32.HI UR9, URZ, 0x1f, UR4 ;  /* 0x0000001f3f097899 */ /* 0x000fe40008011404 */
[----:B------:R-:W-:Y:S02]  /*e530*/  USEL UR11, UR43, URZ, !UP0 ;  /* 0x0000003f2b0b7287 */ /* 0x000fe4000c000000 */
[----:B------:R-:W-:Y:S01]  /*e540*/  USEL UR12, UR6, URZ, !UP0 ;  /* 0x0000003f060c7287 */ /* 0x000fe2000c000000 */
[----:B------:R-:W-:Y:S11]  /*e550*/  @P1 BRA `(.L_x_1183) ;  /* 0x0000000000a41947 */ /* 0x000ff60003800000 */
[----:B------:R-:W0:Y:S01]  /*e560*/  S2R R4, SR_TID.X ;  /* 0x0000000000047919 */ /* 0x000e220000002100 */
[----:B------:R-:W1:Y:S01]  /*e570*/  LDC R5, c[0x0][0xbe8] ;  /* 0x0002fa00ff057b82 */ /* 0x000e620000000800 */
[----:B------:R-:W-:Y:S02]  /*e580*/  IMAD.U32 R6, RZ, RZ, UR36 ;  /* 0x00000024ff067e24 */ /* 0x000fe4000f8e00ff */
[----:B-1---5:R-:W-:-:S03]  /*e590*/  IMAD R3, R0, R5, RZ ;  /* 0x0000000500037224 */ /* 0x022fc600078e02ff */
[----:B0-----:R-:W-:-:S04]  /*e5a0*/  IADD3 R6, R6, -0x80, R4 ;  /* 0xffffff8006067810 */ /* 0x001fc80007ffe004 */
        /* <DEDUP_REMOVED lines=20> */
[----:B------:R-:W-:-:S04]  /*e6f0*/  IMAD.U32 R8, RZ, RZ, UR8 ;  /* 0x00000008ff087e24 */ /* 0x000fc8000f8e00ff */
[----:B------:R-:W-:-:S04]  /*e700*/  IMAD.MOV R3, RZ, RZ, -R4 ;  /* 0x000000ffff037224 */ /* 0x000fc800078e0a04 */
[----:B------:R-:W-:Y:S01]  /*e710*/  IMAD R3, R5, R3, R6 ;  /* 0x0000000305037224 */ /* 0x000fe200078e0206 */
[----:B------:R-:W-:Y:S02]  /*e720*/  SHF.R.S32.HI R5, RZ, 0x1f, R4 ;  /* 0x0000001fff057819 */ /* 0x000fe40000011404 */
        /* <DEDUP_REMOVED lines=12> */
.L_x_1183:
[----:B------:R-:W-:Y:S05]  /*e7f0*/  BSYNC B1 ;  /* 0x0000000000017941 */ /* 0x000fea0003800000 */
.L_x_1182:
[----:B------:R-:W1:Y:S01]  /*e800*/  @P0 LDC R5, c[0x0][0xbf0] ;  /* 0x0002fc00ff050b82 */ /* 0x000e620000000800 */
[----:B------:R-:W-:Y:S01]  /*e810*/  ULDC.64 UR14, c[0x0][0xaa0] ;  /* 0x0002a800000e7ab9 */ /* 0x000fe20000000a00 */
[----:B0-----:R-:W-:Y:S01]  /*e820*/  IMAD R3, R23, 0x20, R192 ;  /* 0x0000002017037824 */ /* 0x001fe200078e02c0 */
[----:B------:R-:W-:Y:S01]  /*e830*/  UIMAD UR8, UR9, UR14, URZ ;  /* 0x0000000e090872a4 */ /* 0x000fe2000f8e023f */
[----:B------:R-:W-:Y:S01]  /*e840*/  BSSY B1, `(.L_x_1184) ;  /* 0x0000041000017945 */ /* 0x000fe20003800000 */
[----:B------:R-:W-:Y:S01]  /*e850*/  UIMAD.WIDE.U32 UR6, UR4, UR14, URZ ;  /* 0x0000000e040672a5 */ /* 0x000fe2000f8e003f */
[----:B------:R-:W-:Y:S01]  /*e860*/  VIADD R8, R3, UR36 ;  /* 0x0000002403087c36 */ /* 0x000fe20008000000 */
[----:B------:R-:W-:-:S03]  /*e870*/  UIMAD UR8, UR4, UR15, UR8 ;  /* 0x0000000f040872a4 */ /* 0x000fc6000f8e0208 */
[----:B------:R-:W-:Y:S01]  /*e880*/  ULDC.64 UR14, c[0x0][0xae8] ;  /* 0x0002ba00000e7ab9 */ /* 0x000fe20000000a00 */
[----:B------:R-:W-:Y:S01]  /*e890*/  UIADD3 UR7, UR7, UR8, URZ ;  /* 0x0000000807077290 */ /* 0x000fe2000fffe03f */
[----:B------:R-:W-:Y:S01]  /*e8a0*/  @P0 IMAD.HI.U32 R4, R8, R9, RZ ;  /* 0x0000000908040227 */ /* 0x000fe200078e00ff */
[----:B------:R-:W-:Y:S02]  /*e8b0*/  UIMAD UR4, UR10, UR14, URZ ;  /* 0x0000000e0a0472a4 */ /* 0x000fe4000f8e023f */
[----:B------:R-:W-:Y:S01]  /*e8c0*/  UIMAD.WIDE.U32 UR6, UR44, UR14, UR6 ;  /* 0x0000000e2c0672a5 */ /* 0x000fe2000f8e0006 */
[----:B------:R-:W-:Y:S01]  /*e8d0*/  IMAD.MOV.U32 R3, RZ, RZ, R8 ;  /* 0x000000ffff037224 */ /* 0x000fe200078e0008 */
[----:B------:R-:W-:Y:S01]  /*e8e0*/  UIMAD UR4, UR44, UR15, UR4 ;  /* 0x0000000f2c0472a4 */ /* 0x000fe2000f8e0204 */
[----:B------:R-:W-:-:S03]  /*e8f0*/  ULDC.64 UR8, c[0x0][0xaf0] ;  /* 0x0002bc0000087ab9 */ /* 0x000fc60000000a00 */
[----:B------:R-:W-:Y:S02]  /*e900*/  UIADD3 UR7, UR7, UR4, URZ ;  /* 0x0000000407077290 */ /* 0x000fe4000fffe03f */
        /* <DEDUP_REMOVED lines=10> */
[----:B------:R-:W-:Y:S01]  /*e9b0*/  IMAD.U32 R4, RZ, RZ, UR6 ;  /* 0x00000006ff047e24 */ /* 0x000fe2000f8e00ff */
[----:B------:R-:W-:Y:S01]  /*e9c0*/  ULDC.64 UR6, c[0x0][0xad8] ;  /* 0x0002b60000067ab9 */ /* 0x000fe20000000a00 */
[----:B------:R-:W-:Y:S02]  /*e9d0*/  IMAD.U32 R5, RZ, RZ, UR4 ;  /* 0x00000004ff057e24 */ /* 0x000fe4000f8e00ff */
[----:B------:R-:W-:Y:S02]  /*e9e0*/  IMAD R7, R11, R7, R8 ;  /* 0x000000070b077224 */ /* 0x000fe400078e0208 */
[----:B------:R-:W-:-:S02]  /*e9f0*/  IMAD R9, R3, UR9, R6 ;  /* 0x0000000903097c24 */ /* 0x000fc4000f8e0206 */
[----:B------:R-:W-:Y:S01]  /*ea00*/  IMAD.WIDE.U32 R4, R3, UR8, R4 ;  /* 0x0000000803047c25 */ /* 0x000fe2000f8e0004 */
[----:B------:R-:W-:-:S03]  /*ea10*/  SHF.R.S32.HI R3, RZ, 0x1f, R7 ;  /* 0x0000001fff037819 */ /* 0x000fc60000011407 */
[----:B------:R-:W-:Y:S02]  /*ea20*/  IMAD.IADD R5, R5, 0x1, R9 ;  /* 0x0000000105057824 */ /* 0x000fe400078e0209 */
[----:B------:R-:W-:Y:S02]  /*ea30*/  IMAD R6, R3, UR6, RZ ;  /* 0x0000000603067c24 */ /* 0x000fe4000f8e02ff */
[----:B------:R-:W-:Y:S02]  /*ea40*/  VIADD R8, R192, UR36 ;  /* 0x00000024c0087c36 */ /* 0x000fe40008000000 */
[----:B-----5:R-:W-:Y:S02]  /*ea50*/  IMAD R11, R0, R11, RZ ;  /* 0x0000000b000b7224 */ /* 0x020fe400078e02ff */
        /* <DEDUP_REMOVED lines=31> */
.L_x_1185:
[----:B------:R-:W-:Y:S05]  /*ec50*/  BSYNC B1 ;  /* 0x0000000000017941 */ /* 0x000fea0003800000 */
.L_x_1184:
[----:B--23--:R2:W3:Y:S01]  /*ec60*/  SHFL.IDX PT, R5, R3, 0x1, 0x181f ;  /* 0x00381f0003057f89 */ /* 0x00c4e200000e0000 */
[----:B------:R-:W-:Y:S03]  /*ec70*/  BSSY B1, `(.L_x_1186) ;  /* 0x0000014000017945 */ /* 0x000fe60003800000 */
[----:B-1----:R2:W1:Y:S01]  /*ec80*/  SHFL.IDX PT, R7, R6, 0x1, 0x181f ;  /* 0x00381f0006077f89 */ /* 0x00246200000e0000 */
        /* <DEDUP_REMOVED lines=8> */
[----:B---3--:R-:W-:Y:S02]  /*ed10*/  @!P4 LEA.HI.X R13, R16, R5, R200, 0x1, P6 ;  /* 0x00000005100dc211 */ /* 0x008fe400030f0cc8 */
        /* <DEDUP_REMOVED lines=9> */
.L_x_1187:
[----:B------:R-:W-:Y:S05]  /*edb0*/  BSYNC B1 ;  /* 0x0000000000017941 */ /* 0x000fea0003800000 */
.L_x_1186:
[----:B---34-:R3:W4:Y:S01]  /*edc0*/  SHFL.IDX PT, R5, R3, 0x2, 0x181f ;  /* 0x00581f0003057f89 */ /* 0x01872200000e0000 */
        /* <DEDUP_REMOVED lines=11> */
[----:B----4-:R-:W-:Y:S02]  /*ee80*/  @!P3 LEA.HI.X R13, R16, R5, R200, 0x1, P6 ;  /* 0x00000005100db211 */ /* 0x010fe400030f0cc8 */
        /* <DEDUP_REMOVED lines=8> */
.L_x_1189:
[----:B------:R-:W-:Y:S05]  /*ef10*/  BSYNC B1 ;  /* 0x0000000000017941 */ /* 0x000fea0003800000 */
.L_x_1188:
[----:B------:R-:W-:Y:S01]  /*ef20*/  VIADD R0, R8, 0x60 ;  /* 0x0000006008007836 */ /* 0x000fe20000000000 */
[----:B0-23--:R-:W0:Y:S04]  /*ef30*/  SHFL.IDX PT, R3, R3, 0x3, 0x181f ;  /* 0x00781f0003037f89 */ /* 0x00de2800000e0000 */
[----:B------:R-:W-:Y:S01]  /*ef40*/  ISETP.GE.AND P0, PT, R0, R11, PT ;  /* 0x0000000b0000720c */ /* 0x000fe20003f06270 */
[----:B-1--4-:R1:W2:-:S12]  /*ef50*/  SHFL.IDX PT, R5, R6, 0x3, 0x181f ;  /* 0x00781f0006057f89 */ /* 0x01229800000e0000 */
[----:B-1----:R-:W-:Y:S05]  /*ef60*/  @P0 BRA `(.L_x_1180) ;  /* 0x0000000000440947 */ /* 0x002fea0003800000 */
[----:B------:R-:W-:Y:S02]  /*ef70*/  ULDC UR4, c[0x0][0xac8] ;  /* 0x0002b20000047ab9 */ /* 0x000fe40000000800 */
[----:B------:R-:W-:Y:S02]  /*ef80*/  ISETP.GE.AND P3, PT, R16, UR4, PT ;  /* 0x0000000410007c0c */ /* 0x000fe4000bf66270 */
[----:B------:R-:W-:Y:S02]  /*ef90*/  ISETP.GE.AND P2, PT, R19, UR4, PT ;  /* 0x0000000413007c0c */ /* 0x000fe4000bf46270 */
[----:B------:R-:W-:Y:S02]  /*efa0*/  ISETP.GE.AND P1, PT, R18, UR4, PT ;  /* 0x0000000412007c0c */ /* 0x000fe4000bf26270 */
[----:B------:R-:W-:-:S07]  /*efb0*/  ISETP.GE.AND P0, PT, R22, UR4, PT ;  /* 0x0000000416007c0c */ /* 0x000fce000bf06270 */
[-C--:B--2---:R-:W-:Y:S02]  /*efc0*/  @!P3 LEA R6, P6, R16, R5.reuse, 0x1 ;  /* 0x000000051006b211 */ /* 0x084fe400078c08ff */
        /* <DEDUP_REMOVED lines=11> */
.L_x_1180:
[----:B------:R-:W-:Y:S05]  /*f080*/  BSYNC B0 ;  /* 0x0000000000007941 */ /* 0x000fea0003800000 */
.L_x_1171:
[----:B------:R-:W-:Y:S02]  /*f090*/  ULDC UR4, c[0x0][0xc3c] ;  /* 0x00030f0000047ab9 */ /* 0x000fe40000000800 */
[----:B------:R-:W-:-:S06]  /*f0a0*/  UISETP.GE.AND UP0, UPT, UR49, UR4, UPT ;  /* 0x000000043100728c */ /* 0x000fcc000bf06270 */
[----:B------:R-:W-:-:S13]  /*f0b0*/  PLOP3.LUT P0, PT, PT, PT, UP0, 0x80, 0x0 ;  /* 0x000000000000781c */ /* 0x000fda0003f0f008 */
[----:B------:R-:W-:Y:S05]  /*f0c0*/  @!P0 BRA `(.L_x_1190) ;  /* 0xffffff1c00608947 */ /* 0x000fea000383ffff */
[----:B------:R-:W-:Y:S05]  /*f0d0*/  EXIT ;  /* 0x000000000000794d */ /* 0x000fea0003800000 */
.L_x_1085:
[----:B------:R-:W-:-:S08]  /*f0e0*/  NOP ;  /* 0x0000000000007918 */ /* 0x000fd00000000000 */
[----:B------:R-:W0:-:S00]  /*f0f0*/  USETMAXREG.DEALLOC.CTAPOOL 0x18 ;  /* 0x00000018000079c8 */ /* 0x000e0000080e0500 */
[----:B0-----:R-:W2:Y:S01]  /*f100*/  LDL.LU R2, [R1+0xc] ;  /* 0x00000c0001027983 */ /* 0x001ea20000300800 */
[----:B------:R-:W-:Y:S01]  /*f110*/  LOP3.LUT R0, R0, 0x3, RZ, 0xc0, !PT ;  /* 0x0000000300007812 */ /* 0x000fe200078ec0ff */
[----:B------:R-:W-:-:S05]  /*f120*/  IMAD.MOV.U32 R6, RZ, RZ, RZ ;  /* 0x000000ffff067224 */ /* 0x000fca00078e00ff */
[----:B------:R-:W0:Y:S02]  /*f130*/  SHFL.IDX PT, R0, R0, RZ, 0x1f ;  /* 0x00001fff00007589 */ /* 0x000e2400000e0000 */
[----:B0-----:R-:W-:Y:S02]  /*f140*/  ISETP.NE.AND P0, PT, R0, RZ, PT ;  /* 0x000000ff0000720c */ /* 0x001fe40003f05270 */
        /* <DEDUP_REMOVED lines=15> */
.L_x_1191:
[----:B------:R-:W1:Y:S01]  /*f240*/  S2R R0, SR_TID.X ;  /* 0x0000000000007919 */ /* 0x000e620000002100 */
[----:B------:R-:W-:Y:S01]  /*f250*/  ULDC UR4, c[0x0][0xc3c] ;  /* 0x00030f0000047ab9 */ /* 0x000fe20000000800 */
[----:B-1----:R-:W-:-:S04]  /*f260*/  LOP3.LUT R5, R0, 0x1f, RZ, 0xc0, !PT ;  /* 0x0000001f00057812 */ /* 0x002fc800078ec0ff */
[----:B------:R-:W-:-:S04]  /*f270*/  ISETP.NE.AND P0, PT, R5, 0x1f, PT ;  /* 0x0000001f0500780c */ /* 0x000fc80003f05270 */
[----:B------:R-:W-:-:S13]  /*f280*/  ISETP.GE.OR P1, PT, R5, UR4, !P0 ;  /* 0x0000000405007c0c */ /* 0x000fda000c726670 */
[----:B0-----:R-:W0:Y:S02]  /*f290*/  @!P1 LDC.64 R2, c[0x0][0xc80] ;  /* 0x00032000ff029b82 */ /* 0x001e240000000a00 */
        /* <DEDUP_REMOVED lines=18> */
[----:B------:R-:W1:Y:S02]  /*f3c0*/  SHFL.UP PT, R2, R3, 0x8, RZ ;  /* 0x0500000003027989 */ /* 0x000e6400000e00ff */
[----:B-1----:R-:W-:-:S05]  /*f3d0*/  SEL R2, R2, RZ, P4 ;  /* 0x000000ff02027207 */ /* 0x002fca0002000000 */
[----:B------:R-:W-:-:S05]  /*f3e0*/  IMAD.IADD R2, R3, 0x1, R2 ;  /* 0x0000000103027824 */ /* 0x000fca00078e0202 */
[----:B------:R-:W1:Y:S02]  /*f3f0*/  SHFL.UP PT, R4, R2, 0x10, RZ ;  /* 0x0600000002047989 */ /* 0x000e6400000e00ff */
[----:B-1----:R-:W-:-:S05]  /*f400*/  SEL R7, R4, RZ, P5 ;  /* 0x000000ff04077207 */ /* 0x002fca0002800000 */
[----:B------:R-:W-:Y:S02]  /*f410*/  IMAD.IADD R10, R2, 0x1, R7 ;  /* 0x00000001020a7824 */ /* 0x000fe400078e0207 */
[----:B------:R-:W1:Y:S03]  /*f420*/  LDC R7, c[0x0][0xc38] ;  /* 0x00030e00ff077b82 */ /* 0x000e660000000800 */
        /* <DEDUP_REMOVED lines=10> */
.L_x_1197:
        /* <DEDUP_REMOVED lines=14> */
.L_x_1196:
[----:B------:R-:W-:Y:S05]  /*f5b0*/  BSYNC B0 ;  /* 0x0000000000007941 */ /* 0x000fea0003800000 */
.L_x_1195:
        /* <DEDUP_REMOVED lines=22> */
.L_x_1193:
[----:B------:R-:W-:Y:S01]  /*f720*/  IMAD.IADD R11, R9, 0x1, -R8 ;  /* 0x00000001090b7824 */ /* 0x000fe200078e0a08 */
[----:B------:R-:W-:-:S03]  /*f730*/  ULDC.64 UR4, c[0x0][0xc90] ;  /* 0x0003240000047ab9 */ /* 0x000fc60000000a00 */
[----:B------:R-:W-:-:S05]  /*f740*/  IMAD R3, R10, R7, R11 ;  /* 0x000000070a037224 */ /* 0x000fca00078e020b */
[----:B------:R-:W-:-:S13]  /*f750*/  ISETP.GT.AND P0, PT, R3, R0, PT ;  /* 0x000000000300720c */ /* 0x000fda0003f04270 */
[----:B------:R-:W-:Y:S02]  /*f760*/  VOTEU.ANY UR7, UPT, !P0 ;  /* 0x0000000000077886 */ /* 0x000fe400040e0100 */
[----:B------:R-:W-:-:S04]  /*f770*/  UPOPC UR6, UR7 ;  /* 0x00000007000672bf */ /* 0x000fc80008000000 */
[----:B------:R-:W-:-:S04]  /*f780*/  UIADD3 UR44, UR6, UR44, URZ ;  /* 0x0000002c062c7290 */ /* 0x000fc8000fffe03f */
[----:B------:R-:W-:-:S06]  /*f790*/  UIMAD.WIDE UR4, UR44, 0x4, UR4 ;  /* 0x000000042c0478a5 */ /* 0x000fcc000f8e0204 */
[----:B------:R-:W-:Y:S02]  /*f7a0*/  IMAD.U32 R2, RZ, RZ, UR4 ;  /* 0x00000004ff027e24 */ /* 0x000fe4000f8e00ff */
[----:B------:R-:W-:-:S05]  /*f7b0*/  IMAD.U32 R3, RZ, RZ, UR5 ;  /* 0x00000005ff037e24 */ /* 0x000fca000f8e00ff */
[----:B------:R-:W2:Y:S01]  /*f7c0*/  LDG.E R9, desc[UR54][R2.64] ;  /* 0x0000003602097981 */ /* 0x000ea2000c1e1900 */
[----:B------:R-:W-:Y:S01]  /*f7d0*/  IMAD.U32 R15, RZ, RZ, UR6 ;  /* 0x00000006ff0f7e24 */ /* 0x000fe2000f8e00ff */
[----:B------:R-:W-:-:S04]  /*f7e0*/  ISETP.NE.AND P0, PT, RZ, UR7, PT ;  /* 0x00000007ff007c0c */ /* 0x000fc8000bf05270 */
[----:B------:R-:W2:Y:S02]  /*f7f0*/  SHFL.IDX PT, R6, R6, R15, 0x1f ;  /* 0x00001f0f06067589 */ /* 0x000ea400000e0000 */
[----:B--2---:R-:W-:-:S05]  /*f800*/  IMAD R8, R6, R9, RZ ;  /* 0x0000000906087224 */ /* 0x004fca00078e02ff */
[----:B------:R-:W-:-:S04]  /*f810*/  IABS R12, R8 ;  /* 0x00000008000c7213 */ /* 0x000fc80000000000 */
[----:B------:R-:W0:Y:S08]  /*f820*/  I2F.RP R13, R12 ;  /* 0x0000000c000d7306 */ /* 0x000e300000209400 */
[----:B0-----:R-:W0:Y:S02]  /*f830*/  MUFU.RCP R13, R13 ;  /* 0x0000000d000d7308 */ /* 0x001e240000001000 */
[----:B0-----:R-:W-:-:S06]  /*f840*/  VIADD R14, R13, 0xffffffe ;  /* 0x0ffffffe0d0e7836 */ /* 0x001fcc0000000000 */
[----:B------:R-:W0:Y:S02]  /*f850*/  F2I.FTZ.U32.TRUNC.NTZ R3, R14 ;  /* 0x0000000e00037305 */ /* 0x000e24000021f000 */
[----:B0-----:R-:W-:Y:S01]  /*f860*/  IMAD.MOV R17, RZ, RZ, -R3 ;  /* 0x000000ffff117224 */ /* 0x001fe200078e0a03 */
[----:B------:R-:W-:Y:S06]  /*f870*/  @!P0 BRA `(.L_x_1198) ;  /* 0x00000000000c8947 */ /* 0x000fec0003800000 */
[----:B------:R-:W-:-:S06]  /*f880*/  UIADD3 UR4, UR6, -0x1, URZ ;  /* 0xffffffff06047890 */ /* 0x000fcc000fffe03f */
[----:B------:R-:W-:-:S05]  /*f890*/  IMAD.U32 R13, RZ, RZ, UR4 ;  /* 0x00000004ff0d7e24 */ /* 0x000fca000f8e00ff */
[----:B------:R0:W1:Y:S02]  /*f8a0*/  SHFL.IDX PT, R4, R10, R13, 0x1f ;  /* 0x00001f0d0a047589 */ /* 0x00006400000e0000 */
.L_x_1198:
[----:B-1----:R-:W-:Y:S02]  /*f8b0*/  IMAD R4, R4, R7, R11 ;  /* 0x0000000704047224 */ /* 0x002fe400078e020b */
        /* <DEDUP_REMOVED lines=19> */
[----:B------:R-:W-:-:S05]  /*f9f0*/  @!P1 LOP3.LUT R2, RZ, R8, RZ, 0x33, !PT ;  /* 0x00000008ff029212 */ /* 0x000fca00078e33ff */
[----:B------:R-:W-:Y:S02]  /*fa00*/  IMAD R0, R9, R2, RZ ;  /* 0x0000000209007224 */ /* 0x000fe400078e02ff */
[----:B------:R-:W-:Y:S02]  /*fa10*/  IMAD.MOV R2, RZ, RZ, -R2 ;  /* 0x000000ffff027224 */ /* 0x000fe400078e0a02 */
[----:B-1----:R-:W-:Y:S02]  /*fa20*/  IMAD.MOV R4, RZ, RZ, -R0 ;  /* 0x000000ffff047224 */ /* 0x002fe400078e0a00 */
[----:B------:R-:W-:Y:S02]  /*fa30*/  IMAD R8, R8, R2, R11 ;  /* 0x0000000208087224 */ /* 0x000fe400078e020b */
[----:B------:R-:W-:Y:S01]  /*fa40*/  IMAD.MOV.U32 R2, RZ, RZ, RZ ;  /* 0x000000ffff027224 */ /* 0x000fe200078e00ff */
[----:B------:R-:W-:-:S04]  /*fa50*/  VIADDMNMX R7, R4, R7, R9, PT ;  /* 0x0000000704077246 */ /* 0x000fc80003800109 */
[-C--:B------:R-:W-:Y:S02]  /*fa60*/  IABS R4, R7.reuse ;  /* 0x0000000700047213 */ /* 0x080fe40000000000 */
[----:B0-----:R-:W-:Y:S02]  /*fa70*/  IABS R10, R7 ;  /* 0x00000007000a7213 */ /* 0x001fe40000000000 */
[----:B------:R-:W0:Y:S08]  /*fa80*/  I2F.RP R9, R4 ;  /* 0x0000000400097306 */ /* 0x000e300000209400 */
[----:B0-----:R-:W0:Y:S02]  /*fa90*/  MUFU.RCP R9, R9 ;  /* 0x0000000900097308 */ /* 0x001e240000001000 */
[----:B0-----:R-:W-:Y:S01]  /*faa0*/  VIADD R3, R9, 0xffffffe ;  /* 0x0ffffffe09037836 */ /* 0x001fe20000000000 */
[----:B------:R-:W-:-:S05]  /*fab0*/  IABS R9, R8 ;  /* 0x0000000800097213 */ /* 0x000fca0000000000 */
[----:B------:R-:W0:Y:S02]  /*fac0*/  F2I.FTZ.U32.TRUNC.NTZ R3, R3 ;  /* 0x0000000300037305 */ /* 0x000e24000021f000 */
[----:B0-----:R-:W-:-:S04]  /*fad0*/  IMAD.MOV R11, RZ, RZ, -R3 ;  /* 0x000000ffff0b7224 */ /* 0x001fc800078e0a03 */
[----:B------:R-:W-:-:S04]  /*fae0*/  IMAD R11, R11, R4, RZ ;  /* 0x000000040b0b7224 */ /* 0x000fc800078e02ff */
[----:B------:R-:W-:-:S04]  /*faf0*/  IMAD.HI.U32 R2, R3, R11, R2 ;  /* 0x0000000b03027227 */ /* 0x000fc800078e0002 */
        /* <DEDUP_REMOVED lines=9> */
[----:B------:R-:W-:Y:S01]  /*fb90*/  ISETP.GE.AND P2, PT, R3, RZ, PT ;  /* 0x000000ff0300720c */ /* 0x000fe20003f46270 */
[----:B------:R-:W-:-:S06]  /*fba0*/  IMAD.IADD R3, R8, 0x1, R0 ;  /* 0x0000000108037824 */ /* 0x000fcc00078e0200 */
[----:B------:R-:W-:-:S06]  /*fbb0*/  @P0 VIADD R2, R2, 0x1 ;  /* 0x0000000102020836 */ /* 0x000fcc0000000000 */
[----:B------:R-:W-:Y:S01]  /*fbc0*/  @!P2 IMAD.MOV R2, RZ, RZ, -R2 ;  /* 0x000000ffff02a224 */ /* 0x000fe200078e0a02 */
[----:B------:R-:W-:Y:S01]  /*fbd0*/  @!P1 LOP3.LUT R2, RZ, R7, RZ, 0x33, !PT ;  /* 0x00000007ff029212 */ /* 0x000fe200078e33ff */
[----:B------:R-:W-:-:S04]  /*fbe0*/  IMAD.MOV R7, RZ, RZ, -R7 ;  /* 0x000000ffff077224 */ /* 0x000fc800078e0a07 */
[----:B------:R-:W-:-:S05]  /*fbf0*/  IMAD R3, R2, R7, R3 ;  /* 0x0000000702037224 */ /* 0x000fca00078e0203 */
[----:B------:R-:W-:Y:S02]  /*fc00*/  R2UR UR36, R3 ;  /* 0x00000000032472ca */ /* 0x000fe400000e0000 */
[----:B------:R-:W-:-:S05]  /*fc10*/  LOP3.LUT R3, RZ, R2, RZ, 0x33, !PT ;  /* 0x00000002ff037212 */ /* 0x000fca00078e33ff */
[----:B------:R-:W-:-:S05]  /*fc20*/  IMAD.IADD R0, R6, 0x1, R3 ;  /* 0x0000000106007824 */ /* 0x000fca00078e0203 */
[----:B------:R1:W-:Y:S01]  /*fc30*/  STL [R1+0x14], R0 ;  /* 0x0000140001007387 */ /* 0x0003e20000100800 */
[----:B------:R-:W-:Y:S05]  /*fc40*/  BRA `(.L_x_1199) ;  /* 0x00000000000c7947 */ /* 0x000fea0003800000 */
.L_x_1194:
[----:B------:R0:W-:Y:S01]  /*fc50*/  STL [R1+0x10], R0 ;  /* 0x0000100001007387 */ /* 0x0001e20000100800 */
[----:B------:R-:W-:-:S03]  /*fc60*/  UMOV UR36, URZ ;  /* 0x0000003f00247c82 */ /* 0x000fc60008000000 */
[----:B------:R0:W-:Y:S02]  /*fc70*/  STL [R1+0x14], RZ ;  /* 0x000014ff01007387 */ /* 0x0001e40000100800 */
.L_x_1199:
[----:B------:R-:W2:Y:S04]  /*fc80*/  LDL R2, [R1+0x14] ;  /* 0x0000140001027983 */ /* 0x000ea80000100800 */
[----:B------:R-:W3:Y:S01]  /*fc90*/  LDL R4, [R1+0x10] ;  /* 0x0000100001047983 */ /* 0x000ee20000100800 */
[----:B------:R-:W-:-:S13]  /*fca0*/  ISETP.NE.AND P0, PT, R5, RZ, PT ;  /* 0x000000ff0500720c */ /* 0x000fda0003f05270 */
[----:B------:R-:W4:Y:S01]  /*fcb0*/  @!P0 S2R R3, SR_CgaCtaId ;  /* 0x0000000000038919 */ /* 0x000f220000008800 */
[----:B01----:R-:W-:Y:S01]  /*fcc0*/  @!P0 MOV R0, 0x400 ;  /* 0x0000040000008802 */ /* 0x003fe20000000f00 */
[----:B------:R-:W-:Y:S02]  /*fcd0*/  IMAD.U32 R6, RZ, RZ, UR36 ;  /* 0x00000024ff067e24 */ /* 0x000fe4000f8e00ff */
[----:B------:R-:W-:Y:S01]  /*fce0*/  IMAD.U32 R7, RZ, RZ, UR44 ;  /* 0x0000002cff077e24 */ /* 0x000fe2000f8e00ff */
[----:B----4-:R-:W-:Y:S01]  /*fcf0*/  @!P0 LEA R0, R3, R0, 0x18 ;  /* 0x0000000003008211 */ /* 0x010fe200078ec0ff */
[----:B--2---:R-:W-:-:S05]  /*fd00*/  IMAD.MOV.U32 R5, RZ, RZ, R2 ;  /* 0x000000ffff057224 */ /* 0x004fca00078e0002 */
[----:B---3--:R2:W-:Y:S01]  /*fd10*/  @!P0 STS.128 [R0+0x284d0], R4 ;  /* 0x0284d00400008388 */ /* 0x0085e20000000c00 */
[----:B------:R-:W-:Y:S06]  /*fd20*/  BAR.ARV 0x5, 0x180 ;  /* 0x0146000000007b1d */ /* 0x000fec0000002000 */
.L_x_1192:
[----:B--2---:R-:W-:Y:S01]  /*fd30*/  IMAD.MOV.U32 R0, RZ, RZ, 0x1 ;  /* 0x00000001ff007424 */ /* 0x004fe200078e00ff */
[----:B------:R-:W-:Y:S01]  /*fd40*/  ULDC UR4, c[0x0][0xc3c] ;  /* 0x00030f0000047ab9 */ /* 0x000fe20000000800 */
[----:B------:R2:W-:Y:S01]  /*fd50*/  STL [R1], RZ ;  /* 0x000000ff01007387 */ /* 0x0005e20000100800 */
[----:B------:R-:W-:-:S03]  /*fd60*/  UISETP.GE.AND UP0, UPT, UR44, UR4, UPT ;  /* 0x000000042c00728c */ /* 0x000fc6000bf06270 */
[----:B------:R2:W-:Y:S03]  /*fd70*/  STL [R1+0x4], R0 ;  /* 0x0000040001007387 */ /* 0x0005e60000100800 */
[----:B------:R-:W-:Y:S01]  /*fd80*/  PLOP3.LUT P0, PT, PT, PT, UP0, 0x80, 0x0 ;  /* 0x000000000000781c */ /* 0x000fe20003f0f008 */
[----:B------:R2:W-:-:S12]  /*fd90*/  STL [R1+0x2c], RZ ;  /* 0x00002cff01007387 */ /* 0x0005d80000100800 */
[----:B--2---:R-:W-:Y:S05]  /*fda0*/  @P0 BRA `(.L_x_1200) ;  /* 0x0000004c00400947 */ /* 0x004fea0003800000 */
[----:B-1----:R-:W1:Y:S01]  /*fdb0*/  S2R R4, SR_TID.X ;  /* 0x0000000000047919 */ /* 0x002e620000002100 */
        /* <DEDUP_REMOVED lines=9> */
[C---:B------:R-:W-:Y:S01]  /*fe50*/  IMAD.SHL.U32 R0, R4.reuse, 0x40, RZ ;  /* 0x0000004004007824 */ /* 0x040fe200078e00ff */
[C---:B------:R-:W-:Y:S01]  /*fe60*/  LOP3.LUT P0, RZ, R4.reuse, 0x4, RZ, 0xc0, !PT ;  /* 0x0000000404ff7812 */ /* 0x040fe2000780c0ff */
[----:B------:R-:W-:-:S03]  /*fe70*/  IMAD.SHL.U32 R3, R4, 0x8, RZ ;  /* 0x0000000804037824 */ /* 0x000fc600078e00ff */
[----:B0-----:R-:W-:-:S04]  /*fe80*/  LOP3.LUT R2, R0, 0x180, RZ, 0xc0, !PT ;  /* 0x0000018000027812 */ /* 0x001fc800078ec0ff */
        /* <DEDUP_REMOVED lines=29> */
[----:B------:R-:W-:Y:S02]  /*10060*/  IMAD.MOV.U32 R0, RZ, RZ, 0x1 ;  /* 0x00000001ff007424 */ /* 0x000fe400078e00ff */
[----:B------:R-:W-:Y:S04]  /*10070*/  STL [R1+0x2c], RZ ;  /* 0x00002cff01007387 */ /* 0x000fe80000100800 */
[----:B------:R0:W-:Y:S04]  /*10080*/  STL [R1+0x4], R0 ;  /* 0x0000040001007387 */ /* 0x0001e80000100800 */
[----:B------:R1:W-:Y:S01]  /*10090*/  STL [R1], RZ ;  /* 0x000000ff01007387 */ /* 0x0003e20000100800 */
[----:B0-----:R-:W-:-:S07]  /*100a0*/  LOP3.LUT R0, R3, 0x80, RZ, 0xfc, !PT ;  /* 0x0000008003007812 */ /* 0x001fce00078efcff */
.L_x_1277:
[----:B------:R-:W-:Y:S01]  /*100b0*/  ULDC.64 UR4, c[0x0][0xa28] ;  /* 0x00028a0000047ab9 */ /* 0x000fe20000000a00 */
[----:B------:R-:W-:Y:S01]  /*100c0*/  IMAD.MOV.U32 R0, RZ, RZ, RZ ;  /* 0x000000ffff007224 */ /* 0x000fe200078e00ff */
[----:B------:R-:W-:Y:S01]  /*100d0*/  UISETP.NE.U32.AND UP0, UPT, UR4, URZ, UPT ;  /* 0x0000003f0400728c */ /* 0x000fe2000bf05070 */
[----:B------:R-:W-:Y:S01]  /*100e0*/  ULDC.64 UR8, c[0x0][0xa18] ;  /* 0x0002860000087ab9 */ /* 0x000fe20000000a00 */
[----:B------:R-:W-:Y:S02]  /*100f0*/  ULDC.64 UR6, c[0x0][0xa00] ;  /* 0x0002800000067ab9 */ /* 0x000fe40000000a00 */
[----:B------:R-:W-:Y:S01]  /*10100*/  UISETP.NE.AND.EX UP0, UPT, UR5, URZ, UPT, UP0 ;  /* 0x0000003f0500728c */ /* 0x000fe2000bf05300 */
[----:B0-2---:R-:W-:Y:S01]  /*10110*/  IMAD.MOV.U32 R4, RZ, RZ, RZ ;  /* 0x000000ffff047224 */ /* 0x005fe200078e00ff */
[----:B------:R-:W-:-:S04]  /*10120*/  ULDC.64 UR10, c[0x0][0xa20] ;  /* 0x00028800000a7ab9 */ /* 0x000fc80000000a00 */
[----:B------:R-:W-:-:S05]  /*10130*/  PLOP3.LUT P0, PT, PT, PT, UP0, 0x80, 0x0 ;  /* 0x000000000000781c */ /* 0x000fca0003f0f008 */
[----:B------:R-:W-:Y:S02]  /*10140*/  @UP0 ULDC.64 UR4, c[0x0][0xa28] ;  /* 0x00028a0000040ab9 */ /* 0x000fe40000000a00 */
[----:B------:R-:W-:-:S06]  /*10150*/  @UP0 UIMAD.WIDE UR4, UR44, 0x4, UR4 ;  /* 0x000000042c0408a5 */ /* 0x000fcc000f8e0204 */
[----:B------:R-:W-:Y:S02]  /*10160*/  IMAD.U32 R2, RZ, RZ, UR4 ;  /* 0x00000004ff027e24 */ /* 0x000fe4000f8e00ff */
[----:B------:R-:W-:Y:S01]  /*10170*/  IMAD.U32 R3, RZ, RZ, UR5 ;  /* 0x00000005ff037e24 */ /* 0x000fe2000f8e00ff */
[----:B------:R-:W-:Y:S01]  /*10180*/  ULDC.64 UR4, c[0x0][0xa00] ;  /* 0x0002800000047ab9 */ /* 0x000fe20000000a00 */
[----:B------:R-:W-:-:S03]  /*10190*/  UISETP.NE.U32.AND UP0, UPT, UR8, URZ, UPT ;  /* 0x0000003f0800728c */ /* 0x000fc6000bf05070 */
[----:B------:R0:W5:Y:S01]  /*101a0*/  @P0 LDG.E R0, desc[UR54][R2.64] ;  /* 0x0000003602000981 */ /* 0x000162000c1e1900 */
[----:B------:R-:W-:Y:S01]  /*101b0*/  ISETP.NE.U32.AND P0, PT, RZ, UR4, PT ;  /* 0x00000004ff007c0c */ /* 0x000fe2000bf05070 */
[----:B------:R-:W-:Y:S02]  /*101c0*/  UISETP.NE.AND.EX UP0, UPT, UR9, URZ, UPT, UP0 ;  /* 0x0000003f0900728c */ /* 0x000fe4000bf05300 */
[----:B------:R-:W-:Y:S01]  /*101d0*/  UIMAD.WIDE UR6, UR44, 0x4, UR6 ;  /* 0x000000042c0678a5 */ /* 0x000fe2000f8e0206 */
[----:B------:R-:W-:Y:S01]  /*101e0*/  ISETP.NE.AND.EX P0, PT, RZ, UR5, PT, P0 ;  /* 0x00000005ff007c0c */ /* 0x000fe2000bf05300 */
[----:B------:R-:W-:Y:S01]  /*101f0*/  ULDC.64 UR4, c[0x0][0xa08] ;  /* 0x0002820000047ab9 */ /* 0x000fe20000000a00 */
[----:B------:R-:W-:Y:S01]  /*10200*/  ULDC.64 UR8, c[0x0][0xa08] ;  /* 0x0002820000087ab9 */ /* 0x000fe20000000a00 */
[----:B------:R-:W-:Y:S01]  /*10210*/  ISETP.NE.U32.AND P1, PT, RZ, UR4, PT ;  /* 0x00000004ff007c0c */ /* 0x000fe2000bf25070 */
[----:B------:R-:W-:Y:S01]  /*10220*/  UIMAD.WIDE UR8, UR44, 0x4, UR8 ;  /* 0x000000042c0878a5 */ /* 0x000fe2000f8e0208 */
[----:B0-----:R-:W-:-:S02]  /*10230*/  IMAD.U32 R2, RZ, RZ, UR6 ;  /* 0x00000006ff027e24 */ /* 0x001fc4000f8e00ff */
[----:B------:R-:W-:Y:S01]  /*10240*/  ISETP.NE.AND.EX P1, PT, RZ, UR5, PT, P1 ;  /* 0x00000005ff007c0c */ /* 0x000fe2000bf25310 */
[----:B------:R-:W-:Y:S01]  /*10250*/  IMAD.U32 R3, RZ, RZ, UR7 ;  /* 0x00000007ff037e24 */ /* 0x000fe2000f8e00ff */
[----:B------:R-:W-:Y:S01]  /*10260*/  @UP0 ULDC.64 UR4, c[0x0][0xa18] ;  /* 0x0002860000040ab9 */ /* 0x000fe20000000a00 */
[----:B------:R-:W-:Y:S01]  /*10270*/  PLOP3.LUT P3, PT, PT, PT, UP0, 0x80, 0x0 ;  /* 0x000000000000781c */ /* 0x000fe20003f6f008 */
[----:B------:R-:W-:Y:S02]  /*10280*/  @UP0 UIMAD.WIDE UR4, UR44, 0x4, UR4 ;  /* 0x000000042c0408a5 */ /* 0x000fe4000f8e0204 */
[----:B------:R0:W2:Y:S02]  /*10290*/  @P0 LDG.E R5, desc[UR54][R2.64] ;  /* 0x0000003602050981 */ /* 0x0000a4000c1e1900 */
[----:B0-----:R-:W-:Y:S02]  /*102a0*/  IMAD.U32 R2, RZ, RZ, UR8 ;  /* 0x00000008ff027e24 */ /* 0x001fe4000f8e00ff */
[----:B------:R-:W-:-:S05]  /*102b0*/  IMAD.U32 R3, RZ, RZ, UR9 ;  /* 0x00000009ff037e24 */ /* 0x000fca000f8e00ff */
[----:B------:R0:W5:Y:S02]  /*102c0*/  @P1 LDG.E R4, desc[UR54][R2.64] ;  /* 0x0000003602041981 */ /* 0x000164000c1e1900 */
[----:B0-----:R-:W-:Y:S02]  /*102d0*/  IMAD.U32 R2, RZ, RZ, UR4 ;  /* 0x00000004ff027e24 */ /* 0x001fe4000f8e00ff */
[----:B------:R-:W-:Y:S01]  /*102e0*/  IMAD.U32 R3, RZ, RZ, UR5 ;  /* 0x00000005ff037e24 */ /* 0x000fe2000f8e00ff */
[----:B------:R-:W-:-:S04]  /*102f0*/  ULDC.64 UR4, c[0x0][0x418] ;  /* 0x0001060000047ab9 */ /* 0x000fc80000000a00 */
[----:B------:R-:W3:Y:S01]  /*10300*/  @P3 LDG.E R2, desc[UR54][R2.64] ;  /* 0x0000003602023981 */ /* 0x000ee2000c1e1900 */
[----:B------:R-:W-:Y:S01]  /*10310*/  UISETP.NE.U32.AND UP0, UPT, UR4, URZ, UPT ;  /* 0x0000003f0400728c */ /* 0x000fe2000bf05070 */
[----:B------:R-:W-:Y:S01]  /*10320*/  ISETP.NE.U32.AND P2, PT, RZ, UR10, PT ;  /* 0x0000000aff007c0c */ /* 0x000fe2000bf45070 */
[----:B------:R-:W-:Y:S01]  /*10330*/  UMOV UR45, URZ ;  /* 0x0000003f002d7c82 */ /* 0x000fe20008000000 */
[----:B------:R-:W-:Y:S01]  /*10340*/  ULDC UR4, c[0x0][0x424] ;  /* 0x0001090000047ab9 */ /* 0x000fe20000000800 */
[----:B------:R-:W-:Y:S01]  /*10350*/  UISETP.NE.AND.EX UP0, UPT, UR5, URZ, UPT, UP0 ;  /* 0x0000003f0500728c */ /* 0x000fe2000bf05300 */
[----:B------:R-:W-:Y:S01]  /*10360*/  ISETP.NE.AND.EX P2, PT, RZ, UR11, PT, P2 ;  /* 0x0000000bff007c0c */ /* 0x000fe2000bf45320 */
[----:B------:R-:W-:Y:S01]  /*10370*/  ULDC UR42, c[0x0][0x288] ;  /* 0x0000a200002a7ab9 */ /* 0x000fe20000000800 */
[----:B------:R-:W-:Y:S01]  /*10380*/  ULDC UR5, c[0x0][0x2f0] ;  /* 0x0000bc0000057ab9 */ /* 0x000fe20000000800 */
[----:B------:R-:W-:-:S04]  /*10390*/  USEL UR4, UR4, 0x1, UP0 ;  /* 0x0000000104047887 */ /* 0x000fc80008000000 */
[----:B------:R-:W-:Y:S01]  /*103a0*/  UIMAD UR4, UR4, UR5, URZ ;  /* 0x00000005040472a4 */ /* 0x000fe2000f8e023f */
[----:B--2---:R-:W-:Y:S02]  /*103b0*/  @P0 R2UR UR45, R5 ;  /* 0x00000000052d02ca */ /* 0x004fe400000e0000 */
[----:B---3--:R-:W-:Y:S01]  /*103c0*/  @P3 R2UR UR42, R2 ;  /* 0x00000000022a32ca */ /* 0x008fe200000e0000 */
[----:B------:R-:W-:-:S14]  /*103d0*/  @P3 BRA `(.L_x_1201) ;  /* 0x0000000000243947 */ /* 0x000fdc0003800000 */
[----:B------:R-:W-:Y:S05]  /*103e0*/  @!P0 BRA `(.L_x_1201) ;  /* 0x0000000000208947 */ /* 0x000fea0003800000 */
[----:B------:R-:W-:Y:S02]  /*103f0*/  IMAD.U32 R2, RZ, RZ, UR6 ;  /* 0x00000006ff027e24 */ /* 0x000fe4000f8e00ff */
[----:B------:R-:W-:-:S05]  /*10400*/  IMAD.U32 R3, RZ, RZ, UR7 ;  /* 0x00000007ff037e24 */ /* 0x000fca000f8e00ff */
[----:B------:R-:W2:Y:S02]  /*10410*/  LDG.E R2, desc[UR54][R2.64] ;  /* 0x0000003602027981 */ /* 0x000ea4000c1e1900 */
[----:B--2---:R-:W-:Y:S01]  /*10420*/  R2UR UR5, R2 ;  /* 0x00000000020572ca */ /* 0x004fe200000e0000 */
[----:B------:R-:W-:-:S06]  /*10430*/  IMAD.U32 R2, RZ, RZ, UR6 ;  /* 0x00000006ff027e24 */ /* 0x000fcc000f8e00ff */
[----:B------:R-:W2:Y:S02]  /*10440*/  LDG.E R2, desc[UR54][R2.64+0x4] ;  /* 0x0000043602027981 */ /* 0x000ea4000c1e1900 */
[----:B--2---:R-:W-:-:S13]  /*10450*/  R2UR UR42, R2 ;  /* 0x00000000022a72ca */ /* 0x004fda00000e0000 */
[----:B------:R-:W-:-:S12]  /*10460*/  UIADD3 UR42, -UR5, UR42, URZ ;  /* 0x0000002a052a7290 */ /* 0x000fd8000fffe13f */
.L_x_1201:
[----:B-----5:R-:W-:-:S05]  /*10470*/  IMAD.IADD R2, R4, 0x1, R0 ;  /* 0x0000000104027824 */ /* 0x020fca00078e0200 */
[----:B------:R0:W-:Y:S01]  /*10480*/  STL [R1+0x1c], R2 ;  /* 0x00001c0201007387 */ /* 0x0001e20000100800 */
[----:B------:R-:W-:Y:S05]  /*10490*/  @!P2 BRA `(.L_x_1202) ;  /* 0x00000000001ca947 */ /* 0x000fea0003800000 */
[----:B------:R-:W-:Y:S02]  /*104a0*/  ULDC.64 UR4, c[0x0][0xa20] ;  /* 0x0002880000047ab9 */ /* 0x000fe40000000a00 */
[----:B------:R-:W-:-:S06]  /*104b0*/  UIMAD.WIDE UR4, UR44, 0x4, UR4 ;  /* 0x000000042c0478a5 */ /* 0x000fcc000f8e0204 */
[----:B0-----:R-:W-:Y:S02]  /*104c0*/  IMAD.U32 R2, RZ, RZ, UR4 ;  /* 0x00000004ff027e24 */ /* 0x001fe4000f8e00ff */
[----:B------:R-:W-:-:S05]  /*104d0*/  IMAD.U32 R3, RZ, RZ, UR5 ;  /* 0x00000005ff037e24 */ /* 0x000fca000f8e00ff */
[----:B------:R-:W2:Y:S02]  /*104e0*/  LDG.E R2, desc[UR54][R2.64] ;  /* 0x0000003602027981 */ /* 0x000ea4000c1e1900 */
[----:B--2---:R-:W-:Y:S01]  /*104f0*/  R2UR UR4, R2 ;  /* 0x00000000020472ca */ /* 0x004fe200000e0000 */
[----:B------:R-:W-:-:S14]  /*10500*/  BRA `(.L_x_1203) ;  /* 0x0000000000247947 */ /* 0x000fdc0003800000 */
.L_x_1202:
[----:B------:R-:W-:Y:S05]  /*10510*/  @!P1 BRA `(.L_x_1203) ;  /* 0x0000000000209947 */ /* 0x000fea0003800000 */
[----:B0-----:R-:W-:Y:S02]  /*10520*/  IMAD.U32 R2, RZ, RZ, UR8 ;  /* 0x00000008ff027e24 */ /* 0x001fe4000f8e00ff */
[----:B------:R-:W-:-:S05]  /*10530*/  IMAD.U32 R3, RZ, RZ, UR9 ;  /* 0x00000009ff037e24 */ /* 0x000fca000f8e00ff */
[----:B------:R-:W2:Y:S02]  /*10540*/  LDG.E R2, desc[UR54][R2.64] ;  /* 0x0000003602027981 */ /* 0x000ea4000c1e1900 */
[----:B--2---:R-:W-:Y:S01]  /*10550*/  R2UR UR5, R2 ;  /* 0x00000000020572ca */ /* 0x004fe200000e0000 */
[----:B------:R-:W-:-:S06]  /*10560*/  IMAD.U32 R2, RZ, RZ, UR8 ;  /* 0x00000008ff027e24 */ /* 0x000fcc000f8e00ff */
[----:B------:R-:W2:Y:S02]  /*10570*/  LDG.E R2, desc[UR54][R2.64+0x4] ;  /* 0x0000043602027981 */ /* 0x000ea4000c1e1900 */
[----:B--2---:R-:W-:-:S13]  /*10580*/  R2UR UR4, R2 ;  /* 0x00000000020472ca */ /* 0x004fda00000e0000 */
[----:B------:R-:W-:-:S12]  /*10590*/  UIADD3 UR4, -UR5, UR4, URZ ;  /* 0x0000000405047290 */ /* 0x000fd8000fffe13f */
.L_x_1203:
[----:B0-----:R-:W2:Y:S01]  /*105a0*/  LDL.LU R2, [R1+0x14] ;  /* 0x0000140001027983 */ /* 0x001ea20000300800 */
[----:B------:R-:W-:Y:S01]  /*105b0*/  ULDC UR5, c[0x0][0x448] ;  /* 0x0001120000057ab9 */ /* 0x000fe20000000800 */
[----:B------:R-:W-:Y:S01]  /*105c0*/  R2UR UR11, R0 ;  /* 0x00000000000b72ca */ /* 0x000fe200000e0000 */
[----:B------:R-:W-:-:S06]  /*105d0*/  UISETP.NE.AND UP0, UPT, UR5, 0x1, UPT ;  /* 0x000000010500788c */ /* 0x000fcc000bf05270 */
[----:B------:R-:W-:Y:S02]  /*105e0*/  PLOP3.LUT P0, PT, PT, PT, UP0, 0x80, 0x0 ;  /* 0x000000000000781c */ /* 0x000fe40003f0f008 */
[----:B------:R-:W-:-:S03]  /*105f0*/  PLOP3.LUT P1, PT, PT, PT, UP0, 0x80, 0x0 ;  /* 0x000000000000781c */ /* 0x000fc60003f2f008 */
[----:B------:R-:W-:Y:S01]  /*10600*/  @UP0 ULDC UR5, c[0x0][0x44c] ;  /* 0x0001130000050ab9 */ /* 0x000fe20000000800 */
[----:B------:R-:W-:-:S04]  /*10610*/  UIADD3 UR11, -UR11, UR4, URZ ;  /* 0x000000040b0b7290 */ /* 0x000fc8000fffe13f */
[----:B------:R-:W-:Y:S01]  /*10620*/  UIADD3 UR7, UR11, 0x1, -UR42 ;  /* 0x000000010b077890 */ /* 0x000fe2000fffe82a */
[----:B--2---:R-:W-:-:S04]  /*10630*/  IMAD.SHL.U32 R18, R2, 0x80, RZ ;  /* 0x0000008002127824 */ /* 0x004fc800078e00ff */
[----:B------:R-:W-:-:S05]  /*10640*/  VIADD R0, R18, 0x7f ;  /* 0x0000007f12007836 */ /* 0x000fca0000000000 */
[C---:B------:R-:W-:Y:S01]  /*10650*/  R2UR UR6, R0.reuse ;  /* 0x00000000000672ca */ /* 0x040fe200000e0000 */
[----:B------:R-:W-:Y:S01]  /*10660*/  @P0 IMAD.HI.U32 R0, R0, UR5, RZ ;  /* 0x0000000500000c27 */ /* 0x000fe2000f8e00ff */
[----:B------:R-:W-:-:S04]  /*10670*/  @UP0 ULDC UR5, c[0x0][0x450] ;  /* 0x0001140000050ab9 */ /* 0x000fc80000000800 */
[----:B------:R-:W-:Y:S01]  /*10680*/  @P0 SHF.R.U32.HI R0, RZ, UR5, R0 ;  /* 0x00000005ff000c19 */ /* 0x000fe20008011600 */
[----:B------:R-:W-:Y:S02]  /*10690*/  ULDC.64 UR4, c[0x0][0x9e0] ;  /* 0x0002780000047ab9 */ /* 0x000fe40000000a00 */
[----:B------:R-:W-:Y:S01]  /*106a0*/  UISETP.GE.AND UP1, UPT, UR5, 0x1, UPT ;  /* 0x000000010500788c */ /* 0x000fe2000bf26270 */
[----:B------:R-:W-:-:S05]  /*106b0*/  @P1 R2UR UR6, R0 ;  /* 0x00000000000612ca */ /* 0x000fca00000e0000 */
[----:B------:R-:W-:-:S08]  /*106c0*/  PLOP3.LUT P1, PT, PT, PT, UP1, 0x80, 0x0 ;  /* 0x000000000000781c */ /* 0x000fd00003f2f018 */
[----:B------:R-:W-:-:S04]  /*106d0*/  UIADD3 UR6, UR7, UR6, URZ ;  /* 0x0000000607067290 */ /* 0x000fc8000fffe03f */
        /* <DEDUP_REMOVED lines=12> */
.L_x_1205:
[----:B------:R-:W-:-:S11]  /*107a0*/  UISETP.NE.AND UP1, UPT, UR5, 0x1, UPT ;  /* 0x000000010500788c */ /* 0x000fd6000bf25270 */
[----:B------:R-:W-:Y:S02]  /*107b0*/  @UP1 ULDC.64 UR12, c[0x0][0x9e8] ;  /* 0x00027a00000c1ab9 */ /* 0x000fe40000000a00 */
[----:B------:R-:W-:-:S04]  /*107c0*/  UIMAD.WIDE.U32 UR6, UR8, UR12, URZ ;  /* 0x0000000c080672a5 */ /* 0x000fc8000f8e003f */
[----:B------:R-:W-:-:S12]  /*107d0*/  @UP1 USHF.R.U32.HI UR8, URZ, UR13, UR7 ;  /* 0x0000000d3f081299 */ /* 0x000fd80008011607 */
.L_x_1206:
[----:B------:R-:W-:-:S04]  /*107e0*/  UIMAD UR8, UR8, UR5, UR5 ;  /* 0x00000005080872a4 */ /* 0x000fc8000f8e0205 */
[----:B------:R-:W-:-:S04]  /*107f0*/  UISETP.LT.AND UP1, UPT, UR4, UR8, UPT ;  /* 0x000000080400728c */ /* 0x000fc8000bf21270 */
[----:B------:R-:W-:-:S12]  /*10800*/  USEL UR4, UR4, UR8, UP1 ;  /* 0x0000000804047287 */ /* 0x000fd80008800000 */
.L_x_1204:
[----:B------:R-:W-:Y:S01]  /*10810*/  R2UR UR12, R18 ;  /* 0x00000000120c72ca */ /* 0x000fe200000e0000 */
[----:B------:R-:W-:Y:S02]  /*10820*/  UIADD3 UR8, UR11, 0x3f, URZ ;  /* 0x0000003f0b087890 */ /* 0x000fe4000fffe03f */
[----:B------:R-:W-:Y:S01]  /*10830*/  UIADD3 UR9, UR4, 0x3f, URZ ;  /* 0x0000003f04097890 */ /* 0x000fe2000fffe03f */
[----:B------:R-:W-:Y:S01]  /*10840*/  @UP0 ULDC UR6, c[0x0][0x44c] ;  /* 0x0001130000060ab9 */ /* 0x000fe20000000800 */
[----:B------:R-:W-:Y:S02]  /*10850*/  USHF.R.S32.HI UR4, URZ, 0x1f, UR8 ;  /* 0x0000001f3f047899 */ /* 0x000fe40008011408 */
[----:B------:R-:W-:Y:S02]  /*10860*/  USHF.R.S32.HI UR10, URZ, 0x1f, UR9 ;  /* 0x0000001f3f0a7899 */ /* 0x000fe40008011409 */
[----:B------:R-:W-:Y:S01]  /*10870*/  ULEA.HI UR4, UR4, UR8, URZ, 0x6 ;  /* 0x0000000804047291 */ /* 0x000fe2000f8f303f */
[----:B------:R-:W-:-:S03]  /*10880*/  @UP0 ULDC UR13, c[0x0][0x450] ;  /* 0x00011400000d0ab9 */ /* 0x000fc60000000800 */
[----:B------:R-:W-:Y:S02]  /*10890*/  UIMAD.WIDE.U32 UR6, UR12, UR6, URZ ;  /* 0x000000060c0672a5 */ /* 0x000fe4000f8e003f */
[----:B------:R-:W-:Y:S01]  /*108a0*/  UMOV UR8, UR12 ;  /* 0x0000000c00087c82 */ /* 0x000fe20008000000 */
[----:B------:R-:W-:Y:S02]  /*108b0*/  ULEA.HI UR10, UR10, UR9, URZ, 0x6 ;  /* 0x000000090a0a7291 */ /* 0x000fe4000f8f303f */
[----:B------:R-:W-:Y:S02]  /*108c0*/  @UP0 USHF.R.U32.HI UR8, URZ, UR13, UR7 ;  /* 0x0000000d3f080299 */ /* 0x000fe40008011607 */
[----:B------:R-:W-:Y:S02]  /*108d0*/  USHF.R.S32.HI UR4, URZ, 0x6, UR4 ;  /* 0x000000063f047899 */ /* 0x000fe40008011404 */
[----:B------:R-:W-:Y:S02]  /*108e0*/  UIADD3 UR8, UR8, UR11, -UR42 ;  /* 0x0000000b08087290 */ /* 0x000fe4000fffe82a */
[----:B------:R-:W-:Y:S01]  /*108f0*/  USHF.R.S32.HI UR10, URZ, 0x6, UR10 ;  /* 0x000000063f0a7899 */ /* 0x000fe2000801140a */
[----:B------:R-:W-:-:S02]  /*10900*/  ULDC UR6, c[0x0][0x9dc] ;  /* 0x0002770000067ab9 */ /* 0x000fc40000000800 */
[----:B------:R-:W-:Y:S02]  /*10910*/  UIADD3 UR6, UR8, -UR6, URZ ;  /* 0x8000000608067290 */ /* 0x000fe4000fffe03f */
[----:B------:R-:W-:-:S04]  /*10920*/  UISETP.LT.AND UP0, UPT, UR4, UR10, UPT ;  /* 0x0000000a0400728c */ /* 0x000fc8000bf01270 */
[----:B------:R-:W-:Y:S01]  /*10930*/  USEL UR40, UR4, UR10, UP0 ;  /* 0x0000000a04287287 */ /* 0x000fe20008000000 */
[----:B------:R-:W-:Y:S01]  /*10940*/  IMAD.U32 R0, RZ, RZ, UR6 ;  /* 0x00000006ff007e24 */ /* 0x000fe2000f8e00ff */
[----:B------:R-:W-:Y:S10]  /*10950*/  @!P1 BRA `(.L_x_1207) ;  /* 0x0000000000409947 */ /* 0x000ff40003800000 */
        /* <DEDUP_REMOVED lines=10> */
.L_x_1208:
[----:B------:R-:W-:-:S11]  /*10a00*/  UISETP.NE.AND UP0, UPT, UR5, 0x1, UPT ;  /* 0x000000010500788c */ /* 0x000fd6000bf05270 */
[----:B------:R-:W-:Y:S02]  /*10a10*/  @UP0 ULDC.64 UR10, c[0x0][0x9e8] ;  /* 0x00027a00000a0ab9 */ /* 0x000fe40000000a00 */
[----:B------:R-:W-:-:S04]  /*10a20*/  UIMAD.WIDE.U32 UR6, UR8, UR10, URZ ;  /* 0x0000000a080672a5 */ /* 0x000fc8000f8e003f */
[----:B------:R-:W-:-:S12]  /*10a30*/  @UP0 USHF.R.U32.HI UR8, URZ, UR11, UR7 ;  /* 0x0000000b3f080299 */ /* 0x000fd80008011607 */
.L_x_1209:
[----:B------:R-:W-:-:S06]  /*10a40*/  UIMAD UR5, UR8, UR5, URZ ;  /* 0x00000005080572a4 */ /* 0x000fcc000f8e023f */
[----:B------:R-:W-:-:S07]  /*10a50*/  VIMNMX R0, R0, UR5, !PT ;  /* 0x0000000500007c48 */ /* 0x000fce000ffe0100 */
.L_x_1207:
[----:B------:R-:W-:Y:S01]  /*10a60*/  SHF.R.S32.HI R2, RZ, 0x1f, R0 ;  /* 0x0000001fff027819 */ /* 0x000fe20000011400 */
[----:B------:R-:W-:Y:S03]  /*10a70*/  BSSY B7, `(.L_x_1210) ;  /* 0x000033b000077945 */ /* 0x000fe60003800000 */
[----:B------:R-:W-:-:S04]  /*10a80*/  LEA.HI R2, R2, R0, RZ, 0x6 ;  /* 0x0000000002027211 */ /* 0x000fc800078f30ff */
[----:B------:R-:W-:-:S04]  /*10a90*/  SHF.R.S32.HI R2, RZ, 0x6, R2 ;  /* 0x00000006ff027819 */ /* 0x000fc80000011402 */
[----:B------:R-:W-:-:S04]  /*10aa0*/  VIMNMX R3, RZ, R2, !PT ;  /* 0x00000002ff037248 */ /* 0x000fc80007fe0100 */
[----:B------:R-:W-:Y:S01]  /*10ab0*/  ISETP.LT.AND P0, PT, R3, UR40, PT ;  /* 0x0000002803007c0c */ /* 0x000fe2000bf01270 */
[----:B------:R0:W-:-:S12]  /*10ac0*/  STL [R1+0x18], R3 ;  /* 0x0000180301007387 */ /* 0x0001d80000100800 */
[----:B0-----:R-:W-:Y:S05]  /*10ad0*/  @P0 BRA `(.L_x_1211) ;  /* 0x0000000000480947 */ /* 0x001fea0003800000 */
        /* <DEDUP_REMOVED lines=18> */
.L_x_1211:
        /* <DEDUP_REMOVED lines=20> */
.L_x_1214:
[----:B------:R-:W-:Y:S05]  /*10d40*/  BSYNC B6 ;  /* 0x0000000000067941 */ /* 0x000fea0003800000 */
.L_x_1213:
        /* <DEDUP_REMOVED lines=8> */
[----:B0-----:R-:W-:Y:S01]  /*10dd0*/  MOV R2, 0x0 ;  /* 0x0000000000027802 */ /* 0x001fe20000000f00 */
        /* <DEDUP_REMOVED lines=15> */
.L_x_1216:
[----:B------:R-:W-:Y:S05]  /*10ed0*/  BSYNC B6 ;  /* 0x0000000000067941 */ /* 0x000fea0003800000 */
.L_x_1215:
[----:B------:R-:W-:Y:S01]  /*10ee0*/  VIADD R0, R17, 0x8000 ;  /* 0x0000800011007836 */ /* 0x000fe20000000000 */
[----:B------:R-:W-:Y:S04]  /*10ef0*/  BSSY B6, `(.L_x_1217) ;  /* 0x0000013000067945 */ /* 0x000fe80003800000 */
[----:B------:R-:W-:-:S13]  /*10f00*/  LOP3.LUT P0, RZ, R0, 0x1bf, RZ, 0xc0, !PT ;  /* 0x000001bf00ff7812 */ /* 0x000fda000780c0ff */
        /* <DEDUP_REMOVED lines=17> */
.L_x_1218:
[----:B------:R-:W-:Y:S05]  /*11020*/  BSYNC B6 ;  /* 0x0000000000067941 */ /* 0x000fea0003800000 */
.L_x_1217:
[----:B------:R-:W2:Y:S01]  /*11030*/  LDL R19, [R1+0xc] ;  /* 0x00000c0001137983 */ /* 0x000ea20000100800 */
[----:B------:R-:W-:Y:S01]  /*11040*/  BSSY B6, `(.L_x_1219) ;  /* 0x0000013000067945 */ /* 0x000fe20003800000 */
[----:B--2---:R-:W-:-:S13]  /*11050*/  LOP3.LUT P6, RZ, R19, 0x1, RZ, 0xc0, !PT ;  /* 0x0000000113ff7812 */ /* 0x004fda00078cc0ff */
        /* <DEDUP_REMOVED lines=17> */
.L_x_1220:
[----:B------:R-:W-:Y:S05]  /*11170*/  BSYNC B6 ;  /* 0x0000000000067941 */ /* 0x000fea0003800000 */
.L_x_1219:
[----:B------:R-:W-:Y:S01]  /*11180*/  ULDC.64 UR4, c[0x0][0x9f8] ;  /* 0x00027e0000047ab9 */ /* 0x000fe20000000a00 */
[----:B------:R-:W-:Y:S01]  /*11190*/  IMAD.U32 R8, RZ, RZ, UR44 ;  /* 0x0000002cff087e24 */ /* 0x000fe2000f8e00ff */
[----:B------:R-:W-:-:S04]  /*111a0*/  UISETP.NE.U32.AND UP0, UPT, UR4, URZ, UPT ;  /* 0x0000003f0400728c */ /* 0x000fc8000bf05070 */
[----:B------:R-:W-:-:S06]  /*111b0*/  UISETP.NE.AND.EX UP0, UPT, UR5, URZ, UPT, UP0 ;  /* 0x0000003f0500728c */ /* 0x000fcc000bf05300 */
[----:B------:R-:W-:-:S05]  /*111c0*/  PLOP3.LUT P0, PT, PT, PT, UP0, 0x80, 0x0 ;  /* 0x000000000000781c */ /* 0x000fca0003f0f008 */
[----:B------:R-:W-:Y:S02]  /*111d0*/  @UP0 ULDC.64 UR4, c[0x0][0x9f8] ;  /* 0x00027e0000040ab9 */ /* 0x000fe40000000a00 */
[----:B------:R-:W-:-:S06]  /*111e0*/  @UP0 UIMAD.WIDE UR4, UR44, 0x4, UR4 ;  /* 0x000000042c0408a5 */ /* 0x000fcc000f8e0204 */
[----:B0-----:R-:W-:Y:S02]  /*111f0*/  IMAD.U32 R2, RZ, RZ, UR4 ;  /* 0x00000004ff027e24 */ /* 0x001fe4000f8e00ff */
[----:B------:R-:W-:Y:S01]  /*11200*/  IMAD.U32 R3, RZ, RZ, UR5 ;  /* 0x00000005ff037e24 */ /* 0x000fe2000f8e00ff */
[----:B------:R-:W0:Y:S01]  /*11210*/  S2R R0, SR_TID.X ;  /* 0x0000000000007919 */ /* 0x000e220000002100 */
[----:B------:R-:W-:-:S03]  /*11220*/  ULDC.64 UR4, c[0x0][0xa08] ;  /* 0x0002820000047ab9 */ /* 0x000fc60000000a00 */
[----:B------:R2:W3:Y:S02]  /*11230*/  @P0 LDG.E R8, desc[UR54][R2.64] ;  /* 0x0000003602080981 */ /* 0x0004e4000c1e1900 */
[----:B--2---:R-:W2:Y:S01]  /*11240*/  LDC.64 R2, c[0x0][0x418] ;  /* 0x00010600ff027b82 */ /* 0x004ea20000000a00 */
[----:B0-----:R-:W-:-:S04]  /*11250*/  SHF.R.U32.HI R0, RZ, 0x5, R0 ;  /* 0x00000005ff007819 */ /* 0x001fc80000011600 */
[----:B------:R-:W-:Y:S02]  /*11260*/  LOP3.LUT R0, R0, 0x3, RZ, 0xc0, !PT ;  /* 0x0000000300007812 */ /* 0x000fe400078ec0ff */
[----:B--2---:R-:W-:Y:S01]  /*11270*/  LOP3.LUT P0, RZ, R2, UR4, RZ, 0xfc, !PT ;  /* 0x0000000402ff7c12 */ /* 0x004fe2000f80fcff */
[----:B------:R-:W-:-:S03]  /*11280*/  UMOV UR4, 0xffffffff ;  /* 0xffffffff00047882 */ /* 0x000fc60000000000 */
[----:B------:R-:W-:Y:S02]  /*11290*/  LOP3.LUT P0, RZ, R3, UR5, RZ, 0xfc, P0 ;  /* 0x0000000503ff7c12 */ /* 0x000fe4000800fcff */
[----:B---3--:R-:W-:Y:S01]  /*112a0*/  SHF.R.S32.HI R9, RZ, 0x1f, R8 ;  /* 0x0000001fff097819 */ /* 0x008fe20000011408 */
[----:B------:R0:W-:Y:S01]  /*112b0*/  STL [R1+0x8], R8 ;  /* 0x0000080801007387 */ /* 0x0001e20000100800 */
[----:B------:R-:W-:-:S03]  /*112c0*/  SEL R16, R8, RZ, !P0 ;  /* 0x000000ff08107207 */ /* 0x000fc60004000000 */
[----:B------:R0:W-:Y:S01]  /*112d0*/  STL [R1+0x14], R9 ;  /* 0x0000140901007387 */ /* 0x0001e20000100800 */
[----:B------:R-:W-:Y:S05]  /*112e0*/  BRA.DIV UR4, `(.L_x_1221) ;  /* 0x0000003e04d47947 */ /* 0x000fea000b800000 */
[----:B------:R2:W3:Y:S02]  /*112f0*/  SHFL.IDX PT, R14, R0, RZ, 0x1f ;  /* 0x00001fff000e7589 */ /* 0x0004e400000e0000 */
.L_x_1296:
[----:B------:R-:W-:Y:S02]  /*11300*/  PLOP3.LUT P1, PT, PT, PT, PT, 0x8, 0x0 ;  /* 0x000000000000781c */ /* 0x000fe40003f2e170 */
[----:B------:R-:W-:Y:S02]  /*11310*/  LOP3.LUT R19, R19, 0xfffffffe, RZ, 0xc0, !PT ;  /* 0xfffffffe13137812 */ /* 0x000fe400078ec0ff */
[----:B---3--:R-:W-:-:S09]  /*11320*/  ISETP.NE.AND P0, PT, R14, RZ, PT ;  /* 0x000000ff0e00720c */ /* 0x008fd20003f05270 */
        /* <DEDUP_REMOVED lines=8> */
.L_x_1299:
[----:B------:R-:W-:Y:S05]  /*113b0*/  @!P6 BRA `(.L_x_1222) ;  /* 0x000000040080e947 */ /* 0x000fea0003800000 */
[----:B------:R-:W-:-:S04]  /*113c0*/  ISETP.NE.U32.AND P0, PT, R2, RZ, PT ;  /* 0x000000ff0200720c */ /* 0x000fc80003f05070 */
[----:B------:R-:W-:-:S13]  /*113d0*/  ISETP.NE.AND.EX P0, PT, R3, RZ, PT, P0 ;  /* 0x000000ff0300720c */ /* 0x000fda0003f05300 */
[----:B------:R-:W-:Y:S05]  /*113e0*/  @!P0 BRA `(.L_x_1224) ;  /* 0x0000000000448947 */ /* 0x000fea0003800000 */
        /* <DEDUP_REMOVED lines=17> */
.L_x_1224:
[----:B------:R-:W4:Y:S04]  /*11500*/  LDL R4, [R1] ;  /* 0x0000000001047983 */ /* 0x000f280000100800 */
[----:B--2---:R-:W2:Y:S01]  /*11510*/  LDL R3, [R1+0x4] ;  /* 0x0000040001037983 */ /* 0x004ea20000100800 */
[----:B------:R-:W0:Y:S02]  /*11520*/  S2R R2, SR_TID.X ;  /* 0x0000000000027919 */ /* 0x000e240000002100 */
[----:B0-----:R-:W-:-:S04]  /*11530*/  LOP3.LUT R2, R2, 0x7f, RZ, 0xc0, !PT ;  /* 0x0000007f02027812 */ /* 0x001fc800078ec0ff */
[----:B------:R-:W-:Y:S01]  /*11540*/  ISETP.NE.AND P1, PT, R2, RZ, PT ;  /* 0x000000ff0200720c */ /* 0x000fe20003f25270 */
[----:B----4-:R-:W-:Y:S01]  /*11550*/  IMAD R4, R4, 0x8, R17 ;  /* 0x0000000804047824 */ /* 0x010fe200078e0211 */
[----:B--2---:R-:W-:-:S04]  /*11560*/  SHF.L.U32 R3, R3, 0x1f, RZ ;  /* 0x0000001f03037819 */ /* 0x004fc800000006ff */
[----:B------:R-:W0:Y:S02]  /*11570*/  SYNCS.PHASECHK.TRANS64.TRYWAIT P0, [R4+URZ+0x28480], R3 ;  /* 0x02848003040075a7 */ /* 0x000e24000800017f */
[----:B0-----:R-:W-:Y:S05]  /*11580*/  @!P0 BRA `(.L_x_1225) ;  /* 0x0000003c006c8947 */ /* 0x001fea0003800000 */
.L_x_1300:
        /* <DEDUP_REMOVED lines=8> */
.L_x_1226:
[----:B------:R-:W2:Y:S04]  /*11610*/  LDL R2, [R1] ;  /* 0x0000000001027983 */ /* 0x000ea80000100800 */
[----:B------:R-:W4:Y:S01]  /*11620*/  LDL R5, [R1+0x1c] ;  /* 0x00001c0001057983 */ /* 0x000f220000100800 */
[----:B------:R-:W-:Y:S01]  /*11630*/  R2UR UR33, R4 ;  /* 0x00000000042172ca */ /* 0x000fe200000e0000 */
[----:B------:R-:W-:Y:S01]  /*11640*/  UIADD3 UR4, UP0, UR46, 0x470, URZ ;  /* 0x000004702e047890 */ /* 0x000fe2000ff1e03f */
[----:B-----5:R-:W-:Y:S01]  /*11650*/  R2UR UR37, R16 ;  /* 0x00000000102572ca */ /* 0x020fe200000e0000 */
[----:B------:R-:W-:Y:S01]  /*11660*/  UMOV UR6, 0x0 ;  /* 0x0000000000067882 */ /* 0x000fe20000000000 */
[----:B------:R-:W-:Y:S01]  /*11670*/  UMOV UR7, 0x14f00000 ;  /* 0x14f0000000077882 */ /* 0x000fe20000000000 */
[----:B------:R-:W-:Y:S01]  /*11680*/  UIADD3.X UR5, URZ, UR47, URZ, UP0, !UPT ;  /* 0x0000002f3f057290 */ /* 0x000fe200087fe43f */
[----:B------:R-:W-:Y:S01]  /*11690*/  UMOV UR34, URZ ;  /* 0x0000003f00227c82 */ /* 0x000fe20008000000 */
[----:B------:R-:W-:Y:S01]  /*116a0*/  UMOV UR10, 0x80 ;  /* 0x00000080000a7882 */ /* 0x000fe20000000000 */
[----:B------:R-:W-:-:S05]  /*116b0*/  UMOV UR12, UR36 ;  /* 0x00000024000c7c82 */ /* 0x000fca0008000000 */
[----:B------:R-:W-:Y:S02]  /*116c0*/  UIADD3 UR33, UR33, 0x28470, URZ ;  /* 0x0002847021217890 */ /* 0x000fe4000fffe03f */
[----:B------:R-:W-:-:S05]  /*116d0*/  UMOV UR13, UR37 ;  /* 0x00000025000d7c82 */ /* 0x000fca0008000000 */
[----:B------:R-:W-:Y:S01]  /*116e0*/  UMOV UR9, UR33 ;  /* 0x0000002100097c82 */ /* 0x000fe20008000000 */
[----:B--2---:R-:W-:Y:S02]  /*116f0*/  IMAD R2, R2, 0x4000, R17 ;  /* 0x0000400002027824 */ /* 0x004fe400078e0211 */
[----:B----4-:R-:W-:-:S03]  /*11700*/  IMAD R0, R0, 0x40, R5 ;  /* 0x0000004000007824 */ /* 0x010fc600078e0205 */
[----:B------:R-:W-:Y:S02]  /*11710*/  R2UR UR8, R2 ;  /* 0x00000000020872ca */ /* 0x000fe400000e0000 */
[----:B------:R-:W-:-:S11]  /*11720*/  R2UR UR35, R0 ;  /* 0x00000000002372ca */ /* 0x000fd600000e0000 */
[----:B------:R-:W-:Y:S02]  /*11730*/  UIADD3 UR32, UR8, 0x10000, URZ ;  /* 0x0001000008207890 */ /* 0x000fe4000fffe03f */
[----:B------:R-:W-:Y:S01]  /*11740*/  UIADD3 UR8, UR8, 0x12000, URZ ;  /* 0x0001200008087890 */ /* 0x000fe2000fffe03f */
[----:B------:R-:W-:-:S06]  /*11750*/  UMOV UR11, UR35 ;  /* 0x00000023000b7c82 */ /* 0x000fcc0008000000 */
[----:B------:R2:W-:Y:S02]  /*11760*/  UTMALDG.4D [UR32], [UR4], desc[UR6] ;  /* 0x00000620040075b4 */ /* 0x0005e40008019000 */
[----:B------:R2:W-:Y:S01]  /*11770*/  UTMALDG.4D [UR8], [UR4], desc[UR6] ;  /* 0x00000608040075b4 */ /* 0x0005e20008019000 */
[----:B------:R-:W4:Y:S02]  /*11780*/  SYNCS.PHASECHK.TRANS64.TRYWAIT P0, [R4+URZ+0x28440], R3 ;  /* 0x02844003040075a7 */ /* 0x000f24000800017f */
[----:B--2-4-:R-:W-:Y:S05]  /*11790*/  @!P0 BRA `(.L_x_1227) ;  /* 0x0000003800fc8947 */ /* 0x014fea0003800000 */
.L_x_1301:
        /* <DEDUP_REMOVED lines=8> */
.L_x_1228:
        /* <DEDUP_REMOVED lines=26> */
.L_x_1222:
[----:B------:R-:W-:Y:S05]  /*119c0*/  WARPSYNC.ALL ;  /* 0x0000000000007948 */ /* 0x000fea0003800000 */
[----:B--2---:R-:W-:Y:S01]  /*119d0*/  VIADD R0, R17, 0x18000 ;  /* 0x0001800011007836 */ /* 0x004fe20000000000 */
[----:B----4-:R-:W-:Y:S01]  /*119e0*/  USHF.R.S32.HI UR4, URZ, 0x1f, UR45 ;  /* 0x0000001f3f047899 */ /* 0x010fe2000801142d */
[----:B------:R-:W-:Y:S03]  /*119f0*/  BAR.SYNC.DEFER_BLOCKING 0x8, 0x180 ;  /* 0x0206000000007b1d */ /* 0x000fe60000010000 */
[----:B------:R-:W-:-:S03]  /*11a00*/  LOP3.LUT P0, RZ, R0, 0x3ff, RZ, 0xc0, !PT ;  /* 0x000003ff00ff7812 */ /* 0x000fc6000780c0ff */
[----:B------:R-:W-:Y:S01]  /*11a10*/  ULDC.64 UR6, c[0x0][0x298] ;  /* 0x0000a60000067ab9 */ /* 0x000fe20000000a00 */
[----:B------:R-:W-:Y:S01]  /*11a20*/  BSSY B6, `(.L_x_1229) ;  /* 0x0000016000067945 */ /* 0x000fe20003800000 */
[----:B------:R-:W-:Y:S02]  /*11a30*/  UIMAD UR4, UR4, UR6, URZ ;  /* 0x00000006040472a4 */ /* 0x000fe4000f8e023f */
[----:B------:R-:W-:Y:S02]  /*11a40*/  UIMAD.WIDE.U32 UR48, UR45, UR6, URZ ;  /* 0x000000062d3072a5 */ /* 0x000fe4000f8e003f */
[----:B------:R-:W-:-:S04]  /*11a50*/  UIMAD UR4, UR45, UR7, UR4 ;  /* 0x000000072d0472a4 */ /* 0x000fc8000f8e0204 */
[----:B------:R-:W-:Y:S01]  /*11a60*/  UIADD3 UR37, UR49, UR4, URZ ;  /* 0x0000000431257290 */ /* 0x000fe2000fffe03f */
[----:B------:R-:W-:Y:S11]  /*11a70*/  @!P0 BRA `(.L_x_1230) ;  /* 0x0000000000408947 */ /* 0x000ff60003800000 */
        /* <DEDUP_REMOVED lines=16> */
.L_x_1230:
[----:B------:R-:W-:Y:S05]  /*11b80*/  BSYNC B6 ;  /* 0x0000000000067941 */ /* 0x000fea0003800000 */
.L_x_1229:
[----:B------:R-:W2:Y:S01]  /*11b90*/  S2R R2, SR_TID.X ;  /* 0x0000000000027919 */ /* 0x000ea20000002100 */
[----:B0-----:R-:W0:Y:S01]  /*11ba0*/  LDC R8, c[0x0][0x448] ;  /* 0x00011200ff087b82 */ /* 0x001e220000000800 */
[----:B------:R-:W-:Y:S01]  /*11bb0*/  USHF.R.S32.HI UR4, URZ, 0x1f, UR36 ;  /* 0x0000001f3f047899 */ /* 0x000fe20008011424 */
[----:B---3--:R-:W3:Y:S01]  /*11bc0*/  S2R R19, SR_TID.X ;  /* 0x0000000000137919 */ /* 0x008ee20000002100 */
[----:B------:R-:W-:Y:S01]  /*11bd0*/  ULDC.64 UR10, c[0x0][0xa00] ;  /* 0x00028000000a7ab9 */ /* 0x000fe20000000a00 */
[----:B------:R-:W-:Y:S01]  /*11be0*/  ULDC.64 UR8, c[0x0][0x2d8] ;  /* 0x0000b60000087ab9 */ /* 0x000fe20000000a00 */
[----:B------:R-:W-:Y:S01]  /*11bf0*/  UISETP.NE.U32.AND UP0, UPT, UR10, URZ, UPT ;  /* 0x0000003f0a00728c */ /* 0x000fe2000bf05070 */
[----:B------:R-:W4:Y:S01]  /*11c00*/  S2R R9, SR_TID.X ;  /* 0x0000000000097919 */ /* 0x000f220000002100 */
[----:B------:R-:W-:Y:S02]  /*11c10*/  UIMAD UR7, UR4, UR8, URZ ;  /* 0x00000008040772a4 */ /* 0x000fe4000f8e023f */
[----:B------:R-:W-:-:S02]  /*11c20*/  UISETP.NE.AND.EX UP0, UPT, UR11, URZ, UPT, UP0 ;  /* 0x0000003f0b00728c */ /* 0x000fc4000bf05300 */
[----:B------:R-:W-:Y:S01]  /*11c30*/  USHF.R.S32.HI UR6, URZ, 0x1f, UR44 ;  /* 0x0000001f3f067899 */ /* 0x000fe2000801142c */
[----:B------:R-:W-:Y:S01]  /*11c40*/  UMOV UR4, UR48 ;  /* 0x0000003000047c82 */ /* 0x000fe20008000000 */
[----:B------:R-:W-:Y:S01]  /*11c50*/  UMOV UR5, UR37 ;  /* 0x0000002500057c82 */ /* 0x000fe20008000000 */
[----:B------:R-:W-:Y:S02]  /*11c60*/  UIMAD UR7, UR36, UR9, UR7 ;  /* 0x00000009240772a4 */ /* 0x000fe4000f8e0207 */
[----:B------:R-:W-:Y:S02]  /*11c70*/  UIMAD.WIDE.U32 UR4, UR36, UR8, UR4 ;  /* 0x00000008240472a5 */ /* 0x000fe4000f8e0004 */
[----:B------:R-:W-:Y:S01]  /*11c80*/  USEL UR6, UR6, URZ, !UP0 ;  /* 0x0000003f06067287 */ /* 0x000fe2000c000000 */
[----:B------:R-:W-:Y:S01]  /*11c90*/  ULDC.64 UR8, c[0x0][0x2e0] ;  /* 0x0000b80000087ab9 */ /* 0x000fe20000000a00 */
[----:B------:R-:W-:Y:S01]  /*11ca0*/  UIADD3 UR5, UR5, UR7, URZ ;  /* 0x0000000705057290 */ /* 0x000fe2000fffe03f */
[----:B0-----:R-:W-:Y:S01]  /*11cb0*/  ISETP.NE.AND P0, PT, R8, 0x1, PT ;  /* 0x000000010800780c */ /* 0x001fe20003f05270 */
[----:B------:R-:W-:-:S02]  /*11cc0*/  USEL UR7, UR44, URZ, !UP0 ;  /* 0x0000003f2c077287 */ /* 0x000fc4000c000000 */
[----:B------:R-:W-:Y:S02]  /*11cd0*/  UIMAD UR6, UR6, UR8, URZ ;  /* 0x00000008060672a4 */ /* 0x000fe4000f8e023f */
[----:B------:R-:W-:Y:S01]  /*11ce0*/  UIMAD.WIDE.U32 UR4, UR7, UR8, UR4 ;  /* 0x00000008070472a5 */ /* 0x000fe2000f8e0004 */
[----:B--2---:R-:W-:Y:S01]  /*11cf0*/  LOP3.LUT R2, R2, 0x7f, RZ, 0xc0, !PT ;  /* 0x0000007f02027812 */ /* 0x004fe200078ec0ff */
[----:B------:R-:W-:-:S03]  /*11d00*/  UIMAD UR6, UR7, UR9, UR6 ;  /* 0x00000009070672a4 */ /* 0x000fc6000f8e0206 */
[----:B------:R-:W-:Y:S01]  /*11d10*/  SHF.R.U32.HI R2, RZ, 0x3, R2 ;  /* 0x00000003ff027819 */ /* 0x000fe20000011602 */
[----:B---3--:R-:W-:Y:S02]  /*11d20*/  IMAD.SHL.U32 R19, R19, 0x10, RZ ;  /* 0x0000001013137824 */ /* 0x008fe400078e00ff */
[----:B------:R-:W0:Y:S01]  /*11d30*/  @P0 LDC R3, c[0x0][0x450] ;  /* 0x00011400ff030b82 */ /* 0x000e220000000800 */
[----:B------:R-:W-:Y:S01]  /*11d40*/  UIADD3 UR6, UR5, UR6, URZ ;  /* 0x0000000605067290 */ /* 0x000fe2000fffe03f */
[----:B------:R-:W-:Y:S01]  /*11d50*/  IMAD.U32 R6, RZ, RZ, UR4 ;  /* 0x00000004ff067e24 */ /* 0x000fe2000f8e00ff */
[----:B------:R-:W-:Y:S01]  /*11d60*/  LOP3.LUT R19, R2, 0x70, R19, 0xf8, !PT ;  /* 0x0000007002137812 */ /* 0x000fe200078ef813 */
[----:B------:R-:W-:Y:S01]  /*11d70*/  IMAD.U32 R7, RZ, RZ, UR5 ;  /* 0x00000005ff077e24 */ /* 0x000fe2000f8e00ff */
[----:B------:R-:W-:Y:S01]  /*11d80*/  ULDC.64 UR4, c[0x0][0x2d0] ;  /* 0x0000b40000047ab9 */ /* 0x000fe20000000a00 */
[----:B----4-:R-:W-:Y:S02]  /*11d90*/  IMAD.SHL.U32 R9, R9, 0x10, RZ ;  /* 0x0000001009097824 */ /* 0x010fe400078e00ff */
[----:B------:R-:W2:Y:S01]  /*11da0*/  @P0 LDC R2, c[0x0][0x44c] ;  /* 0x00011300ff020b82 */ /* 0x000ea20000000800 */
[----:B------:R-:W-:-:S02]  /*11db0*/  IMAD.IADD R0, R19, 0x1, R18 ;  /* 0x0000000113007824 */ /* 0x000fc400078e0212 */
[----:B------:R-:W3:Y:S01]  /*11dc0*/  S2R R19, SR_TID.X ;  /* 0x0000000000137919 */ /* 0x000ee20000002100 */
[----:B------:R-:W-:Y:S01]  /*11dd0*/  LOP3.LUT R9, R9, 0x70, RZ, 0xc0, !PT ;  /* 0x0000007009097812 */ /* 0x000fe200078ec0ff */
[----:B------:R-:W-:-:S03]  /*11de0*/  IMAD.MOV.U32 R4, RZ, RZ, R0 ;  /* 0x000000ffff047224 */ /* 0x000fc600078e0000 */
[----:B------:R-:W-:Y:S01]  /*11df0*/  LOP3.LUT R9, R9, 0x80, RZ, 0xfc, !PT ;  /* 0x0000008009097812 */ /* 0x000fe200078efcff */
[----:B--2---:R-:W-:-:S05]  /*11e00*/  @P0 IMAD.HI.U32 R2, R0, R2, RZ ;  /* 0x0000000200020227 */ /* 0x004fca00078e00ff */
[----:B0-----:R-:W-:Y:S01]  /*11e10*/  @P0 SHF.R.U32.HI R4, RZ, R3, R2 ;  /* 0x00000003ff040219 */ /* 0x001fe20000011602 */
[----:B------:R-:W-:-:S03]  /*11e20*/  IMAD.U32 R3, RZ, RZ, UR6 ;  /* 0x00000006ff037e24 */ /* 0x000fc6000f8e00ff */
[--C-:B------:R-:W-:Y:S01]  /*11e30*/  SHF.R.S32.HI R5, RZ, 0x1f, R4.reuse ;  /* 0x0000001fff057819 */ /* 0x100fe20000011404 */
[----:B------:R-:W-:Y:S02]  /*11e40*/  IMAD.MOV R2, RZ, RZ, -R4 ;  /* 0x000000ffff027224 */ /* 0x000fe400078e0a04 */
[----:B---3--:R-:W-:Y:S02]  /*11e50*/  IMAD.SHL.U32 R10, R19, 0x10, RZ ;  /* 0x00000010130a7824 */ /* 0x008fe400078e00ff */
[----:B------:R-:W-:Y:S02]  /*11e60*/  IMAD R0, R8, R2, R0 ;  /* 0x0000000208007224 */ /* 0x000fe400078e0200 */
[----:B------:R-:W-:Y:S01]  /*11e70*/  IMAD.MOV.U32 R2, RZ, RZ, R6 ;  /* 0x000000ffff027224 */ /* 0x000fe200078e0006 */
[----:B------:R-:W-:Y:S01]  /*11e80*/  LOP3.LUT R10, R10, 0x70, RZ, 0xc0, !PT ;  /* 0x000000700a0a7812 */ /* 0x000fe200078ec0ff */
[----:B------:R-:W-:Y:S02]  /*11e90*/  IMAD R5, R5, UR4, RZ ;  /* 0x0000000405057c24 */ /* 0x000fe4000f8e02ff */
[----:B------:R-:W-:-:S04]  /*11ea0*/  IMAD.WIDE.U32 R2, R4, UR4, R2 ;  /* 0x0000000404027c25 */ /* 0x000fc8000f8e0002 */
[----:B------:R-:W-:Y:S01]  /*11eb0*/  IMAD R5, R4, UR5, R5 ;  /* 0x0000000504057c24 */ /* 0x000fe2000f8e0205 */
[----:B------:R-:W-:Y:S01]  /*11ec0*/  SHF.R.S32.HI R4, RZ, 0x1f, R0 ;  /* 0x0000001fff047819 */ /* 0x000fe20000011400 */
[----:B------:R-:W-:Y:S02]  /*11ed0*/  ULDC.64 UR4, c[0x0][0x2c8] ;  /* 0x0000b20000047ab9 */ /* 0x000fe40000000a00 */
[----:B------:R-:W-:Y:S02]  /*11ee0*/  IMAD.IADD R3, R3, 0x1, R5 ;  /* 0x0000000103037824 */ /* 0x000fe400078e0205 */
[----:B------:R-:W-:Y:S02]  /*11ef0*/  IMAD R4, R4, UR4, RZ ;  /* 0x0000000404047c24 */ /* 0x000fe4000f8e02ff */
[----:B------:R-:W-:-:S04]  /*11f00*/  IMAD.WIDE.U32 R2, R0, UR4, R2 ;  /* 0x0000000400027c25 */ /* 0x000fc8000f8e0002 */
[----:B------:R-:W-:Y:S01]  /*11f10*/  IMAD R0, R0, UR5, R4 ;  /* 0x0000000500007c24 */ /* 0x000fe2000f8e0204 */
[----:B------:R-:W-:Y:S02]  /*11f20*/  ULDC.64 UR4, c[0x0][0x280] ;  /* 0x0000a00000047ab9 */ /* 0x000fe40000000a00 */
[----:B------:R-:W-:Y:S01]  /*11f30*/  IADD3 R4, P0, R2, UR4, RZ ;  /* 0x0000000402047c10 */ /* 0x000fe2000ff1e0ff */
[----:B------:R-:W-:Y:S02]  /*11f40*/  ULDC UR4, c[0x0][0x2b8] ;  /* 0x0000ae0000047ab9 */ /* 0x000fe40000000800 */
[----:B------:R-:W-:Y:S02]  /*11f50*/  ISETP.GE.AND P1, PT, R9, UR4, PT ;  /* 0x0000000409007c0c */ /* 0x000fe4000bf26270 */
[----:B------:R0:W5:Y:S01]  /*11f60*/  LDL R9, [R1+0x28] ;  /* 0x0000280001097983 */ /* 0x0001620000100800 */
[----:B------:R-:W-:Y:S02]  /*11f70*/  IADD3.X R3, R3, UR5, R0, P0, !PT ;  /* 0x0000000503037c10 */ /* 0x000fe400087fe400 */
[----:B------:R-:W-:Y:S01]  /*11f80*/  ISETP.GE.AND P0, PT, R10, UR4, PT ;  /* 0x000000040a007c0c */ /* 0x000fe2000bf06270 */
[----:B------:R-:W-:Y:S01]  /*11f90*/  UMOV UR4, 0xffffffff ;  /* 0xffffffff00047882 */ /* 0x000fe20000000000 */
[----:B------:R-:W-:-:S04]  /*11fa0*/  LOP3.LUT R19, R19, 0x7f, RZ, 0xc0, !PT ;  /* 0x0000007f13137812 */ /* 0x000fc800078ec0ff */
[----:B------:R-:W-:Y:S01]  /*11fb0*/  SHF.R.U32.HI R19, RZ, 0x3, R19 ;  /* 0x00000003ff137819 */ /* 0x000fe20000011613 */
[----:B0-----:R-:W-:Y:S06]  /*11fc0*/  BRA.DIV UR4, `(.L_x_1231) ;  /* 0x0000003604047947 */ /* 0x001fec000b800000 */
[----:B------:R-:W0:Y:S01]  /*11fd0*/  SHFL.IDX PT, R7, R4, RZ, 0x181f ;  /* 0x00181fff04077589 */ /* 0x000e2200000e0000 */
[----:B------:R-:W-:Y:S02]  /*11fe0*/  IMAD.IADD R2, R19, 0x1, R18 ;  /* 0x0000000113027824 */ /* 0x000fe400078e0212 */
[----:B------:R-:W-:Y:S01]  /*11ff0*/  IMAD R0, R8, UR42, RZ ;  /* 0x0000002a08007c24 */ /* 0x000fe2000f8e02ff */
[----:B------:R-:W2:Y:S01]  /*12000*/  SHFL.IDX PT, R6, R3, RZ, 0x181f ;  /* 0x00181fff03067589 */ /* 0x000ea200000e0000 */
[----:B------:R-:W-:-:S03]  /*12010*/  VIADD R5, R2, 0x10 ;  /* 0x0000001002057836 */ /* 0x000fc60000000000 */
[-C--:B------:R-:W-:Y:S01]  /*12020*/  ISETP.GE.AND P4, PT, R2, R0.reuse, PT ;  /* 0x000000000200720c */ /* 0x080fe20003f86270 */
[----:B------:R-:W-:Y:S01]  /*12030*/  SHFL.IDX PT, R8, R3, 0x1, 0x181f ;  /* 0x00381f0003087f89 */ /* 0x000fe200000e0000 */
[----:B------:R-:W-:-:S03]  /*12040*/  ISETP.GE.AND P2, PT, R5, R0, PT ;  /* 0x000000000500720c */ /* 0x000fc60003f46270 */
[----:B------:R-:W3:Y:S08]  /*12050*/  SHFL.IDX PT, R5, R4, 0x1, 0x181f ;  /* 0x00381f0004057f89 */ /* 0x000ef000000e0000 */
[----:B0-----:R-:W-:-:S05]  /*12060*/  @!P4 IADD3 R7, P3, R10, R7, RZ ;  /* 0x000000070a07c210 */ /* 0x001fca0007f7e0ff */
[----:B--2---:R-:W-:-:S05]  /*12070*/  @!P4 IMAD.X R6, RZ, RZ, R6, P3 ;  /* 0x000000ffff06c224 */ /* 0x004fca00018e0606 */
[-C--:B------:R-:W-:Y:S02]  /*12080*/  @!P4 LOP3.LUT R7, R7, R6.reuse, RZ, 0x3c, !PT ;  /* 0x000000060707c212 */ /* 0x080fe400078e3cff */
[----:B---3--:R-:W-:Y:S02]  /*12090*/  @!P2 IADD3 R5, P3, R10, R5, RZ ;  /* 0x000000050a05a210 */ /* 0x008fe40007f7e0ff */
[----:B------:R-:W-:-:S04]  /*120a0*/  @!P4 LOP3.LUT R6, R7, R6, RZ, 0x3c, !PT ;  /* 0x000000060706c212 */ /* 0x000fc800078e3cff */
        /* <DEDUP_REMOVED lines=49> */
[----:B------:R-:W2:Y:S01]  /*123c0*/  SHFL.IDX PT, R4, R4, 0x7, 0x181f ;  /* 0x00f81f0004047f89 */ /* 0x000ea200000e0000 */
[----:B0-----:R-:W-:-:S05]  /*123d0*/  @!P2 IADD3 R6, P3, R10, R6, RZ ;  /* 0x000000060a06a210 */ /* 0x001fca0007f7e0ff */
[----:B------:R-:W-:-:S04]  /*123e0*/  @!P2 IMAD.X R5, RZ, RZ, R5, P3 ;  /* 0x000000ffff05a224 */ /* 0x000fc800018e0605 */
[----:B------:R-:W-:-:S05]  /*123f0*/  @!P2 IMAD.MOV.U32 R7, RZ, RZ, R5 ;  /* 0x000000ffff07a224 */ /* 0x000fca00078e0005 */
[----:B------:R0:W-:Y:S04]  /*12400*/  @!P2 LDGSTS.E.BYPASS.LTC128B.128 [R9+0x1b000], desc[UR54][R6.64], !P0 ;  /* 0x1b0000000609afae */ /* 0x0001e8000c101d76 */
[----:B--2---:R0:W-:Y:S02]  /*12410*/  @!P2 LDGSTS.E.BYPASS.LTC128B.128 [R9+0x1f000], desc[UR54][R6.64+0x80], !P1 ;  /* 0x1f0000800609afae */ /* 0x0041e4000c901d76 */
.L_x_1318:
        /* <DEDUP_REMOVED lines=11> */
.L_x_1233:
[----:B------:R-:W-:Y:S05]  /*124d0*/  BSYNC B0 ;  /* 0x0000000000007941 */ /* 0x000fea0003800000 */
.L_x_1232:
[----:B------:R-:W-:Y:S01]  /*124e0*/  NOP ;  /* 0x0000000000007918 */ /* 0x000fe20000000000 */
[----:B------:R-:W-:-:S13]  /*124f0*/  PLOP3.LUT P0, PT, PT, PT, PT, 0x80, 0x0 ;  /* 0x000000000000781c */ /* 0x000fda0003f0f070 */
.L_x_1234:
[----:B------:R-:W-:Y:S02]  /*12500*/  PLOP3.LUT P1, PT, P1, P0, PT, 0xa2, 0x0 ;  /* 0x000000000000781c */ /* 0x000fe40000f21472 */
[----:B------:R-:W-:-:S08]  /*12510*/  @P0 R2UR P1, UR4, R17 ;  /* 0x00000000110402ca */ /* 0x000fd00000020000 */
[----:B------:R-:W-:-:S05]  /*12520*/  @P0 PLOP3.LUT P0, PT, P1, PT, PT, 0x80, 0x0 ;  /* 0x000000000000081c */ /* 0x000fca0000f0f070 */
[----:B------:R-:W-:Y:S01]  /*12530*/  @!P1 SYNCS.ARRIVE.TRANS64.RED.A0T1 RZ, [UR4+0x28400], RZ ;  /* 0x028400ffffff99a7 */ /* 0x000fe20008200404 */
[----:B------:R-:W-:Y:S07]  /*12540*/  @!P1 ARRIVES.LDGSTSBAR.64.TRANSCNT [UR4+0x28400] ;  /* 0x02840000ff0099b0 */ /* 0x000fee0008000a84 */
[----:B------:R-:W-:Y:S05]  /*12550*/  @P0 BRA.U.ANY `(.L_x_1234) ;  /* 0xfffffffd00e80947 */ /* 0x000fea000393ffff */
[----:B--2---:R-:W2:Y:S02]  /*12560*/  LDL.LU R2, [R1+0x2c] ;  /* 0x00002c0001027983 */ /* 0x004ea40000300800 */
[----:B--2---:R-:W-:-:S05]  /*12570*/  VIADD R2, R2, 0x1 ;  /* 0x0000000102027836 */ /* 0x004fca0000000000 */
        /* <DEDUP_REMOVED lines=8> */
[----:B------:R-:W3:Y:S03]  /*12600*/  SYNCS.PHASECHK.TRANS64.TRYWAIT P0, [R17+URZ+0x28420], R0 ;  /* 0x02842000110075a7 */ /* 0x000ee6000800017f */
[----:B--23--:R-:W-:Y:S05]  /*12610*/  @!P0 BRA `(.L_x_1236) ;  /* 0x0000003800048947 */ /* 0x00cfea0003800000 */
.L_x_1319:
[----:B------:R-:W-:Y:S05]  /*12620*/  BSYNC B0 ;  /* 0x0000000000007941 */ /* 0x000fea0003800000 */
.L_x_1235:
[----:B------:R-:W3:Y:S01]  /*12630*/  LDL R2, [R1+0x18] ;  /* 0x0000180001027983 */ /* 0x000ee20000100800 */
[----:B------:R-:W-:-:S06]  /*12640*/  UIADD3 UR4, UR40, -0x2, URZ ;  /* 0xfffffffe28047890 */ /* 0x000fcc000fffe03f */
[----:B---3--:R-:W-:-:S13]  /*12650*/  ISETP.LE.AND P0, PT, R2, UR4, PT ;  /* 0x0000000402007c0c */ /* 0x008fda000bf03270 */
[----:B------:R-:W-:Y:S05]  /*12660*/  @!P0 BRA `(.L_x_1237) ;  /* 0x0000000c00f08947 */ /* 0x000fea0003800000 */
[----:B0-----:R0:W5:Y:S04]  /*12670*/  LDL.LU R6, [R1] ;  /* 0x0000000001067983 */ /* 0x0011680000300800 */
[----:B------:R0:W5:Y:S01]  /*12680*/  LDL.LU R7, [R1+0x4] ;  /* 0x0000040001077983 */ /* 0x0001620000300800 */
[----:B--2---:R-:W-:-:S07]  /*12690*/  IMAD.U32 R0, RZ, RZ, UR4 ;  /* 0x00000004ff007e24 */ /* 0x004fce000f8e00ff */
.L_x_1259:
[----:B------:R-:W2:Y:S01]  /*126a0*/  LDL R2, [R1+0xc] ;  /* 0x00000c0001027983 */ /* 0x000ea20000100800 */
[----:B-----5:R-:W-:Y:S01]  /*126b0*/  VIADD R3, R6, 0x1 ;  /* 0x0000000106037836 */ /* 0x020fe20000000000 */
[----:B------:R-:W-:Y:S05]  /*126c0*/  YIELD ;  /* 0x0000000000007946 */ /* 0x000fea0003800000 */
[C---:B------:R-:W-:Y:S01]  /*126d0*/  ISETP.NE.AND P0, PT, R3.reuse, 0x2, PT ;  /* 0x000000020300780c */ /* 0x040fe20003f05270 */
[----:B------:R-:W-:Y:S03]  /*126e0*/  BSSY B0, `(.L_x_1238) ;  /* 0x000008b000007945 */ /* 0x000fe60003800000 */
[----:B------:R-:W-:-:S02]  /*126f0*/  SEL R10, R3, RZ, P0 ;  /* 0x000000ff030a7207 */ /* 0x000fc40000000000 */
[----:B--2---:R-:W-:Y:S02]  /*12700*/  LOP3.LUT P1, RZ, R2, 0x1, RZ, 0xc0, !PT ;  /* 0x0000000102ff7812 */ /* 0x004fe4000782c0ff */
        /* <DEDUP_REMOVED lines=13> */
[----:B------:R-:W2:Y:S01]  /*127e0*/  LDL R11, [R1+0x8] ;  /* 0x00000800010b7983 */ /* 0x000ea20000100800 */
[----:B----4-:R-:W-:-:S13]  /*127f0*/  ISETP.NE.AND P0, PT, R5, 0x1, PT ;  /* 0x000000010500780c */ /* 0x010fda0003f05270 */
[----:B------:R-:W4:Y:S02]  /*12800*/  @P0 LDC.64 R2, c[0x0][0x440] ;  /* 0x00011000ff020b82 */ /* 0x000f240000000a00 */
[----:B----4-:R-:W-:-:S04]  /*12810*/  @P0 IMAD.HI.U32 R4, R0, R2, RZ ;  /* 0x0000000200040227 */ /* 0x010fc800078e00ff */
[----:B------:R-:W-:Y:S01]  /*12820*/  IMAD.MOV.U32 R2, RZ, RZ, R0 ;  /* 0x000000ffff027224 */ /* 0x000fe200078e0000 */
[----:B------:R-:W-:-:S04]  /*12830*/  @P0 SHF.R.U32.HI R2, RZ, R3, R4 ;  /* 0x00000003ff020219 */ /* 0x000fc80000011604 */
[--C-:B------:R-:W-:Y:S01]  /*12840*/  SHF.R.S32.HI R3, RZ, 0x1f, R2.reuse ;  /* 0x0000001fff037819 */ /* 0x100fe20000011402 */
[----:B------:R-:W-:-:S04]  /*12850*/  IMAD.MOV R8, RZ, RZ, -R2 ;  /* 0x000000ffff087224 */ /* 0x000fc800078e0a02 */
[----:B------:R-:W-:Y:S02]  /*12860*/  IMAD R8, R5, R8, R0 ;  /* 0x0000000805087224 */ /* 0x000fe400078e0200 */
[----:B---3--:R-:W-:-:S04]  /*12870*/  IMAD R4, R12, UR6, RZ ;  /* 0x000000060c047c24 */ /* 0x008fc8000f8e02ff */
[C---:B--2---:R-:W-:Y:S02]  /*12880*/  IMAD R4, R11.reuse, UR7, R4 ;  /* 0x000000070b047c24 */ /* 0x044fe4000f8e0204 */
[----:B------:R-:W-:-:S04]  /*12890*/  IMAD.WIDE.U32 R2, R11, UR6, R2 ;  /* 0x000000060b027c25 */ /* 0x000fc8000f8e0002 */
[----:B------:R-:W-:Y:S01]  /*128a0*/  IMAD.IADD R3, R4, 0x1, R3 ;  /* 0x0000000104037824 */ /* 0x000fe200078e0203 */
[----:B------:R-:W-:-:S04]  /*128b0*/  LEA R4, P0, R2, UR4, 0x2 ;  /* 0x0000000402047c11 */ /* 0x000fc8000f8010ff */
[----:B------:R-:W-:-:S05]  /*128c0*/  LEA.HI.X R5, R2, UR5, R3, 0x2, P0 ;  /* 0x0000000502057c11 */ /* 0x000fca00080f1403 */
[----:B------:R3:W5:Y:S04]  /*128d0*/  LDG.E R16, desc[UR54][R4.64] ;  /* 0x0000003604107981 */ /* 0x000768000c1e1900 */
.L_x_1240:
        /* <DEDUP_REMOVED lines=8> */
.L_x_1320:
[----:B------:R-:W-:Y:S05]  /*12960*/  BSYNC B1 ;  /* 0x0000000000017941 */ /* 0x000fea0003800000 */
.L_x_1241:
[----:B------:R-:W-:Y:S04]  /*12970*/  BSSY B1, `(.L_x_1243) ;  /* 0x0000009000017945 */ /* 0x000fe80003800000 */
[----:B------:R-:W-:Y:S05]  /*12980*/  @P1 BRA `(.L_x_1244) ;  /* 0x00000000001c1947 */ /* 0x000fea0003800000 */
[----:B------:R-:W4:Y:S02]  /*12990*/  S2R R2, SR_TID.X ;  /* 0x0000000000027919 */ /* 0x000f240000002100 */
[----:B----4-:R-:W-:Y:S01]  /*129a0*/  LOP3.LUT R5, R2, 0x1f, RZ, 0xc0, !PT ;  /* 0x0000001f02057812 */ /* 0x010fe200078ec0ff */
[----:B------:R-:W-:-:S03]  /*129b0*/  IMAD.MOV.U32 R2, RZ, RZ, 0x4000 ;  /* 0x00004000ff027424 */ /* 0x000fc600078e00ff */
[----:B------:R-:W-:Y:S01]  /*129c0*/  ISETP.NE.AND P0, PT, R5, RZ, PT ;  /* 0x000000ff0500720c */ /* 0x000fe20003f05270 */
[----:B------:R4:W-:-:S12]  /*129d0*/  SYNCS.ARRIVE.TRANS64 RZ, [R4+URZ+0x28470], R2 ;  /* 0x0284700204ff79a7 */ /* 0x0009d8000800003f */
[----:B----4-:R-:W-:Y:S05]  /*129e0*/  @!P0 BRA `(.L_x_1244) ;  /* 0x0000000000048947 */ /* 0x010fea0003800000 */
[----:B------:R-:W-:Y:S01]  /*129f0*/  BPT.TRAP 0x1 ;  /* 0x000000040000795c */ /* 0x000fe20000300000 */
.L_x_1244:
[----:B------:R-:W-:Y:S05]  /*12a00*/  BSYNC B1 ;  /* 0x0000000000017941 */ /* 0x000fea0003800000 */
.L_x_1243:
[----:B------:R-:W4:Y:S04]  /*12a10*/  LDL R2, [R1] ;  /* 0x0000000001027983 */ /* 0x000f280000100800 */
        /* <DEDUP_REMOVED lines=8> */
[----:B----4-:R-:W-:-:S02]  /*12aa0*/  IMAD R2, R2, 0x4000, R17 ;  /* 0x0000400002027824 */ /* 0x010fc400078e0211 */
[----:B--2---:R-:W-:Y:S02]  /*12ab0*/  IMAD R8, R8, 0x40, R5 ;  /* 0x0000004008087824 */ /* 0x004fe400078e0205 */
[----:B------:R-:W-:Y:S02]  /*12ac0*/  VIADD R5, R4, 0x28470 ;  /* 0x0002847004057836 */ /* 0x000fe40000000000 */
[----:B------:R-:W-:-:S07]  /*12ad0*/  VIADD R9, R2, 0x10000 ;  /* 0x0001000002097836 */ /* 0x000fce0000000000 */
.L_x_1245:
        /* <DEDUP_REMOVED lines=16> */
.L_x_1246:
        /* <DEDUP_REMOVED lines=13> */
.L_x_1321:
[----:B------:R-:W-:Y:S05]  /*12cb0*/  BSYNC B1 ;  /* 0x0000000000017941 */ /* 0x000fea0003800000 */
.L_x_1247:
[----:B------:R-:W-:Y:S01]  /*12cc0*/  BSSY B1, `(.L_x_1249) ;  /* 0x000000b000017945 */ /* 0x000fe20003800000 */
[----:B------:R-:W-:Y:S02]  /*12cd0*/  IMAD.MOV.U32 R10, RZ, RZ, 0x0 ;  /* 0x00000000ff0a7424 */ /* 0x000fe400078e00ff */
[----:B------:R-:W-:Y:S01]  /*12ce0*/  IMAD.MOV.U32 R11, RZ, RZ, 0x14f00000 ;  /* 0x14f00000ff0b7424 */ /* 0x000fe200078e00ff */
[----:B------:R-:W-:Y:S06]  /*12cf0*/  @P1 BRA `(.L_x_1250) ;  /* 0x00000000001c1947 */ /* 0x000fec0003800000 */
[----:B------:R-:W4:Y:S01]  /*12d00*/  S2R R5, SR_TID.X ;  /* 0x0000000000057919 */ /* 0x000f220000002100 */
[----:B--23--:R-:W-:-:S04]  /*12d10*/  IMAD.MOV.U32 R3, RZ, RZ, 0x4000 ;  /* 0x00004000ff037424 */ /* 0x00cfc800078e00ff */
[----:B------:R2:W-:Y:S01]  /*12d20*/  SYNCS.ARRIVE.TRANS64 RZ, [R4+URZ+0x28430], R3 ;  /* 0x0284300304ff79a7 */ /* 0x0005e2000800003f */
[----:B----4-:R-:W-:-:S04]  /*12d30*/  LOP3.LUT R5, R5, 0x1f, RZ, 0xc0, !PT ;  /* 0x0000001f05057812 */ /* 0x010fc800078ec0ff */
[----:B------:R-:W-:-:S13]  /*12d40*/  ISETP.NE.AND P0, PT, R5, RZ, PT ;  /* 0x000000ff0500720c */ /* 0x000fda0003f05270 */
[----:B--2---:R-:W-:Y:S05]  /*12d50*/  @!P0 BRA `(.L_x_1250) ;  /* 0x0000000000048947 */ /* 0x004fea0003800000 */
[----:B------:R-:W-:Y:S01]  /*12d60*/  BPT.TRAP 0x1 ;  /* 0x000000040000795c */ /* 0x000fe20000300000 */
.L_x_1250:
[----:B------:R-:W-:Y:S05]  /*12d70*/  BSYNC B1 ;  /* 0x0000000000017941 */ /* 0x000fea0003800000 */
.L_x_1249:
        /* <DEDUP_REMOVED lines=8> */
.L_x_1251:
        /* <DEDUP_REMOVED lines=10> */
[----:B------:R-:W-:Y:S01]  /*12ea0*/  R2UR UR10, R12 ;  /* 0x000000000c0a72ca */ /* 0x000fe200000e0000 */
[----:B------:R-:W-:Y:S01]  /*12eb0*/  VIADD R2, R2, 0x22000 ;  /* 0x0002200002027836 */ /* 0x000fe20000000000 */
[----:B------:R-:W-:Y:S02]  /*12ec0*/  R2UR UR6, R10 ;  /* 0x000000000a0672ca */ /* 0x000fe400000e0000 */
[----:B------:R-:W-:Y:S02]  /*12ed0*/  R2UR UR7, R11 ;  /* 0x000000000b0772ca */ /* 0x000fe400000e0000 */
[----:B------:R-:W-:-:S13]  /*12ee0*/  PLOP3.LUT P0, PT, PT, PT, PT, 0x80, 0x0 ;  /* 0x000000000000781c */ /* 0x000fda0003f0f070 */
.L_x_1252:
        /* <DEDUP_REMOVED lines=10> */
.L_x_1239:
[----:B------:R-:W-:Y:S05]  /*12f90*/  BSYNC B0 ;  /* 0x0000000000007941 */ /* 0x000fea0003800000 */
.L_x_1238:
[----:B------:R-:W-:-:S06]  /*12fa0*/  UISETP.NE.AND UP0, UPT, UR39, 0x3, UPT ;  /* 0x000000032700788c */ /* 0x000fcc000bf05270 */
[----:B------:R-:W-:-:S13]  /*12fb0*/  PLOP3.LUT P0, PT, PT, PT, UP0, 0x80, 0x0 ;  /* 0x000000000000781c */ /* 0x000fda0003f0f008 */
[----:B------:R-:W-:Y:S05]  /*12fc0*/  @!P0 BRA `(.L_x_1253) ;  /* 0x0000000000048947 */ /* 0x000fea0003800000 */
[----:B------:R-:W-:Y:S01]  /*12fd0*/  BPT.TRAP 0x1 ;  /* 0x000000040000795c */ /* 0x000fe20000300000 */
.L_x_1253:
        /* <DEDUP_REMOVED lines=8> */
.L_x_1322:
[----:B------:R-:W-:Y:S05]  /*13060*/  BSYNC B0 ;  /* 0x0000000000007941 */ /* 0x000fea0003800000 */
.L_x_1254:
[----:B------:R-:W-:Y:S05]  /*13070*/  @!P1 BRA `(.L_x_1256) ;  /* 0x0000000000049947 */ /* 0x000fea0003800000 */
[----:B------:R-:W-:Y:S01]  /*13080*/  BPT.TRAP 0x1 ;  /* 0x000000040000795c */ /* 0x000fe20000300000 */
.L_x_1256:
[----:B------:R-:W-:Y:S01]  /*13090*/  SHF.L.U32 R3, R7, 0x1f, RZ ;  /* 0x0000001f07037819 */ /* 0x000fe200000006ff */
[----:B---3--:R-:W-:-:S03]  /*130a0*/  IMAD.SHL.U32 R2, R6, 0x4000, RZ ;  /* 0x0000400006027824 */ /* 0x008fc600078e00ff */
[----:B------:R-:W3:Y:S02]  /*130b0*/  SYNCS.PHASECHK.TRANS64.TRYWAIT P0, [R19+URZ+0x28460], R3 ;  /* 0x02846003130075a7 */ /* 0x000ee4000800017f */
[----:B---3--:R-:W-:Y:S05]  /*130c0*/  @!P0 BRA `(.L_x_1257) ;  /* 0x0000002c00a88947 */ /* 0x008fea0003800000 */
.L_x_1323:
[----:B------:R-:W3:Y:S04]  /*130d0*/  LDL R4, [R1+0x24] ;  /* 0x0000240001047983 */ /* 0x000ee80000100800 */
[----:B------:R-:W4:Y:S01]  /*130e0*/  LDL R12, [R1+0x20] ;  /* 0x00002000010c7983 */ /* 0x000f220000100800 */
[----:B------:R-:W-:Y:S05]  /*130f0*/  WARPSYNC.ALL ;  /* 0x0000000000007948 */ /* 0x000fea0003800000 */
[----:B------:R-:W5:Y:S01]  /*13100*/  S2R R5, SR_TID.X ;  /* 0x0000000000057919 */ /* 0x000f620000002100 */
[----:B------:R-:W-:Y:S01]  /*13110*/  IMAD.MOV.U32 R13, RZ, RZ, 0x40 ;  /* 0x00000040ff0d7424 */ /* 0x000fe200078e00ff */
[----:B-----5:R-:W-:-:S04]  /*13120*/  LOP3.LUT P0, RZ, R5, 0x4, RZ, 0xc0, !PT ;  /* 0x0000000405ff7812 */ /* 0x020fc8000780c0ff */
[----:B------:R-:W-:Y:S02]  /*13130*/  SEL R13, R13, 0xffffffc0, !P0 ;  /* 0xffffffc00d0d7807 */ /* 0x000fe40004000000 */
[----:B---3--:R-:W-:Y:S02]  /*13140*/  LOP3.LUT R3, R2, R4, RZ, 0xfc, !PT ;  /* 0x0000000402037212 */ /* 0x008fe400078efcff */
[----:B----4-:R-:W-:-:S03]  /*13150*/  IADD3 R2, R17, R2, R12 ;  /* 0x0000000211027210 */ /* 0x010fc60007ffe00c */
[----:B------:R-:W-:-:S04]  /*13160*/  IMAD.IADD R3, R17, 0x1, R3 ;  /* 0x0000000111037824 */ /* 0x000fc800078e0203 */
[----:B------:R-:W-:Y:S01]  /*13170*/  IMAD.IADD R18, R13, 0x1, R3 ;  /* 0x000000010d127824 */ /* 0x000fe200078e0203 */
[----:B--2---:R-:W2:Y:S02]  /*13180*/  LDSM.16.MT88.4 R8, [R3+0x10000] ;  /* 0x010000000308783b */ /* 0x004ea40000004200 */
[C-C-:B--2---:R-:W-:Y:S02]  /*13190*/  PRMT R4, R8.reuse, 0x6420, R9.reuse ;  /* 0x0000642008047816 */ /* 0x144fe40000000009 */
[----:B------:R-:W-:Y:S02]  /*131a0*/  PRMT R5, R8, 0x7531, R9 ;  /* 0x0000753108057816 */ /* 0x000fe40000000009 */
[C-C-:B------:R-:W-:Y:S02]  /*131b0*/  PRMT R6, R10.reuse, 0x6420, R11.reuse ;  /* 0x000064200a067816 */ /* 0x140fe4000000000b */
[----:B------:R-:W-:Y:S02]  /*131c0*/  PRMT R7, R10, 0x7531, R11 ;  /* 0x000075310a077816 */ /* 0x000fe4000000000b */
[----:B------:R-:W2:Y:S04]  /*131d0*/  LDSM.16.MT88.4 R8, [R18+0x10000] ;  /* 0x010000001208783b */ /* 0x000ea80000004200 */
[----:B------:R-:W-:Y:S01]  /*131e0*/  STSM.16.M88.4 [R2+0x8000], R4 ;  /* 0x0080000402007844 */ /* 0x000fe20000000200 */
[----:B--2---:R-:W-:-:S02]  /*131f0*/  PRMT R12, R8, 0x6420, R9 ;  /* 0x00006420080c7816 */ /* 0x004fc40000000009 */
        /* <DEDUP_REMOVED lines=10> */
[----:B------:R3:W-:Y:S02]  /*132a0*/  STSM.16.M88.4 [R2+0xa000], R4 ;  /* 0x00a0000402007844 */ /* 0x0007e40000000200 */
[----:B---3--:R-:W3:Y:S01]  /*132b0*/  S2R R7, SR_TID.X ;  /* 0x0000000000077919 */ /* 0x008ee20000002100 */
[C-C-:B--2---:R-:W-:Y:S02]  /*132c0*/  PRMT R12, R8.reuse, 0x6420, R9.reuse ;  /* 0x00006420080c7816 */ /* 0x144fe40000000009 */
[----:B------:R-:W-:-:S02]  /*132d0*/  PRMT R13, R8, 0x7531, R9 ;  /* 0x00007531080d7816 */ /* 0x000fc40000000009 */
[C-C-:B------:R-:W-:Y:S02]  /*132e0*/  PRMT R14, R10.reuse, 0x6420, R11.reuse ;  /* 0x000064200a0e7816 */ /* 0x140fe4000000000b */
[----:B------:R-:W-:-:S05]  /*132f0*/  PRMT R15, R10, 0x7531, R11 ;  /* 0x000075310a0f7816 */ /* 0x000fca000000000b */
[----:B------:R2:W-:Y:S01]  /*13300*/  STSM.16.M88.4 [R2+0xb000], R12 ;  /* 0x00b0000c02007844 */ /* 0x0005e20000000200 */
[----:B---3--:R-:W-:-:S03]  /*13310*/  LOP3.LUT P0, RZ, R7, 0x4, RZ, 0xc0, !PT ;  /* 0x0000000407ff7812 */ /* 0x008fc6000780c0ff */
[----:B------:R-:W3:Y:S01]  /*13320*/  LDSM.16.MT88.4 R8, [R3+0x11000] ;  /* 0x011000000308783b */ /* 0x000ee20000004200 */
[----:B--2---:R-:W-:-:S05]  /*13330*/  IMAD.MOV.U32 R15, RZ, RZ, 0x20 ;  /* 0x00000020ff0f7424 */ /* 0x004fca00078e00ff */
[----:B------:R-:W-:-:S04]  /*13340*/  SEL R15, R15, 0xffffffe0, !P0 ;  /* 0xffffffe00f0f7807 */ /* 0x000fc80004000000 */
[----:B------:R-:W-:Y:S02]  /*13350*/  IADD3 R2, R15, 0x8000, R2 ;  /* 0x000080000f027810 */ /* 0x000fe40007ffe002 */
[C-C-:B---3--:R-:W-:Y:S02]  /*13360*/  PRMT R4, R8.reuse, 0x6420, R9.reuse ;  /* 0x0000642008047816 */ /* 0x148fe40000000009 */
[----:B------:R-:W-:Y:S02]  /*13370*/  PRMT R5, R8, 0x7531, R9 ;  /* 0x0000753108057816 */ /* 0x000fe40000000009 */
[C-C-:B------:R-:W-:Y:S02]  /*13380*/  PRMT R6, R10.reuse, 0x6420, R11.reuse ;  /* 0x000064200a067816 */ /* 0x140fe4000000000b */
[----:B------:R-:W-:Y:S02]  /*13390*/  PRMT R7, R10, 0x7531, R11 ;  /* 0x000075310a077816 */ /* 0x000fe4000000000b */
[----:B------:R-:W2:Y:S04]  /*133a0*/  LDSM.16.MT88.4 R8, [R18+0x11000] ;  /* 0x011000001208783b */ /* 0x000ea80000004200 */
[----:B------:R-:W-:Y:S01]  /*133b0*/  STSM.16.M88.4 [R2], R4 ;  /* 0x0000000402007844 */ /* 0x000fe20000000200 */
        /* <DEDUP_REMOVED lines=12> */
[C-C-:B--2---:R-:W-:Y:S02]  /*13480*/  PRMT R4, R8.reuse, 0x6420, R9.reuse ;  /* 0x0000642008047816 */ /* 0x144fe40000000009 */
        /* <DEDUP_REMOVED lines=9> */
[----:B---3--:R-:W3:Y:S01]  /*13520*/  FENCE.VIEW.ASYNC.S ;  /* 0x00000000000073c6 */ /* 0x008ee20000000000 */
[----:B------:R-:W-:Y:S05]  /*13530*/  @!P1 BRA `(.L_x_1258) ;  /* 0x0000000000049947 */ /* 0x000fea0003800000 */
[----:B------:R-:W-:Y:S01]  /*13540*/  BPT.TRAP 0x1 ;  /* 0x000000040000795c */ /* 0x000fe20000300000 */
.L_x_1258:
[----:B--2---:R-:W2:Y:S01]  /*13550*/  S2R R2, SR_TID.X ;  /* 0x0000000000027919 */ /* 0x004ea20000002100 */
[----:B---3--:R3:W-:Y:S01]  /*13560*/  SYNCS.ARRIVE.TRANS64.A1T0 RZ, [R19+URZ+0x28450], RZ ;  /* 0x028450ff13ff79a7 */ /* 0x0087e2000810003f */
[----:B------:R4:W5:Y:S04]  /*13570*/  LDL R6, [R1] ;  /* 0x0000000001067983 */ /* 0x0009680000100800 */
[----:B------:R4:W5:Y:S01]  /*13580*/  LDL R7, [R1+0x4] ;  /* 0x0000040001077983 */ /* 0x0009620000100800 */
[----:B--2---:R-:W-:-:S03]  /*13590*/  LOP3.LUT R3, R2, 0x7f, RZ, 0xc0, !PT ;  /* 0x0000007f02037812 */ /* 0x004fc600078ec0ff */
[----:B------:R-:W2:Y:S01]  /*135a0*/  LDL R2, [R1+0x18] ;  /* 0x0000180001027983 */ /* 0x000ea20000100800 */
[----:B------:R-:W-:Y:S01]  /*135b0*/  BAR.SYNC.DEFER_BLOCKING 0x2, 0x80 ;  /* 0x0082000000007b1d */ /* 0x000fe20000010000 */
[----:B------:R-:W-:-:S13]  /*135c0*/  ISETP.NE.AND P0, PT, R3, RZ, PT ;  /* 0x000000ff0300720c */ /* 0x000fda0003f05270 */
[----:B---3--:R-:W-:-:S05]  /*135d0*/  @!P0 VIADD R19, R19, 0x28480 ;  /* 0x0002848013138836 */ /* 0x008fca0000000000 */
[----:B------:R-:W-:-:S04]  /*135e0*/  @!P0 PRMT R19, RZ, 0x654, R19 ;  /* 0x00000654ff138816 */ /* 0x000fc80000000013 */
[----:B------:R4:W-:Y:S01]  /*135f0*/  @!P0 SYNCS.ARRIVE.TRANS64.RED.A1T0 RZ, [R19+URZ], RZ ;  /* 0x000000ff13ff89a7 */ /* 0x0009e2000810043f */
[C---:B--2---:R-:W-:Y:S01]  /*13600*/  ISETP.GT.AND P0, PT, R0.reuse, R2, PT ;  /* 0x000000020000720c */ /* 0x044fe20003f04270 */
[----:B------:R-:W-:-:S12]  /*13610*/  VIADD R0, R0, 0xffffffff ;  /* 0xffffffff00007836 */ /* 0x000fd80000000000 */
[----:B----4-:R-:W-:Y:S05]  /*13620*/  @P0 BRA `(.L_x_1259) ;  /* 0xfffffff0001c0947 */ /* 0x010fea000383ffff */
.L_x_1237:
[----:B------:R-:W3:Y:S01]  /*13630*/  S2R R2, SR_TID.X ;  /* 0x0000000000027919 */ /* 0x000ee20000002100 */
[----:B------:R-:W-:Y:S01]  /*13640*/  BSSY B0, `(.L_x_1260) ;  /* 0x0000011000007945 */ /* 0x000fe20003800000 */
[----:B---3--:R-:W-:-:S04]  /*13650*/  LOP3.LUT R2, R2, 0x7f, RZ, 0xc0, !PT ;  /* 0x0000007f02027812 */ /* 0x008fc800078ec0ff */
[----:B------:R-:W-:-:S13]  /*13660*/  ISETP.NE.AND P0, PT, R2, RZ, PT ;  /* 0x000000ff0200720c */ /* 0x000fda0003f05270 */
[----:B------:R-:W-:Y:S05]  /*13670*/  @P0 BRA `(.L_x_1261) ;  /* 0x0000000000340947 */ /* 0x000fea0003800000 */
[----:B------:R-:W3:Y:S01]  /*13680*/  S2R R3, SR_LANEID ;  /* 0x0000000000037919 */ /* 0x000ee20000000000 */
[----:B------:R-:W-:Y:S02]  /*13690*/  VOTEU.ANY UR4, UPT, PT ;  /* 0x0000000000047886 */ /* 0x000fe400038e0100 */
[----:B--2---:R-:W3:Y:S08]  /*136a0*/  FLO.U32 R0, UR4 ;  /* 0x0000000400007d00 */ /* 0x004ef000080e0000 */
[----:B------:R-:W2:Y:S01]  /*136b0*/  POPC R5, UR4 ;  /* 0x0000000400057d09 */ /* 0x000ea20008000000 */
[----:B---3--:R-:W-:-:S02]  /*136c0*/  ISETP.EQ.U32.AND P1, PT, R0, R3, PT ;  /* 0x000000030000720c */ /* 0x008fc40003f22070 */
[----:B------:R-:W2:Y:S11]  /*136d0*/  LDC.64 R2, c[0x0][0xc60] ;  /* 0x00031800ff027b82 */ /* 0x000eb60000000a00 */
[----:B--2---:R-:W2:Y:S01]  /*136e0*/  @P1 ATOMG.E.ADD.STRONG.GPU PT, R3, desc[UR54][R2.64], R5 ;  /* 0x00000005020319a8 */ /* 0x004ea200081ee1f6 */
[----:B------:R-:W3:Y:S02]  /*136f0*/  S2R R4, SR_LTMASK ;  /* 0x0000000000047919 */ /* 0x000ee40000003900 */
[----:B---3--:R-:W-:-:S04]  /*13700*/  LOP3.LUT R4, R4, UR4, RZ, 0xc0, !PT ;  /* 0x0000000404047c12 */ /* 0x008fc8000f8ec0ff */
[----:B0----5:R-:W0:Y:S01]  /*13710*/  POPC R7, R4 ;  /* 0x0000000400077309 */ /* 0x021e220000000000 */
[----:B--2---:R-:W0:Y:S02]  /*13720*/  SHFL.IDX PT, R0, R3, R0, 0x1f ;  /* 0x00001f0003007589 */ /* 0x004e2400000e0000 */
[----:B0-----:R-:W-:-:S05]  /*13730*/  IADD3 R0, R0, UR41, R7 ;  /* 0x0000002900007c10 */ /* 0x001fca000fffe007 */
[----:B------:R3:W-:Y:S02]  /*13740*/  STL [R1+0x10], R0 ;  /* 0x0000100001007387 */ /* 0x0007e40000100800 */
.L_x_1261:
[----:B------:R-:W-:Y:S05]  /*13750*/  BSYNC B0 ;  /* 0x0000000000007941 */ /* 0x000fea0003800000 */
.L_x_1260:
[----:B------:R-:W-:-:S06]  /*13760*/  UISETP.NE.AND UP0, UPT, UR39, 0x3, UPT ;  /* 0x000000032700788c */ /* 0x000fcc000bf05270 */
[----:B------:R-:W-:-:S13]  /*13770*/  PLOP3.LUT P1, PT, PT, PT, UP0, 0x80, 0x0 ;  /* 0x000000000000781c */ /* 0x000fda0003f2f008 */
[----:B------:R-:W-:Y:S05]  /*13780*/  @!P1 BRA `(.L_x_1262) ;  /* 0x0000000000049947 */ /* 0x000fea0003800000 */
[----:B------:R-:W-:Y:S01]  /*13790*/  BPT.TRAP 0x1 ;  /* 0x000000040000795c */ /* 0x000fe20000300000 */
.L_x_1262:
[----:B------:R-:W4:Y:S04]  /*137a0*/  LDL R3, [R1+0x4] ;  /* 0x0000040001037983 */ /* 0x000f280000100800 */
[----:B------:R-:W4:Y:S01]  /*137b0*/  LDL R2, [R1] ;  /* 0x0000000001027983 */ /* 0x000f220000100800 */
[----:B--23--:R-:W-:Y:S01]  /*137c0*/  IMAD.U32 R0, RZ, RZ, UR43 ;  /* 0x0000002bff007e24 */ /* 0x00cfe2000f8e00ff */
[----:B------:R-:W-:Y:S04]  /*137d0*/  BSSY B0, `(.L_x_1263) ;  /* 0x0000007000007945 */ /* 0x000fe80003800000 */
[----:B------:R-:W-:-:S02]  /*137e0*/  ISETP.NE.AND P2, PT, R0, 0x3, PT ;  /* 0x000000030000780c */ /* 0x000fc40003f45270 */
[----:B----4-:R-:W-:-:S04]  /*137f0*/  LOP3.LUT R3, R3, 0x1, RZ, 0x3c, !PT ;  /* 0x0000000103037812 */ /* 0x010fc800078e3cff */
[----:B------:R-:W-:Y:S01]  /*13800*/  SHF.L.U32 R3, R3, 0x1f, RZ ;  /* 0x0000001f03037819 */ /* 0x000fe200000006ff */
[----:B------:R-:W-:-:S04]  /*13810*/  IMAD R16, R2, 0x8, R17 ;  /* 0x0000000802107824 */ /* 0x000fc800078e0211 */
[----:B------:R-:W2:Y:S02]  /*13820*/  SYNCS.PHASECHK.TRANS64.TRYWAIT P1, [R16+URZ+0x28470], R3 ;  /* 0x02847003100075a7 */ /* 0x000ea4000802017f */
[----:B--2---:R-:W-:Y:S05]  /*13830*/  @!P1 BRA `(.L_x_1264) ;  /* 0x0000002400e09947 */ /* 0x004fea0003800000 */
.L_x_1324:
[----:B------:R-:W-:Y:S05]  /*13840*/  BSYNC B0 ;  /* 0x0000000000007941 */ /* 0x000fea0003800000 */
.L_x_1263:
[----:B------:R-:W-:Y:S05]  /*13850*/  @!P2 BRA `(.L_x_1265) ;  /* 0x000000000004a947 */ /* 0x000fea0003800000 */
[----:B------:R-:W-:Y:S01]  /*13860*/  BPT.TRAP 0x1 ;  /* 0x000000040000795c */ /* 0x000fe20000300000 */
.L_x_1265:
[----:B------:R-:W2:Y:S02]  /*13870*/  LDL R0, [R1+0x4] ;  /* 0x0000040001007983 */ /* 0x000ea40000100800 */
[----:B--2---:R-:W-:-:S04]  /*13880*/  SHF.L.U32 R3, R0, 0x1f, RZ ;  /* 0x0000001f00037819 */ /* 0x004fc800000006ff */
[----:B------:R-:W2:Y:S02]  /*13890*/  SYNCS.PHASECHK.TRANS64.TRYWAIT P1, [R16+URZ+0x28460], R3 ;  /* 0x02846003100075a7 */ /* 0x000ea4000802017f */
[----:B--2---:R-:W-:Y:S05]  /*138a0*/  @!P1 BRA `(.L_x_1266) ;  /* 0x0000002400d89947 */ /* 0x004fea0003800000 */
.L_x_1325:
[----:B------:R-:W3:Y:S04]  /*138b0*/  LDL R18, [R1] ;  /* 0x0000000001127983 */ /* 0x000ee80000100800 */
[----:B------:R-:W4:Y:S04]  /*138c0*/  LDL R2, [R1+0x24] ;  /* 0x0000240001027983 */ /* 0x000f280000100800 */
[----:B------:R-:W2:Y:S01]  /*138d0*/  LDL R12, [R1+0x20] ;  /* 0x00002000010c7983 */ /* 0x000ea20000100800 */
[----:B0-----:R-:W0:Y:S01]  /*138e0*/  S2R R9, SR_TID.X ;  /* 0x0000000000097919 */ /* 0x001e220000002100 */
[----:B------:R-:W-:Y:S05]  /*138f0*/  WARPSYNC.ALL ;  /* 0x0000000000007948 */ /* 0x000fea0003800000 */
[----:B------:R-:W-:Y:S01]  /*13900*/  IMAD.MOV.U32 R13, RZ, RZ, 0x40 ;  /* 0x00000040ff0d7424 */ /* 0x000fe200078e00ff */
[----:B0-----:R-:W-:-:S04]  /*13910*/  LOP3.LUT P1, RZ, R9, 0x4, RZ, 0xc0, !PT ;  /* 0x0000000409ff7812 */ /* 0x001fc8000782c0ff */
[----:B------:R-:W-:Y:S01]  /*13920*/  SEL R13, R13, 0xffffffc0, !P1 ;  /* 0xffffffc00d0d7807 */ /* 0x000fe20004800000 */
[----:B------:R-:W0:Y:S01]  /*13930*/  S2R R19, SR_TID.X ;  /* 0x0000000000137919 */ /* 0x000e220000002100 */
[----:B---3--:R-:W-:-:S05]  /*13940*/  IMAD.SHL.U32 R0, R18, 0x4000, RZ ;  /* 0x0000400012007824 */ /* 0x008fca00078e00ff */
[----:B----4-:R-:W-:-:S05]  /*13950*/  LOP3.LUT R2, R0, R2, RZ, 0xfc, !PT ;  /* 0x0000000200027212 */ /* 0x010fca00078efcff */
[----:B------:R-:W-:-:S05]  /*13960*/  IMAD.IADD R2, R17, 0x1, R2 ;  /* 0x0000000111027824 */ /* 0x000fca00078e0202 */
[----:B-----5:R-:W3:Y:S01]  /*13970*/  LDSM.16.MT88.4 R4, [R2+0x10000] ;  /* 0x010000000204783b */ /* 0x020ee20000004200 */
[----:B--2---:R-:W-:Y:S01]  /*13980*/  IMAD.IADD R3, R13, 0x1, R2 ;  /* 0x000000010d037824 */ /* 0x004fe200078e0202 */
[----:B------:R-:W-:Y:S02]  /*13990*/  IADD3 R0, R17, R0, R12 ;  /* 0x0000000011007210 */ /* 0x000fe40007ffe00c */
[C-C-:B---3--:R-:W-:Y:S02]  /*139a0*/  PRMT R8, R4.reuse, 0x6420, R5.reuse ;  /* 0x0000642004087816 */ /* 0x148fe40000000005 */
        /* <DEDUP_REMOVED lines=58> */
.L_x_1267:
[----:B------:R-:W3:Y:S01]  /*13d50*/  LDL.LU R3, [R1+0x4] ;  /* 0x0000040001037983 */ /* 0x000ee20000300800 */
[----:B0-----:R0:W-:Y:S01]  /*13d60*/  SYNCS.ARRIVE.TRANS64.A1T0 RZ, [R16+URZ+0x28450], RZ ;  /* 0x028450ff10ff79a7 */ /* 0x0011e2000810003f */
[----:B--2---:R-:W-:Y:S02]  /*13d70*/  VIADD R0, R18, 0x1 ;  /* 0x0000000112007836 */ /* 0x004fe40000000000 */
        /* <DEDUP_REMOVED lines=8> */
[----:B---3--:R-:W-:-:S05]  /*13e00*/  LOP3.LUT R3, R3, R2, RZ, 0x3c, !PT ;  /* 0x0000000203037212 */ /* 0x008fca00078e3cff */
[----:B------:R0:W-:Y:S02]  /*13e10*/  STL [R1+0x4], R3 ;  /* 0x0000040301007387 */ /* 0x0001e40000100800 */
.L_x_1212:
[----:B------:R-:W-:Y:S05]  /*13e20*/  BSYNC B7 ;  /* 0x0000000000077941 */ /* 0x000fea0003800000 */
.L_x_1210:
[----:B0-2---:R-:W2:Y:S02]  /*13e30*/  LDL R0, [R1+0xc] ;  /* 0x00000c0001007983 */ /* 0x005ea40000100800 */
        /* <DEDUP_REMOVED lines=15> */
.L_x_1268:
[----:B------:R-:W0:Y:S01]  /*13f30*/  S2R R2, SR_TID.X ;  /* 0x0000000000027919 */ /* 0x000e220000002100 */
[----:B------:R-:W-:Y:S01]  /*13f40*/  ULDC UR4, c[0x0][0xc3c] ;  /* 0x00030f0000047ab9 */ /* 0x000fe20000000800 */
[----:B------:R-:W2:Y:S01]  /*13f50*/  LDC R10, c[0x0][0xc38] ;  /* 0x00030e00ff0a7b82 */ /* 0x000ea20000000800 */
[----:B------:R-:W3:Y:S01]  /*13f60*/  LDL.LU R0, [R1+0x10] ;  /* 0x0000100001007983 */ /* 0x000ee20000300800 */
        /* <DEDUP_REMOVED lines=8> */
[----:B------:R-:W4:Y:S01]  /*13ff0*/  @!P1 LDG.E R5, desc[UR54][R2.64] ;  /* 0x0000003602059981 */ /* 0x000f22000c1e1900 */
[C---:B------:R-:W-:Y:S02]  /*14000*/  ISETP.NE.AND P1, PT, R9.reuse, RZ, PT ;  /* 0x000000ff0900720c */ /* 0x040fe40003f25270 */
[C---:B------:R-:W-:Y:S02]  /*14010*/  ISETP.GE.U32.AND P2, PT, R9.reuse, 0x2, PT ;  /* 0x000000020900780c */ /* 0x040fe40003f46070 */
[C---:B------:R-:W-:Y:S02]  /*14020*/  ISETP.GE.U32.AND P3, PT, R9.reuse, 0x4, PT ;  /* 0x000000040900780c */ /* 0x040fe40003f66070 */
[C---:B------:R-:W-:Y:S02]  /*14030*/  ISETP.GE.U32.AND P4, PT, R9.reuse, 0x8, PT ;  /* 0x000000080900780c */ /* 0x040fe40003f86070 */
[----:B------:R-:W-:Y:S01]  /*14040*/  ISETP.GE.U32.AND P5, PT, R9, 0x10, PT ;  /* 0x000000100900780c */ /* 0x000fe20003fa6070 */
[----:B---3--:R-:W-:-:S02]  /*14050*/  IMAD.MOV.U32 R8, RZ, RZ, R0 ;  /* 0x000000ffff087224 */ /* 0x008fc400078e0000 */
[----:B----4-:R-:W0:Y:S02]  /*14060*/  SHFL.UP PT, R0, R5, 0x1, RZ ;  /* 0x0420000005007989 */ /* 0x010e2400000e00ff */
        /* <DEDUP_REMOVED lines=14> */
[----:B------:R-:W-:-:S05]  /*14150*/  IMAD.IADD R9, R7, 0x1, R0 ;  /* 0x0000000107097824 */ /* 0x000fca00078e0200 */
[----:B------:R-:W2:Y:S04]  /*14160*/  SHFL.IDX PT, R2, R9, 0x1f, 0x1f ;  /* 0x03e01f0009027f89 */ /* 0x000ea800000e0000 */
[----:B------:R-:W0:Y:S01]  /*14170*/  SHFL.IDX PT, R0, R8, RZ, 0x1f ;  /* 0x00001fff08007589 */ /* 0x000e2200000e0000 */
[----:B--2---:R-:W-:-:S04]  /*14180*/  IMAD R2, R2, R10, RZ ;  /* 0x0000000a02027224 */ /* 0x004fc800078e02ff */
[----:B------:R-:W-:-:S05]  /*14190*/  IMAD.IADD R6, R6, 0x1, R2 ;  /* 0x0000000106067824 */ /* 0x000fca00078e0202 */
[----:B0-----:R-:W-:-:S13]  /*141a0*/  ISETP.GT.AND P6, PT, R6, R0, PT ;  /* 0x000000000600720c */ /* 0x001fda0003fc4270 */
[----:B------:R-:W-:Y:S05]  /*141b0*/  @P6 BRA `(.L_x_1270) ;  /* 0x0000000000906947 */ /* 0x000fea0003800000 */
.L_x_1274:
        /* <DEDUP_REMOVED lines=14> */
.L_x_1273:
[----:B------:R-:W-:Y:S05]  /*142a0*/  BSYNC B0 ;  /* 0x0000000000007941 */ /* 0x000fea0003800000 */
.L_x_1272:
[----:B0----5:R-:W0:Y:S01]  /*142b0*/  SHFL.UP PT, R2, R5, 0x1, RZ ;  /* 0x0420000005027989 */ /* 0x021e2200000e00ff */
[----:B------:R-:W2:Y:S01]  /*142c0*/  LDC R10, c[0x0][0xc38] ;  /* 0x00030e00ff0a7b82 */ /* 0x000ea20000000800 */
        /* <DEDUP_REMOVED lines=14> */
[----:B------:R-:W2:Y:S02]  /*143b0*/  SHFL.IDX PT, R2, R9, 0x1f, 0x1f ;  /* 0x03e01f0009027f89 */ /* 0x000ea400000e0000 */
[----:B--2---:R-:W-:-:S04]  /*143c0*/  IMAD R2, R2, R10, RZ ;  /* 0x0000000a02027224 */ /* 0x004fc800078e02ff */
[----:B------:R-:W-:-:S05]  /*143d0*/  IMAD.IADD R6, R2, 0x1, R6 ;  /* 0x0000000102067824 */ /* 0x000fca00078e0206 */
[----:B------:R-:W-:-:S13]  /*143e0*/  ISETP.GT.AND P6, PT, R6, R0, PT ;  /* 0x000000000600720c */ /* 0x000fda0003fc4270 */
[----:B------:R-:W-:Y:S05]  /*143f0*/  @!P6 BRA `(.L_x_1274) ;  /* 0xfffffffc0070e947 */ /* 0x000fea000383ffff */
.L_x_1270:
        /* <DEDUP_REMOVED lines=10> */
[----:B------:R0:W2:Y:S01]  /*144a0*/  LDG.E R7, desc[UR54][R2.64] ;  /* 0x0000003602077981 */ /* 0x0000a2000c1e1900 */
[----:B------:R-:W-:Y:S01]  /*144b0*/  ISETP.NE.AND P0, PT, RZ, UR7, PT ;  /* 0x00000007ff007c0c */ /* 0x000fe2000bf05270 */
[----:B0-----:R-:W-:-:S05]  /*144c0*/  IMAD.U32 R2, RZ, RZ, UR6 ;  /* 0x00000006ff027e24 */ /* 0x001fca000f8e00ff */
[----:B------:R0:W2:Y:S02]  /*144d0*/  SHFL.IDX PT, R5, R5, R2, 0x1f ;  /* 0x00001f0205057589 */ /* 0x0000a400000e0000 */
[----:B0-----:R-:W-:Y:S02]  /*144e0*/  IMAD.MOV.U32 R2, RZ, RZ, RZ ;  /* 0x000000ffff027224 */ /* 0x001fe400078e00ff */
[----:B--2---:R-:W-:-:S05]  /*144f0*/  IMAD R4, R5, R7, RZ ;  /* 0x0000000705047224 */ /* 0x004fca00078e02ff */
[----:B------:R-:W-:Y:S01]  /*14500*/  IABS R8, R4 ;  /* 0x0000000400087213 */ /* 0x000fe20000000000 */
[----:B------:R-:W-:Y:S06]  /*14510*/  @!P0 BRA `(.L_x_1275) ;  /* 0x00000000000c8947 */ /* 0x000fec0003800000 */
[----:B------:R-:W-:-:S06]  /*14520*/  UIADD3 UR4, UR6, -0x1, URZ ;  /* 0xffffffff06047890 */ /* 0x000fcc000fffe03f */
[----:B------:R-:W-:-:S06]  /*14530*/  IMAD.U32 R2, RZ, RZ, UR4 ;  /* 0x00000004ff027e24 */ /* 0x000fcc000f8e00ff */
[----:B------:R0:W2:Y:S02]  /*14540*/  SHFL.IDX PT, R2, R9, R2, 0x1f ;  /* 0x00001f0209027589 */ /* 0x0000a400000e0000 */
.L_x_1275:
[----:B------:R-:W3:Y:S01]  /*14550*/  I2F.RP R3, R8 ;  /* 0x0000000800037306 */ /* 0x000ee20000209400 */
[----:B0-2---:R-:W-:-:S04]  /*14560*/  IMAD R9, R2, R10, R6 ;  /* 0x0000000a02097224 */ /* 0x005fc800078e0206 */
[----:B------:R-:W-:Y:S01]  /*14570*/  IMAD.IADD R0, R0, 0x1, -R9 ;  /* 0x0000000100007824 */ /* 0x000fe200078e0a09 */
[----:B------:R2:W-:Y:S02]  /*14580*/  STL [R1+0x10], R9 ;  /* 0x0000100901007387 */ /* 0x0005e40000100800 */
[----:B---3--:R-:W0:Y:S02]  /*14590*/  MUFU.RCP R3, R3 ;  /* 0x0000000300037308 */ /* 0x008e240000001000 */
        /* <DEDUP_REMOVED lines=20> */
[----:B------:R-:W-:-:S05]  /*146e0*/  @!P1 LOP3.LUT R2, RZ, R4, RZ, 0x33, !PT ;  /* 0x00000004ff029212 */ /* 0x000fca00078e33ff */
[----:B------:R-:W-:Y:S02]  /*146f0*/  IMAD R6, R7, R2, RZ ;  /* 0x0000000207067224 */ /* 0x000fe400078e02ff */
[----:B------:R-:W-:Y:S02]  /*14700*/  IMAD.MOV R2, RZ, RZ, -R2 ;  /* 0x000000ffff027224 */ /* 0x000fe400078e0a02 */
[----:B------:R-:W-:Y:S02]  /*14710*/  IMAD.MOV R3, RZ, RZ, -R6 ;  /* 0x000000ffff037224 */ /* 0x000fe400078e0a06 */
[----:B------:R-:W-:-:S03]  /*14720*/  IMAD R0, R4, R2, R0 ;  /* 0x0000000204007224 */ /* 0x000fc600078e0200 */
[----:B------:R-:W-:-:S04]  /*14730*/  VIADDMNMX R7, R3, R10, R7, PT ;  /* 0x0000000a03077246 */ /* 0x000fc80003800107 */
[----:B------:R-:W-:-:S04]  /*14740*/  IABS R8, R7 ;  /* 0x0000000700087213 */ /* 0x000fc80000000000 */
[----:B------:R-:W0:Y:S08]  /*14750*/  I2F.RP R3, R8 ;  /* 0x0000000800037306 */ /* 0x000e300000209400 */
        /* <DEDUP_REMOVED lines=9> */
[----:B------:R-:W-:-:S04]  /*147f0*/  IMAD.HI.U32 R2, R2, R3, RZ ;  /* 0x0000000302027227 */ /* 0x000fc800078e00ff */
[----:B------:R-:W-:-:S04]  /*14800*/  IMAD.MOV R4, RZ, RZ, -R4 ;  /* 0x000000ffff047224 */ /* 0x000fc800078e0a04 */
[----:B------:R-:W-:-:S05]  /*14810*/  IMAD R3, R2, R4, R3 ;  /* 0x0000000402037224 */ /* 0x000fca00078e0203 */
[----:B------:R-:W-:-:S13]  /*14820*/  ISETP.GT.U32.AND P1, PT, R8, R3, PT ;  /* 0x000000030800720c */ /* 0x000fda0003f24070 */
[----:B------:R-:W-:Y:S02]  /*14830*/  @!P1 IMAD.IADD R3, R3, 0x1, -R8 ;  /* 0x0000000103039824 */ /* 0x000fe400078e0a08 */
[----:B------:R-:W-:Y:S01]  /*14840*/  @!P1 VIADD R2, R2, 0x1 ;  /* 0x0000000102029836 */ /* 0x000fe20000000000 */
[----:B------:R-:W-:Y:S02]  /*14850*/  ISETP.NE.AND P1, PT, R7, RZ, PT ;  /* 0x000000ff0700720c */ /* 0x000fe40003f25270 */
[----:B------:R-:W-:Y:S02]  /*14860*/  ISETP.GE.U32.AND P0, PT, R3, R8, PT ;  /* 0x000000080300720c */ /* 0x000fe40003f06070 */
[C---:B------:R-:W-:Y:S01]  /*14870*/  LOP3.LUT R3, R0.reuse, R7, RZ, 0x3c, !PT ;  /* 0x0000000700037212 */ /* 0x040fe200078e3cff */
[----:B------:R-:W-:-:S03]  /*14880*/  IMAD.IADD R0, R0, 0x1, R6 ;  /* 0x0000000100007824 */ /* 0x000fc600078e0206 */
[----:B------:R-:W-:-:S07]  /*14890*/  ISETP.GE.AND P2, PT, R3, RZ, PT ;  /* 0x000000ff0300720c */ /* 0x000fce0003f46270 */
[----:B------:R-:W-:-:S06]  /*148a0*/  @P0 VIADD R2, R2, 0x1 ;  /* 0x0000000102020836 */ /* 0x000fcc0000000000 */
[----:B------:R-:W-:Y:S01]  /*148b0*/  @!P2 IMAD.MOV R2, RZ, RZ, -R2 ;  /* 0x000000ffff02a224 */ /* 0x000fe200078e0a02 */
[----:B------:R-:W-:Y:S01]  /*148c0*/  @!P1 LOP3.LUT R2, RZ, R7, RZ, 0x33, !PT ;  /* 0x00000007ff029212 */ /* 0x000fe200078e33ff */
[----:B------:R-:W-:-:S04]  /*148d0*/  IMAD.MOV R7, RZ, RZ, -R7 ;  /* 0x000000ffff077224 */ /* 0x000fc800078e0a07 */
[----:B------:R-:W-:Y:S01]  /*148e0*/  IMAD R0, R2, R7, R0 ;  /* 0x0000000702007224 */ /* 0x000fe200078e0200 */
[----:B------:R-:W-:-:S04]  /*148f0*/  LOP3.LUT R2, RZ, R2, RZ, 0x33, !PT ;  /* 0x00000002ff027212 */ /* 0x000fc800078e33ff */
[----:B------:R-:W-:Y:S01]  /*14900*/  R2UR UR36, R0 ;  /* 0x00000000002472ca */ /* 0x000fe200000e0000 */
[----:B------:R-:W-:-:S05]  /*14910*/  IMAD.IADD R0, R5, 0x1, R2 ;  /* 0x0000000105007824 */ /* 0x000fca00078e0202 */
[----:B------:R2:W-:Y:S01]  /*14920*/  STL [R1+0x14], R0 ;  /* 0x0000140001007387 */ /* 0x0005e20000100800 */
[----:B------:R-:W-:Y:S08]  /*14930*/  BRA `(.L_x_1276) ;  /* 0x0000000000107947 */ /* 0x000ff00003800000 */
.L_x_1271:
[----:B------:R0:W-:Y:S01]  /*14940*/  STL [R1+0x10], R0 ;  /* 0x0000100001007387 */ /* 0x0001e20000100800 */
[----:B------:R-:W-:Y:S01]  /*14950*/  ULDC UR44, c[0x0][0xc3c] ;  /* 0x00030f00002c7ab9 */ /* 0x000fe20000000800 */
[----:B------:R-:W-:Y:S02]  /*14960*/  UMOV UR36, URZ ;  /* 0x0000003f00247c82 */ /* 0x000fe40008000000 */
[----:B------:R0:W-:Y:S03]  /*14970*/  STL [R1+0x14], RZ ;  /* 0x000014ff01007387 */ /* 0x0001e60000100800 */
.L_x_1276:
[----:B------:R-:W3:Y:S04]  /*14980*/  LDL R3, [R1+0x10] ;  /* 0x0000100001037983 */ /* 0x000ee80000100800 */
[----:B------:R-:W4:Y:S01]  /*14990*/  LDL R2, [R1+0x14] ;  /* 0x0000140001027983 */ /* 0x000f220000100800 */
[----:B------:R-:W-:Y:S02]  /*149a0*/  IMAD.U32 R6, RZ, RZ, UR36 ;  /* 0x00000024ff067e24 */ /* 0x000fe4000f8e00ff */
[----:B------:R-:W-:Y:S01]  /*149b0*/  IMAD.U32 R7, RZ, RZ, UR44 ;  /* 0x0000002cff077e24 */ /* 0x000fe2000f8e00ff */
[----:B0-2---:R-:W0:Y:S02]  /*149c0*/  S2R R0, SR_TID.X ;  /* 0x0000000000007919 */ /* 0x005e240000002100 */
        /* <DEDUP_REMOVED lines=10> */
.L_x_1269:
[----:B------:R-:W-:Y:S02]  /*14a70*/  ULDC UR4, c[0x0][0xc3c] ;  /* 0x00030f0000047ab9 */ /* 0x000fe40000000800 */
[----:B------:R-:W-:-:S06]  /*14a80*/  UISETP.GE.AND UP0, UPT, UR44, UR4, UPT ;  /* 0x000000042c00728c */ /* 0x000fcc000bf06270 */
[----:B------:R-:W-:-:S13]  /*14a90*/  PLOP3.LUT P0, PT, PT, PT, UP0, 0x80, 0x0 ;  /* 0x000000000000781c */ /* 0x000fda0003f0f008 */
[----:B------:R-:W-:Y:S05]  /*14aa0*/  @!P0 BRA `(.L_x_1277) ;  /* 0xffffffb400808947 */ /* 0x000fea000383ffff */
.L_x_1200:
        /* <DEDUP_REMOVED lines=12> */
.L_x_1326:
[----:B------:R-:W-:Y:S05]  /*14b70*/  BSYNC B0 ;  /* 0x0000000000007941 */ /* 0x000fea0003800000 */
.L_x_1278:
[----:B------:R-:W-:-:S03]  /*14b80*/  UMOV UR4, 0xffffffff ;  /* 0xffffffff00047882 */ /* 0x000fc60000000000 */
[----:B------:R-:W-:Y:S05]  /*14b90*/  BRA.DIV UR4, `(.L_x_1280) ;  /* 0x0000001604447947 */ /* 0x000fea000b800000 */
[----:B------:R-:W1:Y:S02]  /*14ba0*/  S2R R2, SR_TID.X ;  /* 0x0000000000027919 */ /* 0x000e640000002100 */
[----:B-1----:R-:W-:-:S04]  /*14bb0*/  SHF.R.U32.HI R2, RZ, 0x5, R2 ;  /* 0x00000005ff027819 */ /* 0x002fc80000011602 */
[----:B------:R-:W-:-:S05]  /*14bc0*/  LOP3.LUT R2, R2, 0x3, RZ, 0xc0, !PT ;  /* 0x0000000302027812 */ /* 0x000fca00078ec0ff */
[----:B------:R1:W2:Y:S02]  /*14bd0*/  SHFL.IDX PT, R14, R2, RZ, 0x1f ;  /* 0x00001fff020e7589 */ /* 0x0002a400000e0000 */
.L_x_1329:
[----:B--2---:R-:W-:Y:S01]  /*14be0*/  ISETP.NE.AND P0, PT, R14, RZ, PT ;  /* 0x000000ff0e00720c */ /* 0x004fe20003f05270 */
[----:B------:R-:W-:-:S12]  /*14bf0*/  BSSY B0, `(.L_x_1281) ;  /* 0x000002e000007945 */ /* 0x000fd80003800000 */
[----:B------:R-:W-:Y:S05]  /*14c00*/  @P0 BRA `(.L_x_1282) ;  /* 0x0000000000b00947 */ /* 0x000fea0003800000 */
[----:B------:R-:W-:-:S03]  /*14c10*/  UMOV UR4, 0xffffffff ;  /* 0xffffffff00047882 */ /* 0x000fc60000000000 */
[----:B------:R-:W-:Y:S05]  /*14c20*/  BRA.DIV UR4, `(.L_x_1283) ;  /* 0x0000001604547947 */ /* 0x000fea000b800000 */
[----:B------:R-:W-:-:S13]  /*14c30*/  ELECT P6, URZ, PT ;  /* 0x00000000003f782f */ /* 0x000fda00038c0000 */
.L_x_1332:
[----:B------:R-:W-:Y:S05]  /*14c40*/  @!P6 BRA `(.L_x_1282) ;  /* 0x0000000000a0e947 */ /* 0x000fea0003800000 */
[----:B------:R-:W-:-:S06]  /*14c50*/  ULOP3.LUT UR4, UR38, 0x2, URZ, 0xfc, !UPT ;  /* 0x0000000226047892 */ /* 0x000fcc000f8efc3f */
[----:B-1----:R-:W-:-:S05]  /*14c60*/  IMAD.U32 R2, RZ, RZ, UR4 ;  /* 0x00000004ff027e24 */ /* 0x002fca000f8e00ff */
[----:B------:R-:W-:-:S13]  /*14c70*/  ISETP.NE.AND P0, PT, R2, 0x3, PT ;  /* 0x000000030200780c */ /* 0x000fda0003f05270 */
[----:B------:R-:W-:Y:S05]  /*14c80*/  @!P0 BRA `(.L_x_1284) ;  /* 0x0000000000048947 */ /* 0x000fea0003800000 */
[----:B------:R-:W-:Y:S01]  /*14c90*/  BPT.TRAP 0x1 ;  /* 0x000000040000795c */ /* 0x000fe20000300000 */
.L_x_1284:
        /* <DEDUP_REMOVED lines=14> */
.L_x_1333:
[----:B------:R-:W1:Y:S02]  /*14d80*/  SYNCS.PHASECHK.TRANS64.TRYWAIT P1, [R7+URZ], R2 ;  /* 0x00000002070075a7 */ /* 0x000e64000802017f */
[----:B-1----:R-:W-:Y:S05]  /*14d90*/  @!P1 BRA `(.L_x_1286) ;  /* 0x00000014002c9947 */ /* 0x002fea0003800000 */
.L_x_1334:
[----:B------:R-:W-:Y:S05]  /*14da0*/  @!P0 BRA `(.L_x_1287) ;  /* 0x0000000000048947 */ /* 0x000fea0003800000 */
[----:B------:R-:W-:Y:S01]  /*14db0*/  BPT.TRAP 0x1 ;  /* 0x000000040000795c */ /* 0x000fe20000300000 */
.L_x_1287:
[----:B------:R-:W2:Y:S02]  /*14dc0*/  LDL.LU R4, [R1] ;  /* 0x0000000001047983 */ /* 0x000ea40000300800 */
[----:B--2---:R-:W-:-:S04]  /*14dd0*/  IMAD R4, R4, 0x8, R0 ;  /* 0x0000000804047824 */ /* 0x004fc800078e0200 */
[----:B------:R-:W2:Y:S02]  /*14de0*/  SYNCS.PHASECHK.TRANS64.TRYWAIT P1, [R4+URZ+0x28460], R5 ;  /* 0x02846005040075a7 */ /* 0x000ea4000802017f */
[----:B--2---:R-:W-:Y:S05]  /*14df0*/  @!P1 BRA `(.L_x_1288) ;  /* 0x0000001400289947 */ /* 0x004fea0003800000 */
.L_x_1335:
[----:B------:R-:W-:Y:S05]  /*14e00*/  @!P0 BRA `(.L_x_1289) ;  /* 0x0000000000048947 */ /* 0x000fea0003800000 */
[----:B------:R-:W-:Y:S01]  /*14e10*/  BPT.TRAP 0x1 ;  /* 0x000000040000795c */ /* 0x000fe20000300000 */
.L_x_1289:
[----:B------:R-:W-:-:S04]  /*14e20*/  IMAD R3, R3, 0x8, R0 ;  /* 0x0000000803037824 */ /* 0x000fc800078e0200 */
[----:B------:R-:W3:Y:S02]  /*14e30*/  SYNCS.PHASECHK.TRANS64.TRYWAIT P1, [R3+URZ+0x28460], R2 ;  /* 0x02846002030075a7 */ /* 0x000ee4000802017f */
[----:B---3--:R-:W-:Y:S05]  /*14e40*/  @!P1 BRA `(.L_x_1290) ;  /* 0x0000001400289947 */ /* 0x008fea0003800000 */
.L_x_1336:
[----:B------:R-:W-:Y:S05]  /*14e50*/  @!P0 BRA `(.L_x_1291) ;  /* 0x0000000000048947 */ /* 0x000fea0003800000 */
[----:B------:R-:W-:Y:S01]  /*14e60*/  BPT.TRAP 0x1 ;  /* 0x000000040000795c */ /* 0x000fe20000300000 */
.L_x_1291:
[----:B------:R-:W4:Y:S02]  /*14e70*/  SYNCS.PHASECHK.TRANS64.TRYWAIT P0, [R4+URZ+0x28480], R5 ;  /* 0x02848005040075a7 */ /* 0x000f24000800017f */
[----:B----4-:R-:W-:Y:S05]  /*14e80*/  @!P0 BRA `(.L_x_1292) ;  /* 0x00000014002c8947 */ /* 0x010fea0003800000 */
.L_x_1293:
[----:B------:R0:W0:Y:S02]  /*14e90*/  SYNCS.PHASECHK.TRANS64.TRYWAIT P0, [R3+URZ+0x28480], R2 ;  /* 0x02848002030075a7 */ /* 0x000024000800017f */
[----:B0-----:R-:W-:Y:S05]  /*14ea0*/  @!P0 NANOSLEEP.SYNCS 0x989680 ;  /* 0x009896800000895d */ /* 0x001fea0003900000 */
[----:B------:R-:W0:Y:S02]  /*14eb0*/  @!P0 SYNCS.PHASECHK.TRANS64 P0, [R3+URZ+0x28480], R2 ;  /* 0x02848002030085a7 */ /* 0x000e24000800007f */
[----:B0-----:R-:W-:Y:S05]  /*14ec0*/  @!P0 BRA `(.L_x_1293) ;  /* 0xfffffffc00f08947 */ /* 0x001fea000383ffff */
.L_x_1282:
[----:B------:R-:W-:Y:S05]  /*14ed0*/  BSYNC B0 ;  /* 0x0000000000007941 */ /* 0x000fea0003800000 */
.L_x_1281:
[----:B------:R-:W-:Y:S05]  /*14ee0*/  EXIT ;  /* 0x000000000000794d */ /* 0x000fea0003800000 */
.L_x_1098:
[----:B0-----:R-:W-:-:S04]  /*14ef0*/  IMAD.U32 R3, RZ, RZ, UR41 ;  /* 0x00000029ff037e24 */ /* 0x001fc8000f8e00ff */
[----:B------:R0:W1:Y:S03]  /*14f00*/  SYNCS.PHASECHK.TRANS64.TRYWAIT P1, [R3+URZ+0x28400], R0 ;  /* 0x02840000030075a7 */ /* 0x000066000802017f */
[----:B-1----:R-:W-:Y:S05]  /*14f10*/  @!P1 NANOSLEEP.SYNCS 0x989680 ;  /* 0x009896800000995d */ /* 0x002fea0003900000 */
[----:B------:R-:W1:Y:S02]  /*14f20*/  @!P1 SYNCS.PHASECHK.TRANS64 P1, [R3+URZ+0x28400], R0 ;  /* 0x02840000030095a7 */ /* 0x000e64000802007f */
[----:B-1----:R-:W-:Y:S05]  /*14f30*/  @!P1 BRA `(.L_x_1098) ;  /* 0xfffffffc00ec9947 */ /* 0x002fea000383ffff */
[----:B------:R-:W-:Y:S05]  /*14f40*/  BRA `(.L_x_1294) ;  /* 0xfffffed000787947 */ /* 0x000fea000383ffff */
.L_x_1102:
[----:B-1----:R1:W2:Y:S02]  /*14f50*/  SYNCS.PHASECHK.TRANS64.TRYWAIT P2, [R5+URZ+0x28430], R0 ;  /* 0x02843000050075a7 */ /* 0x0022a4000804017f */
[----:B--2---:R-:W-:Y:S05]  /*14f60*/  @!P2 NANOSLEEP.SYNCS 0x989680 ;  /* 0x009896800000a95d */ /* 0x004fea0003900000 */
[----:B------:R-:W2:Y:S02]  /*14f70*/  @!P2 SYNCS.PHASECHK.TRANS64 P2, [R5+URZ+0x28430], R0 ;  /* 0x028430000500a5a7 */ /* 0x000ea4000804007f */
[----:B--2---:R-:W-:Y:S05]  /*14f80*/  @!P2 BRA `(.L_x_1102) ;  /* 0xfffffffc00f0a947 */ /* 0x004fea000383ffff */
[----:B------:R-:W-:Y:S05]  /*14f90*/  BRA `(.L_x_1101) ;  /* 0xfffffed0009c7947 */ /* 0x000fea000383ffff */
.L_x_1118:
[----:B-1----:R-:W-:-:S04]  /*14fa0*/  IMAD.U32 R8, RZ, RZ, UR6 ;  /* 0x00000006ff087e24 */ /* 0x002fc8000f8e00ff */
[----:B------:R1:W2:Y:S03]  /*14fb0*/  SYNCS.PHASECHK.TRANS64.TRYWAIT P2, [R8+URZ+0x28430], R7 ;  /* 0x02843007080075a7 */ /* 0x0002a6000804017f */
[----:B--2---:R-:W-:Y:S05]  /*14fc0*/  @!P2 NANOSLEEP.SYNCS 0x989680 ;  /* 0x009896800000a95d */ /* 0x004fea0003900000 */
[----:B------:R-:W2:Y:S02]  /*14fd0*/  @!P2 SYNCS.PHASECHK.TRANS64 P2, [R8+URZ+0x28430], R7 ;  /* 0x028430070800a5a7 */ /* 0x000ea4000804007f */
[----:B--2---:R-:W-:Y:S05]  /*14fe0*/  @!P2 BRA `(.L_x_1118) ;  /* 0xfffffffc00eca947 */ /* 0x004fea000383ffff */
[----:B------:R-:W-:Y:S05]  /*14ff0*/  BRA `(.L_x_1115) ;  /* 0xfffffef400407947 */ /* 0x000fea000383ffff */
.L_x_1122:
[----:B-1----:R-:W-:-:S04]  /*15000*/  IMAD.U32 R8, RZ, RZ, UR6 ;  /* 0x00000006ff087e24 */ /* 0x002fc8000f8e00ff */
[----:B------:R1:W2:Y:S03]  /*15010*/  SYNCS.PHASECHK.TRANS64.TRYWAIT P2, [R8+URZ+0x28450], R7 ;  /* 0x02845007080075a7 */ /* 0x0002a6000804017f */
[----:B--2---:R-:W-:Y:S05]  /*15020*/  @!P2 NANOSLEEP.SYNCS 0x989680 ;  /* 0x009896800000a95d */ /* 0x004fea0003900000 */
[----:B------:R-:W2:Y:S02]  /*15030*/  @!P2 SYNCS.PHASECHK.TRANS64 P2, [R8+URZ+0x28450], R7 ;  /* 0x028450070800a5a7 */ /* 0x000ea4000804007f */
[----:B--2---:R-:W-:Y:S05]  /*15040*/  @!P2 BRA `(.L_x_1122) ;  /* 0xfffffffc00eca947 */ /* 0x004fea000383ffff */
[----:B------:R-:W-:Y:S05]  /*15050*/  BRA `(.L_x_1119) ;  /* 0xfffffef800087947 */ /* 0x000fea000383ffff */
.L_x_1140:
[----:B-1----:R-:W-:-:S04]  /*15060*/  IMAD.U32 R5, RZ, RZ, UR6 ;  /* 0x00000006ff057e24 */ /* 0x002fc8000f8e00ff */
[----:B------:R1:W2:Y:S03]  /*15070*/  SYNCS.PHASECHK.TRANS64.TRYWAIT P2, [R5+URZ+0x28430], R4 ;  /* 0x02843004050075a7 */ /* 0x0002a6000804017f */
[----:B--2---:R-:W-:Y:S05]  /*15080*/  @!P2 NANOSLEEP.SYNCS 0x989680 ;  /* 0x009896800000a95d */ /* 0x004fea0003900000 */
[----:B------:R-:W2:Y:S02]  /*15090*/  @!P2 SYNCS.PHASECHK.TRANS64 P2, [R5+URZ+0x28430], R4 ;  /* 0x028430040500a5a7 */ /* 0x000ea4000804007f */
[----:B--2---:R-:W-:Y:S05]  /*150a0*/  @!P2 BRA `(.L_x_1140) ;  /* 0xfffffffc00eca947 */ /* 0x004fea000383ffff */
[----:B------:R-:W-:Y:S05]  /*150b0*/  BRA `(.L_x_1137) ;  /* 0xffffff1800d07947 */ /* 0x000fea000383ffff */
.L_x_1144:
[----:B-1----:R-:W-:-:S04]  /*150c0*/  IMAD.U32 R5, RZ, RZ, UR6 ;  /* 0x00000006ff057e24 */ /* 0x002fc8000f8e00ff */
[----:B------:R1:W2:Y:S03]  /*150d0*/  SYNCS.PHASECHK.TRANS64.TRYWAIT P2, [R5+URZ+0x28450], R4 ;  /* 0x02845004050075a7 */ /* 0x0002a6000804017f */
[----:B--2---:R-:W-:Y:S05]  /*150e0*/  @!P2 NANOSLEEP.SYNCS 0x989680 ;  /* 0x009896800000a95d */ /* 0x004fea0003900000 */
[----:B------:R-:W2:Y:S02]  /*150f0*/  @!P2 SYNCS.PHASECHK.TRANS64 P2, [R5+URZ+0x28450], R4 ;  /* 0x028450040500a5a7 */ /* 0x000ea4000804007f */
[----:B--2---:R-:W-:Y:S05]  /*15100*/  @!P2 BRA `(.L_x_1144) ;  /* 0xfffffffc00eca947 */ /* 0x004fea000383ffff */
[----:B------:R-:W-:Y:S05]  /*15110*/  BRA `(.L_x_1141) ;  /* 0xffffff1c00a47947 */ /* 0x000fea000383ffff */
.L_x_1151:
[----:B-1----:R-:W-:-:S04]  /*15120*/  IMAD.U32 R5, RZ, RZ, UR6 ;  /* 0x00000006ff057e24 */ /* 0x002fc8000f8e00ff */
[----:B------:R1:W2:Y:S03]  /*15130*/  SYNCS.PHASECHK.TRANS64.TRYWAIT P2, [R5+URZ+0x28430], R4 ;  /* 0x02843004050075a7 */ /* 0x0002a6000804017f */
[----:B--2---:R-:W-:Y:S05]  /*15140*/  @!P2 NANOSLEEP.SYNCS 0x989680 ;  /* 0x009896800000a95d */ /* 0x004fea0003900000 */
[----:B------:R-:W2:Y:S02]  /*15150*/  @!P2 SYNCS.PHASECHK.TRANS64 P2, [R5+URZ+0x28430], R4 ;  /* 0x028430040500a5a7 */ /* 0x000ea4000804007f */
[----:B--2---:R-:W-:Y:S05]  /*15160*/  @!P2 BRA `(.L_x_1151) ;  /* 0xfffffffc00eca947 */ /* 0x004fea000383ffff */
[----:B------:R-:W-:Y:S05]  /*15170*/  BRA `(.L_x_1148) ;  /* 0xffffff3400147947 */ /* 0x000fea000383ffff */
.L_x_1155:
[----:B-1----:R-:W-:-:S04]  /*15180*/  IMAD.U32 R5, RZ, RZ, UR6 ;  /* 0x00000006ff057e24 */ /* 0x002fc8000f8e00ff */
[----:B------:R1:W2:Y:S03]  /*15190*/  SYNCS.PHASECHK.TRANS64.TRYWAIT P2, [R5+URZ+0x28450], R4 ;  /* 0x02845004050075a7 */ /* 0x0002a6000804017f */
[----:B--2---:R-:W-:Y:S05]  /*151a0*/  @!P2 NANOSLEEP.SYNCS 0x989680 ;  /* 0x009896800000a95d */ /* 0x004fea0003900000 */
[----:B------:R-:W2:Y:S02]  /*151b0*/  @!P2 SYNCS.PHASECHK.TRANS64 P2, [R5+URZ+0x28450], R4 ;  /* 0x028450040500a5a7 */ /* 0x000ea4000804007f */
[----:B--2---:R-:W-:Y:S05]  /*151c0*/  @!P2 BRA `(.L_x_1155) ;  /* 0xfffffffc00eca947 */ /* 0x004fea000383ffff */
[----:B------:R-:W-:Y:S05]  /*151d0*/  BRA `(.L_x_1152) ;  /* 0xffffff3400e87947 */ /* 0x000fea000383ffff */
.L_x_1169:
[----:B-1----:R-:W-:-:S04]  /*151e0*/  IMAD.U32 R7, RZ, RZ, UR9 ;  /* 0x00000009ff077e24 */ /* 0x002fc8000f8e00ff */
[----:B------:R1:W2:Y:S03]  /*151f0*/  SYNCS.PHASECHK.TRANS64.TRYWAIT P1, [R7+URZ+0x28450], R6 ;  /* 0x02845006070075a7 */ /* 0x0002a6000802017f */
[----:B--2---:R-:W-:Y:S05]  /*15200*/  @!P1 NANOSLEEP.SYNCS 0x989680 ;  /* 0x009896800000995d */ /* 0x004fea0003900000 */
[----:B------:R-:W2:Y:S02]  /*15210*/  @!P1 SYNCS.PHASECHK.TRANS64 P1, [R7+URZ+0x28450], R6 ;  /* 0x02845006070095a7 */ /* 0x000ea4000802007f */
[----:B--2---:R-:W-:Y:S05]  /*15220*/  @!P1 BRA `(.L_x_1169) ;  /* 0xfffffffc00ec9947 */ /* 0x004fea000383ffff */
[----:B------:R-:W-:Y:S05]  /*15230*/  BRA `(.L_x_1168) ;  /* 0xffffff5400cc7947 */ /* 0x000fea000383ffff */
.L_x_1221:
[----:B------:R-:W-:Y:S02]  /*15240*/  IMAD.MOV.U32 R13, RZ, RZ, R0 ;  /* 0x000000ffff0d7224 */ /* 0x000fe400078e0000 */
[----:B------:R-:W-:Y:S02]  /*15250*/  IMAD.MOV.U32 R12, RZ, RZ, RZ ;  /* 0x000000ffff0c7224 */ /* 0x000fe400078e00ff */
[----:B------:R-:W-:Y:S02]  /*15260*/  IMAD.MOV.U32 R11, RZ, RZ, 0x1f ;  /* 0x0000001fff0b7424 */ /* 0x000fe400078e00ff */
[----:B------:R-:W-:-:S07]  /*15270*/  IMAD.MOV.U32 R15, RZ, RZ, -0x1 ;  /* 0xffffffffff0f7424 */ /* 0x000fce00078e00ff */
[----:B01----:R-:W-:Y:S05]  /*15280*/  WARPSYNC.COLLECTIVE R15, `(.L_x_1295) ;  /* 0x000000000f087348 */ /* 0x003fea0003c00000 */
[----:B------:R2:W3:Y:S02]  /*15290*/  SHFL.IDX P6, R14, R13, R12, R11 ;  /* 0x0000000c0d0e7389 */ /* 0x0004e400000c000b */
[----:B0123--:R-:W-:Y:S01]  /*152a0*/  ENDCOLLECTIVE ;  /* 0x000000000000791b */ /* 0x00ffe20003800000 */
.L_x_1295:
[----:B------:R-:W-:Y:S05]  /*152b0*/  BRA `(.L_x_1296) ;  /* 0xffffffc000107947 */ /* 0x000fea000383ffff */
.L_x_1223:
[----:B------:R-:W-:Y:S01]  /*152c0*/  BSSY B0, `(.L_x_1297) ;  /* 0x0000006000007945 */ /* 0x000fe20003800000 */
[----:B------:R-:W-:-:S07]  /*152d0*/  IMAD.MOV.U32 R15, RZ, RZ, -0x1 ;  /* 0xffffffffff0f7424 */ /* 0x000fce00078e00ff */
[----:B01-3--:R-:W-:Y:S05]  /*152e0*/  WARPSYNC.COLLECTIVE R15, `(.L_x_1298) ;  /* 0x000000000f0c7348 */ /* 0x00bfea0003c00000 */
[----:B------:R-:W-:Y:S02]  /*152f0*/  ELECT P6, UR62, PT ;  /* 0x00000000003e782f */ /* 0x000fe400038c0000 */
[----:B------:R-:W-:Y:S01]  /*15300*/  MOV R14, UR62 ;  /* 0x0000003e000e7c02 */ /* 0x000fe20008000f00 */
[----:B01-3--:R-:W-:Y:S10]  /*15310*/  ENDCOLLECTIVE ;  /* 0x000000000000791b */ /* 0x00bff40003800000 */
.L_x_1298:
[----:B------:R-:W-:Y:S05]  /*15320*/  BSYNC B0 ;  /* 0x0000000000007941 */ /* 0x000fea0003800000 */
.L_x_1297:
[----:B------:R-:W-:Y:S05]  /*15330*/  BRA `(.L_x_1299) ;  /* 0xffffffc0001c7947 */ /* 0x000fea000383ffff */
.L_x_1225:
[----:B0-----:R0:W2:Y:S02]  /*15340*/  SYNCS.PHASECHK.TRANS64.TRYWAIT P0, [R4+URZ+0x28480], R3 ;  /* 0x02848003040075a7 */ /* 0x0010a4000800017f */
[----:B--2---:R-:W-:Y:S05]  /*15350*/  @!P0 NANOSLEEP.SYNCS 0x989680 ;  /* 0x009896800000895d */ /* 0x004fea0003900000 */
[----:B------:R-:W2:Y:S02]  /*15360*/  @!P0 SYNCS.PHASECHK.TRANS64 P0, [R4+URZ+0x28480], R3 ;  /* 0x02848003040085a7 */ /* 0x000ea4000800007f */
[----:B--2---:R-:W-:Y:S05]  /*15370*/  @!P0 BRA `(.L_x_1225) ;  /* 0xfffffffc00f08947 */ /* 0x004fea000383ffff */
[----:B------:R-:W-:Y:S05]  /*15380*/  BRA `(.L_x_1300) ;  /* 0xffffffc000807947 */ /* 0x000fea000383ffff */
.L_x_1227:
[----:B--2---:R2:W4:Y:S02]  /*15390*/  SYNCS.PHASECHK.TRANS64.TRYWAIT P0, [R4+URZ+0x28440], R3 ;  /* 0x02844003040075a7 */ /* 0x004524000800017f */
[----:B----4-:R-:W-:Y:S05]  /*153a0*/  @!P0 NANOSLEEP.SYNCS 0x989680 ;  /* 0x009896800000895d */ /* 0x010fea0003900000 */
[----:B------:R-:W4:Y:S02]  /*153b0*/  @!P0 SYNCS.PHASECHK.TRANS64 P0, [R4+URZ+0x28440], R3 ;  /* 0x02844003040085a7 */ /* 0x000f24000800007f */
[----:B----4-:R-:W-:Y:S05]  /*153c0*/  @!P0 BRA `(.L_x_1227) ;  /* 0xfffffffc00f08947 */ /* 0x010fea000383ffff */
[----:B------:R-:W-:Y:S05]  /*153d0*/  BRA `(.L_x_1301) ;  /* 0xffffffc000f07947 */ /* 0x000fea000383ffff */
.L_x_1231:
[----:B------:R-:W-:Y:S02]  /*153e0*/  IMAD.MOV.U32 R13, RZ, RZ, R3 ;  /* 0x000000ffff0d7224 */ /* 0x000fe400078e0003 */
[----:B------:R-:W-:Y:S02]  /*153f0*/  IMAD.MOV.U32 R12, RZ, RZ, RZ ;  /* 0x000000ffff0c7224 */ /* 0x000fe400078e00ff */
[----:B------:R-:W-:Y:S02]  /*15400*/  IMAD.MOV.U32 R11, RZ, RZ, 0x181f ;  /* 0x0000181fff0b7424 */ /* 0x000fe400078e00ff */
[----:B------:R-:W-:Y:S02]  /*15410*/  IMAD.MOV.U32 R15, RZ, RZ, -0x1 ;  /* 0xffffffffff0f7424 */ /* 0x000fe400078e00ff */
[----:B------:R-:W-:Y:S02]  /*15420*/  IMAD R0, R8, UR42, RZ ;  /* 0x0000002a08007c24 */ /* 0x000fe4000f8e02ff */
[----:B------:R-:W-:-:S07]  /*15430*/  IMAD.IADD R2, R19, 0x1, R18 ;  /* 0x0000000113027824 */ /* 0x000fce00078e0212 */
[----:B-1---5:R-:W-:Y:S05]  /*15440*/  WARPSYNC.COLLECTIVE R15, `(.L_x_1302) ;  /* 0x000000000f087348 */ /* 0x022fea0003c00000 */
[----:B------:R0:W2:Y:S02]  /*15450*/  SHFL.IDX P6, R14, R13, R12, R11 ;  /* 0x0000000c0d0e7389 */ /* 0x0000a400000c000b */
[----:B012--5:R-:W-:Y:S01]  /*15460*/  ENDCOLLECTIVE ;  /* 0x000000000000791b */ /* 0x027fe20003800000 */
.L_x_1302:
[C---:B------:R-:W-:Y:S01]  /*15470*/  VIADD R5, R2.reuse, 0x10 ;  /* 0x0000001002057836 */ /* 0x040fe20000000000 */
[----:B------:R-:W-:Y:S01]  /*15480*/  ISETP.GE.AND P2, PT, R2, R0, PT ;  /* 0x000000000200720c */ /* 0x000fe20003f46270 */
[----:B------:R-:W-:Y:S02]  /*15490*/  IMAD.MOV.U32 R13, RZ, RZ, R4 ;  /* 0x000000ffff0d7224 */ /* 0x000fe400078e0004 */
[----:B------:R-:W-:-:S10]  /*154a0*/  IMAD.MOV.U32 R6, RZ, RZ, R14 ;  /* 0x000000ffff067224 */ /* 0x000fd400078e000e */
[----:B------:R-:W-:Y:S05]  /*154b0*/  WARPSYNC.COLLECTIVE R15, `(.L_x_1303) ;  /* 0x000000000f087348 */ /* 0x000fea0003c00000 */
[----:B------:R0:W1:Y:S02]  /*154c0*/  SHFL.IDX P6, R14, R13, R12, R11 ;  /* 0x0000000c0d0e7389 */ /* 0x00006400000c000b */
[----:B01----:R-:W-:Y:S01]  /*154d0*/  ENDCOLLECTIVE ;  /* 0x000000000000791b */ /* 0x003fe20003800000 */
.L_x_1303:
[----:B------:R-:W-:Y:S02]  /*154e0*/  IMAD.MOV.U32 R13, RZ, RZ, R3 ;  /* 0x000000ffff0d7224 */ /* 0x000fe400078e0003 */
[----:B------:R-:W-:Y:S02]  /*154f0*/  IMAD.MOV.U32 R12, RZ, RZ, 0x1 ;  /* 0x00000001ff0c7424 */ /* 0x000fe400078e00ff */
[----:B------:R-:W-:-:S07]  /*15500*/  IMAD.MOV.U32 R7, RZ, RZ, R14 ;  /* 0x000000ffff077224 */ /* 0x000fce00078e000e */
[----:B------:R-:W-:Y:S05]  /*15510*/  WARPSYNC.COLLECTIVE R15, `(.L_x_1304) ;  /* 0x000000000f087348 */ /* 0x000fea0003c00000 */
[----:B------:R0:W1:Y:S02]  /*15520*/  SHFL.IDX P6, R14, R13, R12, R11 ;  /* 0x0000000c0d0e7389 */ /* 0x00006400000c000b */
[----:B01----:R-:W-:Y:S01]  /*15530*/  ENDCOLLECTIVE ;  /* 0x000000000000791b */ /* 0x003fe20003800000 */
.L_x_1304:
        /* <DEDUP_REMOVED lines=10> */
.L_x_1305:
        /* <DEDUP_REMOVED lines=12> */
.L_x_1306:
        /* <DEDUP_REMOVED lines=16> */
.L_x_1307:
[----:B------:R-:W-:Y:S02]  /*157a0*/  IMAD.MOV.U32 R13, RZ, RZ, R3 ;  /* 0x000000ffff0d7224 */ /* 0x000fe400078e0003 */
[----:B------:R-:W-:Y:S02]  /*157b0*/  IMAD.MOV.U32 R12, RZ, RZ, 0x3 ;  /* 0x00000003ff0c7424 */ /* 0x000fe400078e00ff */
[----:B------:R-:W-:-:S07]  /*157c0*/  IMAD.MOV.U32 R6, RZ, RZ, R14 ;  /* 0x000000ffff067224 */ /* 0x000fce00078e000e */
[----:B------:R-:W-:Y:S05]  /*157d0*/  WARPSYNC.COLLECTIVE R15, `(.L_x_1308) ;  /* 0x000000000f087348 */ /* 0x000fea0003c00000 */
[----:B------:R0:W1:Y:S02]  /*157e0*/  SHFL.IDX P6, R14, R13, R12, R11 ;  /* 0x0000000c0d0e7389 */ /* 0x00006400000c000b */
[----:B01----:R-:W-:Y:S01]  /*157f0*/  ENDCOLLECTIVE ;  /* 0x000000000000791b */ /* 0x003fe20003800000 */
.L_x_1308:
        /* <DEDUP_REMOVED lines=15> */
.L_x_1309:
[----:B------:R-:W-:Y:S02]  /*158f0*/  IMAD.MOV.U32 R13, RZ, RZ, R3 ;  /* 0x000000ffff0d7224 */ /* 0x000fe400078e0003 */
[----:B------:R-:W-:Y:S02]  /*15900*/  IMAD.MOV.U32 R12, RZ, RZ, 0x4 ;  /* 0x00000004ff0c7424 */ /* 0x000fe400078e00ff */
[----:B------:R-:W-:-:S07]  /*15910*/  IMAD.MOV.U32 R6, RZ, RZ, R14 ;  /* 0x000000ffff067224 */ /* 0x000fce00078e000e */
[----:B------:R-:W-:Y:S05]  /*15920*/  WARPSYNC.COLLECTIVE R15, `(.L_x_1310) ;  /* 0x000000000f087348 */ /* 0x000fea0003c00000 */
[----:B------:R0:W1:Y:S02]  /*15930*/  SHFL.IDX P6, R14, R13, R12, R11 ;  /* 0x0000000c0d0e7389 */ /* 0x00006400000c000b */
[----:B01----:R-:W-:Y:S01]  /*15940*/  ENDCOLLECTIVE ;  /* 0x000000000000791b */ /* 0x003fe20003800000 */
.L_x_1310:
        /* <DEDUP_REMOVED lines=15> */
.L_x_1311:
[----:B------:R-:W-:Y:S02]  /*15a40*/  IMAD.MOV.U32 R13, RZ, RZ, R3 ;  /* 0x000000ffff0d7224 */ /* 0x000fe400078e0003 */
[----:B------:R-:W-:Y:S02]  /*15a50*/  IMAD.MOV.U32 R12, RZ, RZ, 0x5 ;  /* 0x00000005ff0c7424 */ /* 0x000fe400078e00ff */
[----:B------:R-:W-:-:S07]  /*15a60*/  IMAD.MOV.U32 R6, RZ, RZ, R14 ;  /* 0x000000ffff067224 */ /* 0x000fce00078e000e */
[----:B------:R-:W-:Y:S05]  /*15a70*/  WARPSYNC.COLLECTIVE R15, `(.L_x_1312) ;  /* 0x000000000f087348 */ /* 0x000fea0003c00000 */
[----:B------:R0:W1:Y:S02]  /*15a80*/  SHFL.IDX P6, R14, R13, R12, R11 ;  /* 0x0000000c0d0e7389 */ /* 0x00006400000c000b */
[----:B01----:R-:W-:Y:S01]  /*15a90*/  ENDCOLLECTIVE ;  /* 0x000000000000791b */ /* 0x003fe20003800000 */
.L_x_1312:
        /* <DEDUP_REMOVED lines=15> */
.L_x_1313:
[----:B------:R-:W-:Y:S02]  /*15b90*/  IMAD.MOV.U32 R13, RZ, RZ, R3 ;  /* 0x000000ffff0d7224 */ /* 0x000fe400078e0003 */
[----:B------:R-:W-:Y:S02]  /*15ba0*/  IMAD.MOV.U32 R12, RZ, RZ, 0x6 ;  /* 0x00000006ff0c7424 */ /* 0x000fe400078e00ff */
[----:B------:R-:W-:-:S07]  /*15bb0*/  IMAD.MOV.U32 R6, RZ, RZ, R14 ;  /* 0x000000ffff067224 */ /* 0x000fce00078e000e */
[----:B------:R-:W-:Y:S05]  /*15bc0*/  WARPSYNC.COLLECTIVE R15, `(.L_x_1314) ;  /* 0x000000000f087348 */ /* 0x000fea0003c00000 */
[----:B------:R0:W1:Y:S02]  /*15bd0*/  SHFL.IDX P6, R14, R13, R12, R11 ;  /* 0x0000000c0d0e7389 */ /* 0x00006400000c000b */
[----:B01----:R-:W-:Y:S01]  /*15be0*/  ENDCOLLECTIVE ;  /* 0x000000000000791b */ /* 0x003fe20003800000 */
.L_x_1314:
        /* <DEDUP_REMOVED lines=13> */
.L_x_1315:
        /* <DEDUP_REMOVED lines=8> */
.L_x_1316:
        /* <DEDUP_REMOVED lines=13> */
.L_x_1317:
[----:B------:R-:W-:Y:S01]  /*15e10*/  IMAD.MOV.U32 R4, RZ, RZ, R14 ;  /* 0x000000ffff047224 */ /* 0x000fe200078e000e */
[----:B------:R-:W-:Y:S06]  /*15e20*/  BRA `(.L_x_1318) ;  /* 0xffffffc4007c7947 */ /* 0x000fec000383ffff */
.L_x_1236:
[----:B--2---:R2:W3:Y:S02]  /*15e30*/  SYNCS.PHASECHK.TRANS64.TRYWAIT P0, [R17+URZ+0x28420], R0 ;  /* 0x02842000110075a7 */ /* 0x0044e4000800017f */
[----:B---3--:R-:W-:Y:S05]  /*15e40*/  @!P0 NANOSLEEP.SYNCS 0x989680 ;  /* 0x009896800000895d */ /* 0x008fea0003900000 */
[----:B------:R-:W3:Y:S02]  /*15e50*/  @!P0 SYNCS.PHASECHK.TRANS64 P0, [R17+URZ+0x28420], R0 ;  /* 0x02842000110085a7 */ /* 0x000ee4000800007f */
[----:B---3--:R-:W-:Y:S05]  /*15e60*/  @!P0 BRA `(.L_x_1236) ;  /* 0xfffffffc00f08947 */ /* 0x008fea000383ffff */
[----:B------:R-:W-:Y:S05]  /*15e70*/  BRA `(.L_x_1319) ;  /* 0xffffffc400e87947 */ /* 0x000fea000383ffff */
.L_x_1242:
[----:B---3--:R3:W4:Y:S02]  /*15e80*/  SYNCS.PHASECHK.TRANS64.TRYWAIT P0, [R4+URZ+0x28480], R3 ;  /* 0x02848003040075a7 */ /* 0x008724000800017f */
[----:B----4-:R-:W-:Y:S05]  /*15e90*/  @!P0 NANOSLEEP.SYNCS 0x989680 ;  /* 0x009896800000895d */ /* 0x010fea0003900000 */
[----:B------:R-:W4:Y:S02]  /*15ea0*/  @!P0 SYNCS.PHASECHK.TRANS64 P0, [R4+URZ+0x28480], R3 ;  /* 0x02848003040085a7 */ /* 0x000f24000800007f */
[----:B----4-:R-:W-:Y:S05]  /*15eb0*/  @!P0 BRA `(.L_x_1242) ;  /* 0xfffffffc00f08947 */ /* 0x010fea000383ffff */
[----:B------:R-:W-:Y:S05]  /*15ec0*/  BRA `(.L_x_1320) ;  /* 0xffffffc800a47947 */ /* 0x000fea000383ffff */
.L_x_1248:
[----:B--2---:R2:W4:Y:S02]  /*15ed0*/  SYNCS.PHASECHK.TRANS64.TRYWAIT P0, [R4+URZ+0x28440], R3 ;  /* 0x02844003040075a7 */ /* 0x004524000800017f */
[----:B----4-:R-:W-:Y:S05]  /*15ee0*/  @!P0 NANOSLEEP.SYNCS 0x989680 ;  /* 0x009896800000895d */ /* 0x010fea0003900000 */
[----:B------:R-:W4:Y:S02]  /*15ef0*/  @!P0 SYNCS.PHASECHK.TRANS64 P0, [R4+URZ+0x28440], R3 ;  /* 0x02844003040085a7 */ /* 0x000f24000800007f */
[----:B----4-:R-:W-:Y:S05]  /*15f00*/  @!P0 BRA `(.L_x_1248) ;  /* 0xfffffffc00f08947 */ /* 0x010fea000383ffff */
[----:B------:R-:W-:Y:S05]  /*15f10*/  BRA `(.L_x_1321) ;  /* 0xffffffcc00647947 */ /* 0x000fea000383ffff */
.L_x_1255:
[----:B---3--:R3:W4:Y:S02]  /*15f20*/  SYNCS.PHASECHK.TRANS64.TRYWAIT P0, [R19+URZ+0x28470], R2 ;  /* 0x02847002130075a7 */ /* 0x008724000800017f */
[----:B----4-:R-:W-:Y:S05]  /*15f30*/  @!P0 NANOSLEEP.SYNCS 0x989680 ;  /* 0x009896800000895d */ /* 0x010fea0003900000 */
[----:B------:R-:W4:Y:S02]  /*15f40*/  @!P0 SYNCS.PHASECHK.TRANS64 P0, [R19+URZ+0x28470], R2 ;  /* 0x02847002130085a7 */ /* 0x000f24000800007f */
[----:B----4-:R-:W-:Y:S05]  /*15f50*/  @!P0 BRA `(.L_x_1255) ;  /* 0xfffffffc00f08947 */ /* 0x010fea000383ffff */
[----:B------:R-:W-:Y:S05]  /*15f60*/  BRA `(.L_x_1322) ;  /* 0xffffffd0003c7947 */ /* 0x000fea000383ffff */
.L_x_1257:
[----:B---3--:R3:W4:Y:S02]  /*15f70*/  SYNCS.PHASECHK.TRANS64.TRYWAIT P0, [R19+URZ+0x28460], R3 ;  /* 0x02846003130075a7 */ /* 0x008724000800017f */
[----:B----4-:R-:W-:Y:S05]  /*15f80*/  @!P0 NANOSLEEP.SYNCS 0x989680 ;  /* 0x009896800000895d */ /* 0x010fea0003900000 */
[----:B------:R-:W4:Y:S02]  /*15f90*/  @!P0 SYNCS.PHASECHK.TRANS64 P0, [R19+URZ+0x28460], R3 ;  /* 0x02846003130085a7 */ /* 0x000f24000800007f */
[----:B----4-:R-:W-:Y:S05]  /*15fa0*/  @!P0 BRA `(.L_x_1257) ;  /* 0xfffffffc00f08947 */ /* 0x010fea000383ffff */
[----:B------:R-:W-:Y:S05]  /*15fb0*/  BRA `(.L_x_1323) ;  /* 0xffffffd000447947 */ /* 0x000fea000383ffff */
.L_x_1264:
[----:B--2---:R2:W3:Y:S02]  /*15fc0*/  SYNCS.PHASECHK.TRANS64.TRYWAIT P1, [R16+URZ+0x28470], R3 ;  /* 0x02847003100075a7 */ /* 0x0044e4000802017f */
[----:B---3--:R-:W-:Y:S05]  /*15fd0*/  @!P1 NANOSLEEP.SYNCS 0x989680 ;  /* 0x009896800000995d */ /* 0x008fea0003900000 */
[----:B------:R-:W3:Y:S02]  /*15fe0*/  @!P1 SYNCS.PHASECHK.TRANS64 P1, [R16+URZ+0x28470], R3 ;  /* 0x02847003100095a7 */ /* 0x000ee4000802007f */
[----:B---3--:R-:W-:Y:S05]  /*15ff0*/  @!P1 BRA `(.L_x_1264) ;  /* 0xfffffffc00f09947 */ /* 0x008fea000383ffff */
[----:B------:R-:W-:Y:S05]  /*16000*/  BRA `(.L_x_1324) ;  /* 0xffffffd8000c7947 */ /* 0x000fea000383ffff */
.L_x_1266:
[----:B--2---:R2:W3:Y:S02]  /*16010*/  SYNCS.PHASECHK.TRANS64.TRYWAIT P1, [R16+URZ+0x28460], R3 ;  /* 0x02846003100075a7 */ /* 0x0044e4000802017f */
[----:B---3--:R-:W-:Y:S05]  /*16020*/  @!P1 NANOSLEEP.SYNCS 0x989680 ;  /* 0x009896800000995d */ /* 0x008fea0003900000 */
[----:B------:R-:W3:Y:S02]  /*16030*/  @!P1 SYNCS.PHASECHK.TRANS64 P1, [R16+URZ+0x28460], R3 ;  /* 0x02846003100095a7 */ /* 0x000ee4000802007f */
[----:B---3--:R-:W-:Y:S05]  /*16040*/  @!P1 BRA `(.L_x_1266) ;  /* 0xfffffffc00f09947 */ /* 0x008fea000383ffff */
[----:B------:R-:W-:Y:S05]  /*16050*/  BRA `(.L_x_1325) ;  /* 0xffffffd800147947 */ /* 0x000fea000383ffff */
.L_x_1279:
[----:B0-----:R0:W1:Y:S02]  /*16060*/  SYNCS.PHASECHK.TRANS64.TRYWAIT P0, [R0+URZ+0x28420], R3 ;  /* 0x02842003000075a7 */ /* 0x001064000800017f */
[----:B-1----:R-:W-:Y:S05]  /*16070*/  @!P0 NANOSLEEP.SYNCS 0x989680 ;  /* 0x009896800000895d */ /* 0x002fea0003900000 */
[----:B------:R-:W1:Y:S02]  /*16080*/  @!P0 SYNCS.PHASECHK.TRANS64 P0, [R0+URZ+0x28420], R3 ;  /* 0x02842003000085a7 */ /* 0x000e64000800007f */
[----:B-1----:R-:W-:Y:S05]  /*16090*/  @!P0 BRA `(.L_x_1279) ;  /* 0xfffffffc00f08947 */ /* 0x002fea000383ffff */
[----:B------:R-:W-:Y:S05]  /*160a0*/  BRA `(.L_x_1326) ;  /* 0xffffffe800b07947 */ /* 0x000fea000383ffff */
.L_x_1280:
        /* <DEDUP_REMOVED lines=11> */
.L_x_1328:
[----:B------:R-:W-:Y:S05]  /*16160*/  BSYNC B0 ;  /* 0x0000000000007941 */ /* 0x000fea0003800000 */
.L_x_1327:
[----:B------:R-:W-:Y:S05]  /*16170*/  BRA `(.L_x_1329) ;  /* 0xffffffe800987947 */ /* 0x000fea000383ffff */
.L_x_1283:
[----:B------:R-:W-:Y:S01]  /*16180*/  BSSY B1, `(.L_x_1330) ;  /* 0x0000006000017945 */ /* 0x000fe20003800000 */
[----:B------:R-:W-:-:S07]  /*16190*/  IMAD.MOV.U32 R15, RZ, RZ, -0x1 ;  /* 0xffffffffff0f7424 */ /* 0x000fce00078e00ff */
[----:B01----:R-:W-:Y:S05]  /*161a0*/  WARPSYNC.COLLECTIVE R15, `(.L_x_1331) ;  /* 0x000000000f0c7348 */ /* 0x003fea0003c00000 */
[----:B------:R-:W-:Y:S02]  /*161b0*/  ELECT P6, UR62, PT ;  /* 0x00000000003e782f */ /* 0x000fe400038c0000 */
[----:B------:R-:W-:Y:S01]  /*161c0*/  MOV R14, UR62 ;  /* 0x0000003e000e7c02 */ /* 0x000fe20008000f00 */
[----:B01----:R-:W-:Y:S10]  /*161d0*/  ENDCOLLECTIVE ;  /* 0x000000000000791b */ /* 0x003ff40003800000 */
.L_x_1331:
[----:B------:R-:W-:Y:S05]  /*161e0*/  BSYNC B1 ;  /* 0x0000000000017941 */ /* 0x000fea0003800000 */
.L_x_1330:
[----:B------:R-:W-:Y:S05]  /*161f0*/  BRA `(.L_x_1332) ;  /* 0xffffffe800907947 */ /* 0x000fea000383ffff */
.L_x_1285:
[----:B0-----:R0:W1:Y:S02]  /*16200*/  SYNCS.PHASECHK.TRANS64.TRYWAIT P1, [R6+URZ], R5 ;  /* 0x00000005060075a7 */ /* 0x001064000802017f */
[----:B-1----:R-:W-:Y:S05]  /*16210*/  @!P1 NANOSLEEP.SYNCS 0x989680 ;  /* 0x009896800000995d */ /* 0x002fea0003900000 */
[----:B------:R-:W1:Y:S02]  /*16220*/  @!P1 SYNCS.PHASECHK.TRANS64 P1, [R6+URZ], R5 ;  /* 0x00000005060095a7 */ /* 0x000e64000802007f */
[----:B-1----:R-:W-:Y:S05]  /*16230*/  @!P1 BRA `(.L_x_1285) ;  /* 0xfffffffc00f09947 */ /* 0x002fea000383ffff */
[----:B------:R-:W-:Y:S05]  /*16240*/  BRA `(.L_x_1333) ;  /* 0xffffffe800cc7947 */ /* 0x000fea000383ffff */
.L_x_1286:
[----:B-1----:R1:W2:Y:S02]  /*16250*/  SYNCS.PHASECHK.TRANS64.TRYWAIT P1, [R7+URZ], R2 ;  /* 0x00000002070075a7 */ /* 0x0022a4000802017f */
[----:B--2---:R-:W-:Y:S05]  /*16260*/  @!P1 NANOSLEEP.SYNCS 0x989680 ;  /* 0x009896800000995d */ /* 0x004fea0003900000 */
[----:B------:R-:W2:Y:S02]  /*16270*/  @!P1 SYNCS.PHASECHK.TRANS64 P1, [R7+URZ], R2 ;  /* 0x00000002070095a7 */ /* 0x000ea4000802007f */
[----:B--2---:R-:W-:Y:S05]  /*16280*/  @!P1 BRA `(.L_x_1286) ;  /* 0xfffffffc00f09947 */ /* 0x004fea000383ffff */
[----:B------:R-:W-:Y:S05]  /*16290*/  BRA `(.L_x_1334) ;  /* 0xffffffe800c07947 */ /* 0x000fea000383ffff */
.L_x_1288:
[----:B--2---:R2:W3:Y:S02]  /*162a0*/  SYNCS.PHASECHK.TRANS64.TRYWAIT P1, [R4+URZ+0x28460], R5 ;  /* 0x02846005040075a7 */ /* 0x0044e4000802017f */
[----:B---3--:R-:W-:Y:S05]  /*162b0*/  @!P1 NANOSLEEP.SYNCS 0x989680 ;  /* 0x009896800000995d */ /* 0x008fea0003900000 */
[----:B------:R-:W3:Y:S02]  /*162c0*/  @!P1 SYNCS.PHASECHK.TRANS64 P1, [R4+URZ+0x28460], R5 ;  /* 0x02846005040095a7 */ /* 0x000ee4000802007f */
[----:B---3--:R-:W-:Y:S05]  /*162d0*/  @!P1 BRA `(.L_x_1288) ;  /* 0xfffffffc00f09947 */ /* 0x008fea000383ffff */
[----:B------:R-:W-:Y:S05]  /*162e0*/  BRA `(.L_x_1335) ;  /* 0xffffffe800c47947 */ /* 0x000fea000383ffff */
.L_x_1290:
[----:B---3--:R3:W4:Y:S02]  /*162f0*/  SYNCS.PHASECHK.TRANS64.TRYWAIT P1, [R3+URZ+0x28460], R2 ;  /* 0x02846002030075a7 */ /* 0x008724000802017f */
[----:B----4-:R-:W-:Y:S05]  /*16300*/  @!P1 NANOSLEEP.SYNCS 0x989680 ;  /* 0x009896800000995d */ /* 0x010fea0003900000 */
[----:B------:R-:W4:Y:S02]  /*16310*/  @!P1 SYNCS.PHASECHK.TRANS64 P1, [R3+URZ+0x28460], R2 ;  /* 0x02846002030095a7 */ /* 0x000f24000802007f */
[----:B----4-:R-:W-:Y:S05]  /*16320*/  @!P1 BRA `(.L_x_1290) ;  /* 0xfffffffc00f09947 */ /* 0x010fea000383ffff */
[----:B------:R-:W-:Y:S05]  /*16330*/  BRA `(.L_x_1336) ;  /* 0xffffffe800c47947 */ /* 0x000fea000383ffff */
.L_x_1292:
[----:B----4-:R4:W0:Y:S02]  /*16340*/  SYNCS.PHASECHK.TRANS64.TRYWAIT P0, [R4+URZ+0x28480], R5 ;  /* 0x02848005040075a7 */ /* 0x010824000800017f */
[----:B0-----:R-:W-:Y:S05]  /*16350*/  @!P0 NANOSLEEP.SYNCS 0x989680 ;  /* 0x009896800000895d */ /* 0x001fea0003900000 */
[----:B------:R-:W0:Y:S02]  /*16360*/  @!P0 SYNCS.PHASECHK.TRANS64 P0, [R4+URZ+0x28480], R5 ;  /* 0x02848005040085a7 */ /* 0x000e24000800007f */
[----:B0-----:R-:W-:Y:S05]  /*16370*/  @!P0 BRA `(.L_x_1292) ;  /* 0xfffffffc00f08947 */ /* 0x001fea000383ffff */
[----:B------:R-:W-:Y:S05]  /*16380*/  BRA `(.L_x_1293) ;  /* 0xffffffe800c07947 */ /* 0x000fea000383ffff */
.L_x_1337:
        /* <DEDUP_REMOVED lines=15> */
.L_x_2900:


//--------------------- .text._ZN7cutlass13device_kernelIN5flash11enable_sm90INS1_16FlashAttnFwdSm90INS1_25CollectiveMainloopFwdSm90ILi2EN4cute5tupleIJNS5_1CILi1EEES8_S8_EEENS6_IJNS7_ILi128EEENS7_ILi64EEENS7_ILi256EEEEEELi256ENS_12float_e4m3_tEfNS_4arch4Sm90ELb0ELb1ELb0ELb1ELb0ELb1ELb0ELb1ELb1ELb1ELb0ELb0EEENS1_21CollectiveEpilogueFwdINS6_IJSA_SC_SB_EEES9_NS_10bfloat16_tESG_Li256ELb1ELb1ELb0ELb1EEENS1_36VarlenDynamicPersistentTileSchedulerILi128ELi64ELi256ELi128ELb0ELb1ELb1ELb1ELb0ELb1EEEEEEEEEvNT_6ParamsE --------------------------
	.section	.text._ZN7cutlass13device_kernelIN5flash11enable_sm90INS1_16FlashAttnFwdSm90INS1_25CollectiveMainloopFwdSm90ILi2EN4cute5tupleIJNS5_1CILi1EEES8_S8_EEENS6_IJNS7_ILi128EEENS7_ILi64EEENS7_ILi256EEEEEELi256ENS_12float_e4m3_tEfNS_4arch4Sm90ELb0ELb1ELb0ELb1ELb0ELb1ELb0ELb1ELb1ELb1ELb0ELb0EEENS1_21CollectiveEpilogueFwdINS6_IJSA_SC_SB_EEES9_NS_10bfloat16_tESG_Li256ELb1ELb1ELb0ELb1EEENS1_36VarlenDynamicPersistentTileSchedulerILi128ELi64ELi256ELi128ELb0ELb1ELb1ELb1ELb0ELb1EEEEEEEEEvNT_6ParamsE,"ax",@progbits
	.align	128
.text._ZN7cutlass13device_kernelIN5flash11enable_sm90INS1_16FlashAttnFwdSm90INS1_25CollectiveMainloopFwdSm90ILi2EN4cute5tupleIJNS5_1CILi1EEES8_S8_EEENS6_IJNS7_ILi128EEENS7_ILi64EEENS7_ILi256EEEEEELi256ENS_12float_e4m3_tEfNS_4arch4Sm90ELb0ELb1ELb0ELb1ELb0ELb1ELb0ELb1ELb1ELb1ELb0ELb0EEENS1_21CollectiveEpilogueFwdINS6_IJSA_SC_SB_EEES9_NS_10bfloat16_tESG_Li256ELb1ELb1ELb0ELb1EEENS1_36VarlenDynamicPersistentTileSchedulerILi128ELi64ELi256ELi128ELb0ELb1ELb1ELb1ELb0ELb1EEEEEEEEEvNT_6ParamsE:
        .type           _ZN7cutlass13device_kernelIN5flash11enable_sm90INS1_16FlashAttnFwdSm90INS1_25CollectiveMainloopFwdSm90ILi2EN4cute5tupleIJNS5_1CILi1EEES8_S8_EEENS6_IJNS7_ILi128EEENS7_ILi64EEENS7_ILi256EEEEEELi256ENS_12float_e4m3_tEfNS_4arch4Sm90ELb0ELb1ELb0ELb1ELb0ELb1ELb0ELb1ELb1ELb1ELb0ELb0EEENS1_21CollectiveEpilogueFwdINS6_IJSA_SC_SB_EEES9_NS_10bfloat16_tESG_Li256ELb1ELb1ELb0ELb1EEENS1_36VarlenDynamicPersistentTileSchedulerILi128ELi64ELi256ELi128ELb0ELb1ELb1ELb1ELb0ELb1EEEEEEEEEvNT_6ParamsE,@function
        .size           _ZN7cutlass13device_kernelIN5flash11enable_sm90INS1_16FlashAttnFwdSm90INS1_25CollectiveMainloopFwdSm90ILi2EN4cute5tupleIJNS5_1CILi1EEES8_S8_EEENS6_IJNS7_ILi128EEENS7_ILi64EEENS7_ILi256EEEEEELi256ENS_12float_e4m3_tEfNS_4arch4Sm90ELb0ELb1ELb0ELb1ELb0ELb1ELb0ELb1ELb1ELb1ELb0ELb0EEENS1_21CollectiveEpilogueFwdINS6_IJSA_SC_SB_EEES9_NS_10bfloat16_tESG_Li256ELb1ELb1ELb0ELb1EEENS1_36VarlenDynamicPersistentTileSchedulerILi128ELi64ELi256ELi128ELb0ELb1ELb1ELb1ELb0ELb1EEEEEEEEEvNT_6ParamsE,(.L_x_2901 - _ZN7cutlass13device_kernelIN5flash11enable_sm90INS1_16FlashAttnFwdSm90INS1_25CollectiveMainloopFwdSm90ILi2EN4cute5tupleIJNS5_1CILi1EEES8_S8_EEENS6_IJNS7_ILi128EEENS7_ILi64EEENS7_ILi256EEEEEELi256ENS_12float_e4m3_tEfNS_4arch4Sm90ELb0ELb1ELb0ELb1ELb0ELb1ELb0ELb1ELb1ELb1ELb0ELb0EEENS1_21CollectiveEpilogueFwdINS6_IJSA_SC_SB_EEES9_NS_10bfloat16_tESG_Li256ELb1ELb1ELb0ELb1EEENS1_36VarlenDynamicPersistentTileSchedulerILi128ELi64ELi256ELi128ELb0ELb1ELb1ELb1ELb0ELb1EEEEEEEEEvNT_6ParamsE)
        .other          _ZN7cutlass13device_kernelIN5flash11enable_sm90INS1_16FlashAttnFwdSm90INS1_25CollectiveMainloopFwdSm90ILi2EN4cute5tupleIJNS5_1CILi1EEES8_S8_EEENS6_IJNS7_ILi128EEENS7_ILi64EEENS7_ILi256EEEEEELi256ENS_12float_e4m3_tEfNS_4arch4Sm90ELb0ELb1ELb0ELb1ELb0ELb1ELb0ELb1ELb1ELb1ELb0ELb0EEENS1_21CollectiveEpilogueFwdINS6_IJSA_SC_SB_EEES9_NS_10bfloat16_tESG_Li256ELb1ELb1ELb0ELb1EEENS1_36VarlenDynamicPersistentTileSchedulerILi128ELi64ELi256ELi128ELb0ELb1ELb1ELb1ELb0ELb1EEEEEEEEEvNT_6ParamsE,@"STO_CUDA_ENTRY STV_DEFAULT"
_ZN7cutlass13device_kernelIN5flash11enable_sm90INS1_16FlashAttnFwdSm90INS1_25CollectiveMainloopFwdSm90ILi2EN4cute5tupleIJNS5_1CILi1EEES8_S8_EEENS6_IJNS7_ILi128EEENS7_ILi64EEENS7_ILi256EEEEEELi256ENS_12float_e4m3_tEfNS_4arch4Sm90ELb0ELb1ELb0ELb1ELb0ELb1ELb0ELb1ELb1ELb1ELb0ELb0EEENS1_21CollectiveEpilogueFwdINS6_IJSA_SC_SB_EEES9_NS_10bfloat16_tESG_Li256ELb1ELb1ELb0ELb1EEENS1_36VarlenDynamicPersistentTileSchedulerILi128ELi64ELi256ELi128ELb0ELb1ELb1ELb1ELb0ELb1EEEEEEEEEvNT_6ParamsE:
        /* <DEDUP_REMOVED lines=24> */
.L_x_1339:
[----:B------:R-:W-:Y:S05]  /*0180*/  BSYNC B0 ;  /* 0x0000000000007941 */ /* 0x000fea0003800000 */
.L_x_1338:
        /* <DEDUP_REMOVED lines=41> */
.L_x_1340:
        /* <DEDUP_REMOVED lines=22> */
.L_x_1341:
        /* <DEDUP_REMOVED lines=18> */
.L_x_1342:
        /* <DEDUP_REMOVED lines=22> */
.L_x_1343:
        /* <DEDUP_REMOVED lines=22> */
.L_x_1344:
        /* <DEDUP_REMOVED lines=8> */
.L_x_1347:
        /* <DEDUP_REMOVED lines=20> */
[----:B------:R-:W-:Y:S02]  /*0b20*/  R2UR UR44, R16 ;  /* 0x00000000102c72ca */ /* 0x000fe400000e0000 */
[----:B------:R-:W-:Y:S02]  /*0b30*/  CS2R R192, SRZ ;  /* 0x0000000000c07805 */ /* 0x000fe4000001ff00 */
[----:B------:R-:W-:Y:S01]  /*0b40*/  CS2R R198, SRZ ;  /* 0x0000000000c67805 */ /* 0x000fe2000001ff00 */
[----:B------:R-:W-:Y:S01]  /*0b50*/  ULOP3.LUT UR45, UR40, 0x1, URZ, 0xfc, !UPT ;  /* 0x00000001282d7892 */ /* 0x000fe2000f8efc3f */
[----:B------:R-:W-:-:S07]  /*0b60*/  UMOV UR43, URZ ;  /* 0x0000003f002b7c82 */ /* 0x000fce0008000000 */
[----:B------:R-:W-:Y:S01]  /*0b70*/  UIADD3 UR44, UR44, 0x18000, URZ ;  /* 0x000180002c2c7890 */ /* 0x000fe2000fffe03f */
[----:B0-----:R-:W-:-:S05]  /*0b80*/  VIADD R12, R0, 0xffffff80 ;  /* 0xffffff80000c7836 */ /* 0x001fca0000000000 */
[----:B------:R-:W-:-:S04]  /*0b90*/  SHF.R.S32.HI R0, RZ, 0x1f, R12 ;  /* 0x0000001fff007819 */ /* 0x000fc8000001140c */
[CC--:B------:R-:W-:Y:S02]  /*0ba0*/  LEA.HI R2, R0.reuse, R12.reuse, RZ, 0x7 ;  /* 0x0000000c00027211 */ /* 0x0c0fe400078f38ff */
[-C--:B------:R-:W-:Y:S02]  /*0bb0*/  LEA.HI R4, R0, R12.reuse, RZ, 0x5 ;  /* 0x0000000c00047211 */ /* 0x080fe400078f28ff */
[----:B------:R-:W-:Y:S02]  /*0bc0*/  LOP3.LUT R222, R2, 0xffffff80, RZ, 0xc0, !PT ;  /* 0xffffff8002de7812 */ /* 0x000fe400078ec0ff */
[-C--:B------:R-:W-:Y:S01]  /*0bd0*/  LEA.HI R3, R0, R12.reuse, RZ, 0x4 ;  /* 0x0000000c00037211 */ /* 0x080fe200078f20ff */
[----:B------:R-:W-:Y:S01]  /*0be0*/  IMAD.SHL.U32 R5, R4, 0x20, RZ ;  /* 0x0000002004057824 */ /* 0x000fe200078e00ff */
[----:B------:R-:W-:Y:S01]  /*0bf0*/  LEA.HI R11, R0, R12, RZ, 0x2 ;  /* 0x0000000c000b7211 */ /* 0x000fe200078f10ff */
[----:B------:R-:W-:Y:S01]  /*0c00*/  IMAD.IADD R222, R12, 0x1, -R222 ;  /* 0x000000010cde7824 */ /* 0x000fe200078e0ade */
[----:B------:R-:W-:-:S02]  /*0c10*/  LOP3.LUT R4, R3, 0x3fffff0, RZ, 0xc0, !PT ;  /* 0x03fffff003047812 */ /* 0x000fc400078ec0ff */
[----:B------:R-:W-:Y:S02]  /*0c20*/  LOP3.LUT R5, R5, 0xfffffc00, RZ, 0xc0, !PT ;  /* 0xfffffc0005057812 */ /* 0x000fe400078ec0ff */
[----:B------:R-:W-:Y:S01]  /*0c30*/  SHF.R.S32.HI R7, RZ, 0x1f, R222 ;  /* 0x0000001fff077819 */ /* 0x000fe200000114de */
[C---:B------:R-:W-:Y:S01]  /*0c40*/  IMAD.IADD R4, R12.reuse, 0x1, -R4 ;  /* 0x000000010c047824 */ /* 0x040fe200078e0a04 */
[----:B------:R-:W-:Y:S02]  /*0c50*/  LOP3.LUT R11, R11, 0xfffffffc, RZ, 0xc0, !PT ;  /* 0xfffffffc0b0b7812 */ /* 0x000fe400078ec0ff */
[----:B------:R-:W-:Y:S02]  /*0c60*/  LEA.HI R8, R7, R222, RZ, 0x2 ;  /* 0x000000de07087211 */ /* 0x000fe400078f10ff */
[----:B------:R-:W-:Y:S01]  /*0c70*/  SHF.R.S32.HI R229, RZ, 0x7, R2 ;  /* 0x00000007ffe57819 */ /* 0x000fe20000011402 */
[----:B------:R-:W-:Y:S01]  /*0c80*/  IMAD.IADD R11, R12, 0x1, -R11 ;  /* 0x000000010c0b7824 */ /* 0x000fe200078e0a0b */
[----:B------:R-:W-:-:S02]  /*0c90*/  SHF.R.S32.HI R9, RZ, 0x2, R8 ;  /* 0x00000002ff097819 */ /* 0x000fc40000011408 */
[----:B------:R-:W-:Y:S02]  /*0ca0*/  SHF.R.S32.HI R6, RZ, 0x1f, R8 ;  /* 0x0000001fff067819 */ /* 0x000fe40000011408 */
[----:B------:R-:W-:Y:S02]  /*0cb0*/  LEA.HI R17, R0, R12, RZ, 0x3 ;  /* 0x0000000c00117211 */ /* 0x000fe400078f18ff */
[----:B------:R-:W-:Y:S02]  /*0cc0*/  LEA.HI R6, R6, R9, RZ, 0x3 ;  /* 0x0000000906067211 */ /* 0x000fe400078f18ff */
[----:B------:R-:W-:Y:S02]  /*0cd0*/  LEA.HI R7, R7, R222, RZ, 0x5 ;  /* 0x000000de07077211 */ /* 0x000fe400078f28ff */
[----:B------:R-:W-:Y:S01]  /*0ce0*/  LOP3.LUT R10, R6, 0xfffffff8, RZ, 0xc0, !PT ;  /* 0xfffffff8060a7812 */ /* 0x000fe200078ec0ff */
[----:B------:R-:W-:Y:S01]  /*0cf0*/  IMAD R6, R4, 0x40, R5 ;  /* 0x0000004004067824 */ /* 0x000fe200078e0205 */
[----:B------:R-:W-:-:S02]  /*0d00*/  SHF.R.S32.HI R4, RZ, 0x4, R3 ;  /* 0x00000004ff047819 */ /* 0x000fc40000011403 */
[----:B------:R-:W-:Y:S01]  /*0d10*/  LEA.HI R2, R2, R229, RZ, 0x1 ;  /* 0x000000e502027211 */ /* 0x000fe200078f08ff */
[----:B------:R-:W-:Y:S01]  /*0d20*/  IMAD.IADD R10, R9, 0x1, -R10 ;  /* 0x00000001090a7824 */ /* 0x000fe200078e0a0a */
[----:B------:R-:W-:Y:S02]  /*0d30*/  LEA.HI R3, R3, R4, RZ, 0x1 ;  /* 0x0000000403037211 */ /* 0x000fe400078f08ff */
[----:B------:R-:W-:Y:S02]  /*0d40*/  LEA.HI R0, R0, R12, RZ, 0x6 ;  /* 0x0000000c00007211 */ /* 0x000fe400078f30ff */
[----:B------:R-:W-:Y:S02]  /*0d50*/  LOP3.LUT R215, R17, 0xfffffff8, RZ, 0xc0, !PT ;  /* 0xfffffff811d77812 */ /* 0x000fe400078ec0ff */
[----:B------:R-:W-:Y:S01]  /*0d60*/  LOP3.LUT R3, R3, 0x1ffffffe, RZ, 0xc0, !PT ;  /* 0x1ffffffe03037812 */ /* 0x000fe200078ec0ff */
[----:B------:R-:W-:Y:S01]  /*0d70*/  IMAD.SHL.U32 R0, R0, 0x10, RZ ;  /* 0x0000001000007824 */ /* 0x000fe200078e00ff */
[----:B------:R-:W-:Y:S01]  /*0d80*/  SHF.R.S32.HI R17, RZ, 0x3, R17 ;  /* 0x00000003ff117819 */ /* 0x000fe20000011411 */
[----:B------:R-:W-:Y:S01]  /*0d90*/  IMAD.IADD R215, R12, 0x1, -R215 ;  /* 0x000000010cd77824 */ /* 0x000fe200078e0ad7 */
[----:B------:R-:W-:Y:S01]  /*0da0*/  SHF.R.S32.HI R7, RZ, 0x5, R7 ;  /* 0x00000005ff077819 */ /* 0x000fe20000011407 */
[----:B------:R-:W-:Y:S01]  /*0db0*/  IMAD.IADD R3, R4, 0x1, -R3 ;  /* 0x0000000104037824 */ /* 0x000fe200078e0a03 */
[----:B------:R-:W-:Y:S01]  /*0dc0*/  LOP3.LUT R2, R2, 0x3fffffe, RZ, 0xc0, !PT ;  /* 0x03fffffe02027812 */ /* 0x000fe200078ec0ff */
[----:B------:R-:W-:Y:S01]  /*0dd0*/  VIADD R218, R17, 0x20 ;  /* 0x0000002011da7836 */ /* 0x000fe20000000000 */
[----:B------:R-:W-:Y:S01]  /*0de0*/  LEA.HI R5, R11, R11, RZ, 0x1 ;  /* 0x0000000b0b057211 */ /* 0x000fe200078f08ff */
[C---:B------:R-:W-:Y:S01]  /*0df0*/  VIADD R237, R17.reuse, 0x40 ;  /* 0x0000004011ed7836 */ /* 0x040fe20000000000 */
[----:B------:R-:W-:Y:S01]  /*0e00*/  LOP3.LUT R211, R0, 0xfffffc00, RZ, 0xc0, !PT ;  /* 0xfffffc0000d37812 */ /* 0x000fe200078ec0ff */
[----:B------:R-:W-:Y:S01]  /*0e10*/  VIADD R236, R17, 0x60 ;  /* 0x0000006011ec7836 */ /* 0x000fe20000000000 */
[----:B------:R-:W-:Y:S01]  /*0e20*/  LOP3.LUT R4, R5, 0x1ffffffe, RZ, 0xc0, !PT ;  /* 0x1ffffffe05047812 */ /* 0x000fe200078ec0ff */
[----:B------:R-:W-:Y:S01]  /*0e30*/  IMAD R7, R7, 0x10, R10 ;  /* 0x0000001007077824 */ /* 0x000fe200078e020a */
[----:B------:R-:W-:Y:S01]  /*0e40*/  SHF.R.S32.HI R0, RZ, 0x1f, R237 ;  /* 0x0000001fff007819 */ /* 0x000fe200000114ed */
[----:B------:R-:W-:Y:S01]  /*0e50*/  IMAD.IADD R2, R229, 0x1, -R2 ;  /* 0x00000001e5027824 */ /* 0x000fe200078e0a02 */
[----:B------:R-:W-:Y:S01]  /*0e60*/  SHF.R.S32.HI R5, RZ, 0x1f, R236 ;  /* 0x0000001fff057819 */ /* 0x000fe200000114ec */
[----:B------:R-:W-:Y:S01]  /*0e70*/  IMAD R233, R3, 0x8, R6 ;  /* 0x0000000803e97824 */ /* 0x000fe200078e0206 */
[----:B------:R-:W-:Y:S01]  /*0e80*/  SHF.R.S32.HI R3, RZ, 0x1f, R218 ;  /* 0x0000001fff037819 */ /* 0x000fe200000114da */
[----:B------:R-:W-:Y:S01]  /*0e90*/  IMAD.SHL.U32 R208, R17, 0x80, RZ ;  /* 0x0000008011d07824 */ /* 0x000fe200078e00ff */
[----:B------:R-:W-:Y:S01]  /*0ea0*/  LEA R232, R2, R7, 0x6 ;  /* 0x0000000702e87211 */ /* 0x000fe200078e30ff */
        /* <DEDUP_REMOVED lines=8> */
[----:B------:R-:W-:Y:S01]  /*0f30*/  IMAD.SHL.U32 R3, R3, 0x80, RZ ;  /* 0x0000008003037824 */ /* 0x000fe200078e00ff */
[----:B------:R-:W-:Y:S01]  /*0f40*/  LOP3.LUT R206, R206, 0x380, RZ, 0xc0, !PT ;  /* 0x00000380cece7812 */ /* 0x000fe200078ec0ff */
[----:B------:R-:W-:Y:S01]  /*0f50*/  IMAD.SHL.U32 R2, R2, 0x80, RZ ;  /* 0x0000008002027824 */ /* 0x000fe200078e00ff */
[----:B------:R-:W-:Y:S01]  /*0f60*/  LOP3.LUT R0, R208, 0x70, R22, 0xf8, !PT ;  /* 0x00000070d0007812 */ /* 0x000fe200078ef816 */
[----:B------:R-:W-:Y:S01]  /*0f70*/  IMAD.SHL.U32 R230, R5, 0x80, RZ ;  /* 0x0000008005e67824 */ /* 0x000fe200078e00ff */
[----:B------:R-:W-:Y:S01]  /*0f80*/  SHF.R.U32.HI R235, RZ, 0x3, R208 ;  /* 0x00000003ffeb7819 */ /* 0x000fe200000116d0 */
[----:B------:R-:W-:Y:S01]  /*0f90*/  IMAD.IADD R205, R11, 0x1, -R4 ;  /* 0x000000010bcd7824 */ /* 0x000fe200078e0a04 */
[----:B------:R-:W-:Y:S01]  /*0fa0*/  LOP3.LUT R228, R228, 0x380, RZ, 0xc0, !PT ;  /* 0x00000380e4e47812 */ /* 0x000fe200078ec0ff */
[----:B------:R-:W-:Y:S01]  /*0fb0*/  IMAD.SHL.U32 R18, R215, 0x8, RZ ;  /* 0x00000008d7127824 */ /* 0x000fe200078e00ff */
[----:B------:R-:W-:Y:S01]  /*0fc0*/  LOP3.LUT R227, R227, 0x380, RZ, 0xc0, !PT ;  /* 0x00000380e3e37812 */ /* 0x000fe200078ec0ff */
[----:B------:R-:W-:Y:S01]  /*0fd0*/  IMAD R205, R205, 0x8, R232 ;  /* 0x00000008cdcd7824 */ /* 0x000fe200078e02e8 */
[----:B------:R-:W-:Y:S01]  /*0fe0*/  LOP3.LUT R213, R211, R0, R235, 0xf6, !PT ;  /* 0x00000000d3d57212 */ /* 0x000fe200078ef6eb */
[C---:B------:R-:W-:Y:S01]  /*0ff0*/  VIADD R194, R18.reuse, 0x40 ;  /* 0x0000004012c27836 */ /* 0x040fe20000000000 */
[----:B------:R-:W-:Y:S01]  /*1000*/  SHF.R.U32.HI R234, RZ, 0x3, R206 ;  /* 0x00000003ffea7819 */ /* 0x000fe200000116ce */
[----:B------:R-:W-:Y:S01]  /*1010*/  VIADD R207, R18, 0x80 ;  /* 0x0000008012cf7836 */ /* 0x000fe20000000000 */
[--C-:B------:R-:W-:Y:S01]  /*1020*/  LOP3.LUT R5, R206, 0x70, R22.reuse, 0xf8, !PT ;  /* 0x00000070ce057812 */ /* 0x100fe200078ef816 */
[----:B------:R-:W-:Y:S01]  /*1030*/  IMAD.IADD R212, R16, 0x1, R213 ;  /* 0x0000000110d47824 */ /* 0x000fe200078e02d5 */
[----:B------:R-:W-:-:S02]  /*1040*/  LOP3.LUT R0, R228, 0x70, R22, 0xf8, !PT ;  /* 0x00000070e4007812 */ /* 0x000fc400078ef816 */
[----:B------:R-:W-:Y:S02]  /*1050*/  SHF.R.U32.HI R6, RZ, 0x3, R228 ;  /* 0x00000003ff067819 */ /* 0x000fe400000116e4 */
[----:B------:R-:W-:Y:S02]  /*1060*/  LOP3.LUT R7, R227, 0x70, R22, 0xf8, !PT ;  /* 0x00000070e3077812 */ /* 0x000fe400078ef816 */
[----:B------:R-:W-:Y:S02]  /*1070*/  SHF.R.U32.HI R4, RZ, 0x3, R227 ;  /* 0x00000003ff047819 */ /* 0x000fe400000116e3 */
[----:B------:R-:W-:Y:S02]  /*1080*/  LOP3.LUT R210, R3, 0xfffffc00, RZ, 0xc0, !PT ;  /* 0xfffffc0003d27812 */ /* 0x000fe400078ec0ff */
[----:B------:R-:W-:Y:S02]  /*1090*/  LOP3.LUT R231, R2, 0xfffffc00, RZ, 0xc0, !PT ;  /* 0xfffffc0002e77812 */ /* 0x000fe400078ec0ff */
[----:B------:R-:W-:-:S02]  /*10a0*/  LOP3.LUT R230, R230, 0xfffffc00, RZ, 0xc0, !PT ;  /* 0xfffffc00e6e67812 */ /* 0x000fc400078ec0ff */
[----:B------:R-:W-:Y:S02]  /*10b0*/  LOP3.LUT R197, R8, 0x7ffffffc, RZ, 0xc0, !PT ;  /* 0x7ffffffc08c57812 */ /* 0x000fe400078ec0ff */
[----:B------:R-:W-:Y:S02]  /*10c0*/  LOP3.LUT R5, R210, R5, R234, 0xf6, !PT ;  /* 0x00000005d2057212 */ /* 0x000fe400078ef6ea */
[----:B------:R-:W-:Y:S01]  /*10d0*/  LOP3.LUT R3, R231, R0, R6, 0xf6, !PT ;  /* 0x00000000e7037212 */ /* 0x000fe200078ef606 */
[----:B------:R-:W-:Y:S01]  /*10e0*/  IMAD.IADD R197, R222, 0x1, -R197 ;  /* 0x00000001dec57824 */ /* 0x000fe200078e0ac5 */
[----:B------:R-:W-:Y:S01]  /*10f0*/  LOP3.LUT R7, R230, R7, R4, 0xf6, !PT ;  /* 0x00000007e6077212 */ /* 0x000fe200078ef604 */
[----:B------:R-:W-:Y:S01]  /*1100*/  IMAD.IADD R225, R16, 0x1, R5 ;  /* 0x0000000110e17824 */ /* 0x000fe200078e0205 */
[----:B------:R-:W-:Y:S01]  /*1110*/  IADD3 R209, R18, 0xc0, RZ ;  /* 0x000000c012d17810 */ /* 0x000fe20007ffe0ff */
[C---:B------:R-:W-:Y:S01]  /*1120*/  IMAD.IADD R224, R16.reuse, 0x1, R3 ;  /* 0x0000000110e07824 */ /* 0x040fe200078e0203 */
[----:B------:R-:W-:Y:S01]  /*1130*/  SHF.R.S32.HI R221, RZ, 0x1f, R17 ;  /* 0x0000001fffdd7819 */ /* 0x000fe20000011411 */
[----:B------:R-:W-:Y:S01]  /*1140*/  IMAD.IADD R223, R16, 0x1, R7 ;  /* 0x0000000110df7824 */ /* 0x000fe200078e0207 */
[----:B------:R-:W-:-:S02]  /*1150*/  SHF.R.S32.HI R23, RZ, 0x1f, R22 ;  /* 0x0000001fff177819 */ /* 0x000fc40000011416 */
[----:B------:R-:W-:Y:S02]  /*1160*/  SHF.R.S32.HI R19, RZ, 0x1f, R18 ;  /* 0x0000001fff137819 */ /* 0x000fe40000011412 */
[----:B------:R-:W-:Y:S02]  /*1170*/  SHF.R.S32.HI R214, RZ, 0x1f, R194 ;  /* 0x0000001fffd67819 */ /* 0x000fe400000114c2 */
[----:B------:R-:W-:Y:S02]  /*1180*/  SHF.R.S32.HI R220, RZ, 0x1f, R207 ;  /* 0x0000001fffdc7819 */ /* 0x000fe400000114cf */
[----:B------:R-:W-:-:S07]  /*1190*/  SHF.R.S32.HI R219, RZ, 0x1f, R209 ;  /* 0x0000001fffdb7819 */ /* 0x000fce00000114d1 */
.L_x_1577:
[----:B------:R-:W-:Y:S05]  /*11a0*/  YIELD ;  /* 0x0000000000007946 */ /* 0x000fea0003800000 */
[----:B------:R-:W-:Y:S01]  /*11b0*/  ULDC.64 UR4, c[0x0][0xa28] ;  /* 0x00028a0000047ab9 */ /* 0x000fe20000000a00 */
[----:B0-2---:R-:W0:Y:S01]  /*11c0*/  LDC.64 R4, c[0x0][0xa08] ;  /* 0x00028200ff047b82 */ /* 0x005e220000000a00 */
[----:B------:R-:W-:Y:S01]  /*11d0*/  ISETP.NE.U32.AND P1, PT, RZ, UR4, PT ;  /* 0x00000004ff007c0c */ /* 0x000fe2000bf25070 */
[----:B------:R-:W-:Y:S02]  /*11e0*/  IMAD.MOV.U32 R11, RZ, RZ, RZ ;  /* 0x000000ffff0b7224 */ /* 0x000fe400078e00ff */
[----:B------:R-:W-:Y:S01]  /*11f0*/  IMAD.MOV.U32 R25, RZ, RZ, RZ ;  /* 0x000000ffff197224 */ /* 0x000fe200078e00ff */
[----:B------:R-:W-:Y:S01]  /*1200*/  ISETP.NE.AND.EX P1, PT, RZ, UR5, PT, P1 ;  /* 0x00000005ff007c0c */ /* 0x000fe2000bf25310 */
[----:B------:R-:W-:-:S02]  /*1210*/  ULDC.64 UR4, c[0x0][0xa18] ;  /* 0x0002860000047ab9 */ /* 0x000fc40000000a00 */
[----:B------:R-:W-:-:S04]  /*1220*/  ISETP.NE.U32.AND P2, PT, RZ, UR4, PT ;  /* 0x00000004ff007c0c */ /* 0x000fc8000bf45070 */
[----:B------:R-:W-:Y:S01]  /*1230*/  ISETP.NE.AND.EX P2, PT, RZ, UR5, PT, P2 ;  /* 0x00000005ff007c0c */ /* 0x000fe2000bf45320 */
[----:B------:R-:W-:Y:S02]  /*1240*/  ULDC.64 UR4, c[0x0][0xa08] ;  /* 0x0002820000047ab9 */ /* 0x000fe40000000a00 */
[----:B------:R-:W-:-:S03]  /*1250*/  ISETP.NE.U32.AND P0, PT, RZ, UR4, PT ;  /* 0x00000004ff007c0c */ /* 0x000fc6000bf05070 */
[----:B------:R-:W1:Y:S01]  /*1260*/  @P1 LDC.64 R2, c[0x0][0xa28] ;  /* 0x00028a00ff021b82 */ /* 0x000e620000000a00 */
[----:B------:R-:W-:Y:S01]  /*1270*/  ISETP.NE.AND.EX P0, PT, RZ, UR5, PT, P0 ;  /* 0x00000005ff007c0c */ /* 0x000fe2000bf05300 */
[----:B0-----:R-:W-:-:S06]  /*1280*/  IMAD.WIDE R8, R203, 0x4, R4 ;  /* 0x00000004cb087825 */ /* 0x001fcc00078e0204 */
[----:B------:R-:W0:Y:S01]  /*1290*/  @P2 LDC.64 R6, c[0x0][0xa18] ;  /* 0x00028600ff062b82 */ /* 0x000e220000000a00 */
[----:B------:R-:W-:Y:S02]  /*12a0*/  ULDC UR4, c[0x0][0x288] ;  /* 0x0000a20000047ab9 */ /* 0x000fe40000000800 */
[----:B------:R-:W-:Y:S01]  /*12b0*/  IMAD.U32 R195, RZ, RZ, UR4 ;  /* 0x00000004ffc37e24 */ /* 0x000fe2000f8e00ff */
[----:B------:R-:W-:Y:S02]  /*12c0*/  ULDC.64 UR4, c[0x0][0x418] ;  /* 0x0001060000047ab9 */ /* 0x000fe40000000a00 */
[----:B------:R2:W5:Y:S01]  /*12d0*/  @P0 LDG.E R25, desc[UR46][R8.64] ;  /* 0x0000002e08190981 */ /* 0x000562000c1e1900 */
[----:B-1----:R-:W-:-:S05]  /*12e0*/  @P1 IMAD.WIDE R2, R203, 0x4, R2 ;  /* 0x00000004cb021825 */ /* 0x002fca00078e0202 */
[----:B------:R2:W5:Y:S01]  /*12f0*/  @P1 LDG.E R11, desc[UR46][R2.64] ;  /* 0x0000002e020b1981 */ /* 0x000562000c1e1900 */
[----:B0-----:R-:W-:-:S05]  /*1300*/  @P2 IMAD.WIDE R4, R203, 0x4, R6 ;  /* 0x00000004cb042825 */ /* 0x001fca00078e0206 */
        /* <DEDUP_REMOVED lines=8> */
[----:B------:R-:W-:Y:S01]  /*1390*/  IMAD.U32 R46, RZ, RZ, UR5 ;  /* 0x00000005ff2e7e24 */ /* 0x000fe2000f8e00ff */
[----:B------:R-:W-:Y:S01]  /*13a0*/  MOV R24, UR4 ;  /* 0x0000000400187c02 */ /* 0x000fe20008000f00 */
[----:B--234-:R-:W-:Y:S06]  /*13b0*/  @P2 BRA `(.L_x_1349) ;  /* 0x0000000000242947 */ /* 0x01cfec0003800000 */
        /* <DEDUP_REMOVED lines=9> */
.L_x_1349:
[----:B------:R-:W-:Y:S01]  /*1450*/  ULDC.64 UR4, c[0x0][0xa20] ;  /* 0x0002880000047ab9 */ /* 0x000fe20000000a00 */
[----:B------:R-:W-:Y:S01]  /*1460*/  IMAD.MOV.U32 R216, RZ, RZ, R202 ;  /* 0x000000ffffd87224 */ /* 0x000fe200078e00ca */
[----:B------:R-:W-:Y:S01]  /*1470*/  ISETP.NE.U32.AND P1, PT, RZ, UR4, PT ;  /* 0x00000004ff007c0c */ /* 0x000fe2000bf25070 */
[----:B------:R-:W-:-:S03]  /*1480*/  IMAD.MOV.U32 R217, RZ, RZ, R203 ;  /* 0x000000ffffd97224 */ /* 0x000fc600078e00cb */
[----:B------:R-:W-:-:S13]  /*1490*/  ISETP.NE.AND.EX P1, PT, RZ, UR5, PT, P1 ;  /* 0x00000005ff007c0c */ /* 0x000fda000bf25310 */
[----:B------:R-:W-:Y:S05]  /*14a0*/  @!P1 BRA `(.L_x_1350) ;  /* 0x0000000000109947 */ /* 0x000fea0003800000 */
[----:B------:R-:W0:Y:S02]  /*14b0*/  LDC.64 R2, c[0x0][0xa20] ;  /* 0x00028800ff027b82 */ /* 0x000e240000000a00 */
[----:B0-----:R-:W-:-:S05]  /*14c0*/  IMAD.WIDE R2, R203, 0x4, R2 ;  /* 0x00000004cb027825 */ /* 0x001fca00078e0202 */
[----:B------:R0:W5:Y:S01]  /*14d0*/  LDG.E R24, desc[UR46][R2.64] ;  /* 0x0000002e02187981 */ /* 0x000162000c1e1900 */
[----:B------:R-:W-:Y:S05]  /*14e0*/  BRA `(.L_x_1351) ;  /* 0x0000000000107947 */ /* 0x000fea0003800000 */
.L_x_1350:
[----:B------:R-:W-:Y:S05]  /*14f0*/  @!P0 BRA `(.L_x_1351) ;  /* 0x00000000000c8947 */ /* 0x000fea0003800000 */
[----:B------:R-:W2:Y:S04]  /*1500*/  LDG.E R3, desc[UR46][R8.64] ;  /* 0x0000002e08037981 */ /* 0x000ea8000c1e1900 */
[----:B------:R-:W2:Y:S02]  /*1510*/  LDG.E R24, desc[UR46][R8.64+0x4] ;  /* 0x0000042e08187981 */ /* 0x000ea4000c1e1900 */
[----:B--2---:R-:W-:-:S07]  /*1520*/  IMAD.IADD R24, R24, 0x1, -R3 ;  /* 0x0000000118187824 */ /* 0x004fce00078e0a03 */
.L_x_1351:
[----:B------:R-:W-:Y:S01]  /*1530*/  ULDC.64 UR4, c[0x0][0xa10] ;  /* 0x0002840000047ab9 */ /* 0x000fe20000000a00 */
[----:B------:R-:W1:Y:S01]  /*1540*/  LDC R6, c[0x0][0x448] ;  /* 0x00011200ff067b82 */ /* 0x000e620000000800 */
[----:B------:R-:W-:-:S04]  /*1550*/  ISETP.NE.U32.AND P0, PT, RZ, UR4, PT ;  /* 0x00000004ff007c0c */ /* 0x000fc8000bf05070 */
[----:B------:R-:W-:Y:S01]  /*1560*/  ISETP.NE.AND.EX P0, PT, RZ, UR5, PT, P0 ;  /* 0x00000005ff007c0c */ /* 0x000fe2000bf05300 */
[----:B------:R-:W-:Y:S02]  /*1570*/  ULDC.64 UR4, c[0x0][0xa30] ;  /* 0x00028c0000047ab9 */ /* 0x000fe40000000a00 */
[----:B------:R-:W-:Y:S01]  /*1580*/  ISETP.NE.U32.AND P1, PT, RZ, UR4, PT ;  /* 0x00000004ff007c0c */ /* 0x000fe2000bf25070 */
[----:B-----5:R-:W-:Y:S01]  /*1590*/  IMAD.MOV.U32 R87, RZ, RZ, R24 ;  /* 0x000000ffff577224 */ /* 0x020fe200078e0018 */
[----:B------:R-:W2:Y:S02]  /*15a0*/  LDC.64 R12, c[0x0][0x9e0] ;  /* 0x00027800ff0c7b82 */ /* 0x000ea40000000a00 */
[----:B------:R-:W-:-:S06]  /*15b0*/  ISETP.NE.AND.EX P1, PT, RZ, UR5, PT, P1 ;  /* 0x00000005ff007c0c */ /* 0x000fcc000bf25310 */
[----:B0-----:R-:W0:Y:S08]  /*15c0*/  @P0 LDC.64 R2, c[0x0][0xa10] ;  /* 0x00028400ff020b82 */ /* 0x001e300000000a00 */
[----:B------:R-:W3:Y:S01]  /*15d0*/  @P1 LDC.64 R4, c[0x0][0xa30] ;  /* 0x00028c00ff041b82 */ /* 0x000ee20000000a00 */
[----:B0-----:R-:W-:-:S05]  /*15e0*/  @P0 IMAD.WIDE R2, R203, 0x4, R2 ;  /* 0x00000004cb020825 */ /* 0x001fca00078e0202 */
[----:B------:R-:W4:Y:S04]  /*15f0*/  @P0 LDG.E R0, desc[UR46][R2.64] ;  /* 0x0000002e02000981 */ /* 0x000f28000c1e1900 */
[----:B------:R-:W4:Y:S01]  /*1600*/  @P0 LDG.E R7, desc[UR46][R2.64+0x4] ;  /* 0x0000042e02070981 */ /* 0x000f22000c1e1900 */
[----:B---3--:R-:W-:-:S05]  /*1610*/  @P1 IMAD.WIDE R4, R203, 0x4, R4 ;  /* 0x00000004cb041825 */ /* 0x008fca00078e0204 */
[----:B------:R0:W5:Y:S01]  /*1620*/  @P1 LDG.E R87, desc[UR46][R4.64] ;  /* 0x0000002e04571981 */ /* 0x000162000c1e1900 */
[----:B-1----:R-:W-:Y:S01]  /*1630*/  ISETP.NE.AND P1, PT, R6, 0x1, PT ;  /* 0x000000010600780c */ /* 0x002fe20003f25270 */
[----:B------:R-:W-:Y:S01]  /*1640*/  IMAD.SHL.U32 R204, R201, 0x80, RZ ;  /* 0x00000080c9cc7824 */ /* 0x000fe200078e00ff */
[----:B--2---:R-:W-:Y:S01]  /*1650*/  ISETP.GE.AND P2, PT, R13, 0x1, PT ;  /* 0x000000010d00780c */ /* 0x004fe20003f46270 */
[----:B------:R-:W-:-:S10]  /*1660*/  IMAD.IADD R11, R24, 0x1, -R11 ;  /* 0x00000001180b7824 */ /* 0x000fd400078e0a0b */
[----:B------:R-:W1:Y:S08]  /*1670*/  @P1 LDC R9, c[0x0][0x44c] ;  /* 0x00011300ff091b82 */ /* 0x000e700000000800 */
[----:B------:R-:W2:Y:S01]  /*1680*/  @P1 LDC R6, c[0x0][0x450] ;  /* 0x00011400ff061b82 */ /* 0x000ea20000000800 */
[----:B----4-:R-:W-:Y:S02]  /*1690*/  @P0 IMAD.IADD R46, R7, 0x1, -R0 ;  /* 0x00000001072e0824 */ /* 0x010fe400078e0a00 */
[----:B------:R-:W-:-:S02]  /*16a0*/  VIADD R0, R204, 0x7f ;  /* 0x0000007fcc007836 */ /* 0x000fc40000000000 */
[----:B------:R-:W-:Y:S02]  /*16b0*/  IMAD.IADD R196, R11, 0x1, R46 ;  /* 0x000000010bc47824 */ /* 0x000fe400078e022e */
[----:B-1----:R-:W-:-:S03]  /*16c0*/  @P1 IMAD.HI.U32 R3, R0, R9, RZ ;  /* 0x0000000900031227 */ /* 0x002fc600078e00ff */
[C---:B------:R-:W-:Y:S01]  /*16d0*/  IADD3 R49, R196.reuse, 0x1, -R195 ;  /* 0x00000001c4317810 */ /* 0x040fe20007ffe8c3 */
[----:B------:R-:W-:Y:S01]  /*16e0*/  IMAD.MOV.U32 R2, RZ, RZ, R0 ;  /* 0x000000ffff027224 */ /* 0x000fe200078e0000 */
[----:B--2---:R-:W-:Y:S01]  /*16f0*/  @P1 SHF.R.U32.HI R2, RZ, R6, R3 ;  /* 0x00000006ff021219 */ /* 0x004fe20000011603 */
[----:B------:R-:W-:-:S04]  /*1700*/  VIADD R0, R196, 0x3f ;  /* 0x0000003fc4007836 */ /* 0x000fc80000000000 */
[----:B------:R-:W-:Y:S01]  /*1710*/  IMAD.IADD R7, R49, 0x1, R2 ;  /* 0x0000000131077824 */ /* 0x000fe200078e0202 */
[----:B------:R-:W-:-:S04]  /*1720*/  SHF.R.S32.HI R3, RZ, 0x1f, R0 ;  /* 0x0000001fff037819 */ /* 0x000fc80000011400 */
[----:B------:R-:W-:Y:S02]  /*1730*/  LEA.HI R3, R3, R0, RZ, 0x6 ;  /* 0x0000000003037211 */ /* 0x000fe400078f30ff */
[----:B------:R-:W-:Y:S02]  /*1740*/  IADD3 R0, R7, R12, RZ ;  /* 0x0000000c07007210 */ /* 0x000fe40007ffe0ff */
[----:B------:R-:W-:Y:S01]  /*1750*/  SHF.R.S32.HI R56, RZ, 0x6, R3 ;  /* 0x00000006ff387819 */ /* 0x000fe20000011403 */
[----:B0-----:R-:W-:Y:S06]  /*1760*/  @!P2 BRA `(.L_x_1352) ;  /* 0x000000000048a947 */ /* 0x001fec0003800000 */
[C---:B------:R-:W-:Y:S01]  /*1770*/  ISETP.GT.AND P0, PT, R7.reuse, RZ, PT ;  /* 0x000000ff0700720c */ /* 0x040fe20003f04270 */
[----:B------:R-:W-:Y:S01]  /*1780*/  BSSY B0, `(.L_x_1353) ;  /* 0x000000e000007945 */ /* 0x000fe20003800000 */
[----:B------:R-:W-:-:S11]  /*1790*/  VIADD R2, R7, 0xffffffff ;  /* 0xffffffff07027836 */ /* 0x000fd60000000000 */
[----:B------:R-:W-:Y:S05]  /*17a0*/  @P0 BRA `(.L_x_1354) ;  /* 0x00000000001c0947 */ /* 0x000fea0003800000 */
[----:B------:R-:W-:Y:S01]  /*17b0*/  ISETP.NE.AND P0, PT, R13, 0x1, PT ;  /* 0x000000010d00780c */ /* 0x000fe20003f05270 */
[----:B------:R-:W-:-:S12]  /*17c0*/  IMAD.MOV R3, RZ, RZ, -R7 ;  /* 0x000000ffff037224 */ /* 0x000fd800078e0a07 */
[----:B------:R-:W0:Y:S02]  /*17d0*/  @P0 LDC.64 R4, c[0x0][0x9e8] ;  /* 0x00027a00ff040b82 */ /* 0x000e240000000a00 */
[----:B0-----:R-:W-:-:S05]  /*17e0*/  @P0 IMAD.HI.U32 R2, R3, R4, RZ ;  /* 0x0000000403020227 */ /* 0x001fca00078e00ff */
[----:B------:R-:W-:-:S04]  /*17f0*/  @P0 SHF.R.U32.HI R3, RZ, R5, R2 ;  /* 0x00000005ff030219 */ /* 0x000fc80000011602 */
[----:B------:R-:W-:Y:S01]  /*1800*/  LOP3.LUT R2, RZ, R3, RZ, 0x33, !PT ;  /* 0x00000003ff027212 */ /* 0x000fe200078e33ff */
[----:B------:R-:W-:Y:S06]  /*1810*/  BRA `(.L_x_1355) ;  /* 0x0000000000107947 */ /* 0x000fec0003800000 */
.L_x_1354:
[----:B------:R-:W-:-:S13]  /*1820*/  ISETP.NE.AND P0, PT, R13, 0x1, PT ;  /* 0x000000010d00780c */ /* 0x000fda0003f05270 */
[----:B------:R-:W0:Y:S02]  /*1830*/  @P0 LDC.64 R4, c[0x0][0x9e8] ;  /* 0x00027a00ff040b82 */ /* 0x000e240000000a00 */
[----:B0-----:R-:W-:-:S05]  /*1840*/  @P0 IMAD.HI.U32 R4, R2, R4, RZ ;  /* 0x0000000402040227 */ /* 0x001fca00078e00ff */
[----:B------:R-:W-:-:S07]  /*1850*/  @P0 SHF.R.U32.HI R2, RZ, R5, R4 ;  /* 0x00000005ff020219 */ /* 0x000fce0000011604 */
.L_x_1355:
[----:B------:R-:W-:Y:S05]  /*1860*/  BSYNC B0 ;  /* 0x0000000000007941 */ /* 0x000fea0003800000 */
.L_x_1353:
[----:B------:R-:W-:-:S05]  /*1870*/  IMAD R3, R2, R13, R13 ;  /* 0x0000000d02037224 */ /* 0x000fca00078e020d */
[----:B------:R-:W-:-:S07]  /*1880*/  VIMNMX R0, R0, R3, PT ;  /* 0x0000000300007248 */ /* 0x000fce0003fe0100 */
.L_x_1352:
[----:B------:R-:W0:Y:S01]  /*1890*/  @P1 LDC R3, c[0x0][0x44c] ;  /* 0x00011300ff031b82 */ /* 0x000e220000000800 */
[----:B------:R-:W-:Y:S01]  /*18a0*/  IMAD.MOV.U32 R2, RZ, RZ, R204 ;  /* 0x000000ffff027224 */ /* 0x000fe200078e00cc */
[----:B------:R-:W-:Y:S01]  /*18b0*/  ULDC UR4, c[0x0][0x9dc] ;  /* 0x0002770000047ab9 */ /* 0x000fe20000000800 */
[----:B------:R-:W-:-:S05]  /*18c0*/  IMAD.IADD R57, R196, 0x1, -R195 ;  /* 0x00000001c4397824 */ /* 0x000fca00078e0ac3 */
[----:B------:R-:W1:Y:S01]  /*18d0*/  @P1 LDC R4, c[0x0][0x450] ;  /* 0x00011400ff041b82 */ /* 0x000e620000000800 */
[----:B0-----:R-:W-:-:S05]  /*18e0*/  @P1 IMAD.HI.U32 R3, R204, R3, RZ ;  /* 0x00000003cc031227 */ /* 0x001fca00078e00ff */
[----:B-1----:R-:W-:-:S05]  /*18f0*/  @P1 SHF.R.U32.HI R2, RZ, R4, R3 ;  /* 0x00000004ff021219 */ /* 0x002fca0000011603 */
[----:B------:R-:W-:-:S04]  /*1900*/  IMAD.IADD R2, R57, 0x1, R2 ;  /* 0x0000000139027824 */ /* 0x000fc800078e0202 */
[----:B------:R-:W-:Y:S01]  /*1910*/  VIADD R3, R2, -UR4 ;  /* 0x8000000402037c36 */ /* 0x000fe20008000000 */
[----:B------:R-:W-:Y:S06]  /*1920*/  @!P2 BRA `(.L_x_1356) ;  /* 0x000000000044a947 */ /* 0x000fec0003800000 */
[----:B------:R-:W-:Y:S01]  /*1930*/  ISETP.GT.AND P0, PT, R2, -0x1, PT ;  /* 0xffffffff0200780c */ /* 0x000fe20003f04270 */
[----:B------:R-:W-:-:S12]  /*1940*/  BSSY B0, `(.L_x_1357) ;  /* 0x000000d000007945 */ /* 0x000fd80003800000 */
        /* <DEDUP_REMOVED lines=8> */
.L_x_1358:
[----:B------:R-:W-:-:S13]  /*19d0*/  ISETP.NE.AND P0, PT, R13, 0x1, PT ;  /* 0x000000010d00780c */ /* 0x000fda0003f05270 */
[----:B------:R-:W0:Y:S02]  /*19e0*/  @P0 LDC.64 R4, c[0x0][0x9e8] ;  /* 0x00027a00ff040b82 */ /* 0x000e240000000a00 */
[----:B0-----:R-:W-:-:S05]  /*19f0*/  @P0 IMAD.HI.U32 R4, R2, R4, RZ ;  /* 0x0000000402040227 */ /* 0x001fca00078e00ff */
[----:B------:R-:W-:-:S07]  /*1a00*/  @P0 SHF.R.U32.HI R2, RZ, R5, R4 ;  /* 0x00000005ff020219 */ /* 0x000fce0000011604 */
.L_x_1359:
[----:B------:R-:W-:Y:S05]  /*1a10*/  BSYNC B0 ;  /* 0x0000000000007941 */ /* 0x000fea0003800000 */
.L_x_1357:
[----:B------:R-:W-:-:S05]  /*1a20*/  IMAD R2, R2, R13, RZ ;  /* 0x0000000d02027224 */ /* 0x000fca00078e02ff */
[----:B------:R-:W-:-:S07]  /*1a30*/  VIMNMX R3, R3, R2, !PT ;  /* 0x0000000203037248 */ /* 0x000fce0007fe0100 */
.L_x_1356:
[----:B------:R-:W-:Y:S01]  /*1a40*/  VIADD R0, R0, 0x3f ;  /* 0x0000003f00007836 */ /* 0x000fe20000000000 */
[----:B------:R-:W-:-:S04]  /*1a50*/  SHF.R.S32.HI R2, RZ, 0x1f, R3 ;  /* 0x0000001fff027819 */ /* 0x000fc80000011403 */
[----:B------:R-:W-:Y:S02]  /*1a60*/  SHF.R.S32.HI R5, RZ, 0x1f, R0 ;  /* 0x0000001fff057819 */ /* 0x000fe40000011400 */
[----:B------:R-:W-:Y:S02]  /*1a70*/  LEA.HI R2, R2, R3, RZ, 0x6 ;  /* 0x0000000302027211 */ /* 0x000fe400078f30ff */
[----:B------:R-:W-:Y:S02]  /*1a80*/  LEA.HI R5, R5, R0, RZ, 0x6 ;  /* 0x0000000005057211 */ /* 0x000fe400078f30ff */
[----:B------:R-:W-:Y:S02]  /*1a90*/  SHF.R.S32.HI R2, RZ, 0x6, R2 ;  /* 0x00000006ff027819 */ /* 0x000fe40000011402 */
[----:B------:R-:W-:Y:S02]  /*1aa0*/  SHF.R.S32.HI R5, RZ, 0x6, R5 ;  /* 0x00000006ff057819 */ /* 0x000fe40000011405 */
[----:B------:R-:W-:-:S02]  /*1ab0*/  VIMNMX R2, RZ, R2, !PT ;  /* 0x00000002ff027248 */ /* 0x000fc40007fe0100 */
[----:B------:R-:W-:-:S03]  /*1ac0*/  VIMNMX R5, R56, R5, PT ;  /* 0x0000000538057248 */ /* 0x000fc60003fe0100 */
[--C-:B------:R-:W-:Y:S02]  /*1ad0*/  IMAD R2, R2, 0x40, -R11.reuse ;  /* 0x0000004002027824 */ /* 0x100fe400078e0a0b */
[----:B------:R-:W-:-:S03]  /*1ae0*/  IMAD R5, R5, 0x40, -R11 ;  /* 0x0000004005057824 */ /* 0x000fc600078e0a0b */
[----:B------:R-:W-:Y:S02]  /*1af0*/  VIMNMX R2, RZ, R2, !PT ;  /* 0x00000002ff027248 */ /* 0x000fe40007fe0100 */
[----:B------:R-:W-:Y:S02]  /*1b00*/  VIMNMX R5, R5, R46, PT ;  /* 0x0000002e05057248 */ /* 0x000fe40003fe0100 */
[----:B------:R-:W-:Y:S02]  /*1b10*/  SHF.R.U32.HI R48, RZ, 0x6, R2 ;  /* 0x00000006ff307819 */ /* 0x000fe40000011602 */
[----:B------:R-:W-:-:S03]  /*1b20*/  ISETP.GT.AND P0, PT, R5, R2, PT ;  /* 0x000000020500720c */ /* 0x000fc60003f04270 */
[----:B------:R-:W-:-:S10]  /*1b30*/  IMAD.MOV.U32 R47, RZ, RZ, R48 ;  /* 0x000000ffff2f7224 */ /* 0x000fd400078e0030 */
[----:B------:R-:W-:-:S05]  /*1b40*/  @P0 VIADD R0, R5, 0x3f ;  /* 0x0000003f05000836 */ /* 0x000fca0000000000 */
[----:B------:R-:W-:-:S04]  /*1b50*/  @P0 SHF.R.S32.HI R3, RZ, 0x1f, R0 ;  /* 0x0000001fff030819 */ /* 0x000fc80000011400 */
[----:B------:R-:W-:-:S04]  /*1b60*/  @P0 LEA.HI R3, R3, R0, RZ, 0x6 ;  /* 0x0000000003030211 */ /* 0x000fc800078f30ff */
[----:B------:R-:W-:Y:S02]  /*1b70*/  @P0 SHF.R.S32.HI R47, RZ, 0x6, R3 ;  /* 0x00000006ff2f0819 */ /* 0x000fe40000011403 */
[----:B------:R-:W-:Y:S02]  /*1b80*/  PLOP3.LUT P0, PT, PT, PT, PT, 0x80, 0x0 ;  /* 0x000000000000781c */ /* 0x000fe40003f0f070 */
[----:B------:R-:W-:-:S13]  /*1b90*/  ISETP.GT.AND P1, PT, R47, R48, PT ;  /* 0x000000302f00720c */ /* 0x000fda0003f24270 */
[----:B------:R-:W-:Y:S05]  /*1ba0*/  @!P1 BRA `(.L_x_1360) ;  /* 0x0000005400a89947 */ /* 0x000fea0003800000 */
        /* <DEDUP_REMOVED lines=19> */
[----:B-1---5:R-:W-:Y:S05]  /*1ce0*/  CALL.ABS.NOINC R2 ;  /* 0x0000000002007343 */ /* 0x022fea0003c00000 */
.L_x_1362:
[----:B------:R-:W-:Y:S05]  /*1cf0*/  BSYNC B6 ;  /* 0x0000000000067941 */ /* 0x000fea0003800000 */
.L_x_1361:
        /* <DEDUP_REMOVED lines=20> */
.L_x_1364:
[----:B------:R-:W-:Y:S05]  /*1e40*/  BSYNC B6 ;  /* 0x0000000000067941 */ /* 0x000fea0003800000 */
.L_x_1363:
[----:B------:R-:W-:Y:S01]  /*1e50*/  ULDC.64 UR4, c[0x0][0x9f8] ;  /* 0x00027e0000047ab9 */ /* 0x000fe20000000a00 */
[----:B------:R-:W-:Y:S01]  /*1e60*/  IMAD.MOV.U32 R0, RZ, RZ, R203 ;  /* 0x000000ffff007224 */ /* 0x000fe200078e00cb */
[----:B------:R-:W-:Y:S01]  /*1e70*/  ISETP.NE.U32.AND P0, PT, RZ, UR4, PT ;  /* 0x00000004ff007c0c */ /* 0x000fe2000bf05070 */
[----:B------:R-:W0:Y:S01]  /*1e80*/  S2R R20, SR_TID.X ;  /* 0x0000000000147919 */ /* 0x000e220000002100 */
[----:B------:R-:W1:Y:S01]  /*1e90*/  LDC.64 R74, c[0x0][0x300] ;  /* 0x0000c000ff4a7b82 */ /* 0x000e620000000a00 */
[----:B------:R-:W-:Y:S01]  /*1ea0*/  IMAD.IADD R25, R25, 0x1, R24 ;  /* 0x0000000119197824 */ /* 0x000fe200078e0218 */
[----:B------:R-:W-:Y:S01]  /*1eb0*/  ISETP.NE.AND.EX P0, PT, RZ, UR5, PT, P0 ;  /* 0x00000005ff007c0c */ /* 0x000fe2000bf05300 */
[----:B------:R-:W-:Y:S01]  /*1ec0*/  ULDC.64 UR6, c[0x0][0xa08] ;  /* 0x0002820000067ab9 */ /* 0x000fe20000000a00 */
[----:B------:R-:W-:Y:S01]  /*1ed0*/  SHF.R.S32.HI R8, RZ, 0x1f, R202 ;  /* 0x0000001fff087819 */ /* 0x000fe200000114ca */
[----:B------:R-:W-:-:S03]  /*1ee0*/  ULDC.64 UR4, c[0x0][0x308] ;  /* 0x0000c20000047ab9 */ /* 0x000fc60000000a00 */
[----:B------:R-:W2:Y:S08]  /*1ef0*/  LDC.64 R70, c[0x0][0x3f8] ;  /* 0x0000fe00ff467b82 */ /* 0x000eb00000000a00 */
[----:B------:R-:W3:Y:S08]  /*1f00*/  @P0 LDC.64 R2, c[0x0][0x9f8] ;  /* 0x00027e00ff020b82 */ /* 0x000ef00000000a00 */
[----:B------:R-:W4:Y:S08]  /*1f10*/  LDC R63, c[0x0][0x3f4] ;  /* 0x0000fd00ff3f7b82 */ /* 0x000f300000000800 */
[----:B------:R-:W4:Y:S01]  /*1f20*/  LDC.64 R66, c[0x0][0x408] ;  /* 0x00010200ff427b82 */ /* 0x000f220000000a00 */
[----:B---3--:R-:W-:-:S05]  /*1f30*/  @P0 IMAD.WIDE R2, R203, 0x4, R2 ;  /* 0x00000004cb020825 */ /* 0x008fca00078e0202 */
[----:B------:R3:W4:Y:S01]  /*1f40*/  @P0 LDG.E R0, desc[UR46][R2.64] ;  /* 0x0000002e02000981 */ /* 0x000722000c1e1900 */
[----:B------:R-:W-:Y:S01]  /*1f50*/  SHF.R.S32.HI R12, RZ, 0x1f, R25 ;  /* 0x0000001fff0c7819 */ /* 0x000fe20000011419 */
[-C--:B-1----:R-:W-:Y:S01]  /*1f60*/  IMAD.WIDE.U32 R4, R25, R74.reuse, RZ ;  /* 0x0000004a19047225 */ /* 0x082fe200078e00ff */
[----:B------:R-:W-:Y:S02]  /*1f70*/  ISETP.NE.U32.AND P0, PT, RZ, UR6, PT ;  /* 0x00000006ff007c0c */ /* 0x000fe4000bf05070 */
[----:B0-----:R-:W-:Y:S01]  /*1f80*/  SHF.R.U32.HI R26, RZ, 0x7, R20 ;  /* 0x00000007ff1a7819 */ /* 0x001fe20000011614 */
[-C--:B------:R-:W-:Y:S01]  /*1f90*/  IMAD R6, R12, R74.reuse, RZ ;  /* 0x0000004a0c067224 */ /* 0x080fe200078e02ff */
[----:B------:R-:W-:Y:S01]  /*1fa0*/  ISETP.NE.AND.EX P0, PT, RZ, UR7, PT, P0 ;  /* 0x00000007ff007c0c */ /* 0x000fe2000bf05300 */
[----:B------:R-:W-:Y:S01]  /*1fb0*/  IMAD.WIDE.U32 R78, R17, R74, R22 ;  /* 0x0000004a114e7225 */ /* 0x000fe200078e0016 */
[----:B------:R-:W-:Y:S02]  /*1fc0*/  ISETP.NE.AND P6, PT, R26, 0x1, PT ;  /* 0x000000011a00780c */ /* 0x000fe40003fc5270 */
[----:B-----5:R-:W-:Y:S01]  /*1fd0*/  SHF.R.S32.HI R15, RZ, 0x1f, R87 ;  /* 0x0000001fff0f7819 */ /* 0x020fe20000011457 */
[----:B------:R-:W-:Y:S01]  /*1fe0*/  IMAD R7, R25, R75, R6 ;  /* 0x0000004b19077224 */ /* 0x000fe200078e0206 */
[--C-:B------:R-:W-:Y:S01]  /*1ff0*/  SHF.L.U64.HI R77, R74, 0x6, R75.reuse ;  /* 0x000000064a4d7819 */ /* 0x100fe2000001024b */
[----:B---3--:R-:W-:Y:S01]  /*2000*/  IMAD R3, R8, UR4, RZ ;  /* 0x0000000408037c24 */ /* 0x008fe2000f8e02ff */
[----:B------:R-:W-:Y:S01]  /*2010*/  SHF.L.U64.HI R76, R74, 0x5, R75 ;  /* 0x000000054a4c7819 */ /* 0x000fe2000001024b */
[----:B------:R-:W-:Y:S01]  /*2020*/  IMAD.IADD R5, R5, 0x1, R7 ;  /* 0x0000000105057824 */ /* 0x000fe200078e0207 */
[----:B--2---:R-:W-:Y:S01]  /*2030*/  SHF.L.U64.HI R73, R70, 0x5, R71 ;  /* 0x0000000546497819 */ /* 0x004fe20000010247 */
[----:B------:R-:W-:Y:S01]  /*2040*/  IMAD R7, R202, UR5, R3 ;  /* 0x00000005ca077c24 */ /* 0x000fe2000f8e0203 */
[----:B------:R-:W-:Y:S01]  /*2050*/  SHF.L.U64.HI R72, R70, 0x6, R71 ;  /* 0x0000000646487819 */ /* 0x000fe20000010247 */
[----:B------:R-:W-:Y:S01]  /*2060*/  IMAD.WIDE.U32 R2, R202, UR4, R4 ;  /* 0x00000004ca027c25 */ /* 0x000fe2000f8e0004 */
[----:B------:R-:W-:Y:S01]  /*2070*/  ULDC.64 UR4, c[0x0][0x310] ;  /* 0x0000c40000047ab9 */ /* 0x000fe20000000a00 */
[----:B----4-:R-:W-:-:S02]  /*2080*/  SHF.L.U64.HI R69, R66, 0x5, R67 ;  /* 0x0000000542457819 */ /* 0x010fc40000010243 */
[----:B------:R-:W-:Y:S01]  /*2090*/  IMAD.IADD R3, R3, 0x1, R7 ;  /* 0x0000000103037824 */ /* 0x000fe200078e0207 */
[----:B------:R-:W-:Y:S01]  /*20a0*/  SHF.L.U64.HI R68, R66, 0x6, R67 ;  /* 0x0000000642447819 */ /* 0x000fe20000010243 */
[----:B------:R-:W-:Y:S01]  /*20b0*/  VIADD R92, R22, 0x80 ;  /* 0x00000080165c7836 */ /* 0x000fe20000000000 */
[----:B------:R-:W-:Y:S01]  /*20c0*/  SHF.R.S32.HI R65, RZ, 0x1f, R218 ;  /* 0x0000001fff417819 */ /* 0x000fe200000114da */
[----:B------:R-:W-:Y:S01]  /*20d0*/  VIADD R64, R26, 0x8 ;  /* 0x000000081a407836 */ /* 0x000fe20000000000 */
[----:B------:R-:W-:Y:S02]  /*20e0*/  SHF.R.S32.HI R6, RZ, 0x1f, R0 ;  /* 0x0000001fff067819 */ /* 0x000fe40000011400 */
[----:B------:R-:W-:Y:S02]  /*20f0*/  SEL R43, R0, RZ, !P0 ;  /* 0x000000ff002b7207 */ /* 0x000fe40004000000 */
[----:B------:R-:W-:-:S03]  /*2100*/  SEL R6, R6, RZ, !P0 ;  /* 0x000000ff06067207 */ /* 0x000fc60004000000 */
[----:B------:R-:W-:-:S04]  /*2110*/  IMAD.WIDE.U32 R44, R43, UR4, R2 ;  /* 0x000000042b2c7c25 */ /* 0x000fc8000f8e0002 */
[----:B------:R-:W-:Y:S01]  /*2120*/  IMAD R0, R6, UR4, RZ ;  /* 0x0000000406007c24 */ /* 0x000fe2000f8e02ff */
[----:B------:R-:W-:-:S03]  /*2130*/  IADD3 R83, P0, R44, R78, RZ ;  /* 0x0000004e2c537210 */ /* 0x000fc60007f1e0ff */
[----:B------:R-:W-:Y:S01]  /*2140*/  IMAD R85, R43, UR5, R0 ;  /* 0x000000052b557c24 */ /* 0x000fe2000f8e0200 */
[----:B------:R-:W-:Y:S05]  /*2150*/  @!P6 WARPSYNC.ALL ;  /* 0x000000000000e948 */ /* 0x000fea0003800000 */
[----:B------:R-:W-:Y:S01]  /*2160*/  IMAD R0, R221, R74, RZ ;  /* 0x0000004add007224 */ /* 0x000fe200078e02ff */
[----:B------:R-:W-:Y:S01]  /*2170*/  ULDC.64 UR4, c[0x0][0x330] ;  /* 0x0000cc0000047ab9 */ /* 0x000fe20000000a00 */
[----:B------:R-:W-:Y:S02]  /*2180*/  IMAD.IADD R85, R45, 0x1, R85 ;  /* 0x000000012d557824 */ /* 0x000fe400078e0255 */
[----:B------:R-:W-:-:S02]  /*2190*/  IMAD R2, R17, R75, R0 ;  /* 0x0000004b11027224 */ /* 0x000fc400078e0200 */
[----:B------:R-:W-:Y:S02]  /*21a0*/  IMAD R3, R8, UR4, RZ ;  /* 0x0000000408037c24 */ /* 0x000fe4000f8e02ff */
[----:B------:R-:W-:Y:S01]  /*21b0*/  IMAD R0, R221, R70, RZ ;  /* 0x00000046dd007224 */ /* 0x000fe200078e02ff */
[----:B------:R-:W-:Y:S01]  /*21c0*/  IADD3.X R78, R85, R79, R2, P0, !PT ;  /* 0x0000004f554e7210 */ /* 0x000fe200007fe402 */
[----:B------:R-:W-:Y:S01]  /*21d0*/  IMAD.WIDE.U32 R4, R202, UR4, R22 ;  /* 0x00000004ca047c25 */ /* 0x000fe2000f8e0016 */
[----:B------:R-:W-:Y:S01]  /*21e0*/  @!P6 BAR.SYNC.DEFER_BLOCKING 0x9, 0x100 ;  /* 0x024400000000eb1d */ /* 0x000fe20000010000 */
[----:B------:R-:W-:Y:S02]  /*21f0*/  ISETP.GE.AND P0, PT, R22, R63, PT ;  /* 0x0000003f1600720c */ /* 0x000fe40003f06270 */
[----:B------:R-:W-:Y:S02]  /*2200*/  IMAD R3, R202, UR5, R3 ;  /* 0x00000005ca037c24 */ /* 0x000fe4000f8e0203 */
[----:B------:R-:W-:Y:S01]  /*2210*/  IMAD R11, R17, R71, R0 ;  /* 0x00000047110b7224 */ /* 0x000fe200078e0200 */
[----:B------:R-:W-:Y:S01]  /*2220*/  ULDC.64 UR4, c[0x0][0x338] ;  /* 0x0000ce0000047ab9 */ /* 0x000fe20000000a00 */
[----:B------:R-:W-:Y:S01]  /*2230*/  SEL R9, R63, RZ, P0 ;  /* 0x000000ff3f097207 */ /* 0x000fe20000000000 */
[----:B------:R-:W-:-:S02]  /*2240*/  IMAD R0, R6, UR4, RZ ;  /* 0x0000000406007c24 */ /* 0x000fc4000f8e02ff */
[----:B------:R-:W-:Y:S02]  /*2250*/  IMAD.IADD R5, R5, 0x1, R3 ;  /* 0x0000000105057824 */ /* 0x000fe400078e0203 */
[----:B------:R-:W-:Y:S02]  /*2260*/  IMAD R55, R43, UR5, R0 ;  /* 0x000000052b377c24 */ /* 0x000fe4000f8e0200 */
[----:B------:R-:W-:-:S04]  /*2270*/  IMAD.WIDE.U32 R2, R17, R70, R18 ;  /* 0x0000004611027225 */ /* 0x000fc800078e0012 */
[----:B------:R-:W-:-:S04]  /*2280*/  IMAD.WIDE.U32 R6, R17, R70, R22 ;  /* 0x0000004611067225 */ /* 0x000fc800078e0016 */
[----:B------:R-:W-:Y:S02]  /*2290*/  IMAD.IADD R0, R22, 0x1, R9 ;  /* 0x0000000116007824 */ /* 0x000fe400078e0209 */
[----:B------:R-:W-:Y:S02]  /*22a0*/  IMAD.IADD R3, R3, 0x1, R11 ;  /* 0x0000000103037824 */ /* 0x000fe400078e020b */
[----:B------:R-:W-:Y:S01]  /*22b0*/  IMAD.IADD R7, R11, 0x1, R7 ;  /* 0x000000010b077824 */ /* 0x000fe200078e0207 */
[----:B------:R-:W-:Y:S01]  /*22c0*/  SHF.R.S32.HI R11, RZ, 0x1f, R0 ;  /* 0x0000001fff0b7819 */ /* 0x000fe20000011400 */
[----:B------:R-:W-:Y:S02]  /*22d0*/  IMAD R8, R221, R66, RZ ;  /* 0x00000042dd087224 */ /* 0x000fe400078e02ff */
[----:B------:R-:W-:Y:S01]  /*22e0*/  IMAD.WIDE.U32 R42, R43, UR4, R4 ;  /* 0x000000042b2a7c25 */ /* 0x000fe2000f8e0004 */
[CC--:B------:R-:W-:Y:S01]  /*22f0*/  LEA.HI R10, R11.reuse, R0.reuse, RZ, 0x7 ;  /* 0x000000000b0a7211 */ /* 0x0c0fe200078f38ff */
[----:B------:R-:W-:Y:S01]  /*2300*/  ULDC UR4, c[0x0][0x2f4] ;  /* 0x0000bd0000047ab9 */ /* 0x000fe20000000800 */
[----:B------:R-:W-:Y:S01]  /*2310*/  LEA.HI R11, R11, R0, RZ, 0x4 ;  /* 0x000000000b0b7211 */ /* 0x000fe200078f20ff */
[C---:B------:R-:W-:Y:S01]  /*2320*/  IMAD R13, R17.reuse, R67, R8 ;  /* 0x00000043110d7224 */ /* 0x040fe200078e0208 */
[----:B------:R-:W-:Y:S01]  /*2330*/  ISETP.GE.AND P2, PT, R92, UR4, PT ;  /* 0x000000045c007c0c */ /* 0x000fe2000bf46270 */
[----:B------:R-:W-:Y:S01]  /*2340*/  IMAD.WIDE.U32 R8, R17, R66, R22 ;  /* 0x0000004211087225 */ /* 0x000fe200078e0016 */
[----:B------:R-:W-:-:S02]  /*2350*/  LOP3.LUT R0, R208, 0x70, R11, 0xf8, !PT ;  /* 0x00000070d0007812 */ /* 0x000fc400078ef80b */
[----:B------:R-:W-:Y:S01]  /*2360*/  LOP3.LUT R61, R11, 0xfffffff0, RZ, 0xc0, !PT ;  /* 0xfffffff00b3d7812 */ /* 0x000fe200078ec0ff */
[----:B------:R-:W-:Y:S01]  /*2370*/  IMAD.WIDE.U32 R4, R17, R66, R18 ;  /* 0x0000004211047225 */ /* 0x000fe200078e0012 */
[----:B------:R-:W-:Y:S02]  /*2380*/  IADD3 R9, R13, R9, RZ ;  /* 0x000000090d097210 */ /* 0x000fe40007ffe0ff */
[----:B------:R-:W-:Y:S01]  /*2390*/  LOP3.LUT R0, R0, R235, RZ, 0x3c, !PT ;  /* 0x000000eb00007212 */ /* 0x000fe200078e3cff */
[----:B------:R-:W-:Y:S01]  /*23a0*/  IMAD.SHL.U32 R10, R10, 0x40, RZ ;  /* 0x000000400a0a7824 */ /* 0x000fe200078e00ff */
[----:B------:R-:W-:Y:S01]  /*23b0*/  SHF.R.S32.HI R54, RZ, 0x4, R11 ;  /* 0x00000004ff367819 */ /* 0x000fe2000001140b */
[----:B------:R-:W-:Y:S01]  /*23c0*/  IMAD.IADD R5, R5, 0x1, R13 ;  /* 0x0000000105057824 */ /* 0x000fe200078e020d */
[----:B------:R-:W-:Y:S01]  /*23d0*/  LOP3.LUT R13, R206, 0x70, R11, 0xf8, !PT ;  /* 0x00000070ce0d7812 */ /* 0x000fe200078ef80b */
[----:B------:R-:W-:Y:S01]  /*23e0*/  IMAD.WIDE.U32 R40, R87, R70, R2 ;  /* 0x0000004657287225 */ /* 0x000fe200078e0002 */
[----:B------:R-:W-:-:S02]  /*23f0*/  LOP3.LUT R10, R10, 0xffffe000, RZ, 0xc0, !PT ;  /* 0xffffe0000a0a7812 */ /* 0x000fc400078ec0ff */
[----:B------:R-:W-:Y:S01]  /*2400*/  LOP3.LUT R13, R13, R234, RZ, 0x3c, !PT ;  /* 0x000000ea0d0d7212 */ /* 0x000fe200078e3cff */
[----:B------:R-:W-:Y:S01]  /*2410*/  IMAD.WIDE.U32 R38, R87, R70, R6 ;  /* 0x0000004657267225 */ /* 0x000fe200078e0006 */
[-C--:B------:R-:W-:Y:S02]  /*2420*/  IADD3 R81, R0, R10.reuse, R211 ;  /* 0x0000000a00517210 */ /* 0x080fe40007ffe0d3 */
[----:B------:R-:W-:Y:S01]  /*2430*/  IADD3 R79, R13, R10, R210 ;  /* 0x0000000a0d4f7210 */ /* 0x000fe20007ffe0d2 */
[----:B------:R-:W-:Y:S01]  /*2440*/  IMAD R0, R15, R70, RZ ;  /* 0x000000460f007224 */ /* 0x000fe200078e02ff */
[----:B------:R-:W-:Y:S01]  /*2450*/  IADD3 R2, P1, R17, R25, RZ ;  /* 0x0000001911027210 */ /* 0x000fe20007f3e0ff */
[----:B------:R-:W-:-:S04]  /*2460*/  IMAD.WIDE.U32 R36, R87, R66, R4 ;  /* 0x0000004257247225 */ /* 0x000fc800078e0004 */
[----:B------:R-:W-:Y:S02]  /*2470*/  IMAD R13, R87, R71, R0 ;  /* 0x00000047570d7224 */ /* 0x000fe400078e0200 */
[-C--:B------:R-:W-:Y:S02]  /*2480*/  IMAD R0, R15, R66.reuse, RZ ;  /* 0x000000420f007224 */ /* 0x080fe400078e02ff */
[----:B------:R-:W-:-:S04]  /*2490*/  IMAD.WIDE.U32 R20, R87, R66, R8 ;  /* 0x0000004257147225 */ /* 0x000fc800078e0008 */
[----:B------:R-:W-:Y:S01]  /*24a0*/  IMAD R7, R87, R67, R0 ;  /* 0x0000004357077224 */ /* 0x000fe200078e0200 */
[----:B------:R-:W-:Y:S01]  /*24b0*/  SHF.R.S32.HI R0, RZ, 0x1f, R61 ;  /* 0x0000001fff007819 */ /* 0x000fe2000001143d */
[----:B------:R-:W-:Y:S02]  /*24c0*/  IMAD.SHL.U32 R75, R74, 0x40, RZ ;  /* 0x000000404a4b7824 */ /* 0x000fe400078e00ff */
[----:B------:R-:W-:Y:S01]  /*24d0*/  IMAD.SHL.U32 R71, R70, 0x20, RZ ;  /* 0x0000002046477824 */ /* 0x000fe200078e00ff */
[----:B------:R-:W-:Y:S01]  /*24e0*/  IADD3 R59, R37, R7, RZ ;  /* 0x00000007253b7210 */ /* 0x000fe20007ffe0ff */
[----:B------:R-:W-:Y:S02]  /*24f0*/  IMAD.SHL.U32 R67, R66, 0x20, RZ ;  /* 0x0000002042437824 */ /* 0x000fe400078e00ff */
[----:B------:R-:W-:Y:S01]  /*2500*/  IMAD.X R3, R221, 0x1, R12, P1 ;  /* 0x00000001dd037824 */ /* 0x000fe200008e060c */
[----:B------:R-:W-:Y:S01]  /*2510*/  ISETP.GE.AND P1, PT, R22, UR4, PT ;  /* 0x0000000416007c0c */ /* 0x000fe2000bf26270 */
[----:B------:R-:W-:-:S02]  /*2520*/  IMAD.SHL.U32 R74, R74, 0x20, RZ ;  /* 0x000000204a4a7824 */ /* 0x000fc400078e00ff */
[----:B------:R-:W-:Y:S02]  /*2530*/  IMAD.SHL.U32 R70, R70, 0x40, RZ ;  /* 0x0000004046467824 */ /* 0x000fe400078e00ff */
[----:B------:R-:W-:Y:S02]  /*2540*/  IMAD.SHL.U32 R66, R66, 0x40, RZ ;  /* 0x0000004042427824 */ /* 0x000fe400078e00ff */
[----:B------:R-:W-:Y:S02]  /*2550*/  IMAD.SHL.U32 R63, R63, 0x2, RZ ;  /* 0x000000023f3f7824 */ /* 0x000fe400078e00ff */
[----:B------:R-:W-:Y:S02]  /*2560*/  IMAD.IADD R62, R41, 0x1, R13 ;  /* 0x00000001293e7824 */ /* 0x000fe400078e020d */
[----:B------:R-:W-:Y:S02]  /*2570*/  IMAD.IADD R60, R13, 0x1, R39 ;  /* 0x000000010d3c7824 */ /* 0x000fe400078e0227 */
[----:B------:R-:W-:-:S02]  /*2580*/  IMAD.IADD R58, R7, 0x1, R21 ;  /* 0x00000001073a7824 */ /* 0x000fc400078e0215 */
[----:B------:R-:W-:-:S07]  /*2590*/  IMAD.IADD R55, R43, 0x1, R55 ;  /* 0x000000012b377824 */ /* 0x000fce00078e0237 */
.L_x_1412:
[----:B0-----:R-:W0:Y:S01]  /*25a0*/  LDC.64 R50, c[0x0][0x2e8] ;  /* 0x0000ba00ff327b82 */ /* 0x001e220000000a00 */
[----:B------:R-:W-:Y:S01]  /*25b0*/  VIADD R47, R47, 0xffffffff ;  /* 0xffffffff2f2f7836 */ /* 0x000fe20000000000 */
[----:B------:R-:W-:Y:S05]  /*25c0*/  YIELD ;  /* 0x0000000000007946 */ /* 0x000fea0003800000 */
[----:B--23--:R-:W-:Y:S01]  /*25d0*/  SHF.R.S32.HI R11, RZ, 0x1f, R47 ;  /* 0x0000001fff0b7819 */ /* 0x00cfe2000001142f */
[----:B------:R-:W1:Y:S01]  /*25e0*/  LDC R53, c[0x0][0x3f4] ;  /* 0x0000fd00ff357b82 */ /* 0x000e620000000800 */
[-C--:B------:R-:W-:Y:S01]  /*25f0*/  IMAD R4, R77, R47.reuse, RZ ;  /* 0x0000002f4d047224 */ /* 0x080fe200078e02ff */
[----:B------:R-:W-:Y:S01]  /*2600*/  BSSY B0, `(.L_x_1365) ;  /* 0x0000470000007945 */ /* 0x000fe20003800000 */
[----:B------:R-:W-:-:S04]  /*2610*/  IMAD.WIDE.U32 R88, R75, R47, RZ ;  /* 0x0000002f4b587225 */ /* 0x000fc800078e00ff */
[----:B------:R-:W-:Y:S01]  /*2620*/  IMAD R5, R11, R75, R4 ;  /* 0x0000004b0b057224 */ /* 0x000fe200078e0204 */
[----:B------:R-:W-:-:S03]  /*2630*/  IADD3 R13, P3, P4, R83, R88, R74 ;  /* 0x00000058530d7210 */ /* 0x000fc60007c7e04a */
[----:B------:R-:W-:Y:S02]  /*2640*/  IMAD.IADD R91, R89, 0x1, R5 ;  /* 0x00000001595b7824 */ /* 0x000fe400078e0205 */
[----:B------:R-:W-:-:S03]  /*2650*/  IMAD R5, R192, 0x4000, R213 ;  /* 0x00004000c0057824 */ /* 0x000fc600078e02d5 */
[----:B------:R-:W-:Y:S01]  /*2660*/  IADD3.X R4, R78, R91, R76, P3, P4 ;  /* 0x0000005b4e047210 */ /* 0x000fe20001fe844c */
[----:B------:R-:W-:Y:S01]  /*2670*/  IMAD.IADD R82, R16, 0x1, R5 ;  /* 0x0000000110527824 */ /* 0x000fe200078e0205 */
[-C--:B0-----:R-:W-:Y:S02]  /*2680*/  IADD3 R14, P4, P5, R88, R50.reuse, R83 ;  /* 0x00000032580e7210 */ /* 0x081fe40007d9e053 */
[----:B------:R-:W-:Y:S02]  /*2690*/  IADD3 R12, P3, R13, R50, RZ ;  /* 0x000000320d0c7210 */ /* 0x000fe40007f7e0ff */
[----:B------:R-:W-:Y:S02]  /*26a0*/  IADD3.X R15, R91, R51, R78, P4, P5 ;  /* 0x000000335b0f7210 */ /* 0x000fe400027ea44e */
[----:B-1----:R-:W-:Y:S01]  /*26b0*/  ISETP.GE.AND P4, PT, R53, 0x1, PT ;  /* 0x000000013500780c */ /* 0x002fe20003f86270 */
[----:B------:R-:W-:Y:S01]  /*26c0*/  IMAD.X R13, R4, 0x1, R51, P3 ;  /* 0x00000001040d7824 */ /* 0x000fe200018e0633 */
[----:B------:R-:W-:-:S04]  /*26d0*/  ISETP.GT.AND P5, PT, R47, R48, PT ;  /* 0x000000302f00720c */ /* 0x000fc80003fa4270 */
[----:B------:R-:W-:-:S07]  /*26e0*/  P2R R94, PR, RZ, 0x20 ;  /* 0x00000020ff5e7803 */ /* 0x000fce0000000000 */
[----:B----4-:R-:W-:Y:S05]  /*26f0*/  @!P4 BRA `(.L_x_1366) ;  /* 0x000000440018c947 */ /* 0x010fea0003800000 */
[----:B------:R-:W-:Y:S01]  /*2700*/  ULDC.U8 UR4, c[0x0][0x410] ;  /* 0x0001040000047ab9 */ /* 0x000fe20000000000 */
[-C--:B------:R-:W-:Y:S01]  /*2710*/  IMAD R5, R72, R47.reuse, RZ ;  /* 0x0000002f48057224 */ /* 0x080fe200078e02ff */
[----:B------:R-:W-:Y:S01]  /*2720*/  ISETP.NE.AND P3, PT, RZ, UR4, PT ;  /* 0x00000004ff007c0c */ /* 0x000fe2000bf65270 */
[-C--:B------:R-:W-:Y:S02]  /*2730*/  IMAD R7, R68, R47.reuse, RZ ;  /* 0x0000002f44077224 */ /* 0x080fe400078e02ff */
[C---:B------:R-:W-:Y:S02]  /*2740*/  IMAD R9, R11.reuse, R70, R5 ;  /* 0x000000460b097224 */ /* 0x040fe400078e0205 */
[----:B------:R-:W-:Y:S02]  /*2750*/  IMAD R11, R11, R66, R7 ;  /* 0x000000420b0b7224 */ /* 0x000fe400078e0207 */
[----:B------:R-:W-:Y:S02]  /*2760*/  IMAD R84, R47, -0x40, R46 ;  /* 0xffffffc02f547824 */ /* 0x000fe400078e022e */
[----:B------:R-:W-:-:S03]  /*2770*/  IMAD.WIDE.U32 R6, R70, R47, RZ ;  /* 0x0000002f46067225 */ /* 0x000fc600078e00ff */
[----:B------:R-:W-:Y:S01]  /*2780*/  VIMNMX R84, R84, 0x40, PT ;  /* 0x0000004054547848 */ /* 0x000fe20003fe0100 */
        /* <DEDUP_REMOVED lines=28> */
.L_x_1369:
[----:B------:R-:W-:Y:S05]  /*2950*/  BSYNC B1 ;  /* 0x0000000000017941 */ /* 0x000fea0003800000 */
.L_x_1368:
[----:B------:R-:W-:Y:S01]  /*2960*/  ISETP.GE.AND P5, PT, R218, R84, PT ;  /* 0x00000054da00720c */ /* 0x000fe20003fa6270 */
[----:B------:R-:W-:Y:S01]  /*2970*/  BSSY B1, `(.L_x_1370) ;  /* 0x000001b000017945 */ /* 0x000fe20003800000 */
[----:B------:R-:W-:Y:S02]  /*2980*/  CS2R R26, SRZ ;  /* 0x00000000001a7805 */ /* 0x000fe4000001ff00 */
[----:B0-----:R-:W-:Y:S01]  /*2990*/  CS2R R8, SRZ ;  /* 0x0000000000087805 */ /* 0x001fe2000001ff00 */
[----:B-----5:R-:W-:Y:S01]  /*29a0*/  IMAD.MOV.U32 R50, RZ, RZ, R30 ;  /* 0x000000ffff327224 */ /* 0x020fe200078e001e */
[----:B------:R-:W-:Y:S01]  /*29b0*/  CS2R R24, SRZ ;  /* 0x0000000000187805 */ /* 0x000fe2000001ff00 */
[----:B------:R-:W-:-:S06]  /*29c0*/  IMAD.MOV.U32 R104, RZ, RZ, R32 ;  /* 0x000000ffff687224 */ /* 0x000fcc00078e0020 */
        /* <DEDUP_REMOVED lines=21> */
.L_x_1371:
[----:B------:R-:W-:Y:S05]  /*2b20*/  BSYNC B1 ;  /* 0x0000000000017941 */ /* 0x000fea0003800000 */
.L_x_1370:
[----:B------:R-:W-:Y:S01]  /*2b30*/  UISETP.NE.AND UP0, UPT, UR45, 0x3, UPT ;  /* 0x000000032d00788c */ /* 0x000fe2000bf05270 */
[----:B------:R-:W-:Y:S01]  /*2b40*/  IMAD.MOV.U32 R89, RZ, RZ, R28 ;  /* 0x000000ffff597224 */ /* 0x000fe200078e001c */
[----:B-----5:R-:W-:Y:S01]  /*2b50*/  MOV R51, R10 ;  /* 0x0000000a00337202 */ /* 0x020fe20000000f00 */
[----:B------:R-:W-:Y:S02]  /*2b60*/  IMAD.MOV.U32 R101, RZ, RZ, R34 ;  /* 0x000000ffff657224 */ /* 0x000fe400078e0022 */
[----:B------:R-:W-:Y:S01]  /*2b70*/  IMAD.MOV.U32 R86, RZ, RZ, R26 ;  /* 0x000000ffff567224 */ /* 0x000fe200078e001a */
[----:B------:R-:W-:Y:S01]  /*2b80*/  PLOP3.LUT P3, PT, PT, PT, UP0, 0x80, 0x0 ;  /* 0x000000000000781c */ /* 0x000fe20003f6f008 */
[----:B------:R-:W-:Y:S02]  /*2b90*/  IMAD.MOV.U32 R52, RZ, RZ, R8 ;  /* 0x000000ffff347224 */ /* 0x000fe400078e0008 */
[----:B------:R-:W-:-:S10]  /*2ba0*/  IMAD.MOV.U32 R88, RZ, RZ, R24 ;  /* 0x000000ffff587224 */ /* 0x000fd400078e0018 */
[----:B------:R-:W-:Y:S05]  /*2bb0*/  @!P3 BRA `(.L_x_1372) ;  /* 0x000000000004b947 */ /* 0x000fea0003800000 */
[----:B------:R-:W-:Y:S01]  /*2bc0*/  BPT.TRAP 0x1 ;  /* 0x000000040000795c */ /* 0x000fe20000300000 */
.L_x_1372:
[----:B------:R-:W-:Y:S01]  /*2bd0*/  IMAD R80, R192, 0x8, R16 ;  /* 0x00000008c0507824 */ /* 0x000fe200078e0210 */
[----:B------:R-:W-:Y:S01]  /*2be0*/  SHF.L.U32 R93, R198, 0x1f, RZ ;  /* 0x0000001fc65d7819 */ /* 0x000fe200000006ff */
[----:B------:R-:W-:Y:S03]  /*2bf0*/  BSSY B1, `(.L_x_1373) ;  /* 0x0000003000017945 */ /* 0x000fe60003800000 */
[----:B------:R-:W1:Y:S02]  /*2c00*/  SYNCS.PHASECHK.TRANS64.TRYWAIT P6, [R80+URZ+0x28490], R93 ;  /* 0x0284905d500075a7 */ /* 0x000e6400080c017f */
[----:B-1----:R-:W-:Y:S05]  /*2c10*/  @!P6 BRA `(.L_x_1374) ;  /* 0x0000022c0080e947 */ /* 0x002fea0003800000 */
.L_x_1728:
[----:B------:R-:W-:Y:S05]  /*2c20*/  BSYNC B1 ;  /* 0x0000000000017941 */ /* 0x000fea0003800000 */
.L_x_1373:
[----:B------:R-:W-:Y:S04]  /*2c30*/  BSSY B1, `(.L_x_1375) ;  /* 0x00000e3000017945 */ /* 0x000fe80003800000 */
[----:B------:R-:W-:Y:S05]  /*2c40*/  @P4 BRA `(.L_x_1376) ;  /* 0x0000000c00844947 */ /* 0x000fea0003800000 */
[----:B------:R-:W-:Y:S04]  /*2c50*/  BSSY B2, `(.L_x_1377) ;  /* 0x0000070000027945 */ /* 0x000fe80003800000 */
[----:B------:R-:W-:Y:S05]  /*2c60*/  @P1 BRA `(.L_x_1378) ;  /* 0x0000000400b81947 */ /* 0x000fea0003800000 */
[----:B0-----:R0:W2:Y:S01]  /*2c70*/  LDS.128 R4, [R82+0x20000] ;  /* 0x0200000052047984 */ /* 0x0010a20000000c00 */
        /* <DEDUP_REMOVED lines=8> */
[----:B------:R-:W-:Y:S01]  /*2d00*/  LOP3.LUT R91, R33, 0xff0000ff, RZ, 0xc0, !PT ;  /* 0xff0000ff215b7812 */ /* 0x000fe200078ec0ff */
[----:B------:R-:W-:Y:S01]  /*2d10*/  IMAD.MOV.U32 R33, RZ, RZ, R6 ;  /* 0x000000ffff217224 */ /* 0x000fe200078e0006 */
[----:B------:R-:W-:Y:S01]  /*2d20*/  SHF.R.U32.HI R95, RZ, 0x10, R35 ;  /* 0x00000010ff5f7819 */ /* 0x000fe20000011623 */
[----:B------:R-:W-:Y:S01]  /*2d30*/  IMAD.SHL.U32 R6, R96, 0x100, RZ ;  /* 0x0000010060067824 */ /* 0x000fe200078e00ff */
[----:B------:R-:W-:-:S03]  /*2d40*/  LOP3.LUT R90, R35, 0xff0000ff, RZ, 0xc0, !PT ;  /* 0xff0000ff235a7812 */ /* 0x000fc600078ec0ff */
[----:B------:R-:W-:Y:S01]  /*2d50*/  IMAD.U32 R35, R95, 0x10000, RZ ;  /* 0x000100005f237824 */ /* 0x000fe200078e00ff */
[----:B------:R-:W-:Y:S01]  /*2d60*/  LOP3.LUT R96, R90, 0xff00, R7, 0xf8, !PT ;  /* 0x0000ff005a607812 */ /* 0x000fe200078ef807 */
[----:B------:R-:W-:Y:S01]  /*2d70*/  IMAD.U32 R7, R97, 0x10000, RZ ;  /* 0x0001000061077824 */ /* 0x000fe200078e00ff */
[----:B------:R-:W-:Y:S02]  /*2d80*/  LOP3.LUT R32, R91, 0xff00, R6, 0xf8, !PT ;  /* 0x0000ff005b207812 */ /* 0x000fe400078ef806 */
[----:B------:R-:W-:Y:S02]  /*2d90*/  F2FP.F16.E4M3.UNPACK_B R90, R101.H1 ;  /* 0x00000065ff5a723e */ /* 0x000fe400030006ff */
[-C--:B------:R-:W-:Y:S02]  /*2da0*/  F2FP.F16.E4M3.UNPACK_B R6, R5.reuse ;  /* 0x00000005ff06723e */ /* 0x080fe400020006ff */
[----:B------:R-:W-:Y:S01]  /*2db0*/  F2FP.F16.E4M3.UNPACK_B R5, R5.H1 ;  /* 0x00000005ff05723e */ /* 0x000fe200030006ff */
[--C-:B------:R-:W-:Y:S01]  /*2dc0*/  HADD2.F32 R95, -RZ, R90.reuse.H0_H0 ;  /* 0x2000005aff5f7230 */ /* 0x100fe20000004100 */
[----:B------:R-:W-:Y:S01]  /*2dd0*/  LOP3.LUT R97, R96, 0xff0000, R35, 0xf8, !PT ;  /* 0x00ff000060617812 */ /* 0x000fe200078ef823 */
[----:B------:R-:W-:Y:S01]  /*2de0*/  HADD2.F32 R96, -RZ, R90.H1_H1 ;  /* 0x3000005aff607230 */ /* 0x000fe20000004100 */
[----:B------:R-:W-:Y:S01]  /*2df0*/  LOP3.LUT R91, R32, 0xff0000, R7, 0xf8, !PT ;  /* 0x00ff0000205b7812 */ /* 0x000fe200078ef807 */
[----:B------:R-:W-:Y:S01]  /*2e00*/  HADD2.F32 R7, -RZ, R6.H1_H1 ;  /* 0x30000006ff077230 */ /* 0x000fe20000004100 */
[----:B------:R-:W-:Y:S01]  /*2e10*/  F2FP.F16.E4M3.UNPACK_B R35, R104.H1 ;  /* 0x00000068ff23723e */ /* 0x000fe200030006ff */
[----:B------:R-:W-:-:S02]  /*2e20*/  HADD2.F32 R32, -RZ, R5.H1_H1 ;  /* 0x30000005ff207230 */ /* 0x000fc40000004100 */
[----:B------:R-:W-:Y:S02]  /*2e30*/  HADD2.F32 R6, -RZ, R6.H0_H0 ;  /* 0x20000006ff067230 */ /* 0x000fe40000004100 */
[-C--:B------:R-:W-:Y:S01]  /*2e40*/  FMUL.FTZ R99, R7, R95.reuse ;  /* 0x0000005f07637220 */ /* 0x080fe20000410000 */
[----:B------:R-:W-:Y:S02]  /*2e50*/  HADD2.F32 R90, -RZ, R35.H0_H0 ;  /* 0x20000023ff5a7230 */ /* 0x000fe40000004100 */
[----:B------:R-:W-:Y:S01]  /*2e60*/  FMUL.FTZ R102, R32, R96 ;  /* 0x0000006020667220 */ /* 0x000fe20000410000 */
[----:B------:R-:W-:Y:S02]  /*2e70*/  HADD2.F32 R5, -RZ, R5.H0_H0 ;  /* 0x20000005ff057230 */ /* 0x000fe40000004100 */
[C---:B------:R-:W-:Y:S01]  /*2e80*/  FMUL.FTZ R98, R6.reuse, R95 ;  /* 0x0000005f06627220 */ /* 0x040fe20000410000 */
[----:B------:R-:W-:Y:S02]  /*2e90*/  HADD2.F32 R35, -RZ, R35.H1_H1 ;  /* 0x30000023ff237230 */ /* 0x000fe40000004100 */
[----:B------:R-:W-:Y:S01]  /*2ea0*/  FFMA.FTZ R100, R6, R90, -R99 ;  /* 0x0000005a06647223 */ /* 0x000fe20000010863 */
[----:B------:R-:W-:Y:S01]  /*2eb0*/  F2FP.F16.E4M3.UNPACK_B R6, R101 ;  /* 0x00000065ff06723e */ /* 0x000fe200020006ff */
[----:B------:R-:W-:Y:S01]  /*2ec0*/  FMUL.FTZ R95, R5, R96 ;  /* 0x00000060055f7220 */ /* 0x000fe20000410000 */
[----:B------:R-:W-:Y:S01]  /*2ed0*/  FFMA.FTZ R101, R7, R90, R98 ;  /* 0x0000005a07657223 */ /* 0x000fe20000010062 */
[-C--:B------:R-:W-:Y:S01]  /*2ee0*/  FFMA.FTZ R102, R5, R35.reuse, -R102 ;  /* 0x0000002305667223 */ /* 0x080fe20000010866 */
[-C--:B------:R-:W-:Y:S01]  /*2ef0*/  F2FP.F16.E4M3.UNPACK_B R5, R4.reuse.H1 ;  /* 0x00000004ff05723e */ /* 0x080fe200030006ff */
[----:B------:R-:W-:Y:S01]  /*2f00*/  FFMA.FTZ R103, R32, R35, R95 ;  /* 0x0000002320677223 */ /* 0x000fe2000001005f */
[----:B------:R-:W-:Y:S01]  /*2f10*/  F2FP.F16.E4M3.UNPACK_B R4, R4 ;  /* 0x00000004ff04723e */ /* 0x000fe200020006ff */
[--C-:B------:R-:W-:Y:S01]  /*2f20*/  HADD2.F32 R95, -RZ, R6.reuse.H1_H1 ;  /* 0x30000006ff5f7230 */ /* 0x100fe20000004100 */
[----:B------:R-:W-:Y:S01]  /*2f30*/  F2FP.F16.E4M3.UNPACK_B R32, R104 ;  /* 0x00000068ff20723e */ /* 0x000fe200020006ff */
[----:B------:R-:W-:Y:S01]  /*2f40*/  HADD2.F32 R90, -RZ, R6.H0_H0 ;  /* 0x20000006ff5a7230 */ /* 0x000fe20000004100 */
[----:B------:R-:W-:Y:S01]  /*2f50*/  F2FP.SATFINITE.E4M3.F32.PACK_AB_MERGE_C R106, R103, R102, RZ ;  /* 0x00000066676a723e */ /* 0x000fe200048070ff */
[----:B------:R-:W-:-:S02]  /*2f60*/  HADD2.F32 R6, -RZ, R5.H0_H0 ;  /* 0x20000005ff067230 */ /* 0x000fc40000004100 */
[----:B------:R-:W-:Y:S02]  /*2f70*/  HADD2.F32 R7, -RZ, R5.H1_H1 ;  /* 0x30000005ff077230 */ /* 0x000fe40000004100 */
[--C-:B------:R-:W-:Y:S02]  /*2f80*/  HADD2.F32 R5, -RZ, R4.reuse.H0_H0 ;  /* 0x20000004ff057230 */ /* 0x100fe40000004100 */
[-C--:B------:R-:W-:Y:S01]  /*2f90*/  FMUL.FTZ R98, R6, R95.reuse ;  /* 0x0000005f06627220 */ /* 0x080fe20000410000 */
[----:B------:R-:W-:Y:S02]  /*2fa0*/  HADD2.F32 R4, -RZ, R4.H1_H1 ;  /* 0x30000004ff047230 */ /* 0x000fe40000004100 */
[----:B------:R-:W-:Y:S01]  /*2fb0*/  FMUL.FTZ R99, R7, R95 ;  /* 0x0000005f07637220 */ /* 0x000fe20000410000 */
[--C-:B------:R-:W-:Y:S02]  /*2fc0*/  HADD2.F32 R35, -RZ, R32.reuse.H1_H1 ;  /* 0x30000020ff237230 */ /* 0x100fe40000004100 */
[----:B------:R-:W-:Y:S01]  /*2fd0*/  FMUL.FTZ R95, R5, R90 ;  /* 0x0000005a055f7220 */ /* 0x000fe20000410000 */
[----:B------:R-:W-:-:S02]  /*2fe0*/  HADD2.F32 R32, -RZ, R32.H0_H0 ;  /* 0x20000020ff207230 */ /* 0x000fc40000004100 */
[----:B------:R-:W-:Y:S01]  /*2ff0*/  FMUL.FTZ R96, R4, R90 ;  /* 0x0000005a04607220 */ /* 0x000fe20000410000 */
[----:B------:R-:W-:Y:S01]  /*3000*/  F2FP.F16.E4M3.UNPACK_B R90, R97.H1 ;  /* 0x00000061ff5a723e */ /* 0x000fe200030006ff */
[-C--:B------:R-:W-:Y:S01]  /*3010*/  FFMA.FTZ R7, R7, R35.reuse, R98 ;  /* 0x0000002307077223 */ /* 0x080fe20000010062 */
[----:B------:R-:W-:Y:S01]  /*3020*/  FFMA.FTZ R6, R6, R35, -R99 ;  /* 0x0000002306067223 */ /* 0x000fe20000010863 */
[----:B------:R-:W-:Y:S01]  /*3030*/  FFMA.FTZ R98, R5, R32, -R96 ;  /* 0x0000002005627223 */ /* 0x000fe20000010860 */
        /* <DEDUP_REMOVED lines=19> */
[-C--:B------:R-:W-:Y:S01]  /*3170*/  FMUL.FTZ R103, R5, R95.reuse ;  /* 0x0000005f05677220 */ /* 0x080fe20000410000 */
        /* <DEDUP_REMOVED lines=27> */
.L_x_1380:
[----:B------:R-:W-:Y:S05]  /*3330*/  BSYNC B3 ;  /* 0x0000000000037941 */ /* 0x000fea0003800000 */
.L_x_1379:
[----:B--2---:R2:W-:Y:S02]  /*3340*/  STG.E.128 desc[UR46][R14.64], R4 ;  /* 0x000000040e007986 */ /* 0x0045e4000c101d2e */
.L_x_1378:
[----:B------:R-:W-:Y:S05]  /*3350*/  BSYNC B2 ;  /* 0x0000000000027941 */ /* 0x000fea0003800000 */
.L_x_1377:
[----:B------:R-:W-:Y:S05]  /*3360*/  @P2 BRA `(.L_x_1376) ;  /* 0x0000000400bc2947 */ /* 0x000fea0003800000 */
[----:B0-2---:R0:W2:Y:S01]  /*3370*/  LDS.128 R4, [R82+0x22000] ;  /* 0x0220000052047984 */ /* 0x0050a20000000c00 */
        /* <DEDUP_REMOVED lines=8> */
[----:B------:R-:W-:Y:S02]  /*3400*/  SHF.R.U32.HI R33, RZ, 0x10, R31 ;  /* 0x00000010ff217819 */ /* 0x000fe4000001161f */
[----:B------:R-:W-:Y:S02]  /*3410*/  LOP3.LUT R31, R29, 0xff0000ff, RZ, 0xc0, !PT ;  /* 0xff0000ff1d1f7812 */ /* 0x000fe400078ec0ff */
[----:B------:R-:W-:Y:S01]  /*3420*/  SHF.R.U32.HI R34, RZ, 0x10, R29 ;  /* 0x00000010ff227819 */ /* 0x000fe2000001161d */
[----:B------:R-:W-:Y:S01]  /*3430*/  IMAD.MOV.U32 R29, RZ, RZ, R6 ;  /* 0x000000ffff1d7224 */ /* 0x000fe200078e0006 */
[----:B------:R-:W-:-:S02]  /*3440*/  SHF.L.U32 R6, R32, 0x8, RZ ;  /* 0x0000000820067819 */ /* 0x000fc400000006ff */
[----:B------:R-:W-:Y:S01]  /*3450*/  LOP3.LUT R7, R28, 0xff00, R7, 0xf8, !PT ;  /* 0x0000ff001c077812 */ /* 0x000fe200078ef807 */
[----:B------:R-:W-:Y:S01]  /*3460*/  IMAD.U32 R34, R34, 0x10000, RZ ;  /* 0x0001000022227824 */ /* 0x000fe200078e00ff */
        /* <DEDUP_REMOVED lines=93> */
.L_x_1382:
[----:B------:R-:W-:Y:S05]  /*3a40*/  BSYNC B2 ;  /* 0x0000000000027941 */ /* 0x000fea0003800000 */
.L_x_1381:
[----:B--2---:R3:W-:Y:S02]  /*3a50*/  STG.E.128 desc[UR46][R14.64+0x80], R4 ;  /* 0x000080040e007986 */ /* 0x0047e4000c101d2e */
.L_x_1376:
[----:B------:R-:W-:Y:S05]  /*3a60*/  BSYNC B1 ;  /* 0x0000000000017941 */ /* 0x000fea0003800000 */
.L_x_1375:
[----:B------:R-:W-:Y:S05]  /*3a70*/  @P5 BRA `(.L_x_1383) ;  /* 0x0000003000a05947 */ /* 0x000fea0003800000 */
[----:B------:R-:W-:Y:S04]  /*3a80*/  BSSY B1, `(.L_x_1384) ;  /* 0x0000071000017945 */ /* 0x000fe80003800000 */
[----:B------:R-:W-:Y:S05]  /*3a90*/  @P1 BRA `(.L_x_1385) ;  /* 0x0000000400bc1947 */ /* 0x000fea0003800000 */
[----:B0-23--:R0:W2:Y:S01]  /*3aa0*/  LDS.128 R4, [R82+0x21000] ;  /* 0x0210000052047984 */ /* 0x00d0a20000000c00 */
[----:B------:R-:W-:Y:S01]  /*3ab0*/  ISETP.GE.AND P4, PT, R18, R53, PT ;  /* 0x000000351200720c */ /* 0x000fe20003f86270 */
[----:B------:R-:W-:-:S12]  /*3ac0*/  BSSY B2, `(.L_x_1386) ;  /* 0x000006b000027945 */ /* 0x000fd80003800000 */
[----:B0-----:R-:W-:Y:S05]  /*3ad0*/  @P4 BRA `(.L_x_1387) ;  /* 0x0000000400a44947 */ /* 0x001fea0003800000 */
[----:B------:R-:W-:Y:S01]  /*3ae0*/  SHF.R.U32.HI R30, RZ, 0x8, R27 ;  /* 0x00000008ff1e7819 */ /* 0x000fe2000001161b */
[----:B--2---:R-:W-:Y:S01]  /*3af0*/  IMAD.MOV.U32 R24, RZ, RZ, R7 ;  /* 0x000000ffff187224 */ /* 0x004fe200078e0007 */
[----:B------:R-:W-:Y:S01]  /*3b00*/  LOP3.LUT R14, R27, 0xff0000ff, RZ, 0xc0, !PT ;  /* 0xff0000ff1b0e7812 */ /* 0x000fe200078ec0ff */
[----:B------:R-:W-:Y:S01]  /*3b10*/  IMAD.MOV.U32 R15, RZ, RZ, R6 ;  /* 0x000000ffff0f7224 */ /* 0x000fe200078e0006 */
[----:B------:R-:W-:Y:S01]  /*3b20*/  SHF.R.U32.HI R29, RZ, 0x10, R27 ;  /* 0x00000010ff1d7819 */ /* 0x000fe2000001161b */
[----:B------:R-:W-:Y:S01]  /*3b30*/  IMAD.SHL.U32 R7, R30, 0x100, RZ ;  /* 0x000001001e077824 */ /* 0x000fe200078e00ff */
[--C-:B------:R-:W-:Y:S02]  /*3b40*/  SHF.R.U32.HI R27, RZ, 0x8, R25.reuse ;  /* 0x00000008ff1b7819 */ /* 0x100fe40000011619 */
[----:B------:R-:W-:Y:S02]  /*3b50*/  LOP3.LUT R26, R25, 0xff0000ff, RZ, 0xc0, !PT ;  /* 0xff0000ff191a7812 */ /* 0x000fe400078ec0ff */
[----:B------:R-:W-:Y:S01]  /*3b60*/  SHF.R.U32.HI R28, RZ, 0x10, R25 ;  /* 0x00000010ff1c7819 */ /* 0x000fe20000011619 */
[----:B------:R-:W-:Y:S01]  /*3b70*/  IMAD.SHL.U32 R25, R27, 0x100, RZ ;  /* 0x000001001b197824 */ /* 0x000fe200078e00ff */
[----:B------:R-:W-:Y:S01]  /*3b80*/  LOP3.LUT R7, R14, 0xff00, R7, 0xf8, !PT ;  /* 0x0000ff000e077812 */ /* 0x000fe200078ef807 */
[----:B------:R-:W-:Y:S01]  /*3b90*/  IMAD.U32 R14, R29, 0x10000, RZ ;  /* 0x000100001d0e7824 */ /* 0x000fe200078e00ff */
[----:B------:R-:W-:Y:S01]  /*3ba0*/  F2FP.F16.E4M3.UNPACK_B R6, R5 ;  /* 0x00000005ff06723e */ /* 0x000fe200020006ff */
[----:B------:R-:W-:Y:S01]  /*3bb0*/  IMAD.U32 R28, R28, 0x10000, RZ ;  /* 0x000100001c1c7824 */ /* 0x000fe200078e00ff */
[----:B------:R-:W-:-:S02]  /*3bc0*/  LOP3.LUT R25, R26, 0xff00, R25, 0xf8, !PT ;  /* 0x0000ff001a197812 */ /* 0x000fc400078ef819 */
[----:B------:R-:W-:Y:S02]  /*3bd0*/  F2FP.F16.E4M3.UNPACK_B R26, R88.H1 ;  /* 0x00000058ff1a723e */ /* 0x000fe400030006ff */
[----:B------:R-:W-:Y:S02]  /*3be0*/  LOP3.LUT R30, R25, 0xff0000, R28, 0xf8, !PT ;  /* 0x00ff0000191e7812 */ /* 0x000fe400078ef81c */
[----:B------:R-:W-:Y:S01]  /*3bf0*/  LOP3.LUT R27, R7, 0xff0000, R14, 0xf8, !PT ;  /* 0x00ff0000071b7812 */ /* 0x000fe200078ef80e */
[----:B------:R-:W-:Y:S01]  /*3c00*/  HADD2.F32 R28, -RZ, R26.H0_H0 ;  /* 0x2000001aff1c7230 */ /* 0x000fe20000004100 */
[----:B------:R-:W-:Y:S01]  /*3c10*/  F2FP.F16.E4M3.UNPACK_B R25, R86.H1 ;  /* 0x00000056ff19723e */ /* 0x000fe200030006ff */
[----:B------:R-:W-:Y:S01]  /*3c20*/  HADD2.F32 R7, -RZ, R6.H1_H1 ;  /* 0x30000006ff077230 */ /* 0x000fe20000004100 */
[----:B------:R-:W-:Y:S01]  /*3c30*/  F2FP.F16.E4M3.UNPACK_B R5, R5.H1 ;  /* 0x00000005ff05723e */ /* 0x000fe200030006ff */
[----:B------:R-:W-:Y:S01]  /*3c40*/  HADD2.F32 R29, -RZ, R26.H1_H1 ;  /* 0x3000001aff1d7230 */ /* 0x000fe20000004100 */
[----:B------:R-:W-:Y:S01]  /*3c50*/  F2FP.F16.E4M3.UNPACK_B R88, R88 ;  /* 0x00000058ff58723e */ /* 0x000fe200020006ff */
        /* <DEDUP_REMOVED lines=9> */
[-C--:B------:R-:W-:Y:S01]  /*3cf0*/  FMUL.FTZ R6, R14, R29.reuse ;  /* 0x0000001d0e067220 */ /* 0x080fe20000410000 */
[----:B------:R-:W-:Y:S01]  /*3d00*/  FFMA.FTZ R33, R7, R26, R28 ;  /* 0x0000001a07217223 */ /* 0x000fe2000001001c */
[----:B------:R-:W-:-:S02]  /*3d10*/  FMUL.FTZ R29, R5, R29 ;  /* 0x0000001d051d7220 */ /* 0x000fc40000410000 */
[-C--:B------:R-:W-:Y:S01]  /*3d20*/  FFMA.FTZ R34, R5, R25.reuse, -R6 ;  /* 0x0000001905227223 */ /* 0x080fe20000010806 */
[-C--:B------:R-:W-:Y:S01]  /*3d30*/  F2FP.F16.E4M3.UNPACK_B R5, R4.reuse.H1 ;  /* 0x00000004ff05723e */ /* 0x080fe200030006ff */
[----:B------:R-:W-:Y:S01]  /*3d40*/  FFMA.FTZ R35, R14, R25, R29 ;  /* 0x000000190e237223 */ /* 0x000fe2000001001d */
[----:B------:R-:W-:Y:S01]  /*3d50*/  F2FP.F16.E4M3.UNPACK_B R4, R4 ;  /* 0x00000004ff04723e */ /* 0x000fe200020006ff */
[----:B------:R-:W-:Y:S02]  /*3d60*/  HADD2.F32 R25, -RZ, R88.H1_H1 ;  /* 0x30000058ff197230 */ /* 0x000fe40000004100 */
[--C-:B------:R-:W-:Y:S02]  /*3d70*/  HADD2.F32 R6, -RZ, R5.reuse.H0_H0 ;  /* 0x20000005ff067230 */ /* 0x100fe40000004100 */
[----:B------:R-:W-:Y:S02]  /*3d80*/  HADD2.F32 R7, -RZ, R5.H1_H1 ;  /* 0x30000005ff077230 */ /* 0x000fe40000004100 */
[----:B------:R-:W-:-:S02]  /*3d90*/  HADD2.F32 R5, -RZ, R4.H0_H0 ;  /* 0x20000004ff057230 */ /* 0x000fc40000004100 */
[-C--:B------:R-:W-:Y:S01]  /*3da0*/  FMUL.FTZ R28, R6, R25.reuse ;  /* 0x00000019061c7220 */ /* 0x080fe20000410000 */
[----:B------:R-:W-:Y:S02]  /*3db0*/  HADD2.F32 R88, -RZ, R88.H0_H0 ;  /* 0x20000058ff587230 */ /* 0x000fe40000004100 */
[----:B------:R-:W-:Y:S01]  /*3dc0*/  FMUL.FTZ R29, R7, R25 ;  /* 0x00000019071d7220 */ /* 0x000fe20000410000 */
[----:B------:R-:W-:Y:S02]  /*3dd0*/  HADD2.F32 R4, -RZ, R4.H1_H1 ;  /* 0x30000004ff047230 */ /* 0x000fe40000004100 */
[--C-:B------:R-:W-:Y:S02]  /*3de0*/  HADD2.F32 R14, -RZ, R86.reuse.H1_H1 ;  /* 0x30000056ff0e7230 */ /* 0x100fe40000004100 */
[-C--:B------:R-:W-:Y:S01]  /*3df0*/  FMUL.FTZ R25, R5, R88.reuse ;  /* 0x0000005805197220 */ /* 0x080fe20000410000 */
[----:B------:R-:W-:Y:S02]  /*3e00*/  HADD2.F32 R86, -RZ, R86.H0_H0 ;  /* 0x20000056ff567230 */ /* 0x000fe40000004100 */
[----:B------:R-:W-:Y:S01]  /*3e10*/  FMUL.FTZ R26, R4, R88 ;  /* 0x00000058041a7220 */ /* 0x000fe20000410000 */
[----:B------:R-:W-:Y:S01]  /*3e20*/  F2FP.SATFINITE.E4M3.F32.PACK_AB_MERGE_C R88, R35, R34, RZ ;  /* 0x000000222358723e */ /* 0x000fe200048070ff */
        /* <DEDUP_REMOVED lines=52> */
.L_x_1387:
[----:B------:R-:W-:Y:S05]  /*4170*/  BSYNC B2 ;  /* 0x0000000000027941 */ /* 0x000fea0003800000 */
.L_x_1386:
[----:B--2---:R4:W-:Y:S02]  /*4180*/  STG.E.128 desc[UR46][R12.64], R4 ;  /* 0x000000040c007986 */ /* 0x0049e4000c101d2e */
.L_x_1385:
[----:B------:R-:W-:Y:S05]  /*4190*/  BSYNC B1 ;  /* 0x0000000000017941 */ /* 0x000fea0003800000 */
.L_x_1384:
        /* <DEDUP_REMOVED lines=8> */
[----:B------:R-:W-:Y:S02]  /*4220*/  SHF.R.U32.HI R8, RZ, 0x8, R9 ;  /* 0x00000008ff087819 */ /* 0x000fe40000011609 */
[----:B------:R-:W-:Y:S01]  /*4230*/  LOP3.LUT R14, R9, 0xff0000ff, RZ, 0xc0, !PT ;  /* 0xff0000ff090e7812 */ /* 0x000fe200078ec0ff */
[----:B------:R-:W-:Y:S01]  /*4240*/  IMAD.MOV.U32 R9, RZ, RZ, R6 ;  /* 0x000000ffff097224 */ /* 0x000fe200078e0006 */
[----:B------:R-:W-:Y:S01]  /*4250*/  SHF.R.U32.HI R25, RZ, 0x10, R11 ;  /* 0x00000010ff197819 */ /* 0x000fe2000001160b */
[----:B------:R-:W-:Y:S01]  /*4260*/  IMAD.SHL.U32 R6, R24, 0x100, RZ ;  /* 0x0000010018067824 */ /* 0x000fe200078e00ff */
[----:B------:R-:W-:-:S02]  /*4270*/  LOP3.LUT R11, R11, 0xff0000ff, RZ, 0xc0, !PT ;  /* 0xff0000ff0b0b7812 */ /* 0x000fc400078ec0ff */
[----:B------:R-:W-:Y:S02]  /*4280*/  SHF.L.U32 R7, R8, 0x8, RZ ;  /* 0x0000000808077819 */ /* 0x000fe400000006ff */
[----:B------:R-:W-:Y:S01]  /*4290*/  LOP3.LUT R8, R11, 0xff00, R6, 0xf8, !PT ;  /* 0x0000ff000b087812 */ /* 0x000fe200078ef806 */
[----:B------:R-:W-:Y:S01]  /*42a0*/  IMAD.U32 R11, R15, 0x10000, RZ ;  /* 0x000100000f0b7824 */ /* 0x000fe200078e00ff */
[----:B------:R-:W-:Y:S01]  /*42b0*/  LOP3.LUT R24, R14, 0xff00, R7, 0xf8, !PT ;  /* 0x0000ff000e187812 */ /* 0x000fe200078ef807 */
[----:B------:R-:W-:Y:S01]  /*42c0*/  IMAD.U32 R7, R25, 0x10000, RZ ;  /* 0x0001000019077824 */ /* 0x000fe200078e00ff */
[----:B------:R-:W-:Y:S02]  /*42d0*/  F2FP.F16.E4M3.UNPACK_B R14, R52.H1 ;  /* 0x00000034ff0e723e */ /* 0x000fe400030006ff */
[----:B------:R-:W-:Y:S02]  /*42e0*/  F2FP.F16.E4M3.UNPACK_B R6, R5 ;  /* 0x00000005ff06723e */ /* 0x000fe400020006ff */
        /* <DEDUP_REMOVED lines=89> */
.L_x_1389:
[----:B------:R-:W-:Y:S05]  /*4880*/  BSYNC B1 ;  /* 0x0000000000017941 */ /* 0x000fea0003800000 */
.L_x_1388:
[----:B--2---:R0:W-:Y:S01]  /*4890*/  STG.E.128 desc[UR46][R12.64+0x80], R4 ;  /* 0x000080040c007986 */ /* 0x0041e2000c101d2e */
[----:B------:R-:W-:Y:S05]  /*48a0*/  BRA `(.L_x_1383) ;  /* 0x0000002400147947 */ /* 0x000fea0003800000 */
.L_x_1367:
[----:B------:R-:W-:Y:S02]  /*48b0*/  ISETP.GE.AND P3, PT, R218, R84, PT ;  /* 0x00000054da00720c */ /* 0x000fe40003f66270 */
[----:B------:R-:W-:Y:S02]  /*48c0*/  CS2R R10, SRZ ;  /* 0x00000000000a7805 */ /* 0x000fe4000001ff00 */
[----:B------:R-:W-:Y:S02]  /*48d0*/  CS2R R8, SRZ ;  /* 0x0000000000087805 */ /* 0x000fe4000001ff00 */
[----:B------:R-:W-:-:S13]  /*48e0*/  ISETP.GE.OR P3, PT, R22, R53, P3 ;  /* 0x000000351600720c */ /* 0x000fda0001f66670 */
[----:B------:R-:W-:Y:S01]  /*48f0*/  @!P3 IADD3 R33, P4, P5, R38, R6, R71 ;  /* 0x000000062621b210 */ /* 0x000fe20007d9e047 */
[----:B------:R-:W0:Y:S03]  /*4900*/  @!P3 LDC.64 R24, c[0x0][0x3e8] ;  /* 0x0000fa00ff18bb82 */ /* 0x000e260000000a00 */
[----:B------:R-:W-:Y:S02]  /*4910*/  @!P3 IADD3.X R14, R60, R93, R73, P4, P5 ;  /* 0x0000005d3c0eb210 */ /* 0x000fe400027ea449 */
[----:B------:R-:W-:-:S03]  /*4920*/  ISETP.GE.AND P4, PT, R17, R84, PT ;  /* 0x000000541100720c */ /* 0x000fc60003f86270 */
[----:B------:R-:W1:Y:S01]  /*4930*/  @!P3 LDC.64 R26, c[0x0][0x400] ;  /* 0x00010000ff1abb82 */ /* 0x000e620000000a00 */
[----:B------:R-:W-:-:S13]  /*4940*/  ISETP.GE.OR P4, PT, R22, R53, P4 ;  /* 0x000000351600720c */ /* 0x000fda0002786670 */
[----:B------:R-:W2:Y:S08]  /*4950*/  @!P4 LDC.64 R28, c[0x0][0x3e8] ;  /* 0x0000fa00ff1ccb82 */ /* 0x000eb00000000a00 */
[----:B------:R-:W3:Y:S01]  /*4960*/  @!P4 LDC.64 R30, c[0x0][0x400] ;  /* 0x00010000ff1ecb82 */ /* 0x000ee20000000a00 */
[----:B--2---:R-:W-:Y:S02]  /*4970*/  @!P4 IADD3 R28, P5, P6, R38, R28, R6 ;  /* 0x0000001c261cc210 */ /* 0x004fe40007ebe006 */
[----:B------:R-:W-:-:S02]  /*4980*/  CS2R R6, SRZ ;  /* 0x0000000000067805 */ /* 0x000fc4000001ff00 */
[----:B------:R-:W-:Y:S02]  /*4990*/  @!P4 IADD3.X R29, R60, R29, R93, P5, P6 ;  /* 0x0000001d3c1dc210 */ /* 0x000fe40002fec45d */
[----:B---3--:R-:W-:-:S04]  /*49a0*/  @!P4 IADD3 R30, P5, P6, R20, R30, R4 ;  /* 0x0000001e141ec210 */ /* 0x008fc80007ebe004 */
[----:B------:R-:W-:Y:S02]  /*49b0*/  @!P4 IADD3.X R31, R58, R31, R52, P5, P6 ;  /* 0x0000001f3a1fc210 */ /* 0x000fe40002fec434 */
[----:B------:R-:W-:Y:S02]  /*49c0*/  @!P3 IADD3 R35, P5, P6, R20, R4, R67 ;  /* 0x000000041423b210 */ /* 0x000fe40007ebe043 */
[----:B------:R-:W-:Y:S01]  /*49d0*/  CS2R R4, SRZ ;  /* 0x0000000000047805 */ /* 0x000fe2000001ff00 */
[----:B------:R-:W2:Y:S01]  /*49e0*/  @!P4 LDG.E.128 R8, desc[UR46][R30.64] ;  /* 0x0000002e1e08c981 */ /* 0x000ea2000c1e1d00 */
[----:B------:R-:W-:-:S04]  /*49f0*/  @!P3 IADD3.X R12, R58, R52, R69, P5, P6 ;  /* 0x000000343a0cb210 */ /* 0x000fc80002fec445 */
[----:B------:R-:W3:Y:S01]  /*4a00*/  @!P4 LDG.E.128 R4, desc[UR46][R28.64] ;  /* 0x0000002e1c04c981 */ /* 0x000ee2000c1e1d00 */
[----:B0-----:R-:W-:-:S05]  /*4a10*/  @!P3 IADD3 R32, P4, R33, R24, RZ ;  /* 0x000000182120b210 */ /* 0x001fca0007f9e0ff */
[----:B------:R-:W-:Y:S01]  /*4a20*/  @!P3 IMAD.X R33, R14, 0x1, R25, P4 ;  /* 0x000000010e21b824 */ /* 0x000fe200020e0619 */
[----:B-1----:R-:W-:Y:S02]  /*4a30*/  @!P3 IADD3 R34, P4, R35, R26, RZ ;  /* 0x0000001a2322b210 */ /* 0x002fe40007f9e0ff */
[----:B------:R-:W-:Y:S02]  /*4a40*/  CS2R R14, SRZ ;  /* 0x00000000000e7805 */ /* 0x000fe4000001ff00 */
[----:B------:R-:W-:Y:S01]  /*4a50*/  CS2R R24, SRZ ;  /* 0x0000000000187805 */ /* 0x000fe2000001ff00 */
[----:B------:R-:W-:Y:S01]  /*4a60*/  @!P3 IMAD.X R35, R12, 0x1, R27, P4 ;  /* 0x000000010c23b824 */ /* 0x000fe200020e061b */
[----:B------:R-:W-:Y:S02]  /*4a70*/  CS2R R12, SRZ ;  /* 0x00000000000c7805 */ /* 0x000fe4000001ff00 */
[----:B------:R-:W-:-:S04]  /*4a80*/  CS2R R26, SRZ ;  /* 0x00000000001a7805 */ /* 0x000fc8000001ff00 */
[----:B------:R-:W4:Y:S04]  /*4a90*/  @!P3 LDG.E.128 R12, desc[UR46][R32.64] ;  /* 0x0000002e200cb981 */ /* 0x000f28000c1e1d00 */
[----:B------:R-:W5:Y:S01]  /*4aa0*/  @!P3 LDG.E.128 R24, desc[UR46][R34.64] ;  /* 0x0000002e2218b981 */ /* 0x000f62000c1e1d00 */
[----:B------:R-:W-:-:S06]  /*4ab0*/  UISETP.NE.AND UP0, UPT, UR45, 0x3, UPT ;  /* 0x000000032d00788c */ /* 0x000fcc000bf05270 */
[----:B------:R-:W-:Y:S02]  /*4ac0*/  PLOP3.LUT P3, PT, PT, PT, UP0, 0x80, 0x0 ;  /* 0x000000000000781c */ /* 0x000fe40003f6f008 */
[----:B------:R-:W-:Y:S01]  /*4ad0*/  ISETP.GE.AND P4, PT, R22, R53, PT ;  /* 0x000000351600720c */ /* 0x000fe20003f86270 */
[----:B--2---:R-:W-:Y:S02]  /*4ae0*/  IMAD.MOV.U32 R105, RZ, RZ, R10 ;  /* 0x000000ffff697224 */ /* 0x004fe400078e000a */
[----:B------:R-:W-:Y:S02]  /*4af0*/  IMAD.MOV.U32 R117, RZ, RZ, R8 ;  /* 0x000000ffff757224 */ /* 0x000fe400078e0008 */
[----:B---3--:R-:W-:Y:S02]  /*4b00*/  IMAD.MOV.U32 R103, RZ, RZ, R6 ;  /* 0x000000ffff677224 */ /* 0x008fe400078e0006 */
[----:B------:R-:W-:Y:S02]  /*4b10*/  IMAD.MOV.U32 R115, RZ, RZ, R4 ;  /* 0x000000ffff737224 */ /* 0x000fe400078e0004 */
[----:B----4-:R-:W-:-:S02]  /*4b20*/  IMAD.MOV.U32 R86, RZ, RZ, R14 ;  /* 0x000000ffff567224 */ /* 0x010fc400078e000e */
[----:B------:R-:W-:Y:S02]  /*4b30*/  IMAD.MOV.U32 R95, RZ, RZ, R12 ;  /* 0x000000ffff5f7224 */ /* 0x000fe400078e000c */
[----:B-----5:R-:W-:Y:S02]  /*4b40*/  IMAD.MOV.U32 R96, RZ, RZ, R26 ;  /* 0x000000ffff607224 */ /* 0x020fe400078e001a */
[----:B------:R-:W-:Y:S01]  /*4b50*/  IMAD.MOV.U32 R97, RZ, RZ, R24 ;  /* 0x000000ffff617224 */ /* 0x000fe200078e0018 */
[----:B------:R-:W-:Y:S06]  /*4b60*/  @!P3 BRA `(.L_x_1390) ;  /* 0x000000000004b947 */ /* 0x000fec0003800000 */
[----:B------:R-:W-:Y:S01]  /*4b70*/  BPT.TRAP 0x1 ;  /* 0x000000040000795c */ /* 0x000fe20000300000 */
.L_x_1390:
[----:B------:R-:W-:Y:S01]  /*4b80*/  LEA R80, R192, R16, 0x3 ;  /* 0x00000010c0507211 */ /* 0x000fe200078e18ff */
[----:B------:R-:W0:Y:S01]  /*4b90*/  LDC R98, c[0x0][0x2f4] ;  /* 0x0000bd00ff627b82 */ /* 0x000e220000000800 */
[----:B------:R-:W-:Y:S01]  /*4ba0*/  SHF.L.U32 R93, R198, 0x1f, RZ ;  /* 0x0000001fc65d7819 */ /* 0x000fe200000006ff */
[----:B------:R-:W-:Y:S01]  /*4bb0*/  BSSY B1, `(.L_x_1391) ;  /* 0x0000006000017945 */ /* 0x000fe20003800000 */
[----:B------:R-:W-:Y:S02]  /*4bc0*/  IMAD.MOV.U32 R89, RZ, RZ, R91 ;  /* 0x000000ffff597224 */ /* 0x000fe400078e005b */
[----:B------:R-:W1:Y:S03]  /*4bd0*/  SYNCS.PHASECHK.TRANS64.TRYWAIT P5, [R80+URZ+0x28490], R93 ;  /* 0x0284905d500075a7 */ /* 0x000e6600080a017f */
[----:B------:R-:W2:Y:S01]  /*4be0*/  LDC.64 R52, c[0x0][0x300] ;  /* 0x0000c000ff347b82 */ /* 0x000ea20000000a00 */
[----:B0-----:R-:W-:Y:S01]  /*4bf0*/  IMAD.IADD R100, R98, 0x1, -R63 ;  /* 0x0000000162647824 */ /* 0x001fe200078e0a3f */
[----:B-1----:R-:W-:Y:S06]  /*4c00*/  @!P5 BRA `(.L_x_1392) ;  /* 0x0000020c0098d947 */ /* 0x002fec0003800000 */
.L_x_1729:
[----:B------:R-:W-:Y:S05]  /*4c10*/  BSYNC B1 ;  /* 0x0000000000017941 */ /* 0x000fea0003800000 */
.L_x_1391:
[----:B------:R-:W-:Y:S01]  /*4c20*/  ISETP.GE.OR P5, PT, R17, R84, P1 ;  /* 0x000000541100720c */ /* 0x000fe20000fa6670 */
[----:B------:R-:W-:-:S12]  /*4c30*/  BSSY B1, `(.L_x_1393) ;  /* 0x00000f5000017945 */ /* 0x000fd80003800000 */
[----:B------:R-:W-:Y:S05]  /*4c40*/  @P5 BRA `(.L_x_1394) ;  /* 0x0000000c00cc5947 */ /* 0x000fea0003800000 */
[-C--:B--2---:R-:W-:Y:S01]  /*4c50*/  IMAD R28, R221, R52.reuse, RZ ;  /* 0x00000034dd1c7224 */ /* 0x084fe200078e02ff */
[----:B------:R-:W-:Y:S01]  /*4c60*/  BSSY B2, `(.L_x_1395) ;  /* 0x00000e5000027945 */ /* 0x000fe20003800000 */
[----:B------:R-:W-:-:S04]  /*4c70*/  IMAD.WIDE.U32 R90, R17, R52, R88 ;  /* 0x00000034115a7225 */ /* 0x000fc800078e0058 */
[----:B------:R-:W-:Y:S01]  /*4c80*/  IMAD R29, R17, R53, R28 ;  /* 0x00000035111d7224 */ /* 0x000fe200078e021c */
[----:B------:R-:W-:Y:S02]  /*4c90*/  SEL R28, R63, R100, !P0 ;  /* 0x000000643f1c7207 */ /* 0x000fe40004000000 */
[----:B------:R-:W-:Y:S01]  /*4ca0*/  IADD3 R99, P5, P6, R44, R90, R61 ;  /* 0x0000005a2c637210 */ /* 0x000fe20007ebe03d */
[----:B------:R-:W-:Y:S01]  /*4cb0*/  IMAD.IADD R104, R29, 0x1, R91 ;  /* 0x000000011d687824 */ /* 0x000fe200078e025b */
[----:B------:R-:W-:-:S04]  /*4cc0*/  SHF.R.S32.HI R29, RZ, 0x1f, R28 ;  /* 0x0000001fff1d7819 */ /* 0x000fc8000001141c */
[----:B------:R-:W-:Y:S02]  /*4cd0*/  LEA.HI R29, R29, R28, RZ, 0x5 ;  /* 0x0000001c1d1d7211 */ /* 0x000fe400078f28ff */
[----:B------:R-:W-:Y:S02]  /*4ce0*/  IADD3.X R102, R85, R104, R0, P5, P6 ;  /* 0x0000006855667210 */ /* 0x000fe40002fec400 */
[----:B------:R-:W-:-:S04]  /*4cf0*/  LEA.HI.SX32 R29, R29, R54, 0x1b ;  /* 0x000000361d1d7211 */ /* 0x000fc800078fdaff */
[----:B------:R-:W-:Y:S01]  /*4d00*/  SHF.R.S32.HI R28, RZ, 0x1f, R29 ;  /* 0x0000001fff1c7819 */ /* 0x000fe2000001141d */
[----:B------:R-:W-:-:S03]  /*4d10*/  IMAD.SHL.U32 R101, R29, 0x10, RZ ;  /* 0x000000101d657824 */ /* 0x000fc600078e00ff */
[----:B------:R-:W-:Y:S02]  /*4d20*/  LEA.HI R29, R28, R29, RZ, 0x3 ;  /* 0x0000001d1c1d7211 */ /* 0x000fe400078f18ff */
[----:B------:R-:W-:-:S03]  /*4d30*/  LOP3.LUT R28, R208, 0x70, R101, 0xf8, !PT ;  /* 0x00000070d01c7812 */ /* 0x000fc600078ef865 */
[----:B------:R-:W-:Y:S01]  /*4d40*/  IMAD.SHL.U32 R29, R29, 0x400, RZ ;  /* 0x000004001d1d7824 */ /* 0x000fe200078e00ff */
[----:B------:R-:W-:-:S04]  /*4d50*/  LOP3.LUT R30, R28, R235, RZ, 0x3c, !PT ;  /* 0x000000eb1c1e7212 */ /* 0x000fc800078e3cff */
[----:B------:R-:W-:Y:S01]  /*4d60*/  LOP3.LUT R28, R29, 0xffffe000, RZ, 0xc0, !PT ;  /* 0xffffe0001d1c7812 */ /* 0x000fe200078ec0ff */
[----:B------:R-:W-:-:S03]  /*4d70*/  IMAD R29, R192, 0x4000, R81 ;  /* 0x00004000c01d7824 */ /* 0x000fc600078e0251 */
[----:B------:R-:W-:Y:S01]  /*4d80*/  IADD3 R31, R30, R28, R211 ;  /* 0x0000001c1e1f7210 */ /* 0x000fe20007ffe0d3 */
[----:B------:R-:W-:-:S04]  /*4d90*/  IMAD.IADD R29, R16, 0x1, R29 ;  /* 0x00000001101d7824 */ /* 0x000fc800078e021d */
[----:B------:R-:W-:-:S04]  /*4da0*/  IMAD R31, R192, 0x4000, R31 ;  /* 0x00004000c01f7824 */ /* 0x000fc800078e021f */
[----:B------:R-:W-:Y:S02]  /*4db0*/  IMAD.IADD R32, R16, 0x1, R31 ;  /* 0x0000000110207824 */ /* 0x000fe400078e021f */
[----:B------:R-:W1:Y:S04]  /*4dc0*/  LDS.128 R28, [R29+0x20000] ;  /* 0x020000001d1c7984 */ /* 0x000e680000000c00 */
[----:B------:R-:W2:Y:S01]  /*4dd0*/  LDS.128 R32, [R32+0x20000] ;  /* 0x0200000020207984 */ /* 0x000ea20000000c00 */
[----:B------:R-:W-:Y:S05]  /*4de0*/  @P4 BRA `(.L_x_1396) ;  /* 0x0000000c00304947 */ /* 0x000fea0003800000 */
[----:B------:R-:W-:Y:S02]  /*4df0*/  SHF.R.U32.HI R106, RZ, 0x8, R11 ;  /* 0x00000008ff6a7819 */ /* 0x000fe4000001160b */
[----:B------:R-:W-:Y:S02]  /*4e00*/  SHF.R.U32.HI R107, RZ, 0x8, R9 ;  /* 0x00000008ff6b7819 */ /* 0x000fe40000011609 */
[----:B------:R-:W-:Y:S02]  /*4e10*/  SHF.R.U32.HI R111, RZ, 0x8, R5 ;  /* 0x00000008ff6f7819 */ /* 0x000fe40000011605 */
[----:B------:R-:W-:Y:S02]  /*4e20*/  LOP3.LUT R10, R11, 0xff0000ff, RZ, 0xc0, !PT ;  /* 0xff0000ff0b0a7812 */ /* 0x000fe400078ec0ff */
[----:B------:R-:W-:Y:S01]  /*4e30*/  SHF.R.U32.HI R114, RZ, 0x10, R11 ;  /* 0x00000010ff727819 */ /* 0x000fe2000001160b */
[----:B------:R-:W-:Y:S01]  /*4e40*/  IMAD.SHL.U32 R11, R106, 0x100, RZ ;  /* 0x000001006a0b7824 */ /* 0x000fe200078e00ff */
[----:B------:R-:W-:-:S02]  /*4e50*/  SHF.R.U32.HI R109, RZ, 0x8, R7 ;  /* 0x00000008ff6d7819 */ /* 0x000fc40000011607 */
[----:B------:R-:W-:Y:S01]  /*4e60*/  LOP3.LUT R8, R9, 0xff0000ff, RZ, 0xc0, !PT ;  /* 0xff0000ff09087812 */ /* 0x000fe200078ec0ff */
[----:B------:R-:W-:Y:S01]  /*4e70*/  IMAD.U32 R114, R114, 0x10000, RZ ;  /* 0x0001000072727824 */ /* 0x000fe200078e00ff */
[----:B------:R-:W-:Y:S01]  /*4e80*/  SHF.R.U32.HI R112, RZ, 0x10, R9 ;  /* 0x00000010ff707819 */ /* 0x000fe20000011609 */
[----:B------:R-:W-:Y:S01]  /*4e90*/  IMAD.SHL.U32 R9, R107, 0x100, RZ ;  /* 0x000001006b097824 */ /* 0x000fe200078e00ff */
[----:B------:R-:W-:Y:S02]  /*4ea0*/  LOP3.LUT R4, R5, 0xff0000ff, RZ, 0xc0, !PT ;  /* 0xff0000ff05047812 */ /* 0x000fe400078ec0ff */
[----:B------:R-:W-:Y:S01]  /*4eb0*/  SHF.R.U32.HI R110, RZ, 0x10, R5 ;  /* 0x00000010ff6e7819 */ /* 0x000fe20000011605 */
[----:B------:R-:W-:Y:S01]  /*4ec0*/  IMAD.SHL.U32 R5, R111, 0x100, RZ ;  /* 0x000001006f057824 */ /* 0x000fe200078e00ff */
[----:B------:R-:W-:Y:S01]  /*4ed0*/  LOP3.LUT R6, R7, 0xff0000ff, RZ, 0xc0, !PT ;  /* 0xff0000ff07067812 */ /* 0x000fe200078ec0ff */
[----:B------:R-:W-:Y:S01]  /*4ee0*/  IMAD.U32 R112, R112, 0x10000, RZ ;  /* 0x0001000070707824 */ /* 0x000fe200078e00ff */
[----:B------:R-:W-:Y:S01]  /*4ef0*/  SHF.R.U32.HI R108, RZ, 0x10, R7 ;  /* 0x00000010ff6c7819 */ /* 0x000fe20000011607 */
[----:B------:R-:W-:Y:S01]  /*4f00*/  IMAD.SHL.U32 R7, R109, 0x100, RZ ;  /* 0x000001006d077824 */ /* 0x000fe200078e00ff */
[----:B------:R-:W-:-:S02]  /*4f10*/  LOP3.LUT R111, R10, 0xff00, R11, 0xf8, !PT ;  /* 0x0000ff000a6f7812 */ /* 0x000fc400078ef80b */
[----:B------:R-:W-:Y:S02]  /*4f20*/  LOP3.LUT R109, R8, 0xff00, R9, 0xf8, !PT ;  /* 0x0000ff00086d7812 */ /* 0x000fe400078ef809 */
[----:B------:R-:W-:Y:S02]  /*4f30*/  F2FP.F16.E4M3.UNPACK_B R107, R117.H1 ;  /* 0x00000075ff6b723e */ /* 0x000fe400030006ff */
[----:B--2---:R-:W-:Y:S02]  /*4f40*/  F2FP.F16.E4M3.UNPACK_B R10, R32.H1 ;  /* 0x00000020ff0a723e */ /* 0x004fe400030006ff */
[----:B-1----:R-:W-:Y:S02]  /*4f50*/  F2FP.F16.E4M3.UNPACK_B R8, R28.H1 ;  /* 0x0000001cff08723e */ /* 0x002fe400030006ff */
[----:B------:R-:W-:Y:S01]  /*4f60*/  LOP3.LUT R4, R4, 0xff00, R5, 0xf8, !PT ;  /* 0x0000ff0004047812 */ /* 0x000fe200078ef805 */
[----:B------:R-:W-:Y:S01]  /*4f70*/  HADD2.F32 R11, -RZ, R10.H0_H0 ;  /* 0x2000000aff0b7230 */ /* 0x000fe20000004100 */
[----:B------:R-:W-:Y:S01]  /*4f80*/  SHF.L.U32 R5, R110, 0x10, RZ ;  /* 0x000000106e057819 */ /* 0x000fe200000006ff */
[----:B------:R-:W-:Y:S01]  /*4f90*/  HADD2.F32 R110, -RZ, R107.H0_H0 ;  /* 0x2000006bff6e7230 */ /* 0x000fe20000004100 */
[----:B------:R-:W-:Y:S01]  /*4fa0*/  F2FP.F16.E4M3.UNPACK_B R106, R115.H1 ;  /* 0x00000073ff6a723e */ /* 0x000fe200030006ff */
[----:B------:R-:W-:Y:S01]  /*4fb0*/  HADD2.F32 R9, -RZ, R8.H0_H0 ;  /* 0x20000008ff097230 */ /* 0x000fe20000004100 */
[----:B------:R-:W-:-:S02]  /*4fc0*/  LOP3.LUT R7, R6, 0xff00, R7, 0xf8, !PT ;  /* 0x0000ff0006077812 */ /* 0x000fc400078ef807 */
[----:B------:R-:W-:Y:S01]  /*4fd0*/  LOP3.LUT R6, R4, 0xff0000, R5, 0xf8, !PT ;  /* 0x00ff000004067812 */ /* 0x000fe200078ef805 */
[----:B------:R-:W-:Y:S02]  /*4fe0*/  IMAD.U32 R4, R108, 0x10000, RZ ;  /* 0x000100006c047824 */ /* 0x000fe400078e00ff */
[-C--:B------:R-:W-:Y:S01]  /*4ff0*/  FMUL.FTZ R116, R11, R110.reuse ;  /* 0x0000006e0b747220 */ /* 0x080fe20000410000 */
[----:B------:R-:W-:Y:S02]  /*5000*/  HADD2.F32 R108, -RZ, R106.H0_H0 ;  /* 0x2000006aff6c7230 */ /* 0x000fe40000004100 */
[----:B------:R-:W-:Y:S01]  /*5010*/  FMUL.FTZ R110, R9, R110 ;  /* 0x0000006e096e7220 */ /* 0x000fe20000410000 */
[----:B------:R-:W-:Y:S02]  /*5020*/  F2FP.F16.E4M3.UNPACK_B R32, R32 ;  /* 0x00000020ff20723e */ /* 0x000fe400020006ff */
[----:B------:R-:W-:Y:S01]  /*5030*/  F2FP.F16.E4M3.UNPACK_B R28, R28 ;  /* 0x0000001cff1c723e */ /* 0x000fe200020006ff */
[-C--:B------:R-:W-:Y:S01]  /*5040*/  FFMA.FTZ R113, R11, R108.reuse, R110 ;  /* 0x0000006c0b717223 */ /* 0x080fe2000001006e */
[----:B------:R-:W-:Y:S01]  /*5050*/  FFMA.FTZ R116, R9, R108, -R116 ;  /* 0x0000006c09747223 */ /* 0x000fe20000010874 */
[----:B------:R-:W-:Y:S01]  /*5060*/  HADD2.F32 R110, -RZ, R107.H1_H1 ;  /* 0x3000006bff6e7230 */ /* 0x000fe20000004100 */
[----:B------:R-:W-:Y:S01]  /*5070*/  F2FP.F16.E4M3.UNPACK_B R107, R117 ;  /* 0x00000075ff6b723e */ /* 0x000fe200020006ff */
[----:B------:R-:W-:Y:S01]  /*5080*/  HADD2.F32 R11, -RZ, R10.H1_H1 ;  /* 0x3000000aff0b7230 */ /* 0x000fe20000004100 */
[----:B------:R-:W-:Y:S01]  /*5090*/  LOP3.LUT R4, R7, 0xff0000, R4, 0xf8, !PT ;  /* 0x00ff000007047812 */ /* 0x000fe200078ef804 */
[----:B------:R-:W-:Y:S01]  /*50a0*/  HADD2.F32 R9, -RZ, R8.H1_H1 ;  /* 0x30000008ff097230 */ /* 0x000fe20000004100 */
[----:B------:R-:W-:Y:S01]  /*50b0*/  LOP3.LUT R7, R109, 0xff0000, R112, 0xf8, !PT ;  /* 0x00ff00006d077812 */ /* 0x000fe200078ef870 */
[----:B------:R-:W-:Y:S01]  /*50c0*/  HADD2.F32 R108, -RZ, R106.H1_H1 ;  /* 0x3000006aff6c7230 */ /* 0x000fe20000004100 */
[----:B------:R-:W-:Y:S01]  /*50d0*/  F2FP.F16.E4M3.UNPACK_B R106, R115 ;  /* 0x00000073ff6a723e */ /* 0x000fe200020006ff */
[----:B------:R-:W-:Y:S01]  /*50e0*/  FMUL.FTZ R112, R11, R110 ;  /* 0x0000006e0b707220 */ /* 0x000fe20000410000 */
[----:B------:R-:W-:-:S02]  /*50f0*/  HADD2.F32 R109, -RZ, R107.H0_H0 ;  /* 0x2000006bff6d7230 */ /* 0x000fc40000004100 */
[----:B------:R-:W-:Y:S01]  /*5100*/  FMUL.FTZ R110, R9, R110 ;  /* 0x0000006e096e7220 */ /* 0x000fe20000410000 */
[----:B------:R-:W-:Y:S01]  /*5110*/  HADD2.F32 R10, -RZ, R32.H0_H0 ;  /* 0x20000020ff0a7230 */ /* 0x000fe20000004100 */
[----:B------:R-:W-:Y:S01]  /*5120*/  LOP3.LUT R5, R111, 0xff0000, R114, 0xf8, !PT ;  /* 0x00ff00006f057812 */ /* 0x000fe200078ef872 */
[----:B------:R-:W-:Y:S02]  /*5130*/  HADD2.F32 R8, -RZ, R28.H0_H0 ;  /* 0x2000001cff087230 */ /* 0x000fe40000004100 */
[-C--:B------:R-:W-:Y:S01]  /*5140*/  FFMA.FTZ R115, R9, R108.reuse, -R112 ;  /* 0x0000006c09737223 */ /* 0x080fe20000010870 */
[----:B------:R-:W-:Y:S01]  /*5150*/  FFMA.FTZ R114, R11, R108, R110 ;  /* 0x0000006c0b727223 */ /* 0x000fe2000001006e */
[----:B------:R-:W-:Y:S02]  /*5160*/  HADD2.F32 R9, -RZ, R106.H0_H0 ;  /* 0x2000006aff097230 */ /* 0x000fe40000004100 */
[-C--:B------:R-:W-:Y:S01]  /*5170*/  FMUL.FTZ R11, R10, R109.reuse ;  /* 0x0000006d0a0b7220 */ /* 0x080fe20000410000 */
[----:B------:R-:W-:Y:S01]  /*5180*/  FMUL.FTZ R111, R8, R109 ;  /* 0x0000006d086f7220 */ /* 0x000fe20000410000 */
[----:B------:R-:W-:-:S02]  /*5190*/  HADD2.F32 R107, -RZ, R107.H1_H1 ;  /* 0x3000006bff6b7230 */ /* 0x000fc40000004100 */
[----:B------:R-:W-:Y:S02]  /*51a0*/  HADD2.F32 R32, -RZ, R32.H1_H1 ;  /* 0x30000020ff207230 */ /* 0x000fe40000004100 */
[-C--:B------:R-:W-:Y:S01]  /*51b0*/  FFMA.FTZ R109, R8, R9.reuse, -R11 ;  /* 0x00000009086d7223 */ /* 0x080fe2000001080b */
[----:B------:R-:W-:Y:S01]  /*51c0*/  FFMA.FTZ R111, R10, R9, R111 ;  /* 0x000000090a6f7223 */ /* 0x000fe2000001006f */
[----:B------:R-:W-:Y:S01]  /*51d0*/  HADD2.F32 R28, -RZ, R28.H1_H1 ;  /* 0x3000001cff1c7230 */ /* 0x000fe20000004100 */
[----:B------:R-:W-:Y:S01]  /*51e0*/  F2FP.F16.E4M3.UNPACK_B R10, R34.H1 ;  /* 0x00000022ff0a723e */ /* 0x000fe200030006ff */
        /* <DEDUP_REMOVED lines=11> */
[----:B------:R-:W-:Y:S01]  /*52a0*/  HADD2.F32 R9, -RZ, R8.H0_H0 ;  /* 0x20000008ff097230 */ /* 0x000fe20000004100 */
[----:B------:R-:W-:Y:S01]  /*52b0*/  F2FP.F16.E4M3.UNPACK_B R30, R30 ;  /* 0x0000001eff1e723e */ /* 0x000fe200020006ff */
[----:B------:R-:W-:Y:S02]  /*52c0*/  HADD2.F32 R107, -RZ, R106.H1_H1 ;  /* 0x3000006aff6b7230 */ /* 0x000fe40000004100 */
[-C--:B------:R-:W-:Y:S01]  /*52d0*/  FMUL.FTZ R106, R11, R108.reuse ;  /* 0x0000006c0b6a7220 */ /* 0x080fe20000410000 */
[----:B------:R-:W-:Y:S02]  /*52e0*/  HADD2.F32 R32, -RZ, R28.H0_H0 ;  /* 0x2000001cff207230 */ /* 0x000fe40000004100 */
[----:B------:R-:W-:Y:S01]  /*52f0*/  FMUL.FTZ R118, R9, R108 ;  /* 0x0000006c09767220 */ /* 0x000fe20000410000 */
[----:B------:R-:W-:Y:S01]  /*5300*/  HADD2.F32 R10, -RZ, R10.H1_H1 ;  /* 0x3000000aff0a7230 */ /* 0x000fe20000004100 */
[----:B------:R-:W-:Y:S01]  /*5310*/  F2FP.F16.E4M3.UNPACK_B R34, R34 ;  /* 0x00000022ff22723e */ /* 0x000fe200020006ff */
[----:B------:R-:W-:-:S02]  /*5320*/  HADD2.F32 R8, -RZ, R8.H1_H1 ;  /* 0x30000008ff087230 */ /* 0x000fc40000004100 */
[-C--:B------:R-:W-:Y:S01]  /*5330*/  FFMA.FTZ R108, R9, R32.reuse, -R106 ;  /* 0x00000020096c7223 */ /* 0x080fe2000001086a */
[----:B------:R-:W-:Y:S02]  /*5340*/  HADD2.F32 R9, -RZ, R28.H1_H1 ;  /* 0x3000001cff097230 */ /* 0x000fe40000004100 */
[-C--:B------:R-:W-:Y:S01]  /*5350*/  FMUL.FTZ R117, R10, R107.reuse ;  /* 0x0000006b0a757220 */ /* 0x080fe20000410000 */
[----:B------:R-:W-:Y:S01]  /*5360*/  FFMA.FTZ R118, R11, R32, R118 ;  /* 0x000000200b767223 */ /* 0x000fe20000010076 */
[C---:B------:R-:W-:Y:S01]  /*5370*/  FMUL.FTZ R107, R8.reuse, R107 ;  /* 0x0000006b086b7220 */ /* 0x040fe20000410000 */
[--C-:B------:R-:W-:Y:S02]  /*5380*/  HADD2.F32 R11, -RZ, R105.reuse.H0_H0 ;  /* 0x20000069ff0b7230 */ /* 0x100fe40000004100 */
[----:B------:R-:W-:Y:S01]  /*5390*/  FFMA.FTZ R119, R8, R9, -R117 ;  /* 0x0000000908777223 */ /* 0x000fe20000010875 */
[----:B------:R-:W-:Y:S01]  /*53a0*/  F2FP.F16.E4M3.UNPACK_B R103, R103 ;  /* 0x00000067ff67723e */ /* 0x000fe200020006ff */
[----:B------:R-:W-:Y:S01]  /*53b0*/  FFMA.FTZ R121, R10, R9, R107 ;  /* 0x000000090a797223 */ /* 0x000fe2000001006b */
[----:B------:R-:W-:Y:S01]  /*53c0*/  HADD2.F32 R8, -RZ, R30.H0_H0 ;  /* 0x2000001eff087230 */ /* 0x000fe20000004100 */
[----:B------:R-:W-:Y:S01]  /*53d0*/  F2FP.SATFINITE.E4M3.F32.PACK_AB_MERGE_C R32, R114, R113, RZ ;  /* 0x000000717220723e */ /* 0x000fe200048070ff */
[----:B------:R-:W-:Y:S01]  /*53e0*/  HADD2.F32 R9, -RZ, R34.H0_H0 ;  /* 0x20000022ff097230 */ /* 0x000fe20000004100 */
[----:B------:R-:W-:Y:S01]  /*53f0*/  F2FP.SATFINITE.E4M3.F32.PACK_AB_MERGE_C R119, R119, R108, RZ ;  /* 0x0000006c7777723e */ /* 0x000fe200048070ff */
[----:B------:R-:W-:-:S02]  /*5400*/  HADD2.F32 R105, -RZ, R105.H1_H1 ;  /* 0x30000069ff697230 */ /* 0x000fc40000004100 */
[-C--:B------:R-:W-:Y:S01]  /*5410*/  FMUL.FTZ R28, R8, R11.reuse ;  /* 0x0000000b081c7220 */ /* 0x080fe20000410000 */
[----:B------:R-:W-:Y:S02]  /*5420*/  HADD2.F32 R34, -RZ, R34.H1_H1 ;  /* 0x30000022ff227230 */ /* 0x000fe40000004100 */
[C---:B------:R-:W-:Y:S01]  /*5430*/  FMUL.FTZ R107, R9.reuse, R11 ;  /* 0x0000000b096b7220 */ /* 0x040fe20000410000 */
[----:B------:R-:W-:Y:S01]  /*5440*/  HADD2.F32 R30, -RZ, R30.H1_H1 ;  /* 0x3000001eff1e7230 */ /* 0x000fe20000004100 */
[----:B------:R-:W-:Y:S01]  /*5450*/  F2FP.SATFINITE.E4M3.F32.PACK_AB_MERGE_C R32, R112, R111, R32 ;  /* 0x0000006f7020723e */ /* 0x000fe20004807020 */
[--C-:B------:R-:W-:Y:S02]  /*5460*/  HADD2.F32 R10, -RZ, R103.reuse.H0_H0 ;  /* 0x20000067ff0a7230 */ /* 0x100fe40000004100 */
[-C--:B------:R-:W-:Y:S01]  /*5470*/  FMUL.FTZ R11, R34, R105.reuse ;  /* 0x00000069220b7220 */ /* 0x080fe20000410000 */
[----:B------:R-:W-:Y:S02]  /*5480*/  HADD2.F32 R103, -RZ, R103.H1_H1 ;  /* 0x30000067ff677230 */ /* 0x000fe40000004100 */
[----:B------:R-:W-:Y:S01]  /*5490*/  FMUL.FTZ R105, R30, R105 ;  /* 0x000000691e697220 */ /* 0x000fe20000410000 */
[-C--:B------:R-:W-:Y:S01]  /*54a0*/  FFMA.FTZ R107, R8, R10.reuse, -R107 ;  /* 0x0000000a086b7223 */ /* 0x080fe2000001086b */
[----:B------:R-:W-:-:S02]  /*54b0*/  FFMA.FTZ R106, R9, R10, R28 ;  /* 0x0000000a096a7223 */ /* 0x000fc4000001001c */
[----:B------:R-:W-:Y:S01]  /*54c0*/  FFMA.FTZ R117, R34, R103, R105 ;  /* 0x0000006722757223 */ /* 0x000fe20000010069 */
[----:B------:R-:W-:Y:S01]  /*54d0*/  F2FP.F16.E4M3.UNPACK_B R10, R33 ;  /* 0x00000021ff0a723e */ /* 0x000fe200020006ff */
[----:B------:R-:W-:Y:S01]  /*54e0*/  FFMA.FTZ R30, R30, R103, -R11 ;  /* 0x000000671e1e7223 */ /* 0x000fe2000001080b */
[----:B------:R-:W-:Y:S02]  /*54f0*/  F2FP.F16.E4M3.UNPACK_B R105, R7 ;  /* 0x00000007ff69723e */ /* 0x000fe400020006ff */
[----:B------:R-:W-:Y:S01]  /*5500*/  F2FP.SATFINITE.E4M3.F32.PACK_AB_MERGE_C R34, R121, R118, RZ ;  /* 0x000000767922723e */ /* 0x000fe200048070ff */
[--C-:B------:R-:W-:Y:S01]  /*5510*/  HADD2.F32 R11, -RZ, R10.reuse.H0_H0 ;  /* 0x2000000aff0b7230 */ /* 0x100fe20000004100 */
[----:B------:R-:W-:Y:S01]  /*5520*/  F2FP.F16.E4M3.UNPACK_B R8, R29 ;  /* 0x0000001dff08723e */ /* 0x000fe200020006ff */
[----:B------:R-:W-:Y:S01]  /*5530*/  HADD2.F32 R108, -RZ, R105.H0_H0 ;  /* 0x20000069ff6c7230 */ /* 0x000fe20000004100 */
[----:B------:R-:W-:Y:S01]  /*5540*/  F2FP.F16.E4M3.UNPACK_B R103, R6 ;  /* 0x00000006ff67723e */ /* 0x000fe200020006ff */
[----:B------:R-:W-:Y:S01]  /*5550*/  HADD2.F32 R10, -RZ, R10.H1_H1 ;  /* 0x3000000aff0a7230 */ /* 0x000fe20000004100 */
        /* <DEDUP_REMOVED lines=17> */
[----:B------:R-:W-:Y:S01]  /*5670*/  FFMA.FTZ R111, R10, R103, R105 ;  /* 0x000000670a6f7223 */ /* 0x000fe20000010069 */
[----:B------:R-:W-:Y:S01]  /*5680*/  F2FP.F16.E4M3.UNPACK_B R6, R6.H1 ;  /* 0x00000006ff06723e */ /* 0x000fe200030006ff */
[----:B------:R-:W-:-:S02]  /*5690*/  HADD2.F32 R7, -RZ, R29.H0_H0 ;  /* 0x2000001dff077230 */ /* 0x000fc40000004100 */
[----:B------:R-:W-:Y:S01]  /*56a0*/  FFMA.FTZ R108, R11, R106, R108 ;  /* 0x0000006a0b6c7223 */ /* 0x000fe2000001006c */
[----:B------:R-:W-:Y:S01]  /*56b0*/  HADD2.F32 R8, -RZ, R33.H0_H0 ;  /* 0x20000021ff087230 */ /* 0x000fe20000004100 */
[-C--:B------:R-:W-:Y:S01]  /*56c0*/  F2FP.F16.E4M3.UNPACK_B R105, R5.reuse.H1 ;  /* 0x00000005ff69723e */ /* 0x080fe200030006ff */
[--C-:B------:R-:W-:Y:S01]  /*56d0*/  HADD2.F32 R10, -RZ, R9.reuse.H0_H0 ;  /* 0x20000009ff0a7230 */ /* 0x100fe20000004100 */
[----:B------:R-:W-:Y:S01]  /*56e0*/  F2FP.F16.E4M3.UNPACK_B R103, R5 ;  /* 0x00000005ff67723e */ /* 0x000fe200020006ff */
[----:B------:R-:W-:Y:S01]  /*56f0*/  HADD2.F32 R106, -RZ, R9.H1_H1 ;  /* 0x30000009ff6a7230 */ /* 0x000fe20000004100 */
[----:B------:R-:W-:Y:S01]  /*5700*/  F2FP.SATFINITE.E4M3.F32.PACK_AB_MERGE_C R30, R30, R107, R119 ;  /* 0x0000006b1e1e723e */ /* 0x000fe20004807077 */
[----:B------:R-:W-:Y:S02]  /*5710*/  HADD2.F32 R33, -RZ, R33.H1_H1 ;  /* 0x30000021ff217230 */ /* 0x000fe40000004100 */
[----:B------:R-:W-:Y:S01]  /*5720*/  FMUL.FTZ R112, R8, R10 ;  /* 0x0000000a08707220 */ /* 0x000fe20000410000 */
[----:B------:R-:W-:-:S02]  /*5730*/  HADD2.F32 R9, -RZ, R6.H0_H0 ;  /* 0x20000006ff097230 */ /* 0x000fc40000004100 */
[----:B------:R-:W-:Y:S01]  /*5740*/  FMUL.FTZ R11, R7, R10 ;  /* 0x0000000a070b7220 */ /* 0x000fe20000410000 */
[----:B------:R-:W-:Y:S01]  /*5750*/  HADD2.F32 R29, -RZ, R29.H1_H1 ;  /* 0x3000001dff1d7230 */ /* 0x000fe20000004100 */
[----:B------:R-:W-:Y:S01]  /*5760*/  F2FP.F16.E4M3.UNPACK_B R5, R4 ;  /* 0x00000004ff05723e */ /* 0x000fe200020006ff */
[----:B------:R-:W-:Y:S02]  /*5770*/  HADD2.F32 R10, -RZ, R6.H1_H1 ;  /* 0x30000006ff0a7230 */ /* 0x000fe40000004100 */
[----:B------:R-:W-:Y:S01]  /*5780*/  FMUL.FTZ R6, R33, R106 ;  /* 0x0000006a21067220 */ /* 0x000fe20000410000 */
[-C--:B------:R-:W-:Y:S01]  /*5790*/  FFMA.FTZ R112, R7, R9.reuse, -R112 ;  /* 0x0000000907707223 */ /* 0x080fe20000010870 */
[----:B------:R-:W-:Y:S01]  /*57a0*/  FFMA.FTZ R113, R8, R9, R11 ;  /* 0x0000000908717223 */ /* 0x000fe2000001000b */
[-C--:B------:R-:W-:Y:S01]  /*57b0*/  F2FP.F16.E4M3.UNPACK_B R9, R35.reuse ;  /* 0x00000023ff09723e */ /* 0x080fe200020006ff */
[C---:B------:R-:W-:Y:S01]  /*57c0*/  FFMA.FTZ R115, R29.reuse, R10, -R6 ;  /* 0x0000000a1d737223 */ /* 0x040fe20000010806 */
[----:B------:R-:W-:Y:S01]  /*57d0*/  F2FP.F16.E4M3.UNPACK_B R35, R35.H1 ;  /* 0x00000023ff23723e */ /* 0x000fe200030006ff */
[----:B------:R-:W-:Y:S01]  /*57e0*/  FMUL.FTZ R106, R29, R106 ;  /* 0x0000006a1d6a7220 */ /* 0x000fe20000410000 */
[-C--:B------:R-:W-:Y:S01]  /*57f0*/  F2FP.F16.E4M3.UNPACK_B R6, R31.reuse ;  /* 0x0000001fff06723e */ /* 0x080fe200020006ff */
[----:B------:R-:W-:Y:S01]  /*5800*/  HADD2.F32 R107, -RZ, R105.H0_H0 ;  /* 0x20000069ff6b7230 */ /* 0x000fe20000004100 */
[----:B------:R-:W-:Y:S01]  /*5810*/  F2FP.F16.E4M3.UNPACK_B R31, R31.H1 ;  /* 0x0000001fff1f723e */ /* 0x000fe200030006ff */
[----:B------:R-:W-:Y:S01]  /*5820*/  FFMA.FTZ R114, R33, R10, R106 ;  /* 0x0000000a21727223 */ /* 0x000fe2000001006a */
        /* <DEDUP_REMOVED lines=14> */
[CC--:B------:R-:W-:Y:S01]  /*5910*/  FMUL.FTZ R117, R7.reuse, R106.reuse ;  /* 0x0000006a07757220 */ /* 0x0c0fe20000410000 */
[----:B------:R-:W-:Y:S02]  /*5920*/  HADD2.F32 R35, -RZ, R35.H1_H1 ;  /* 0x30000023ff237230 */ /* 0x000fe40000004100 */
[C---:B------:R-:W-:Y:S01]  /*5930*/  FMUL.FTZ R116, R10.reuse, R106 ;  /* 0x0000006a0a747220 */ /* 0x040fe20000410000 */
[----:B------:R-:W-:Y:S02]  /*5940*/  HADD2.F32 R8, -RZ, R105.H1_H1 ;  /* 0x30000069ff087230 */ /* 0x000fe40000004100 */
[-C--:B------:R-:W-:Y:S01]  /*5950*/  FFMA.FTZ R117, R10, R29.reuse, R117 ;  /* 0x0000001d0a757223 */ /* 0x080fe20000010075 */
[----:B------:R-:W-:Y:S02]  /*5960*/  HADD2.F32 R31, -RZ, R31.H1_H1 ;  /* 0x3000001fff1f7230 */ /* 0x000fe40000004100 */
[----:B------:R-:W-:Y:S01]  /*5970*/  FFMA.FTZ R116, R7, R29, -R116 ;  /* 0x0000001d07747223 */ /* 0x000fe20000010874 */
[----:B------:R-:W-:-:S02]  /*5980*/  HADD2.F32 R6, -RZ, R6.H1_H1 ;  /* 0x30000006ff067230 */ /* 0x000fc40000004100 */
[-C--:B------:R-:W-:Y:S01]  /*5990*/  FMUL.FTZ R10, R35, R8.reuse ;  /* 0x00000008230a7220 */ /* 0x080fe20000410000 */
[----:B------:R-:W-:Y:S02]  /*59a0*/  HADD2.F32 R9, -RZ, R9.H1_H1 ;  /* 0x30000009ff097230 */ /* 0x000fe40000004100 */
[----:B------:R-:W-:Y:S01]  /*59b0*/  FMUL.FTZ R106, R31, R8 ;  /* 0x000000081f6a7220 */ /* 0x000fe20000410000 */
[----:B------:R-:W-:Y:S01]  /*59c0*/  HADD2.F32 R103, -RZ, R103.H1_H1 ;  /* 0x30000067ff677230 */ /* 0x000fe20000004100 */
[----:B------:R-:W-:Y:S01]  /*59d0*/  F2FP.SATFINITE.E4M3.F32.PACK_AB_MERGE_C R29, R109, R110, R112 ;  /* 0x0000006e6d1d723e */ /* 0x000fe20004807070 */
[----:B------:R-:W-:Y:S01]  /*59e0*/  HADD2.F32 R4, -RZ, R11.H1_H1 ;  /* 0x3000000bff047230 */ /* 0x000fe20000004100 */
[----:B------:R-:W-:Y:S01]  /*59f0*/  F2FP.SATFINITE.E4M3.F32.PACK_AB_MERGE_C R33, R111, R108, R113 ;  /* 0x0000006c6f21723e */ /* 0x000fe20004807071 */
[----:B------:R-:W-:Y:S02]  /*5a00*/  HADD2.F32 R5, -RZ, R5.H1_H1 ;  /* 0x30000005ff057230 */ /* 0x000fe40000004100 */
[-C--:B------:R-:W-:Y:S01]  /*5a10*/  FMUL.FTZ R7, R9, R103.reuse ;  /* 0x0000006709077220 */ /* 0x080fe20000410000 */
[C---:B------:R-:W-:Y:S01]  /*5a20*/  FMUL.FTZ R8, R6.reuse, R103 ;  /* 0x0000006706087220 */ /* 0x040fe20000410000 */
[-C--:B------:R-:W-:Y:S01]  /*5a30*/  FFMA.FTZ R10, R31, R4.reuse, -R10 ;  /* 0x000000041f0a7223 */ /* 0x080fe2000001080a */
[----:B------:R-:W-:Y:S01]  /*5a40*/  FFMA.FTZ R106, R35, R4, R106 ;  /* 0x00000004236a7223 */ /* 0x000fe2000001006a */
[-C--:B------:R-:W-:Y:S01]  /*5a50*/  FFMA.FTZ R7, R6, R5.reuse, -R7 ;  /* 0x0000000506077223 */ /* 0x080fe20000010807 */
[----:B------:R-:W-:-:S02]  /*5a60*/  FFMA.FTZ R8, R9, R5, R8 ;  /* 0x0000000509087223 */ /* 0x000fc40000010008 */
[----:B------:R-:W-:Y:S02]  /*5a70*/  F2FP.SATFINITE.E4M3.F32.PACK_AB_MERGE_C R10, R10, R119, RZ ;  /* 0x000000770a0a723e */ /* 0x000fe400048070ff */
[----:B------:R-:W-:Y:S02]  /*5a80*/  F2FP.SATFINITE.E4M3.F32.PACK_AB_MERGE_C R106, R106, R107, RZ ;  /* 0x0000006b6a6a723e */ /* 0x000fe400048070ff */
[----:B------:R-:W-:Y:S02]  /*5a90*/  F2FP.SATFINITE.E4M3.F32.PACK_AB_MERGE_C R31, R7, R116, R10 ;  /* 0x00000074071f723e */ /* 0x000fe4000480700a */
[----:B------:R-:W-:-:S07]  /*5aa0*/  F2FP.SATFINITE.E4M3.F32.PACK_AB_MERGE_C R35, R8, R117, R106 ;  /* 0x000000750823723e */ /* 0x000fce000480706a */
.L_x_1396:
[----:B------:R-:W-:Y:S05]  /*5ab0*/  BSYNC B2 ;  /* 0x0000000000027941 */ /* 0x000fea0003800000 */
.L_x_1395:
[----:B------:R-:W-:Y:S02]  /*5ac0*/  ISETP.GE.AND P5, PT, R101, R98, PT ;  /* 0x000000626500720c */ /* 0x000fe40003fa6270 */
[----:B------:R-:W-:-:S11]  /*5ad0*/  P2R R5, PR, RZ, 0x1 ;  /* 0x00000001ff057803 */ /* 0x000fd60000000000 */
[--C-:B------:R-:W-:Y:S02]  /*5ae0*/  @!P5 SHF.R.S32.HI R4, RZ, 0x1f, R101.reuse ;  /* 0x0000001fff04d819 */ /* 0x100fe40000011465 */
[----:B------:R-:W-:-:S04]  /*5af0*/  @!P5 IADD3 R7, P0, P6, R44, R90, R101 ;  /* 0x0000005a2c07d210 */ /* 0x000fc80007e1e065 */
[----:B------:R-:W-:Y:S02]  /*5b00*/  @!P5 IADD3.X R104, R85, R104, R4, P0, P6 ;  /* 0x000000685568d210 */ /* 0x000fe400007ec404 */
[----:B------:R-:W-:Y:S02]  /*5b10*/  IADD3 R4, P6, R99, R50, RZ ;  /* 0x0000003263047210 */ /* 0x000fe40007fde0ff */
[----:B------:R-:W-:-:S03]  /*5b20*/  ISETP.NE.AND P0, PT, R5, RZ, PT ;  /* 0x000000ff0500720c */ /* 0x000fc60003f05270 */
[----:B------:R-:W-:Y:S01]  /*5b30*/  IMAD.X R5, R102, 0x1, R51, P6 ;  /* 0x0000000166057824 */ /* 0x000fe200030e0633 */
[----:B------:R-:W-:-:S04]  /*5b40*/  @!P5 IADD3 R6, P6, R7, R50, RZ ;  /* 0x000000320706d210 */ /* 0x000fc80007fde0ff */
[----:B-1----:R1:W-:Y:S01]  /*5b50*/  STG.E.128 desc[UR46][R4.64], R28 ;  /* 0x0000001c04007986 */ /* 0x0023e2000c101d2e */
[----:B------:R-:W-:-:S05]  /*5b60*/  @!P5 IMAD.X R7, R104, 0x1, R51, P6 ;  /* 0x000000016807d824 */ /* 0x000fca00030e0633 */
[----:B--2---:R1:W-:Y:S03]  /*5b70*/  @!P5 STG.E.128 desc[UR46][R6.64], R32 ;  /* 0x000000200600d986 */ /* 0x0043e6000c101d2e */
.L_x_1394:
[----:B------:R-:W-:Y:S05]  /*5b80*/  BSYNC B1 ;  /* 0x0000000000017941 */ /* 0x000fea0003800000 */
.L_x_1393:
[C---:B------:R-:W-:Y:S01]  /*5b90*/  ISETP.GE.OR P5, PT, R218.reuse, R84, P1 ;  /* 0x00000054da00720c */ /* 0x040fe20000fa6670 */
[-C--:B-12---:R-:W-:Y:S02]  /*5ba0*/  IMAD R4, R65, R52.reuse, RZ ;  /* 0x0000003441047224 */ /* 0x086fe400078e02ff */
[----:B------:R-:W-:-:S04]  /*5bb0*/  IMAD.WIDE.U32 R88, R218, R52, R88 ;  /* 0x00000034da587225 */ /* 0x000fc800078e0058 */
[----:B------:R-:W-:-:S06]  /*5bc0*/  IMAD R53, R218, R53, R4 ;  /* 0x00000035da357224 */ /* 0x000fcc00078e0204 */
[----:B------:R-:W-:Y:S05]  /*5bd0*/  @P5 BRA `(.L_x_1383) ;  /* 0x0000001000485947 */ /* 0x000fea0003800000 */
[----:B------:R-:W-:Y:S01]  /*5be0*/  SEL R100, R63, R100, !P0 ;  /* 0x000000643f647207 */ /* 0x000fe20004000000 */
[----:B------:R-:W-:Y:S01]  /*5bf0*/  IMAD.IADD R30, R89, 0x1, R53 ;  /* 0x00000001591e7824 */ /* 0x000fe200078e0235 */
[----:B------:R-:W-:Y:S01]  /*5c00*/  IADD3 R29, P5, P6, R44, R88, R61 ;  /* 0x000000582c1d7210 */ /* 0x000fe20007ebe03d */
[----:B------:R-:W-:Y:S01]  /*5c10*/  BSSY B1, `(.L_x_1397) ;  /* 0x00000ea000017945 */ /* 0x000fe20003800000 */
[----:B------:R-:W-:Y:S02]  /*5c20*/  SHF.R.S32.HI R5, RZ, 0x1f, R100 ;  /* 0x0000001fff057819 */ /* 0x000fe40000011464 */
[----:B------:R-:W-:Y:S02]  /*5c30*/  IADD3.X R4, R85, R30, R0, P5, P6 ;  /* 0x0000001e55047210 */ /* 0x000fe40002fec400 */
[----:B------:R-:W-:Y:S02]  /*5c40*/  LEA.HI R5, R5, R100, RZ, 0x5 ;  /* 0x0000006405057211 */ /* 0x000fe400078f28ff */
[----:B------:R-:W-:-:S02]  /*5c50*/  IADD3 R28, P5, R29, R50, RZ ;  /* 0x000000321d1c7210 */ /* 0x000fc40007fbe0ff */
[----:B------:R-:W-:-:S03]  /*5c60*/  LEA.HI.SX32 R5, R5, R54, 0x1b ;  /* 0x0000003605057211 */ /* 0x000fc600078fdaff */
[----:B------:R-:W-:Y:S01]  /*5c70*/  IMAD.X R29, R4, 0x1, R51, P5 ;  /* 0x00000001041d7824 */ /* 0x000fe200028e0633 */
[----:B------:R-:W-:Y:S01]  /*5c80*/  SHF.R.S32.HI R4, RZ, 0x1f, R5 ;  /* 0x0000001fff047819 */ /* 0x000fe20000011405 */
[----:B------:R-:W-:-:S03]  /*5c90*/  IMAD.SHL.U32 R31, R5, 0x10, RZ ;  /* 0x00000010051f7824 */ /* 0x000fc600078e00ff */
[----:B------:R-:W-:Y:S02]  /*5ca0*/  LEA.HI R4, R4, R5, RZ, 0x3 ;  /* 0x0000000504047211 */ /* 0x000fe400078f18ff */
[----:B------:R-:W-:-:S03]  /*5cb0*/  LOP3.LUT R5, R206, 0x70, R31, 0xf8, !PT ;  /* 0x00000070ce057812 */ /* 0x000fc600078ef81f */
[----:B------:R-:W-:Y:S01]  /*5cc0*/  IMAD.SHL.U32 R4, R4, 0x400, RZ ;  /* 0x0000040004047824 */ /* 0x000fe200078e00ff */
[----:B------:R-:W-:-:S04]  /*5cd0*/  LOP3.LUT R5, R5, R234, RZ, 0x3c, !PT ;  /* 0x000000ea05057212 */ /* 0x000fc800078e3cff */
[----:B------:R-:W-:-:S04]  /*5ce0*/  LOP3.LUT R4, R4, 0xffffe000, RZ, 0xc0, !PT ;  /* 0xffffe00004047812 */ /* 0x000fc800078ec0ff */
[----:B------:R-:W-:Y:S01]  /*5cf0*/  IADD3 R7, R5, R4, R210 ;  /* 0x0000000405077210 */ /* 0x000fe20007ffe0d2 */
[----:B------:R-:W-:-:S04]  /*5d00*/  IMAD R5, R192, 0x4000, R79 ;  /* 0x00004000c0057824 */ /* 0x000fc800078e024f */
[----:B------:R-:W-:Y:S02]  /*5d10*/  IMAD R7, R192, 0x4000, R7 ;  /* 0x00004000c0077824 */ /* 0x000fe400078e0207 */
[C---:B------:R-:W-:Y:S02]  /*5d20*/  IMAD.IADD R5, R16.reuse, 0x1, R5 ;  /* 0x0000000110057824 */ /* 0x040fe400078e0205 */
[----:B------:R-:W-:-:S04]  /*5d30*/  IMAD.IADD R8, R16, 0x1, R7 ;  /* 0x0000000110087824 */ /* 0x000fc800078e0207 */
[----:B------:R-:W1:Y:S04]  /*5d40*/  LDS.128 R4, [R5+0x20000] ;  /* 0x0200000005047984 */ /* 0x000e680000000c00 */
[----:B------:R-:W2:Y:S01]  /*5d50*/  LDS.128 R8, [R8+0x20000] ;  /* 0x0200000008087984 */ /* 0x000ea20000000c00 */
[----:B------:R-:W-:Y:S05]  /*5d60*/  @P4 BRA `(.L_x_1398) ;  /* 0x0000000c00504947 */ /* 0x000fea0003800000 */
[--C-:B------:R-:W-:Y:S01]  /*5d70*/  SHF.R.U32.HI R53, RZ, 0x8, R13.reuse ;  /* 0x00000008ff357819 */ /* 0x100fe2000001160d */
[----:B--2---:R-:W-:Y:S01]  /*5d80*/  IMAD.MOV.U32 R24, RZ, RZ, R8 ;  /* 0x000000ffff187224 */ /* 0x004fe200078e0008 */
[----:B-1----:R-:W-:Y:S02]  /*5d90*/  MOV R12, R4 ;  /* 0x00000004000c7202 */ /* 0x002fe40000000f00 */
[----:B------:R-:W-:Y:S01]  /*5da0*/  SHF.R.U32.HI R91, RZ, 0x10, R13 ;  /* 0x00000010ff5b7819 */ /* 0x000fe2000001160d */
[----:B------:R-:W-:Y:S01]  /*5db0*/  IMAD.SHL.U32 R4, R53, 0x100, RZ ;  /* 0x0000010035047824 */ /* 0x000fe200078e00ff */
[----:B------:R-:W-:Y:S02]  /*5dc0*/  LOP3.LUT R13, R13, 0xff0000ff, RZ, 0xc0, !PT ;  /* 0xff0000ff0d0d7812 */ /* 0x000fe400078ec0ff */
[----:B------:R-:W-:Y:S01]  /*5dd0*/  SHF.R.U32.HI R32, RZ, 0x8, R15 ;  /* 0x00000008ff207819 */ /* 0x000fe2000001160f */
[----:B------:R-:W-:Y:S01]  /*5de0*/  IMAD.U32 R8, R91, 0x10000, RZ ;  /* 0x000100005b087824 */ /* 0x000fe200078e00ff */
[----:B------:R-:W-:-:S02]  /*5df0*/  SHF.R.U32.HI R26, RZ, 0x8, R25 ;  /* 0x00000008ff1a7819 */ /* 0x000fc40000011619 */
[----:B------:R-:W-:Y:S02]  /*5e00*/  SHF.R.U32.HI R34, RZ, 0x10, R15 ;  /* 0x00000010ff227819 */ /* 0x000fe4000001160f */
[----:B------:R-:W-:Y:S01]  /*5e10*/  LOP3.LUT R33, R15, 0xff0000ff, RZ, 0xc0, !PT ;  /* 0xff0000ff0f217812 */ /* 0x000fe200078ec0ff */
[----:B------:R-:W-:Y:S01]  /*5e20*/  IMAD.MOV.U32 R15, RZ, RZ, R6 ;  /* 0x000000ffff0f7224 */ /* 0x000fe200078e0006 */
[----:B------:R-:W-:Y:S01]  /*5e30*/  LOP3.LUT R13, R13, 0xff00, R4, 0xf8, !PT ;  /* 0x0000ff000d0d7812 */ /* 0x000fe200078ef804 */
[----:B------:R-:W-:Y:S01]  /*5e40*/  IMAD.SHL.U32 R4, R32, 0x100, RZ ;  /* 0x0000010020047824 */ /* 0x000fe200078e00ff */
[----:B------:R-:W-:Y:S01]  /*5e50*/  SHF.R.U32.HI R90, RZ, 0x10, R25 ;  /* 0x00000010ff5a7819 */ /* 0x000fe20000011619 */
[----:B------:R-:W-:Y:S01]  /*5e60*/  IMAD.SHL.U32 R6, R26, 0x100, RZ ;  /* 0x000001001a067824 */ /* 0x000fe200078e00ff */
[----:B------:R-:W-:Y:S02]  /*5e70*/  SHF.R.U32.HI R14, RZ, 0x8, R27 ;  /* 0x00000008ff0e7819 */ /* 0x000fe4000001161b */
[----:B------:R-:W-:-:S02]  /*5e80*/  LOP3.LUT R25, R25, 0xff0000ff, RZ, 0xc0, !PT ;  /* 0xff0000ff19197812 */ /* 0x000fc400078ec0ff */
[----:B------:R-:W-:Y:S02]  /*5e90*/  SHF.R.U32.HI R52, RZ, 0x10, R27 ;  /* 0x00000010ff347819 */ /* 0x000fe4000001161b */
[----:B------:R-:W-:Y:S01]  /*5ea0*/  LOP3.LUT R35, R27, 0xff0000ff, RZ, 0xc0, !PT ;  /* 0xff0000ff1b237812 */ /* 0x000fe200078ec0ff */
[----:B------:R-:W-:Y:S01]  /*5eb0*/  IMAD.MOV.U32 R27, RZ, RZ, R10 ;  /* 0x000000ffff1b7224 */ /* 0x000fe200078e000a */
[----:B------:R-:W-:Y:S01]  /*5ec0*/  LOP3.LUT R33, R33, 0xff00, R4, 0xf8, !PT ;  /* 0x0000ff0021217812 */ /* 0x000fe200078ef804 */
[----:B------:R-:W-:Y:S01]  /*5ed0*/  IMAD.SHL.U32 R10, R14, 0x100, RZ ;  /* 0x000001000e0a7824 */ /* 0x000fe200078e00ff */
[----:B------:R-:W-:Y:S01]  /*5ee0*/  LOP3.LUT R53, R25, 0xff00, R6, 0xf8, !PT ;  /* 0x0000ff0019357812 */ /* 0x000fe200078ef806 */
[----:B------:R-:W-:Y:S01]  /*5ef0*/  IMAD.U32 R4, R34, 0x10000, RZ ;  /* 0x0001000022047824 */ /* 0x000fe200078e00ff */
[----:B------:R-:W-:Y:S01]  /*5f00*/  LOP3.LUT R8, R13, 0xff0000, R8, 0xf8, !PT ;  /* 0x00ff00000d087812 */ /* 0x000fe200078ef808 */
[----:B------:R-:W-:Y:S01]  /*5f10*/  IMAD.U32 R6, R52, 0x10000, RZ ;  /* 0x0001000034067824 */ /* 0x000fe200078e00ff */
[----:B------:R-:W-:-:S02]  /*5f20*/  F2FP.F16.E4M3.UNPACK_B R34, R97.H1 ;  /* 0x00000061ff22723e */ /* 0x000fc400030006ff */
[----:B------:R-:W-:Y:S02]  /*5f30*/  F2FP.F16.E4M3.UNPACK_B R25, R24.H1 ;  /* 0x00000018ff19723e */ /* 0x000fe400030006ff */
[----:B------:R-:W-:Y:S02]  /*5f40*/  F2FP.F16.E4M3.UNPACK_B R13, R12.H1 ;  /* 0x0000000cff0d723e */ /* 0x000fe400030006ff */
[----:B------:R-:W-:Y:S01]  /*5f50*/  LOP3.LUT R91, R35, 0xff00, R10, 0xf8, !PT ;  /* 0x0000ff00235b7812 */ /* 0x000fe200078ef80a */
[----:B------:R-:W-:Y:S01]  /*5f60*/  HADD2.F32 R35, -RZ, R34.H0_H0 ;  /* 0x20000022ff237230 */ /* 0x000fe20000004100 */
[----:B------:R-:W-:Y:S01]  /*5f70*/  F2FP.F16.E4M3.UNPACK_B R32, R95.H1 ;  /* 0x0000005fff20723e */ /* 0x000fe200030006ff */
[----:B------:R-:W-:Y:S01]  /*5f80*/  HADD2.F32 R26, -RZ, R25.H0_H0 ;  /* 0x20000019ff1a7230 */ /* 0x000fe20000004100 */
[----:B------:R-:W-:Y:S01]  /*5f90*/  LOP3.LUT R4, R33, 0xff0000, R4, 0xf8, !PT ;  /* 0x00ff000021047812 */ /* 0x000fe200078ef804 */
[----:B------:R-:W-:Y:S01]  /*5fa0*/  HADD2.F32 R14, -RZ, R13.H0_H0 ;  /* 0x2000000dff0e7230 */ /* 0x000fe20000004100 */
[----:B------:R-:W-:Y:S01]  /*5fb0*/  F2FP.F16.E4M3.UNPACK_B R97, R97 ;  /* 0x00000061ff61723e */ /* 0x000fe200020006ff */
[----:B------:R-:W-:-:S02]  /*5fc0*/  HADD2.F32 R33, -RZ, R32.H0_H0 ;  /* 0x20000020ff217230 */ /* 0x000fc40000004100 */
[-C--:B------:R-:W-:Y:S01]  /*5fd0*/  FMUL.FTZ R99, R26, R35.reuse ;  /* 0x000000231a637220 */ /* 0x080fe20000410000 */
[----:B------:R-:W-:Y:S02]  /*5fe0*/  IMAD.U32 R10, R90, 0x10000, RZ ;  /* 0x000100005a0a7824 */ /* 0x000fe400078e00ff */
[C---:B------:R-:W-:Y:S01]  /*5ff0*/  FMUL.FTZ R35, R14.reuse, R35 ;  /* 0x000000230e237220 */ /* 0x040fe20000410000 */
[----:B------:R-:W-:Y:S01]  /*6000*/  F2FP.F16.E4M3.UNPACK_B R24, R24 ;  /* 0x00000018ff18723e */ /* 0x000fe200020006ff */
[-C--:B------:R-:W-:Y:S01]  /*6010*/  FFMA.FTZ R99, R14, R33.reuse, -R99 ;  /* 0x000000210e637223 */ /* 0x080fe20000010863 */
[----:B------:R-:W-:Y:S02]  /*6020*/  HADD2.F32 R14, -RZ, R13.H1_H1 ;  /* 0x3000000dff0e7230 */ /* 0x000fe40000004100 */
[----:B------:R-:W-:Y:S01]  /*6030*/  FFMA.FTZ R90, R26, R33, R35 ;  /* 0x000000211a5a7223 */ /* 0x000fe20000010023 */
[----:B------:R-:W-:Y:S01]  /*6040*/  HADD2.F32 R35, -RZ, R34.H1_H1 ;  /* 0x30000022ff237230 */ /* 0x000fe20000004100 */
[----:B------:R-:W-:Y:S01]  /*6050*/  F2FP.F16.E4M3.UNPACK_B R12, R12 ;  /* 0x0000000cff0c723e */ /* 0x000fe200020006ff */
[----:B------:R-:W-:Y:S01]  /*6060*/  HADD2.F32 R26, -RZ, R25.H1_H1 ;  /* 0x30000019ff1a7230 */ /* 0x000fe20000004100 */
[----:B------:R-:W-:Y:S01]  /*6070*/  LOP3.LUT R10, R53, 0xff0000, R10, 0xf8, !PT ;  /* 0x00ff0000350a7812 */ /* 0x000fe200078ef80a */
[----:B------:R-:W-:Y:S01]  /*6080*/  HADD2.F32 R33, -RZ, R32.H1_H1 ;  /* 0x30000020ff217230 */ /* 0x000fe20000004100 */
[----:B------:R-:W-:Y:S01]  /*6090*/  F2FP.F16.E4M3.UNPACK_B R95, R95 ;  /* 0x0000005fff5f723e */ /* 0x000fe200020006ff */
[----:B------:R-:W-:-:S02]  /*60a0*/  HADD2.F32 R32, -RZ, R97.H0_H0 ;  /* 0x20000061ff207230 */ /* 0x000fc40000004100 */
[-C--:B------:R-:W-:Y:S01]  /*60b0*/  FMUL.FTZ R53, R26, R35.reuse ;  /* 0x000000231a357220 */ /* 0x080fe20000410000 */
[C---:B------:R-:W-:Y:S01]  /*60c0*/  FMUL.FTZ R35, R14.reuse, R35 ;  /* 0x000000230e237220 */ /* 0x040fe20000410000 */
        /* <DEDUP_REMOVED lines=8> */
[----:B------:R-:W-:Y:S01]  /*6150*/  HADD2.F32 R97, -RZ, R97.H1_H1 ;  /* 0x30000061ff617230 */ /* 0x000fe20000004100 */
[----:B------:R-:W-:Y:S01]  /*6160*/  F2FP.SATFINITE.E4M3.F32.PACK_AB_MERGE_C R99, R100, R99, RZ ;  /* 0x000000636463723e */ /* 0x000fe200048070ff */
        /* <DEDUP_REMOVED lines=30> */
[-C--:B------:R-:W-:Y:S01]  /*6350*/  FFMA.FTZ R97, R12, R13.reuse, -R97 ;  /* 0x0000000d0c617223 */ /* 0x080fe20000010861 */
[--C-:B------:R-:W-:Y:S02]  /*6360*/  HADD2.F32 R24, -RZ, R96.reuse.H0_H0 ;  /* 0x20000060ff187230 */ /* 0x100fe40000004100 */
[----:B------:R-:W-:Y:S01]  /*6370*/  FFMA.FTZ R104, R14, R13, R33 ;  /* 0x0000000d0e687223 */ /* 0x000fe20000010021 */
[----:B------:R-:W-:Y:S01]  /*6380*/  F2FP.F16.E4M3.UNPACK_B R86, R86 ;  /* 0x00000056ff56723e */ /* 0x000fe200020006ff */
[----:B------:R-:W-:Y:S01]  /*6390*/  HADD2.F32 R13, -RZ, R27.H0_H0 ;  /* 0x2000001bff0d7230 */ /* 0x000fe20000004100 */
[----:B------:R-:W-:Y:S01]  /*63a0*/  F2FP.SATFINITE.E4M3.F32.PACK_AB_MERGE_C R97, R97, R102, RZ ;  /* 0x000000666161723e */ /* 0x000fe200048070ff */
[----:B------:R-:W-:Y:S01]  /*63b0*/  HADD2.F32 R12, -RZ, R15.H0_H0 ;  /* 0x2000000fff0c7230 */ /* 0x000fe20000004100 */
[----:B------:R-:W-:Y:S01]  /*63c0*/  F2FP.SATFINITE.E4M3.F32.PACK_AB_MERGE_C R99, R53, R34, R99 ;  /* 0x000000223563723e */ /* 0x000fe20004807063 */
[----:B------:R-:W-:-:S02]  /*63d0*/  HADD2.F32 R96, -RZ, R96.H1_H1 ;  /* 0x30000060ff607230 */ /* 0x000fc40000004100 */
[-C--:B------:R-:W-:Y:S01]  /*63e0*/  FMUL.FTZ R25, R13, R24.reuse ;  /* 0x000000180d197220 */ /* 0x080fe20000410000 */
[----:B------:R-:W-:Y:S02]  /*63f0*/  HADD2.F32 R27, -RZ, R27.H1_H1 ;  /* 0x3000001bff1b7230 */ /* 0x000fe40000004100 */
[----:B------:R-:W-:Y:S01]  /*6400*/  FMUL.FTZ R24, R12, R24 ;  /* 0x000000180c187220 */ /* 0x000fe20000410000 */
[--C-:B------:R-:W-:Y:S01]  /*6410*/  HADD2.F32 R14, -RZ, R86.reuse.H0_H0 ;  /* 0x20000056ff0e7230 */ /* 0x100fe20000004100 */
[----:B------:R-:W-:Y:S01]  /*6420*/  F2FP.SATFINITE.E4M3.F32.PACK_AB_MERGE_C R95, R104, R95, RZ ;  /* 0x0000005f685f723e */ /* 0x000fe200048070ff */
[----:B------:R-:W-:Y:S02]  /*6430*/  HADD2.F32 R15, -RZ, R15.H1_H1 ;  /* 0x3000000fff0f7230 */ /* 0x000fe40000004100 */
[----:B------:R-:W-:Y:S01]  /*6440*/  FMUL.FTZ R32, R27, R96 ;  /* 0x000000601b207220 */ /* 0x000fe20000410000 */
[----:B------:R-:W-:Y:S02]  /*6450*/  HADD2.F32 R86, -RZ, R86.H1_H1 ;  /* 0x30000056ff567230 */ /* 0x000fe40000004100 */
[-C--:B------:R-:W-:Y:S01]  /*6460*/  FFMA.FTZ R26, R12, R14.reuse, -R25 ;  /* 0x0000000e0c1a7223 */ /* 0x080fe20000010819 */
[----:B------:R-:W-:Y:S01]  /*6470*/  FFMA.FTZ R33, R13, R14, R24 ;  /* 0x0000000e0d217223 */ /* 0x000fe20000010018 */
[----:B------:R-:W-:Y:S01]  /*6480*/  F2FP.F16.E4M3.UNPACK_B R14, R9 ;  /* 0x00000009ff0e723e */ /* 0x000fe200020006ff */
[C---:B------:R-:W-:Y:S01]  /*6490*/  FMUL.FTZ R96, R15.reuse, R96 ;  /* 0x000000600f607220 */ /* 0x040fe20000410000 */
[----:B------:R-:W-:Y:S01]  /*64a0*/  FFMA.FTZ R13, R15, R86, -R32 ;  /* 0x000000560f0d7223 */ /* 0x000fe20000010820 */
[----:B------:R-:W-:-:S02]  /*64b0*/  F2FP.F16.E4M3.UNPACK_B R25, R10 ;  /* 0x0000000aff19723e */ /* 0x000fc400020006ff */
[----:B------:R-:W-:Y:S01]  /*64c0*/  F2FP.F16.E4M3.UNPACK_B R12, R5 ;  /* 0x00000005ff0c723e */ /* 0x000fe200020006ff */
[----:B------:R-:W-:Y:S01]  /*64d0*/  HADD2.F32 R15, -RZ, R14.H0_H0 ;  /* 0x2000000eff0f7230 */ /* 0x000fe20000004100 */
[----:B------:R-:W-:Y:S01]  /*64e0*/  F2FP.F16.E4M3.UNPACK_B R24, R8 ;  /* 0x00000008ff18723e */ /* 0x000fe200020006ff */
[----:B------:R-:W-:Y:S01]  /*64f0*/  HADD2.F32 R32, -RZ, R25.H0_H0 ;  /* 0x20000019ff207230 */ /* 0x000fe20000004100 */
[----:B------:R-:W-:Y:S01]  /*6500*/  F2FP.SATFINITE.E4M3.F32.PACK_AB_MERGE_C R100, R13, R26, R97 ;  /* 0x0000001a0d64723e */ /* 0x000fe20004807061 */
[----:B------:R-:W-:Y:S02]  /*6510*/  HADD2.F32 R13, -RZ, R12.H0_H0 ;  /* 0x2000000cff0d7230 */ /* 0x000fe40000004100 */
[----:B------:R-:W-:Y:S01]  /*6520*/  FFMA.FTZ R96, R27, R86, R96 ;  /* 0x000000561b607223 */ /* 0x000fe20000010060 */
[----:B------:R-:W-:Y:S02]  /*6530*/  HADD2.F32 R26, -RZ, R24.H0_H0 ;  /* 0x20000018ff1a7230 */ /* 0x000fe40000004100 */
[----:B------:R-:W-:Y:S01]  /*6540*/  FMUL.FTZ R34, R15, R32 ;  /* 0x000000200f227220 */ /* 0x000fe20000410000 */
[----:B------:R-:W-:-:S02]  /*6550*/  HADD2.F32 R14, -RZ, R14.H1_H1 ;  /* 0x3000000eff0e7230 */ /* 0x000fc40000004100 */
[----:B------:R-:W-:Y:S01]  /*6560*/  FMUL.FTZ R32, R13, R32 ;  /* 0x000000200d207220 */ /* 0x000fe20000410000 */
[----:B------:R-:W-:Y:S01]  /*6570*/  HADD2.F32 R25, -RZ, R25.H1_H1 ;  /* 0x30000019ff197230 */ /* 0x000fe20000004100 */
[----:B------:R-:W-:Y:S01]  /*6580*/  F2FP.SATFINITE.E4M3.F32.PACK_AB_MERGE_C R96, R96, R33, R95 ;  /* 0x000000216060723e */ /* 0x000fe2000480705f */
[----:B------:R-:W-:Y:S02]  /*6590*/  HADD2.F32 R12, -RZ, R12.H1_H1 ;  /* 0x3000000cff0c7230 */ /* 0x000fe40000004100 */
[----:B------:R-:W-:Y:S01]  /*65a0*/  FFMA.FTZ R32, R15, R26, R32 ;  /* 0x0000001a0f207223 */ /* 0x000fe20000010020 */
[----:B------:R-:W-:Y:S02]  /*65b0*/  HADD2.F32 R15, -RZ, R24.H1_H1 ;  /* 0x30000018ff0f7230 */ /* 0x000fe40000004100 */
[-C--:B------:R-:W-:Y:S01]  /*65c0*/  FMUL.FTZ R27, R14, R25.reuse ;  /* 0x000000190e1b7220 */ /* 0x080fe20000410000 */
[----:B------:R-:W-:Y:S01]  /*65d0*/  F2FP.SATFINITE.E4M3.F32.PACK_AB_MERGE_C R90, R91, R90, RZ ;  /* 0x0000005a5b5a723e */ /* 0x000fe200048070ff */
[----:B------:R-:W-:Y:S01]  /*65e0*/  FFMA.FTZ R34, R13, R26, -R34 ;  /* 0x0000001a0d227223 */ /* 0x000fe20000010822 */
[C---:B------:R-:W-:Y:S01]  /*65f0*/  FMUL.FTZ R25, R12.reuse, R25 ;  /* 0x000000190c197220 */ /* 0x040fe20000410000 */
[----:B------:R-:W-:Y:S01]  /*6600*/  FFMA.FTZ R33, R12, R15, -R27 ;  /* 0x0000000f0c217223 */ /* 0x000fe2000001081b */
[----:B------:R-:W-:-:S02]  /*6610*/  F2FP.F16.E4M3.UNPACK_B R5, R5.H1 ;  /* 0x00000005ff05723e */ /* 0x000fc400030006ff */
[----:B------:R-:W-:Y:S02]  /*6620*/  F2FP.F16.E4M3.UNPACK_B R13, R9.H1 ;  /* 0x00000009ff0d723e */ /* 0x000fe400030006ff */
[----:B------:R-:W-:Y:S01]  /*6630*/  F2FP.F16.E4M3.UNPACK_B R12, R10.H1 ;  /* 0x0000000aff0c723e */ /* 0x000fe200030006ff */
[----:B------:R-:W-:Y:S01]  /*6640*/  HADD2.F32 R9, -RZ, R5.H0_H0 ;  /* 0x20000005ff097230 */ /* 0x000fe20000004100 */
[----:B------:R-:W-:Y:S01]  /*6650*/  F2FP.SATFINITE.E4M3.F32.PACK_AB_MERGE_C R101, R52, R35, R90 ;  /* 0x000000233465723e */ /* 0x000fe2000480705a */
[----:B------:R-:W-:Y:S01]  /*6660*/  FFMA.FTZ R35, R14, R15, R25 ;  /* 0x0000000f0e237223 */ /* 0x000fe20000010019 */
[--C-:B------:R-:W-:Y:S01]  /*6670*/  HADD2.F32 R10, -RZ, R13.reuse.H0_H0 ;  /* 0x2000000dff0a7230 */ /* 0x100fe20000004100 */
[----:B------:R-:W-:Y:S01]  /*6680*/  F2FP.F16.E4M3.UNPACK_B R8, R8.H1 ;  /* 0x00000008ff08723e */ /* 0x000fe200030006ff */
[----:B------:R-:W-:Y:S01]  /*6690*/  HADD2.F32 R14, -RZ, R12.H0_H0 ;  /* 0x2000000cff0e7230 */ /* 0x000fe20000004100 */
[----:B------:R-:W-:Y:S01]  /*66a0*/  F2FP.F16.E4M3.UNPACK_B R25, R6.H1 ;  /* 0x00000006ff19723e */ /* 0x000fe200030006ff */
[----:B------:R-:W-:-:S02]  /*66b0*/  HADD2.F32 R13, -RZ, R13.H1_H1 ;  /* 0x3000000dff0d7230 */ /* 0x000fc40000004100 */
[----:B------:R-:W-:Y:S02]  /*66c0*/  HADD2.F32 R24, -RZ, R12.H1_H1 ;  /* 0x3000000cff187230 */ /* 0x000fe40000004100 */
        /* <DEDUP_REMOVED lines=61> */
[----:B------:R-:W-:-:S07]  /*6aa0*/  MOV R6, R100 ;  /* 0x0000006400067202 */ /* 0x000fce0000000f00 */
.L_x_1398:
[----:B------:R-:W-:Y:S05]  /*6ab0*/  BSYNC B1 ;  /* 0x0000000000017941 */ /* 0x000fea0003800000 */
.L_x_1397:
[----:B-1----:R1:W-:Y:S01]  /*6ac0*/  STG.E.128 desc[UR46][R28.64], R4 ;  /* 0x000000041c007986 */ /* 0x0023e2000c101d2e */
[----:B------:R-:W-:-:S13]  /*6ad0*/  ISETP.GE.AND P4, PT, R31, R98, PT ;  /* 0x000000621f00720c */ /* 0x000fda0003f86270 */
[----:B------:R-:W-:Y:S05]  /*6ae0*/  @P4 BRA `(.L_x_1383) ;  /* 0x0000000000844947 */ /* 0x000fea0003800000 */
[--C-:B-1----:R-:W-:Y:S02]  /*6af0*/  SHF.R.S32.HI R4, RZ, 0x1f, R31.reuse ;  /* 0x0000001fff047819 */ /* 0x102fe4000001141f */
[----:B------:R-:W-:-:S04]  /*6b00*/  IADD3 R31, P4, P5, R44, R88, R31 ;  /* 0x000000582c1f7210 */ /* 0x000fc80007d9e01f */
[----:B------:R-:W-:Y:S02]  /*6b10*/  IADD3.X R30, R85, R30, R4, P4, P5 ;  /* 0x0000001e551e7210 */ /* 0x000fe400027ea404 */
[----:B------:R-:W-:-:S05]  /*6b20*/  IADD3 R50, P4, R31, R50, RZ ;  /* 0x000000321f327210 */ /* 0x000fca0007f9e0ff */
[----:B------:R-:W-:-:S05]  /*6b30*/  IMAD.X R51, R30, 0x1, R51, P4 ;  /* 0x000000011e337824 */ /* 0x000fca00020e0633 */
[----:B--2---:R1:W-:Y:S01]  /*6b40*/  STG.E.128 desc[UR46][R50.64], R8 ;  /* 0x0000000832007986 */ /* 0x0043e2000c101d2e */
[----:B------:R-:W-:Y:S05]  /*6b50*/  BRA `(.L_x_1383) ;  /* 0x0000000000687947 */ /* 0x000fea0003800000 */
.L_x_1366:
[----:B------:R-:W-:-:S06]  /*6b60*/  UISETP.NE.AND UP0, UPT, UR45, 0x3, UPT ;  /* 0x000000032d00788c */ /* 0x000fcc000bf05270 */
[----:B------:R-:W-:-:S13]  /*6b70*/  PLOP3.LUT P3, PT, PT, PT, UP0, 0x80, 0x0 ;  /* 0x000000000000781c */ /* 0x000fda0003f6f008 */
[----:B------:R-:W-:Y:S05]  /*6b80*/  @!P3 BRA `(.L_x_1399) ;  /* 0x000000000004b947 */ /* 0x000fea0003800000 */
[----:B------:R-:W-:Y:S01]  /*6b90*/  BPT.TRAP 0x1 ;  /* 0x000000040000795c */ /* 0x000fe20000300000 */
.L_x_1399:
[----:B------:R-:W-:Y:S01]  /*6ba0*/  IMAD R80, R192, 0x8, R16 ;  /* 0x00000008c0507824 */ /* 0x000fe200078e0210 */
[----:B------:R-:W-:Y:S01]  /*6bb0*/  SHF.L.U32 R93, R198, 0x1f, RZ ;  /* 0x0000001fc65d7819 */ /* 0x000fe200000006ff */
[----:B------:R-:W-:Y:S01]  /*6bc0*/  IMAD R84, R47, -0x40, R46 ;  /* 0xffffffc02f547824 */ /* 0x000fe200078e022e */
[----:B------:R-:W-:Y:S02]  /*6bd0*/  BSSY B1, `(.L_x_1400) ;  /* 0x0000004000017945 */ /* 0x000fe40003800000 */
[----:B------:R-:W0:Y:S02]  /*6be0*/  SYNCS.PHASECHK.TRANS64.TRYWAIT P4, [R80+URZ+0x28490], R93 ;  /* 0x0284905d500075a7 */ /* 0x000e24000808017f */
[----:B------:R-:W-:Y:S01]  /*6bf0*/  VIMNMX R84, R84, 0x40, PT ;  /* 0x0000004054547848 */ /* 0x000fe20003fe0100 */
[----:B0-----:R-:W-:Y:S06]  /*6c00*/  @!P4 BRA `(.L_x_1401) ;  /* 0x000001ec00acc947 */ /* 0x001fec0003800000 */
.L_x_1730:
[----:B------:R-:W-:Y:S05]  /*6c10*/  BSYNC B1 ;  /* 0x0000000000017941 */ /* 0x000fea0003800000 */
.L_x_1400:
[-C--:B------:R-:W-:Y:S01]  /*6c20*/  ISETP.GE.AND P5, PT, R17, R84.reuse, PT ;  /* 0x000000541100720c */ /* 0x080fe20003fa6270 */
[----:B------:R-:W-:Y:S01]  /*6c30*/  BSSY B1, `(.L_x_1402) ;  /* 0x0000007000017945 */ /* 0x000fe20003800000 */
[----:B------:R-:W-:-:S11]  /*6c40*/  ISETP.GE.AND P4, PT, R218, R84, PT ;  /* 0x00000054da00720c */ /* 0x000fd60003f86270 */
[----:B------:R-:W-:Y:S05]  /*6c50*/  @P5 BRA `(.L_x_1403) ;  /* 0x0000000000105947 */ /* 0x000fea0003800000 */
[----:B------:R-:W1:Y:S04]  /*6c60*/  @!P1 LDS.128 R4, [R82+0x20000] ;  /* 0x0200000052049984 */ /* 0x000e680000000c00 */
[----:B------:R-:W2:Y:S04]  /*6c70*/  @!P2 LDS.128 R8, [R82+0x22000] ;  /* 0x022000005208a984 */ /* 0x000ea80000000c00 */
[----:B-1----:R1:W-:Y:S04]  /*6c80*/  @!P1 STG.E.128 desc[UR46][R14.64], R4 ;  /* 0x000000040e009986 */ /* 0x0023e8000c101d2e */
[----:B--2---:R1:W-:Y:S02]  /*6c90*/  @!P2 STG.E.128 desc[UR46][R14.64+0x80], R8 ;  /* 0x000080080e00a986 */ /* 0x0043e4000c101d2e */
.L_x_1403:
[----:B------:R-:W-:Y:S05]  /*6ca0*/  BSYNC B1 ;  /* 0x0000000000017941 */ /* 0x000fea0003800000 */
.L_x_1402:
[----:B------:R-:W-:Y:S05]  /*6cb0*/  @P4 BRA `(.L_x_1383) ;  /* 0x0000000000104947 */ /* 0x000fea0003800000 */
[----:B-1----:R-:W1:Y:S04]  /*6cc0*/  @!P1 LDS.128 R4, [R82+0x21000] ;  /* 0x0210000052049984 */ /* 0x002e680000000c00 */
[----:B------:R-:W2:Y:S04]  /*6cd0*/  @!P2 LDS.128 R8, [R82+0x23000] ;  /* 0x023000005208a984 */ /* 0x000ea80000000c00 */
[----:B-1----:R1:W-:Y:S04]  /*6ce0*/  @!P1 STG.E.128 desc[UR46][R12.64], R4 ;  /* 0x000000040c009986 */ /* 0x0023e8000c101d2e */
[----:B--2---:R1:W-:Y:S02]  /*6cf0*/  @!P2 STG.E.128 desc[UR46][R12.64+0x80], R8 ;  /* 0x000080080c00a986 */ /* 0x0043e4000c101d2e */
.L_x_1383:
[----:B------:R-:W-:Y:S05]  /*6d00*/  BSYNC B0 ;  /* 0x0000000000007941 */ /* 0x000fea0003800000 */
.L_x_1365:
        /* <DEDUP_REMOVED lines=17> */
.L_x_1405:
[----:B------:R-:W-:Y:S05]  /*6e20*/  BSYNC B0 ;  /* 0x0000000000007941 */ /* 0x000fea0003800000 */
.L_x_1404:
[----:B------:R-:W1:Y:S01]  /*6e30*/  SYNCS.PHASECHK.TRANS64.TRYWAIT P3, [R80+URZ+0x284b0], R93 ;  /* 0x0284b05d500075a7 */ /* 0x000e62000806017f */
[----:B------:R-:W-:Y:S01]  /*6e40*/  ULDC UR41, c[0x0][0x2f4] ;  /* 0x0000bd0000297ab9 */ /* 0x000fe20000000800 */
[----:B------:R-:W-:Y:S01]  /*6e50*/  ULDC.64 UR36, c[0x0][0x328] ;  /* 0x0000ca0000247ab9 */ /* 0x000fe20000000a00 */
[----:B------:R-:W-:Y:S01]  /*6e60*/  ULDC.64 UR38, c[0x0][0x318] ;  /* 0x0000c60000267ab9 */ /* 0x000fe20000000a00 */
[----:B------:R-:W-:Y:S04]  /*6e70*/  BSSY B0, `(.L_x_1406) ;  /* 0x0000002000007945 */ /* 0x000fe80003800000 */
[----:B-1----:R-:W-:Y:S05]  /*6e80*/  @!P3 BRA `(.L_x_1407) ;  /* 0x000001ec0020b947 */ /* 0x002fea0003800000 */
.L_x_1731:
[----:B------:R-:W-:Y:S05]  /*6e90*/  BSYNC B0 ;  /* 0x0000000000007941 */ /* 0x000fea0003800000 */
.L_x_1406:
        /* <DEDUP_REMOVED lines=17> */
.L_x_1409:
[----:B------:R-:W-:Y:S05]  /*6fb0*/  BSYNC B0 ;  /* 0x0000000000007941 */ /* 0x000fea0003800000 */
.L_x_1408:
[----:B------:R-:W-:Y:S01]  /*6fc0*/  ISETP.GE.AND P3, PT, R218, R84, PT ;  /* 0x00000054da00720c */ /* 0x000fe20003f66270 */
[----:B------:R-:W-:-:S12]  /*6fd0*/  BSSY B0, `(.L_x_1410) ;  /* 0x0000011000007945 */ /* 0x000fd80003800000 */
[----:B------:R-:W-:Y:S05]  /*6fe0*/  @P3 BRA `(.L_x_1411) ;  /* 0x00000000003c3947 */ /* 0x000fea0003800000 */
[----:B------:R-:W-:Y:S01]  /*6ff0*/  IADD3 R7, P3, R12, 0x20, RZ ;  /* 0x000000200c077810 */ /* 0x000fe20007f7e0ff */
[----:B0-----:R-:W-:Y:S02]  /*7000*/  IMAD.MOV.U32 R4, RZ, RZ, R42 ;  /* 0x000000ffff047224 */ /* 0x001fe400078e002a */
        /* <DEDUP_REMOVED lines=11> */
[----:B--2---:R-:W0:Y:S04]  /*70c0*/  @!P3 LDS.128 R8, [R82+0x13000] ;  /* 0x013000005208b984 */ /* 0x004e280000000c00 */
[----:B0-----:R3:W-:Y:S02]  /*70d0*/  @!P3 STG.E.128 desc[UR46][R12.64+0x80], R8 ;  /* 0x000080080c00b986 */ /* 0x0017e4000c101d2e */
.L_x_1411:
[----:B------:R-:W-:Y:S05]  /*70e0*/  BSYNC B0 ;  /* 0x0000000000007941 */ /* 0x000fea0003800000 */
.L_x_1410:
[----:B------:R-:W-:Y:S01]  /*70f0*/  @!PT LDS RZ, [RZ] ;  /* 0x00000000fffff984 */ /* 0x000fe20000000800 */
[----:B------:R-:W-:Y:S01]  /*7100*/  @!PT LDS RZ, [RZ] ;  /* 0x00000000fffff984 */ /* 0x000fe20000000800 */
[----:B------:R-:W-:Y:S01]  /*7110*/  @!PT LDS RZ, [RZ] ;  /* 0x00000000fffff984 */ /* 0x000fe20000000800 */
[----:B------:R-:W-:Y:S01]  /*7120*/  @!PT LDS RZ, [RZ] ;  /* 0x00000000fffff984 */ /* 0x000fe20000000800 */
[----:B------:R4:W-:Y:S06]  /*7130*/  MEMBAR.ALL.CTA ;  /* 0x0000000000007992 */ /* 0x0009ec0000008000 */
[----:B----4-:R-:W4:Y:S02]  /*7140*/  FENCE.VIEW.ASYNC.S ;  /* 0x00000000000073c6 */ /* 0x010f240000000000 */
[----:B----4-:R4:W-:Y:S01]  /*7150*/  BAR.SYNC.DEFER_BLOCKING R64, 0x80 ;  /* 0x000200400000751d */ /* 0x0109e20000010000 */
[----:B------:R-:W-:Y:S01]  /*7160*/  ISETP.NE.AND P5, PT, R94, RZ, PT ;  /* 0x000000ff5e00720c */ /* 0x000fe20003fa5270 */
[----:B------:R-:W-:-:S02]  /*7170*/  VIADD R192, R192, 0x1 ;  /* 0x00000001c0c07836 */ /* 0x000fc40000000000 */
[----:B-1----:R-:W-:-:S03]  /*7180*/  @!P4 VIADD R80, R80, 0x284c0 ;  /* 0x000284c05050c836 */ /* 0x002fc60000000000 */
[C---:B------:R-:W-:Y:S02]  /*7190*/  ISETP.NE.AND P3, PT, R192.reuse, 0x2, PT ;  /* 0x00000002c000780c */ /* 0x040fe40003f65270 */
[----:B------:R-:W-:Y:S02]  /*71a0*/  @!P4 PRMT R80, RZ, 0x654, R80 ;  /* 0x00000654ff50c816 */ /* 0x000fe40000000050 */
[----:B------:R-:W-:Y:S02]  /*71b0*/  SEL R5, RZ, 0x1, P3 ;  /* 0x00000001ff057807 */ /* 0x000fe40001800000 */
[----:B------:R-:W-:Y:S02]  /*71c0*/  SEL R192, R192, RZ, P3 ;  /* 0x000000ffc0c07207 */ /* 0x000fe40001800000 */
[----:B------:R-:W-:Y:S01]  /*71d0*/  LOP3.LUT R198, R198, R5, RZ, 0x3c, !PT ;  /* 0x00000005c6c67212 */ /* 0x000fe200078e3cff */
[----:B------:R4:W-:Y:S01]  /*71e0*/  @!P4 SYNCS.ARRIVE.TRANS64.RED.A1T0 RZ, [R80+URZ], RZ ;  /* 0x000000ff50ffc9a7 */ /* 0x0009e2000810043f */
[----:B------:R-:W-:Y:S05]  /*71f0*/  @P5 BRA `(.L_x_1412) ;  /* 0xffffffb000e85947 */ /* 0x000fea000383ffff */
[----:B0-----:R-:W0:Y:S01]  /*7200*/  S2R R4, SR_TID.X ;  /* 0x0000000000047919 */ /* 0x001e220000002100 */
[----:B------:R-:W-:Y:S02]  /*7210*/  PLOP3.LUT P0, PT, PT, PT, PT, 0x8, 0x0 ;  /* 0x000000000000781c */ /* 0x000fe40003f0e170 */
[----:B0-----:R-:W-:-:S04]  /*7220*/  SHF.R.U32.HI R4, RZ, 0x7, R4 ;  /* 0x00000007ff047819 */ /* 0x001fc80000011604 */
[----:B------:R-:W-:-:S13]  /*7230*/  ISETP.NE.AND P5, PT, R4, 0x1, PT ;  /* 0x000000010400780c */ /* 0x000fda0003fa5270 */
[----:B------:R-:W-:Y:S06]  /*7240*/  @!P5 BAR.ARV 0x9, 0x100 ;  /* 0x024400000000db1d */ /* 0x000fec0000002000 */
.L_x_1360:
[----:B------:R-:W-:Y:S05]  /*7250*/  @P0 BRA `(.L_x_1413) ;  /* 0x00000000000c0947 */ /* 0x000fea0003800000 */
[----:B------:R-:W0:Y:S01]  /*7260*/  FENCE.VIEW.ASYNC.G ;  /* 0x00000000000073c6 */ /* 0x000e220000000100 */
[----:B------:R-:W-:Y:S05]  /*7270*/  WARPSYNC.ALL ;  /* 0x0000000000007948 */ /* 0x000fea0003800000 */
[----:B0-----:R-:W-:Y:S06]  /*7280*/  BAR.ARV 0xc, 0x180 ;  /* 0x0306000000007b1d */ /* 0x001fec0000002000 */
.L_x_1413:
[----:B------:R-:W-:Y:S01]  /*7290*/  ULDC.64 UR6, c[0x0][0x998] ;  /* 0x0002660000067ab9 */ /* 0x000fe20000000a00 */
[----:B------:R-:W-:Y:S01]  /*72a0*/  ULDC.64 UR4, c[0x0][0x990] ;  /* 0x0002640000047ab9 */ /* 0x000fe20000000a00 */
[----:B------:R-:W-:Y:S02]  /*72b0*/  ISETP.NE.U32.AND P1, PT, RZ, UR6, PT ;  /* 0x00000006ff007c0c */ /* 0x000fe4000bf25070 */
[----:B------:R-:W-:Y:S02]  /*72c0*/  ISETP.NE.U32.AND P0, PT, RZ, UR4, PT ;  /* 0x00000004ff007c0c */ /* 0x000fe4000bf05070 */
[----:B------:R-:W-:Y:S02]  /*72d0*/  ISETP.NE.AND.EX P1, PT, RZ, UR7, PT, P1 ;  /* 0x00000007ff007c0c */ /* 0x000fe4000bf25310 */
[----:B------:R-:W-:-:S11]  /*72e0*/  ISETP.NE.AND.EX P0, PT, RZ, UR5, PT, P0 ;  /* 0x00000005ff007c0c */ /* 0x000fd6000bf05300 */
[----:B--23--:R-:W0:Y:S01]  /*72f0*/  @P1 LDC.64 R8, c[0x0][0x9b8] ;  /* 0x00026e00ff081b82 */ /* 0x00ce220000000a00 */
[--C-:B------:R-:W-:Y:S02]  /*7300*/  @P1 SHF.R.S32.HI R5, RZ, 0x1f, R203.reuse ;  /* 0x0000001fff051819 */ /* 0x100fe400000114cb */
[----:B------:R-:W-:Y:S02]  /*7310*/  @P0 SHF.R.S32.HI R3, RZ, 0x1f, R203 ;  /* 0x0000001fff030819 */ /* 0x000fe400000114cb */
[----:B------:R-:W-:-:S03]  /*7320*/  @P1 SHF.R.S32.HI R15, RZ, 0x1f, R202 ;  /* 0x0000001fff0f1819 */ /* 0x000fc600000114ca */
[----:B------:R-:W1:Y:S08]  /*7330*/  @P0 LDC.64 R6, c[0x0][0x9a8] ;  /* 0x00026a00ff060b82 */ /* 0x000e700000000a00 */
[----:B------:R-:W2:Y:S08]  /*7340*/  @P1 LDC.64 R10, c[0x0][0x9c0] ;  /* 0x00027000ff0a1b82 */ /* 0x000eb00000000a00 */
[----:B------:R-:W3:Y:S01]  /*7350*/  @P0 LDC.64 R12, c[0x0][0x9b0] ;  /* 0x00026c00ff0c0b82 */ /* 0x000ee20000000a00 */
[----:B0-----:R-:W-:-:S02]  /*7360*/  @P1 IMAD R2, R5, R8, RZ ;  /* 0x0000000805021224 */ /* 0x001fc400078e02ff */
[----:B------:R-:W-:-:S04]  /*7370*/  @P1 IMAD.WIDE.U32 R4, R203, R8, RZ ;  /* 0x00000008cb041225 */ /* 0x000fc800078e00ff */
[----:B------:R-:W-:Y:S02]  /*7380*/  @P1 IMAD R9, R203, R9, R2 ;  /* 0x00000009cb091224 */ /* 0x000fe400078e0202 */
[-C--:B-1----:R-:W-:Y:S02]  /*7390*/  @P0 IMAD R0, R3, R6.reuse, RZ ;  /* 0x0000000603000224 */ /* 0x082fe400078e02ff */
[----:B------:R-:W-:Y:S01]  /*73a0*/  @P1 IMAD.IADD R5, R5, 0x1, R9 ;  /* 0x0000000105051824 */ /* 0x000fe200078e0209 */
[----:B------:R-:W-:Y:S01]  /*73b0*/  @P0 SHF.R.S32.HI R9, RZ, 0x1f, R202 ;  /* 0x0000001fff090819 */ /* 0x000fe200000114ca */
[C---:B------:R-:W-:Y:S02]  /*73c0*/  @P0 IMAD R7, R203.reuse, R7, R0 ;  /* 0x00000007cb070224 */ /* 0x040fe400078e0200 */
[----:B------:R-:W-:-:S04]  /*73d0*/  @P0 IMAD.WIDE.U32 R2, R203, R6, RZ ;  /* 0x00000006cb020225 */ /* 0x000fc800078e00ff */
[----:B--2---:R-:W-:Y:S02]  /*73e0*/  @P1 IMAD R6, R15, R10, RZ ;  /* 0x0000000a0f061224 */ /* 0x004fe400078e02ff */
[----:B------:R-:W-:Y:S02]  /*73f0*/  @P0 IMAD.IADD R3, R3, 0x1, R7 ;  /* 0x0000000103030824 */ /* 0x000fe400078e0207 */
[C---:B------:R-:W-:Y:S02]  /*7400*/  @P1 IMAD R11, R202.reuse, R11, R6 ;  /* 0x0000000bca0b1224 */ /* 0x040fe400078e0206 */
[----:B---3--:R-:W-:Y:S02]  /*7410*/  @P0 IMAD R0, R9, R12, RZ ;  /* 0x0000000c09000224 */ /* 0x008fe400078e02ff */
[----:B------:R-:W-:-:S04]  /*7420*/  @P1 IMAD.WIDE.U32 R6, R202, R10, R4 ;  /* 0x0000000aca061225 */ /* 0x000fc800078e0004 */
[C---:B------:R-:W-:Y:S01]  /*7430*/  @P0 IMAD R9, R202.reuse, R13, R0 ;  /* 0x0000000dca090224 */ /* 0x040fe200078e0200 */
[----:B------:R-:W-:Y:S01]  /*7440*/  @P1 IADD3 R5, R7, R11, RZ ;  /* 0x0000000b07051210 */ /* 0x000fe20007ffe0ff */
[----:B------:R-:W-:Y:S01]  /*7450*/  @P0 IMAD.WIDE.U32 R2, R202, R12, R2 ;  /* 0x0000000cca020225 */ /* 0x000fe200078e0002 */
[----:B------:R-:W-:Y:S01]  /*7460*/  @P1 LEA R8, P3, R6, UR6, 0x2 ;  /* 0x0000000606081c11 */ /* 0x000fe2000f8610ff */
[----:B------:R-:W0:Y:S02]  /*7470*/  LDC.64 R10, c[0x0][0x9e0] ;  /* 0x00027800ff0a7b82 */ /* 0x000e240000000a00 */
[----:B------:R-:W-:Y:S01]  /*7480*/  @P0 IMAD.IADD R3, R3, 0x1, R9 ;  /* 0x0000000103030824 */ /* 0x000fe200078e0209 */
[----:B------:R-:W-:Y:S01]  /*7490*/  @P0 LEA R4, P2, R2, UR4, 0x2 ;  /* 0x0000000402040c11 */ /* 0x000fe2000f8410ff */
[----:B------:R-:W-:Y:S01]  /*74a0*/  IMAD.MOV.U32 R0, RZ, RZ, 0x3f800000 ;  /* 0x3f800000ff007424 */ /* 0x000fe200078e00ff */
[----:B------:R-:W-:Y:S01]  /*74b0*/  @P1 LEA.HI.X R9, R6, UR7, R5, 0x2, P3 ;  /* 0x0000000706091c11 */ /* 0x000fe200098f1405 */
[----:B------:R-:W-:Y:S01]  /*74c0*/  ULDC UR4, c[0x0][0x988] ;  /* 0x0002620000047ab9 */ /* 0x000fe20000000800 */
[----:B------:R-:W-:Y:S01]  /*74d0*/  @P0 LEA.HI.X R5, R2, UR5, R3, 0x2, P2 ;  /* 0x0000000502050c11 */ /* 0x000fe200090f1403 */
[----:B------:R-:W-:Y:S01]  /*74e0*/  IMAD.MOV.U32 R3, RZ, RZ, 0x3f800000 ;  /* 0x3f800000ff037424 */ /* 0x000fe200078e00ff */
[----:B------:R-:W1:Y:S01]  /*74f0*/  LDC R2, c[0x0][0x448] ;  /* 0x00011200ff027b82 */ /* 0x000e620000000800 */
[----:B------:R-:W2:Y:S04]  /*7500*/  @P1 LDG.E R0, desc[UR46][R8.64] ;  /* 0x0000002e08001981 */ /* 0x000ea8000c1e1900 */
[----:B------:R3:W2:Y:S01]  /*7510*/  @P0 LDG.E R3, desc[UR46][R4.64] ;  /* 0x0000002e04030981 */ /* 0x0006a2000c1e1900 */
[----:B0-----:R-:W-:-:S02]  /*7520*/  ISETP.GE.AND P2, PT, R11, 0x1, PT ;  /* 0x000000010b00780c */ /* 0x001fc40003f46270 */
[----:B-1----:R-:W-:Y:S01]  /*7530*/  ISETP.NE.AND P1, PT, R2, 0x1, PT ;  /* 0x000000010200780c */ /* 0x002fe20003f25270 */
[----:B------:R-:W-:-:S12]  /*7540*/  VIADD R2, R204, 0x7f ;  /* 0x0000007fcc027836 */ /* 0x000fd80000000000 */
[----:B------:R-:W0:Y:S08]  /*7550*/  @P1 LDC R7, c[0x0][0x44c] ;  /* 0x00011300ff071b82 */ /* 0x000e300000000800 */
[----:B------:R-:W1:Y:S01]  /*7560*/  @P1 LDC R6, c[0x0][0x450] ;  /* 0x00011400ff061b82 */ /* 0x000e620000000800 */
[----:B0-----:R-:W-:-:S05]  /*7570*/  @P1 IMAD.HI.U32 R7, R2, R7, RZ ;  /* 0x0000000702071227 */ /* 0x001fca00078e00ff */
[----:B-1----:R-:W-:-:S05]  /*7580*/  @P1 SHF.R.U32.HI R2, RZ, R6, R7 ;  /* 0x00000006ff021219 */ /* 0x002fca0000011607 */
[----:B---3--:R-:W-:Y:S02]  /*7590*/  IMAD.IADD R5, R49, 0x1, R2 ;  /* 0x0000000131057824 */ /* 0x008fe400078e0202 */
[----:B--2---:R-:W-:Y:S02]  /*75a0*/  FMUL.FTZ R0, R3, R0 ;  /* 0x0000000003007220 */ /* 0x004fe40000410000 */
[----:B------:R-:W-:Y:S02]  /*75b0*/  IMAD.IADD R3, R5, 0x1, R10 ;  /* 0x0000000105037824 */ /* 0x000fe400078e020a */
[----:B------:R-:W-:Y:S01]  /*75c0*/  FMUL.FTZ R2, R0, UR4 ;  /* 0x0000000400027c20 */ /* 0x000fe20008410000 */
[----:B------:R-:W-:Y:S06]  /*75d0*/  @!P2 BRA `(.L_x_1414) ;  /* 0x000000000048a947 */ /* 0x000fec0003800000 */
        /* <DEDUP_REMOVED lines=11> */
.L_x_1416:
[----:B------:R-:W-:-:S13]  /*7690*/  ISETP.NE.AND P0, PT, R11, 0x1, PT ;  /* 0x000000010b00780c */ /* 0x000fda0003f05270 */
[----:B------:R-:W0:Y:S02]  /*76a0*/  @P0 LDC.64 R4, c[0x0][0x9e8] ;  /* 0x00027a00ff040b82 */ /* 0x000e240000000a00 */
[----:B0-----:R-:W-:-:S05]  /*76b0*/  @P0 IMAD.HI.U32 R4, R0, R4, RZ ;  /* 0x0000000400040227 */ /* 0x001fca00078e00ff */
[----:B------:R-:W-:-:S07]  /*76c0*/  @P0 SHF.R.U32.HI R0, RZ, R5, R4 ;  /* 0x00000005ff000219 */ /* 0x000fce0000011604 */
.L_x_1417:
[----:B------:R-:W-:Y:S05]  /*76d0*/  BSYNC B0 ;  /* 0x0000000000007941 */ /* 0x000fea0003800000 */
.L_x_1415:
[----:B------:R-:W-:-:S05]  /*76e0*/  IMAD R0, R0, R11, R11 ;  /* 0x0000000b00007224 */ /* 0x000fca00078e020b */
[----:B------:R-:W-:-:S07]  /*76f0*/  VIMNMX R3, R3, R0, PT ;  /* 0x0000000003037248 */ /* 0x000fce0003fe0100 */
.L_x_1414:
[----:B------:R-:W0:Y:S01]  /*7700*/  @P1 LDC R5, c[0x0][0x44c] ;  /* 0x00011300ff051b82 */ /* 0x000e220000000800 */
[----:B------:R-:W-:Y:S01]  /*7710*/  VIADD R3, R3, 0x3f ;  /* 0x0000003f03037836 */ /* 0x000fe20000000000 */
[----:B------:R-:W-:Y:S01]  /*7720*/  ULDC UR4, c[0x0][0x9dc] ;  /* 0x0002770000047ab9 */ /* 0x000fe20000000800 */
[----:B------:R-:W-:-:S03]  /*7730*/  IMAD.MOV.U32 R4, RZ, RZ, R204 ;  /* 0x000000ffff047224 */ /* 0x000fc600078e00cc */
[----:B------:R-:W-:Y:S02]  /*7740*/  SHF.R.S32.HI R0, RZ, 0x1f, R3 ;  /* 0x0000001fff007819 */ /* 0x000fe40000011403 */
[----:B------:R-:W1:Y:S02]  /*7750*/  @P1 LDC R6, c[0x0][0x450] ;  /* 0x00011400ff061b82 */ /* 0x000e640000000800 */
[----:B------:R-:W-:-:S04]  /*7760*/  LEA.HI R0, R0, R3, RZ, 0x6 ;  /* 0x0000000300007211 */ /* 0x000fc800078f30ff */
[----:B------:R-:W-:-:S04]  /*7770*/  SHF.R.S32.HI R3, RZ, 0x6, R0 ;  /* 0x00000006ff037819 */ /* 0x000fc80000011400 */
[----:B------:R-:W-:Y:S01]  /*7780*/  VIMNMX R56, R56, R3, PT ;  /* 0x0000000338387248 */ /* 0x000fe20003fe0100 */
        /* <DEDUP_REMOVED lines=15> */
.L_x_1420:
[----:B------:R-:W-:-:S13]  /*7880*/  ISETP.NE.AND P0, PT, R11, 0x1, PT ;  /* 0x000000010b00780c */ /* 0x000fda0003f05270 */
[----:B------:R-:W0:Y:S02]  /*7890*/  @P0 LDC.64 R6, c[0x0][0x9e8] ;  /* 0x00027a00ff060b82 */ /* 0x000e240000000a00 */
[----:B0-----:R-:W-:-:S05]  /*78a0*/  @P0 IMAD.HI.U32 R6, R0, R6, RZ ;  /* 0x0000000600060227 */ /* 0x001fca00078e00ff */
[----:B------:R-:W-:-:S07]  /*78b0*/  @P0 SHF.R.U32.HI R0, RZ, R7, R6 ;  /* 0x00000007ff000219 */ /* 0x000fce0000011606 */
.L_x_1421:
[----:B------:R-:W-:Y:S05]  /*78c0*/  BSYNC B0 ;  /* 0x0000000000007941 */ /* 0x000fea0003800000 */
.L_x_1419:
[----:B------:R-:W-:-:S05]  /*78d0*/  IMAD R3, R0, R11, RZ ;  /* 0x0000000b00037224 */ /* 0x000fca00078e02ff */
[----:B------:R-:W-:-:S07]  /*78e0*/  VIMNMX R4, R4, R3, !PT ;  /* 0x0000000304047248 */ /* 0x000fce0007fe0100 */
.L_x_1418:
[----:B------:R-:W-:Y:S01]  /*78f0*/  SHF.R.S32.HI R5, RZ, 0x1f, R4 ;  /* 0x0000001fff057819 */ /* 0x000fe20000011404 */
[----:B------:R-:W-:Y:S01]  /*7900*/  IMAD.MOV.U32 R3, RZ, RZ, RZ ;  /* 0x000000ffff037224 */ /* 0x000fe200078e00ff */
[----:B------:R-:W-:Y:S02]  /*7910*/  PLOP3.LUT P0, PT, PT, PT, PT, 0x80, 0x0 ;  /* 0x000000000000781c */ /* 0x000fe40003f0f070 */
[----:B------:R-:W-:Y:S02]  /*7920*/  CS2R R140, SRZ ;  /* 0x00000000008c7805 */ /* 0x000fe4000001ff00 */
[----:B------:R-:W-:Y:S02]  /*7930*/  LEA.HI R5, R5, R4, RZ, 0x6 ;  /* 0x0000000405057211 */ /* 0x000fe400078f30ff */
[----:B------:R-:W-:Y:S02]  /*7940*/  CS2R R146, SRZ ;  /* 0x0000000000927805 */ /* 0x000fe4000001ff00 */
[----:B------:R-:W-:-:S02]  /*7950*/  MOV R0, RZ ;  /* 0x000000ff00007202 */ /* 0x000fc40000000f00 */
[----:B------:R-:W-:Y:S02]  /*7960*/  CS2R R108, SRZ ;  /* 0x00000000006c7805 */ /* 0x000fe4000001ff00 */
[----:B------:R-:W-:Y:S02]  /*7970*/  SHF.R.S32.HI R5, RZ, 0x6, R5 ;  /* 0x00000006ff057819 */ /* 0x000fe40000011405 */
[----:B------:R-:W-:Y:S02]  /*7980*/  CS2R R144, SRZ ;  /* 0x0000000000907805 */ /* 0x000fe4000001ff00 */
[----:B------:R-:W-:Y:S02]  /*7990*/  CS2R R134, SRZ ;  /* 0x0000000000867805 */ /* 0x000fe4000001ff00 */
[----:B------:R-:W-:Y:S02]  /*79a0*/  CS2R R138, SRZ ;  /* 0x00000000008a7805 */ /* 0x000fe4000001ff00 */
[----:B------:R-:W-:-:S02]  /*79b0*/  VIMNMX R201, RZ, R5, !PT ;  /* 0x00000005ffc97248 */ /* 0x000fc40007fe0100 */
[----:B------:R-:W-:Y:S02]  /*79c0*/  CS2R R100, SRZ ;  /* 0x0000000000647805 */ /* 0x000fe4000001ff00 */
[----:B------:R-:W-:Y:S02]  /*79d0*/  CS2R R136, SRZ ;  /* 0x0000000000887805 */ /* 0x000fe4000001ff00 */
[----:B------:R-:W-:Y:S02]  /*79e0*/  CS2R R132, SRZ ;  /* 0x0000000000847805 */ /* 0x000fe4000001ff00 */
[----:B------:R-:W-:Y:S02]  /*79f0*/  ISETP.GT.AND P1, PT, R56, R201, PT ;  /* 0x000000c93800720c */ /* 0x000fe40003f24270 */
        /* <DEDUP_REMOVED lines=23> */
[----:B------:R-:W-:Y:S01]  /*7b70*/  CS2R R124, SRZ ;  /* 0x00000000007c7805 */ /* 0x000fe2000001ff00 */
[----:B------:R-:W-:Y:S01]  /*7b80*/  IMAD.MOV.U32 R86, RZ, RZ, RZ ;  /* 0x000000ffff567224 */ /* 0x000fe200078e00ff */
[----:B------:R-:W-:Y:S02]  /*7b90*/  CS2R R82, SRZ ;  /* 0x0000000000527805 */ /* 0x000fe4000001ff00 */
[----:B------:R-:W-:Y:S02]  /*7ba0*/  CS2R R44, SRZ ;  /* 0x00000000002c7805 */ /* 0x000fe4000001ff00 */
[----:B----4-:R-:W-:Y:S01]  /*7bb0*/  CS2R R80, SRZ ;  /* 0x0000000000507805 */ /* 0x010fe2000001ff00 */
        /* <DEDUP_REMOVED lines=16> */
[----:B------:R-:W-:Y:S01]  /*7cc0*/  CS2R R46, SRZ ;  /* 0x00000000002e7805 */ /* 0x000fe2000001ff00 */
[----:B------:R-:W-:Y:S01]  /*7cd0*/  IMAD.MOV.U32 R11, RZ, RZ, RZ ;  /* 0x000000ffff0b7224 */ /* 0x000fe200078e00ff */
        /* <DEDUP_REMOVED lines=11> */
[----:B------:R-:W-:Y:S06]  /*7d90*/  @!P1 BRA `(.L_x_1422) ;  /* 0x0000012c00cc9947 */ /* 0x000fec0003800000 */
[----:B------:R-:W-:-:S03]  /*7da0*/  UMOV UR4, 0xffffffff ;  /* 0xffffffff00047882 */ /* 0x000fc60000000000 */
[----:B------:R-:W-:Y:S05]  /*7db0*/  BRA.DIV UR4, `(.L_x_1423) ;  /* 0x000001de04687947 */ /* 0x000fea000b800000 */
[----:B------:R0:W1:Y:S02]  /*7dc0*/  SHFL.IDX PT, R200, R229, RZ, 0x1f ;  /* 0x00001fffe5c87589 */ /* 0x00006400000e0000 */
.L_x_1734:
[----:B-1----:R-:W-:Y:S01]  /*7dd0*/  LEA.HI R0, R200, R200, RZ, 0x1 ;  /* 0x000000c8c8007211 */ /* 0x002fe200078f08ff */
[----:B------:R-:W-:-:S03]  /*7de0*/  ULOP3.LUT UP0, URZ, UR44, 0x1bf, URZ, 0xc0, !UPT ;  /* 0x000001bf2c3f7892 */ /* 0x000fc6000f80c03f */
[----:B------:R-:W-:-:S03]  /*7df0*/  LOP3.LUT R3, R0, 0x1e, RZ, 0xc0, !PT ;  /* 0x0000001e00037812 */ /* 0x000fc600078ec0ff */
[----:B------:R-:W-:Y:S02]  /*7e00*/  PLOP3.LUT P0, PT, PT, PT, UP0, 0x80, 0x0 ;  /* 0x000000000000781c */ /* 0x000fe40003f0f008 */
[----:B------:R-:W-:-:S05]  /*7e10*/  IMAD.IADD R3, R200, 0x1, -R3 ;  /* 0x00000001c8037824 */ /* 0x000fca00078e0a03 */
[----:B------:R-:W-:-:S04]  /*7e20*/  LEA R3, R3, UR44, 0xd ;  /* 0x0000002c03037c11 */ /* 0x000fc8000f8e68ff */
        /* <DEDUP_REMOVED lines=11> */
[----:B------:R-:W-:Y:S01]  /*7ee0*/  MOV R13, RZ ;  /* 0x000000ff000d7202 */ /* 0x000fe20000000f00 */
[----:B------:R-:W-:Y:S02]  /*7ef0*/  IMAD.U32 R7, RZ, RZ, UR7 ;  /* 0x00000007ff077e24 */ /* 0x000fe4000f8e00ff */
[----:B------:R-:W-:-:S02]  /*7f00*/  IMAD.U32 R10, RZ, RZ, UR4 ;  /* 0x00000004ff0a7e24 */ /* 0x000fc4000f8e00ff */
[----:B------:R-:W-:Y:S02]  /*7f10*/  IMAD.U32 R11, RZ, RZ, UR5 ;  /* 0x00000005ff0b7e24 */ /* 0x000fe4000f8e00ff */
[----:B------:R-:W-:Y:S02]  /*7f20*/  IMAD.MOV.U32 R8, RZ, RZ, 0x70 ;  /* 0x00000070ff087424 */ /* 0x000fe400078e00ff */
[----:B-1----:R-:W-:-:S07]  /*7f30*/  IMAD.MOV.U32 R12, RZ, RZ, 0x1 ;  /* 0x00000001ff0c7424 */ /* 0x002fce00078e00ff */
[----:B------:R-:W-:-:S07]  /*7f40*/  LEPC R20, `(.L_x_1424) ;  /* 0x000000001014794e */ /* 0x000fce0000000000 */
[----:B0-2--5:R-:W-:Y:S05]  /*7f50*/  CALL.ABS.NOINC R14 ;  /* 0x000000000e007343 */ /* 0x025fea0003c00000 */
.L_x_1424:
        /* <DEDUP_REMOVED lines=13> */
.L_x_1428:
[----:B--2---:R2:W3:Y:S02]  /*8030*/  SYNCS.PHASECHK.TRANS64.TRYWAIT P0, [R16+URZ+0x28400], R3 ;  /* 0x02840003100075a7 */ /* 0x0044e4000800017f */
[----:B---3--:R-:W-:Y:S05]  /*8040*/  @!P0 NANOSLEEP.SYNCS 0x989680 ;  /* 0x009896800000895d */ /* 0x008fea0003900000 */
[----:B------:R-:W3:Y:S02]  /*8050*/  @!P0 SYNCS.PHASECHK.TRANS64 P0, [R16+URZ+0x28400], R3 ;  /* 0x02840003100085a7 */ /* 0x000ee4000800007f */
[----:B---3--:R-:W-:Y:S05]  /*8060*/  @!P0 BRA `(.L_x_1428) ;  /* 0xfffffffc00f08947 */ /* 0x008fea000383ffff */
.L_x_1427:
[----:B------:R-:W-:Y:S05]  /*8070*/  BSYNC B0 ;  /* 0x0000000000007941 */ /* 0x000fea0003800000 */
.L_x_1426:
[----:B------:R-:W-:Y:S05]  /*8080*/  BRA `(.L_x_1429) ;  /* 0x0000009400187947 */ /* 0x000fea0003800000 */
.L_x_1425:
[----:B------:R-:W-:Y:S01]  /*8090*/  ULOP3.LUT UP0, URZ, UR44, 0x3ff, URZ, 0xc0, !UPT ;  /* 0x000003ff2c3f7892 */ /* 0x000fe2000f80c03f */
[----:B-----5:R-:W-:Y:S01]  /*80a0*/  SHF.R.S32.HI R0, RZ, 0x1f, R87 ;  /* 0x0000001fff007819 */ /* 0x020fe20000011457 */
[----:B------:R-:W-:Y:S01]  /*80b0*/  ULDC.64 UR4, c[0x0][0x3f8] ;  /* 0x0000fe0000047ab9 */ /* 0x000fe20000000a00 */
[----:B------:R-:W-:Y:S01]  /*80c0*/  ULDC.64 UR6, c[0x0][0x408] ;  /* 0x0001020000067ab9 */ /* 0x000fe20000000a00 */
[----:B------:R-:W-:Y:S02]  /*80d0*/  IMAD.WIDE.U32 R24, R87, UR4, RZ ;  /* 0x0000000457187c25 */ /* 0x000fe4000f8e00ff */
[----:B------:R-:W-:Y:S02]  /*80e0*/  PLOP3.LUT P0, PT, PT, PT, UP0, 0x80, 0x0 ;  /* 0x000000000000781c */ /* 0x000fe40003f0f008 */
[C---:B------:R-:W-:Y:S02]  /*80f0*/  IMAD R4, R0.reuse, UR4, RZ ;  /* 0x0000000400047c24 */ /* 0x040fe4000f8e02ff */
[----:B------:R-:W-:-:S02]  /*8100*/  IMAD R0, R0, UR6, RZ ;  /* 0x0000000600007c24 */ /* 0x000fc4000f8e02ff */
[C---:B------:R-:W-:Y:S02]  /*8110*/  IMAD R29, R87.reuse, UR5, R4 ;  /* 0x00000005571d7c24 */ /* 0x040fe4000f8e0204 */
[C---:B------:R-:W-:Y:S02]  /*8120*/  IMAD R31, R87.reuse, UR7, R0 ;  /* 0x00000007571f7c24 */ /* 0x040fe4000f8e0200 */
[----:B------:R-:W-:-:S04]  /*8130*/  IMAD.WIDE.U32 R26, R87, UR6, RZ ;  /* 0x00000006571a7c25 */ /* 0x000fc8000f8e00ff */
[----:B------:R-:W-:Y:S02]  /*8140*/  IMAD.IADD R29, R29, 0x1, R25 ;  /* 0x000000011d1d7824 */ /* 0x000fe400078e0219 */
        /* <DEDUP_REMOVED lines=15> */
[----:B-1----:R-:W-:-:S07]  /*8240*/  IMAD.MOV.U32 R13, RZ, RZ, RZ ;  /* 0x000000ffff0d7224 */ /* 0x002fce00078e00ff */
[----:B------:R-:W-:-:S07]  /*8250*/  LEPC R20, `(.L_x_1430) ;  /* 0x000000001014794e */ /* 0x000fce0000000000 */
[----:B0-2---:R-:W-:Y:S05]  /*8260*/  CALL.ABS.NOINC R14 ;  /* 0x000000000e007343 */ /* 0x005fea0003c00000 */
.L_x_1430:
[----:B------:R-:W-:Y:S01]  /*8270*/  ULDC.U8 UR4, c[0x0][0x410] ;  /* 0x0001040000047ab9 */ /* 0x000fe20000000000 */
[----:B------:R-:W-:Y:S01]  /*8280*/  IMAD.IADD R52, R17, 0x1, R204 ;  /* 0x0000000111347824 */ /* 0x000fe200078e02cc */
[----:B------:R-:W-:Y:S01]  /*8290*/  ISETP.NE.AND P0, PT, RZ, UR4, PT ;  /* 0x00000004ff007c0c */ /* 0x000fe2000bf05270 */
[----:B------:R-:W-:Y:S03]  /*82a0*/  BSSY B0, `(.L_x_1431) ;  /* 0x000091c000007945 */ /* 0x000fe60003800000 */
[----:B------:R-:W-:-:S09]  /*82b0*/  LEA R3, R215, R52, 0x5 ;  /* 0x00000034d7037211 */ /* 0x000fd200078e28ff */
[----:B------:R-:W-:Y:S05]  /*82c0*/  @!P0 BRA `(.L_x_1432) ;  /* 0x0000004800588947 */ /* 0x000fea0003800000 */
[----:B------:R-:W1:Y:S01]  /*82d0*/  LDC R10, c[0x0][0x448] ;  /* 0x00011200ff0a7b82 */ /* 0x000e620000000800 */
[----:B------:R-:W-:Y:S01]  /*82e0*/  ULDC.64 UR4, c[0x0][0x3f8] ;  /* 0x0000fe0000047ab9 */ /* 0x000fe20000000a00 */
[----:B------:R-:W-:Y:S01]  /*82f0*/  IMAD.MOV.U32 R4, RZ, RZ, R24 ;  /* 0x000000ffff047224 */ /* 0x000fe200078e0018 */
[----:B------:R-:W-:Y:S01]  /*8300*/  ULDC.64 UR6, c[0x0][0x408] ;  /* 0x0001020000067ab9 */ /* 0x000fe20000000a00 */
[----:B------:R-:W-:Y:S01]  /*8310*/  IMAD.MOV.U32 R8, RZ, RZ, R26 ;  /* 0x000000ffff087224 */ /* 0x000fe200078e001a */
[----:B------:R-:W-:Y:S01]  /*8320*/  ULDC.64 UR8, c[0x0][0x400] ;  /* 0x0001000000087ab9 */ /* 0x000fe20000000a00 */
[----:B------:R-:W-:Y:S01]  /*8330*/  IMAD.MOV.U32 R9, RZ, RZ, R31 ;  /* 0x000000ffff097224 */ /* 0x000fe200078e001f */
[----:B-1----:R-:W-:-:S13]  /*8340*/  ISETP.NE.AND P0, PT, R10, 0x1, PT ;  /* 0x000000010a00780c */ /* 0x002fda0003f05270 */
[----:B------:R-:W1:Y:S08]  /*8350*/  @P0 LDC R0, c[0x0][0x44c] ;  /* 0x00011300ff000b82 */ /* 0x000e700000000800 */
[----:B------:R-:W2:Y:S01]  /*8360*/  @P0 LDC R5, c[0x0][0x450] ;  /* 0x00011400ff050b82 */ /* 0x000ea20000000800 */
[----:B-1----:R-:W-:-:S05]  /*8370*/  @P0 IMAD.HI.U32 R0, R3, R0, RZ ;  /* 0x0000000003000227 */ /* 0x002fca00078e00ff */
[----:B--2---:R-:W-:Y:S01]  /*8380*/  @P0 SHF.R.U32.HI R3, RZ, R5, R0 ;  /* 0x00000005ff030219 */ /* 0x004fe20000011600 */
[----:B------:R-:W-:-:S03]  /*8390*/  IMAD.MOV.U32 R5, RZ, RZ, R29 ;  /* 0x000000ffff057224 */ /* 0x000fc600078e001d */
[----:B------:R-:W-:Y:S01]  /*83a0*/  SHF.R.S32.HI R0, RZ, 0x1f, R3 ;  /* 0x0000001fff007819 */ /* 0x000fe20000011403 */
[----:B------:R-:W-:-:S04]  /*83b0*/  IMAD.WIDE.U32 R4, R3, UR4, R4 ;  /* 0x0000000403047c25 */ /* 0x000fc8000f8e0004 */
[----:B------:R-:W-:Y:S02]  /*83c0*/  IMAD R6, R0, UR4, RZ ;  /* 0x0000000400067c24 */ /* 0x000fe4000f8e02ff */
[----:B------:R-:W-:-:S04]  /*83d0*/  IMAD.WIDE.U32 R8, R3, UR6, R8 ;  /* 0x0000000603087c25 */ /* 0x000fc8000f8e0008 */
[C---:B------:R-:W-:Y:S01]  /*83e0*/  IMAD R7, R3.reuse, UR5, R6 ;  /* 0x0000000503077c24 */ /* 0x040fe2000f8e0206 */
[----:B------:R-:W-:Y:S01]  /*83f0*/  ULDC.64 UR4, c[0x0][0x3e8] ;  /* 0x0000fa0000047ab9 */ /* 0x000fe20000000a00 */
[----:B------:R-:W-:Y:S01]  /*8400*/  IMAD R6, R0, UR6, RZ ;  /* 0x0000000600067c24 */ /* 0x000fe2000f8e02ff */
[----:B------:R-:W-:Y:S01]  /*8410*/  IADD3 R0, P0, R4, UR4, RZ ;  /* 0x0000000404007c10 */ /* 0x000fe2000ff1e0ff */
[----:B------:R-:W-:Y:S02]  /*8420*/  UMOV UR4, 0xffffffff ;  /* 0xffffffff00047882 */ /* 0x000fe40000000000 */
[----:B------:R-:W-:Y:S01]  /*8430*/  IMAD R3, R3, UR7, R6 ;  /* 0x0000000703037c24 */ /* 0x000fe2000f8e0206 */
[----:B------:R-:W-:Y:S02]  /*8440*/  IADD3 R6, P1, R8, UR8, RZ ;  /* 0x0000000808067c10 */ /* 0x000fe4000ff3e0ff */
[----:B------:R-:W-:Y:S02]  /*8450*/  IADD3.X R4, R5, UR5, R7, P0, !PT ;  /* 0x0000000505047c10 */ /* 0x000fe400087fe407 */
[----:B------:R-:W-:Y:S01]  /*8460*/  IADD3.X R8, R9, UR9, R3, P1, !PT ;  /* 0x0000000909087c10 */ /* 0x000fe20008ffe403 */
[----:B------:R-:W-:Y:S08]  /*8470*/  BRA.DIV UR4, `(.L_x_1433) ;  /* 0x000001d604e47947 */ /* 0x000ff0000b800000 */
[----:B------:R1:W2:Y:S04]  /*8480*/  SHFL.IDX PT, R3, R4, RZ, 0x181f ;  /* 0x00181fff04037589 */ /* 0x0002a800000e0000 */
[----:B------:R1:W3:Y:S04]  /*8490*/  SHFL.IDX PT, R5, R0, RZ, 0x181f ;  /* 0x00181fff00057589 */ /* 0x0002e800000e0000 */
[----:B------:R1:W4:Y:S04]  /*84a0*/  SHFL.IDX PT, R7, R8, RZ, 0x181f ;  /* 0x00181fff08077589 */ /* 0x00032800000e0000 */
[----:B------:R1:W0:Y:S02]  /*84b0*/  SHFL.IDX PT, R14, R6, RZ, 0x181f ;  /* 0x00181fff060e7589 */ /* 0x00022400000e0000 */
.L_x_1740:
[----:B------:R-:W-:Y:S01]  /*84c0*/  IMAD R37, R195, R10, RZ ;  /* 0x0000000ac3257224 */ /* 0x000fe200078e02ff */
[----:B------:R-:W-:Y:S01]  /*84d0*/  BSSY B1, `(.L_x_1434) ;  /* 0x000001a000017945 */ /* 0x000fe20003800000 */
[----:B------:R-:W-:Y:S02]  /*84e0*/  CS2R R24, SRZ ;  /* 0x0000000000187805 */ /* 0x000fe4000001ff00 */
[----:B------:R-:W-:Y:S02]  /*84f0*/  CS2R R38, SRZ ;  /* 0x0000000000267805 */ /* 0x000fe4000001ff00 */
[----:B------:R-:W-:Y:S02]  /*8500*/  CS2R R30, SRZ ;  /* 0x00000000001e7805 */ /* 0x000fe4000001ff00 */
[----:B------:R-:W-:Y:S02]  /*8510*/  ISETP.GE.AND P0, PT, R52, R37, PT ;  /* 0x000000253400720c */ /* 0x000fe40003f06270 */
[----:B------:R-:W-:-:S11]  /*8520*/  CS2R R44, SRZ ;  /* 0x00000000002c7805 */ /* 0x000fd6000001ff00 */
[----:B------:R-:W-:Y:S05]  /*8530*/  @P0 BRA `(.L_x_1435) ;  /* 0x00000000004c0947 */ /* 0x000fea0003800000 */
[----:B------:R-:W-:Y:S01]  /*8540*/  ULDC UR4, c[0x0][0x3f4] ;  /* 0x0000fd0000047ab9 */ /* 0x000fe20000000800 */
[----:B------:R-:W-:Y:S02]  /*8550*/  CS2R R24, SRZ ;  /* 0x0000000000187805 */ /* 0x000fe4000001ff00 */
[----:B------:R-:W-:Y:S02]  /*8560*/  ISETP.GE.AND P4, PT, R194, UR4, PT ;  /* 0x00000004c2007c0c */ /* 0x000fe4000bf86270 */
[----:B------:R-:W-:Y:S02]  /*8570*/  CS2R R38, SRZ ;  /* 0x0000000000267805 */ /* 0x000fe4000001ff00 */
[----:B------:R-:W-:Y:S02]  /*8580*/  ISETP.GE.AND P3, PT, R18, UR4, PT ;  /* 0x0000000412007c0c */ /* 0x000fe4000bf66270 */
[----:B------:R-:W-:-:S07]  /*8590*/  CS2R R44, SRZ ;  /* 0x00000000002c7805 */ /* 0x000fce000001ff00 */
[----:B---3--:R-:W-:-:S04]  /*85a0*/  @!P4 IADD3 R20, P0, R194, R5, RZ ;  /* 0x00000005c214c210 */ /* 0x008fc80007f1e0ff */
[-C--:B0-----:R-:W-:Y:S02]  /*85b0*/  @!P3 IADD3 R12, P1, R18, R14.reuse, RZ ;  /* 0x0000000e120cb210 */ /* 0x081fe40007f3e0ff */
[----:B------:R-:W-:Y:S01]  /*85c0*/  @!P4 IADD3 R14, P2, R194, R14, RZ ;  /* 0x0000000ec20ec210 */ /* 0x000fe20007f5e0ff */
[--C-:B--2---:R-:W-:Y:S01]  /*85d0*/  @!P4 IMAD.X R21, R3, 0x1, R214.reuse, P0 ;  /* 0x000000010315c824 */ /* 0x104fe200000e06d6 */
[----:B------:R-:W-:Y:S02]  /*85e0*/  @!P3 IADD3 R10, P0, R18, R5, RZ ;  /* 0x00000005120ab210 */ /* 0x000fe40007f1e0ff */
[----:B------:R-:W-:Y:S01]  /*85f0*/  CS2R R30, SRZ ;  /* 0x00000000001e7805 */ /* 0x000fe2000001ff00 */
[C-C-:B----4-:R-:W-:Y:S02]  /*8600*/  @!P3 IMAD.X R13, R7.reuse, 0x1, R19.reuse, P1 ;  /* 0x00000001070db824 */ /* 0x150fe400008e0613 */
[----:B------:R-:W-:Y:S01]  /*8610*/  @!P4 IMAD.X R15, R7, 0x1, R214, P2 ;  /* 0x00000001070fc824 */ /* 0x000fe200010e06d6 */
[----:B------:R0:W5:Y:S01]  /*8620*/  @!P4 LD.E.64 R24, desc[UR46][R20.64] ;  /* 0x0000002e1418c980 */ /* 0x000162000c101b00 */
[----:B------:R-:W-:-:S03]  /*8630*/  @!P3 IMAD.X R11, R3, 0x1, R19, P0 ;  /* 0x00000001030bb824 */ /* 0x000fc600000e0613 */
[----:B------:R0:W5:Y:S04]  /*8640*/  @!P3 LD.E.64 R44, desc[UR46][R12.64] ;  /* 0x0000002e0c2cb980 */ /* 0x000168000c101b00 */
[----:B------:R0:W5:Y:S04]  /*8650*/  @!P3 LD.E.64 R38, desc[UR46][R10.64] ;  /* 0x0000002e0a26b980 */ /* 0x000168000c101b00 */
[----:B------:R0:W5:Y:S02]  /*8660*/  @!P4 LD.E.64 R30, desc[UR46][R14.64] ;  /* 0x0000002e0e1ec980 */ /* 0x000164000c101b00 */
.L_x_1435:
[----:B------:R-:W-:Y:S05]  /*8670*/  BSYNC B1 ;  /* 0x0000000000017941 */ /* 0x000fea0003800000 */
.L_x_1434:
[----:B------:R-:W-:Y:S01]  /*8680*/  UMOV UR4, 0xffffffff ;  /* 0xffffffff00047882 */ /* 0x000fe20000000000 */
[----:B------:R-:W-:Y:S02]  /*8690*/  CS2R R26, SRZ ;  /* 0x00000000001a7805 */ /* 0x000fe4000001ff00 */
[----:B------:R-:W-:Y:S05]  /*86a0*/  BRA.DIV UR4, `(.L_x_1436) ;  /* 0x000001d604c87947 */ /* 0x000fea000b800000 */
[----:B--2---:R2:W1:Y:S04]  /*86b0*/  SHFL.IDX PT, R3, R4, 0x1, 0x181f ;  /* 0x00381f0004037f89 */ /* 0x00446800000e0000 */
[----:B---3--:R2:W3:Y:S04]  /*86c0*/  SHFL.IDX PT, R5, R0, 0x1, 0x181f ;  /* 0x00381f0000057f89 */ /* 0x0084e800000e0000 */
[----:B----4-:R2:W4:Y:S04]  /*86d0*/  SHFL.IDX PT, R7, R8, 0x1, 0x181f ;  /* 0x00381f0008077f89 */ /* 0x01052800000e0000 */
[----:B0-----:R2:W0:Y:S02]  /*86e0*/  SHFL.IDX PT, R14, R6, 0x1, 0x181f ;  /* 0x00381f00060e7f89 */ /* 0x00142400000e0000 */
.L_x_1746:
[----:B------:R-:W-:Y:S01]  /*86f0*/  VIADD R9, R52, 0x20 ;  /* 0x0000002034097836 */ /* 0x000fe20000000000 */
[----:B------:R-:W-:Y:S01]  /*8700*/  BSSY B1, `(.L_x_1437) ;  /* 0x0000019000017945 */ /* 0x000fe20003800000 */
[----:B------:R-:W-:Y:S02]  /*8710*/  CS2R R40, SRZ ;  /* 0x0000000000287805 */ /* 0x000fe4000001ff00 */
[----:B------:R-:W-:Y:S02]  /*8720*/  CS2R R32, SRZ ;  /* 0x0000000000207805 */ /* 0x000fe4000001ff00 */
[----:B------:R-:W-:Y:S02]  /*8730*/  CS2R R46, SRZ ;  /* 0x00000000002e7805 */ /* 0x000fe4000001ff00 */
[----:B------:R-:W-:-:S13]  /*8740*/  ISETP.GE.AND P0, PT, R9, R37, PT ;  /* 0x000000250900720c */ /* 0x000fda0003f06270 */
        /* <DEDUP_REMOVED lines=10> */
[--C-:B-1----:R-:W-:Y:S01]  /*87f0*/  @!P4 IMAD.X R21, R3, 0x1, R214.reuse, P0 ;  /* 0x000000010315c824 */ /* 0x102fe200000e06d6 */
        /* <DEDUP_REMOVED lines=9> */
.L_x_1438:
[----:B------:R-:W-:Y:S05]  /*8890*/  BSYNC B1 ;  /* 0x0000000000017941 */ /* 0x000fea0003800000 */
.L_x_1437:
[----:B------:R-:W-:-:S03]  /*88a0*/  UMOV UR4, 0xffffffff ;  /* 0xffffffff00047882 */ /* 0x000fc60000000000 */
[----:B------:R-:W-:Y:S05]  /*88b0*/  BRA.DIV UR4, `(.L_x_1439) ;  /* 0x000001d604b47947 */ /* 0x000fea000b800000 */
[----:B-1----:R1:W1:Y:S04]  /*88c0*/  SHFL.IDX PT, R3, R4, 0x2, 0x181f ;  /* 0x00581f0004037f89 */ /* 0x00226800000e0000 */
[----:B---3--:R3:W1:Y:S04]  /*88d0*/  SHFL.IDX PT, R5, R0, 0x2, 0x181f ;  /* 0x00581f0000057f89 */ /* 0x00866800000e0000 */
[----:B----4-:R3:W4:Y:S04]  /*88e0*/  SHFL.IDX PT, R7, R8, 0x2, 0x181f ;  /* 0x00581f0008077f89 */ /* 0x01072800000e0000 */
[----:B0-----:R3:W0:Y:S02]  /*88f0*/  SHFL.IDX PT, R14, R6, 0x2, 0x181f ;  /* 0x00581f00060e7f89 */ /* 0x00162400000e0000 */
.L_x_1752:
[----:B------:R-:W-:Y:S01]  /*8900*/  IADD3 R9, R52, 0x40, RZ ;  /* 0x0000004034097810 */ /* 0x000fe20007ffe0ff */
[----:B------:R-:W-:Y:S01]  /*8910*/  BSSY B1, `(.L_x_1440) ;  /* 0x000001a000017945 */ /* 0x000fe20003800000 */
[----:B------:R-:W-:Y:S02]  /*8920*/  CS2R R28, SRZ ;  /* 0x00000000001c7805 */ /* 0x000fe4000001ff00 */
[----:B------:R-:W-:Y:S02]  /*8930*/  CS2R R42, SRZ ;  /* 0x00000000002a7805 */ /* 0x000fe4000001ff00 */
[----:B------:R-:W-:Y:S02]  /*8940*/  ISETP.GE.AND P0, PT, R9, R37, PT ;  /* 0x000000250900720c */ /* 0x000fe40003f06270 */
[----:B------:R-:W-:Y:S02]  /*8950*/  CS2R R34, SRZ ;  /* 0x0000000000227805 */ /* 0x000fe4000001ff00 */
[----:B------:R-:W-:-:S09]  /*8960*/  CS2R R48, SRZ ;  /* 0x0000000000307805 */ /* 0x000fd2000001ff00 */
[----:B------:R-:W-:Y:S05]  /*8970*/  @P0 BRA `(.L_x_1441) ;  /* 0x00000000004c0947 */ /* 0x000fea0003800000 */
[----:B------:R-:W-:Y:S01]  /*8980*/  ULDC UR4, c[0x0][0x3f4] ;  /* 0x0000fd0000047ab9 */ /* 0x000fe20000000800 */
[----:B------:R-:W-:Y:S02]  /*8990*/  CS2R R28, SRZ ;  /* 0x00000000001c7805 */ /* 0x000fe4000001ff00 */
[----:B------:R-:W-:Y:S02]  /*89a0*/  ISETP.GE.AND P4, PT, R194, UR4, PT ;  /* 0x00000004c2007c0c */ /* 0x000fe4000bf86270 */
[----:B------:R-:W-:Y:S02]  /*89b0*/  CS2R R42, SRZ ;  /* 0x00000000002a7805 */ /* 0x000fe4000001ff00 */
[----:B------:R-:W-:Y:S02]  /*89c0*/  ISETP.GE.AND P3, PT, R18, UR4, PT ;  /* 0x0000000412007c0c */ /* 0x000fe4000bf66270 */
[----:B------:R-:W-:-:S07]  /*89d0*/  CS2R R48, SRZ ;  /* 0x0000000000307805 */ /* 0x000fce000001ff00 */
[----:B-1----:R-:W-:-:S04]  /*89e0*/  @!P4 IADD3 R20, P0, R194, R5, RZ ;  /* 0x00000005c214c210 */ /* 0x002fc80007f1e0ff */
[-C--:B0-----:R-:W-:Y:S02]  /*89f0*/  @!P3 IADD3 R12, P1, R18, R14.reuse, RZ ;  /* 0x0000000e120cb210 */ /* 0x081fe40007f3e0ff */
[----:B------:R-:W-:Y:S01]  /*8a00*/  @!P4 IADD3 R14, P2, R194, R14, RZ ;  /* 0x0000000ec20ec210 */ /* 0x000fe20007f5e0ff */
[--C-:B------:R-:W-:Y:S01]  /*8a10*/  @!P4 IMAD.X R21, R3, 0x1, R214.reuse, P0 ;  /* 0x000000010315c824 */ /* 0x100fe200000e06d6 */
        /* <DEDUP_REMOVED lines=9> */
.L_x_1441:
[----:B------:R-:W-:Y:S05]  /*8ab0*/  BSYNC B1 ;  /* 0x0000000000017941 */ /* 0x000fea0003800000 */
.L_x_1440:
[----:B------:R-:W-:Y:S01]  /*8ac0*/  UMOV UR4, 0xffffffff ;  /* 0xffffffff00047882 */ /* 0x000fe20000000000 */
[----:B0-----:R-:W-:Y:S02]  /*8ad0*/  CS2R R20, SRZ ;  /* 0x0000000000147805 */ /* 0x001fe4000001ff00 */
[----:B------:R-:W-:Y:S05]  /*8ae0*/  BRA.DIV UR4, `(.L_x_1442) ;  /* 0x000001d604987947 */ /* 0x000fea000b800000 */
[----:B-1----:R0:W1:Y:S04]  /*8af0*/  SHFL.IDX PT, R3, R4, 0x3, 0x181f ;  /* 0x00781f0004037f89 */ /* 0x00206800000e0000 */
[----:B------:R0:W0:Y:S04]  /*8b00*/  SHFL.IDX PT, R5, R0, 0x3, 0x181f ;  /* 0x00781f0000057f89 */ /* 0x00002800000e0000 */
[----:B----4-:R4:W0:Y:S04]  /*8b10*/  SHFL.IDX PT, R7, R8, 0x3, 0x181f ;  /* 0x00781f0008077f89 */ /* 0x01082800000e0000 */
[----:B------:R4:W0:Y:S02]  /*8b20*/  SHFL.IDX PT, R14, R6, 0x3, 0x181f ;  /* 0x00781f00060e7f89 */ /* 0x00082400000e0000 */
.L_x_1758:
[----:B------:R-:W-:Y:S01]  /*8b30*/  VIADD R52, R52, 0x60 ;  /* 0x0000006034347836 */ /* 0x000fe20000000000 */
[----:B------:R-:W-:Y:S01]  /*8b40*/  BSSY B1, `(.L_x_1443) ;  /* 0x0000019000017945 */ /* 0x000fe20003800000 */
[----:B------:R-:W-:Y:S02]  /*8b50*/  CS2R R10, SRZ ;  /* 0x00000000000a7805 */ /* 0x000fe4000001ff00 */
[----:B--234-:R-:W-:Y:S02]  /*8b60*/  CS2R R8, SRZ ;  /* 0x0000000000087805 */ /* 0x01cfe4000001ff00 */
        /* <DEDUP_REMOVED lines=9> */
[----:B0-----:R-:W-:-:S04]  /*8c00*/  @!P4 IADD3 R52, P0, R194, R5, RZ ;  /* 0x00000005c234c210 */ /* 0x001fc80007f1e0ff */
[-C--:B------:R-:W-:Y:S02]  /*8c10*/  @!P3 IADD3 R50, P1, R18, R14.reuse, RZ ;  /* 0x0000000e1232b210 */ /* 0x080fe40007f3e0ff */
[----:B------:R-:W-:Y:S01]  /*8c20*/  @!P4 IADD3 R14, P2, R194, R14, RZ ;  /* 0x0000000ec20ec210 */ /* 0x000fe20007f5e0ff */
[--C-:B-1----:R-:W-:Y:S01]  /*8c30*/  @!P4 IMAD.X R53, R3, 0x1, R214.reuse, P0 ;  /* 0x000000010335c824 */ /* 0x102fe200000e06d6 */
[----:B------:R-:W-:Y:S02]  /*8c40*/  @!P3 IADD3 R4, P0, R18, R5, RZ ;  /* 0x000000051204b210 */ /* 0x000fe40007f1e0ff */
[----:B------:R-:W-:Y:S01]  /*8c50*/  CS2R R8, SRZ ;  /* 0x0000000000087805 */ /* 0x000fe2000001ff00 */
[C-C-:B------:R-:W-:Y:S02]  /*8c60*/  @!P3 IMAD.X R51, R7.reuse, 0x1, R19.reuse, P1 ;  /* 0x000000010733b824 */ /* 0x140fe400008e0613 */
[----:B------:R-:W-:Y:S01]  /*8c70*/  @!P4 IMAD.X R15, R7, 0x1, R214, P2 ;  /* 0x00000001070fc824 */ /* 0x000fe200010e06d6 */
[----:B------:R2:W5:Y:S01]  /*8c80*/  @!P4 LD.E.64 R20, desc[UR46][R52.64] ;  /* 0x0000002e3414c980 */ /* 0x000562000c101b00 */
[----:B------:R-:W-:-:S03]  /*8c90*/  @!P3 IMAD.X R5, R3, 0x1, R19, P0 ;  /* 0x000000010305b824 */ /* 0x000fc600000e0613 */
[----:B------:R2:W5:Y:S04]  /*8ca0*/  @!P3 LD.E.64 R12, desc[UR46][R50.64] ;  /* 0x0000002e320cb980 */ /* 0x000568000c101b00 */
[----:B------:R2:W5:Y:S04]  /*8cb0*/  @!P3 LD.E.64 R10, desc[UR46][R4.64] ;  /* 0x0000002e040ab980 */ /* 0x000568000c101b00 */
[----:B------:R2:W5:Y:S02]  /*8cc0*/  @!P4 LD.E.64 R8, desc[UR46][R14.64] ;  /* 0x0000002e0e08c980 */ /* 0x000564000c101b00 */
.L_x_1444:
[----:B------:R-:W-:Y:S05]  /*8cd0*/  BSYNC B1 ;  /* 0x0000000000017941 */ /* 0x000fea0003800000 */
.L_x_1443:
[----:B------:R-:W-:Y:S01]  /*8ce0*/  ULEA.HI UR4, UR43, UR43, URZ, 0x1 ;  /* 0x0000002b2b047291 */ /* 0x000fe2000f8f083f */
[----:B0-----:R-:W-:Y:S01]  /*8cf0*/  VIADDMNMX R0, R37, -R204, 0x80, PT ;  /* 0x0000008025007446 */ /* 0x001fe200038009cc */
[----:B------:R-:W-:Y:S02]  /*8d00*/  BSSY B1, `(.L_x_1445) ;  /* 0x0000008000017945 */ /* 0x000fe40003800000 */
[----:B------:R-:W-:Y:S01]  /*8d10*/  ULOP3.LUT UR4, UR4, 0xfffffffe, URZ, 0xc0, !UPT ;  /* 0xfffffffe04047892 */ /* 0x000fe2000f8ec03f */
[----:B------:R-:W-:-:S03]  /*8d20*/  ISETP.GE.AND P1, PT, R17, R0, PT ;  /* 0x000000001100720c */ /* 0x000fc60003f26270 */
[----:B------:R-:W-:-:S06]  /*8d30*/  UIADD3 UR4, UR43, -UR4, URZ ;  /* 0x800000042b047290 */ /* 0x000fcc000fffe03f */
[----:B-1----:R-:W-:-:S05]  /*8d40*/  IMAD.U32 R3, RZ, RZ, UR4 ;  /* 0x00000004ff037e24 */ /* 0x002fca000f8e00ff */
[----:B------:R-:W-:-:S04]  /*8d50*/  SHF.L.U32 R3, R3, 0x1f, RZ ;  /* 0x0000001f03037819 */ /* 0x000fc800000006ff */
[----:B------:R-:W0:Y:S02]  /*8d60*/  SYNCS.PHASECHK.TRANS64.TRYWAIT P0, [R16+URZ+0x28400], R3 ;  /* 0x02840003100075a7 */ /* 0x000e24000800017f */
[----:B0-----:R-:W-:Y:S05]  /*8d70*/  @!P0 BRA `(.L_x_1446) ;  /* 0x000001d400648947 */ /* 0x001fea0003800000 */
.L_x_1759:
[----:B------:R-:W-:Y:S05]  /*8d80*/  BSYNC B1 ;  /* 0x0000000000017941 */ /* 0x000fea0003800000 */
.L_x_1445:
[----:B------:R-:W-:Y:S04]  /*8d90*/  BSSY B1, `(.L_x_1447) ;  /* 0x00000f9000017945 */ /* 0x000fe80003800000 */
[----:B------:R-:W-:Y:S05]  /*8da0*/  @P1 BRA `(.L_x_1448) ;  /* 0x0000000c00dc1947 */ /* 0x000fea0003800000 */
[----:B0-----:R-:W0:Y:S01]  /*8db0*/  LDC R3, c[0x0][0x3f4] ;  /* 0x0000fd00ff037b82 */ /* 0x001e220000000800 */
[----:B------:R-:W-:Y:S01]  /*8dc0*/  BSSY B2, `(.L_x_1449) ;  /* 0x000007a000027945 */ /* 0x000fe20003800000 */
[-C--:B0-----:R-:W-:Y:S02]  /*8dd0*/  ISETP.GE.AND P0, PT, R18, R3.reuse, PT ;  /* 0x000000031200720c */ /* 0x081fe40003f06270 */
[----:B------:R-:W-:-:S11]  /*8de0*/  ISETP.GE.AND P1, PT, R194, R3, PT ;  /* 0x00000003c200720c */ /* 0x000fd60003f26270 */
[----:B------:R-:W-:Y:S05]  /*8df0*/  @P0 BRA `(.L_x_1450) ;  /* 0x0000000400d80947 */ /* 0x000fea0003800000 */
[----:B--2---:R-:W0:Y:S01]  /*8e00*/  LDS.128 R4, [R212+0x18000] ;  /* 0x01800000d4047984 */ /* 0x004e220000000c00 */
[----:B-----5:R-:W-:Y:S02]  /*8e10*/  SHF.R.U32.HI R14, RZ, 0x8, R38 ;  /* 0x00000008ff0e7819 */ /* 0x020fe40000011626 */
[----:B------:R-:W-:Y:S02]  /*8e20*/  SHF.R.U32.HI R50, RZ, 0x8, R39 ;  /* 0x00000008ff327819 */ /* 0x000fe40000011627 */
[----:B------:R-:W-:Y:S02]  /*8e30*/  LOP3.LUT R3, R38, 0xff, RZ, 0xc0, !PT ;  /* 0x000000ff26037812 */ /* 0x000fe400078ec0ff */
[----:B------:R-:W-:Y:S02]  /*8e40*/  LOP3.LUT R14, R14, 0xff, RZ, 0xc0, !PT ;  /* 0x000000ff0e0e7812 */ /* 0x000fe400078ec0ff */
[----:B------:R-:W-:Y:S02]  /*8e50*/  SHF.R.U32.HI R52, RZ, 0x8, R45 ;  /* 0x00000008ff347819 */ /* 0x000fe4000001162d */
[----:B------:R-:W-:-:S02]  /*8e60*/  LOP3.LUT R15, R39, 0xff, RZ, 0xc0, !PT ;  /* 0x000000ff270f7812 */ /* 0x000fc400078ec0ff */
[----:B------:R-:W-:Y:S02]  /*8e70*/  LOP3.LUT R50, R50, 0xff, RZ, 0xc0, !PT ;  /* 0x000000ff32327812 */ /* 0x000fe400078ec0ff */
[----:B------:R-:W-:Y:S02]  /*8e80*/  PRMT R3, R14, 0x7604, R3 ;  /* 0x000076040e037816 */ /* 0x000fe40000000003 */
[----:B------:R-:W-:Y:S02]  /*8e90*/  SHF.R.U32.HI R54, RZ, 0x10, R39 ;  /* 0x00000010ff367819 */ /* 0x000fe40000011627 */
[----:B------:R-:W-:Y:S02]  /*8ea0*/  SHF.R.U32.HI R14, RZ, 0x8, R44 ;  /* 0x00000008ff0e7819 */ /* 0x000fe4000001162c */
[----:B------:R-:W-:Y:S02]  /*8eb0*/  SHF.R.U32.HI R53, RZ, 0x10, R45 ;  /* 0x00000010ff357819 */ /* 0x000fe4000001162d */
[----:B------:R-:W-:-:S02]  /*8ec0*/  LOP3.LUT R51, R45, 0xff, RZ, 0xc0, !PT ;  /* 0x000000ff2d337812 */ /* 0x000fc400078ec0ff */
[----:B------:R-:W-:Y:S01]  /*8ed0*/  LOP3.LUT R52, R52, 0xff, RZ, 0xc0, !PT ;  /* 0x000000ff34347812 */ /* 0x000fe200078ec0ff */
[----:B------:R-:W-:Y:S01]  /*8ee0*/  IMAD.U32 R53, R53, 0x10000, RZ ;  /* 0x0001000035357824 */ /* 0x000fe200078e00ff */
[----:B------:R-:W-:Y:S02]  /*8ef0*/  PRMT R15, R50, 0x7604, R15 ;  /* 0x00007604320f7816 */ /* 0x000fe4000000000f */
[----:B------:R-:W-:Y:S01]  /*8f00*/  LOP3.LUT R50, R14, 0xff, RZ, 0xc0, !PT ;  /* 0x000000ff0e327812 */ /* 0x000fe200078ec0ff */
[----:B------:R-:W-:Y:S01]  /*8f10*/  IMAD.U32 R14, R54, 0x10000, RZ ;  /* 0x00010000360e7824 */ /* 0x000fe200078e00ff */
[----:B------:R-:W-:Y:S02]  /*8f20*/  LOP3.LUT R37, R44, 0xff, RZ, 0xc0, !PT ;  /* 0x000000ff2c257812 */ /* 0x000fe400078ec0ff */
[----:B------:R-:W-:Y:S02]  /*8f30*/  PRMT R52, R52, 0x7604, R51 ;  /* 0x0000760434347816 */ /* 0x000fe40000000033 */
[----:B------:R-:W-:-:S02]  /*8f40*/  PRMT R51, R50, 0x7604, R37 ;  /* 0x0000760432337816 */ /* 0x000fc40000000025 */
[----:B------:R-:W-:Y:S02]  /*8f50*/  LOP3.LUT R37, R15, 0xff0000, R14, 0xf8, !PT ;  /* 0x00ff00000f257812 */ /* 0x000fe400078ef80e */
[----:B------:R-:W-:Y:S02]  /*8f60*/  LOP3.LUT R53, R52, 0xff0000, R53, 0xf8, !PT ;  /* 0x00ff000034357812 */ /* 0x000fe400078ef835 */
[----:B------:R-:W-:Y:S02]  /*8f70*/  LOP3.LUT R51, R51, 0xff0000, R44, 0xf8, !PT ;  /* 0x00ff000033337812 */ /* 0x000fe400078ef82c */
[----:B------:R-:W-:Y:S02]  /*8f80*/  LOP3.LUT R53, R53, 0xff000000, R45, 0xf8, !PT ;  /* 0xff00000035357812 */ /* 0x000fe400078ef82d */
[----:B------:R-:W-:Y:S02]  /*8f90*/  LOP3.LUT R39, R37, 0xff000000, R39, 0xf8, !PT ;  /* 0xff00000025277812 */ /* 0x000fe400078ef827 */
[----:B------:R-:W-:-:S02]  /*8fa0*/  LOP3.LUT R15, R3, 0xff0000, R38, 0xf8, !PT ;  /* 0x00ff0000030f7812 */ /* 0x000fc400078ef826 */
[----:B------:R-:W-:Y:S02]  /*8fb0*/  LOP3.LUT R51, R51, 0xff000000, R44, 0xf8, !PT ;  /* 0xff00000033337812 */ /* 0x000fe400078ef82c */
[-C--:B0-----:R-:W-:Y:S02]  /*8fc0*/  F2FP.F16.E4M3.UNPACK_B R3, R6.reuse.H1 ;  /* 0x00000006ff03723e */ /* 0x081fe400030006ff */
[----:B------:R-:W-:Y:S02]  /*8fd0*/  F2FP.F16.E4M3.UNPACK_B R52, R53 ;  /* 0x00000035ff34723e */ /* 0x000fe400020006ff */
[----:B------:R-:W-:Y:S01]  /*8fe0*/  F2FP.F16.E4M3.UNPACK_B R44, R39 ;  /* 0x00000027ff2c723e */ /* 0x000fe200020006ff */
[--C-:B------:R-:W-:Y:S01]  /*8ff0*/  HADD2.F32 R14, -RZ, R3.reuse.H1_H1 ;  /* 0x30000003ff0e7230 */ /* 0x100fe20000004100 */
[----:B------:R-:W-:Y:S01]  /*9000*/  F2FP.F16.E4M3.UNPACK_B R6, R6 ;  /* 0x00000006ff06723e */ /* 0x000fe200020006ff */
[----:B------:R-:W-:Y:S01]  /*9010*/  HADD2.F32 R54, -RZ, R52.H1_H1 ;  /* 0x30000034ff367230 */ /* 0x000fe20000004100 */
[----:B------:R-:W-:Y:S01]  /*9020*/  LOP3.LUT R50, R15, 0xff000000, R38, 0xf8, !PT ;  /* 0xff0000000f327812 */ /* 0x000fe200078ef826 */
[----:B------:R-:W-:Y:S01]  /*9030*/  HADD2.F32 R45, -RZ, R44.H1_H1 ;  /* 0x3000002cff2d7230 */ /* 0x000fe20000004100 */
[-C--:B------:R-:W-:Y:S01]  /*9040*/  F2FP.F16.E4M3.UNPACK_B R37, R7.reuse ;  /* 0x00000007ff25723e */ /* 0x080fe200020006ff */
[----:B------:R-:W-:Y:S01]  /*9050*/  HADD2.F32 R15, -RZ, R3.H0_H0 ;  /* 0x20000003ff0f7230 */ /* 0x000fe20000004100 */
[----:B------:R-:W-:Y:S01]  /*9060*/  F2FP.F16.E4M3.UNPACK_B R38, R7.H1 ;  /* 0x00000007ff26723e */ /* 0x000fe200030006ff */
[C---:B------:R-:W-:Y:S01]  /*9070*/  FMUL.FTZ R58, R14.reuse, R54 ;  /* 0x000000360e3a7220 */ /* 0x040fe20000410000 */
[----:B------:R-:W-:Y:S01]  /*9080*/  FMUL.FTZ R55, R14, R45 ;  /* 0x0000002d0e377220 */ /* 0x000fe20000410000 */
[-C--:B------:R-:W-:Y:S01]  /*9090*/  F2FP.F16.E4M3.UNPACK_B R7, R5.reuse ;  /* 0x00000005ff07723e */ /* 0x080fe200020006ff */
[----:B------:R-:W-:Y:S01]  /*90a0*/  HADD2.F32 R52, -RZ, R52.H0_H0 ;  /* 0x20000034ff347230 */ /* 0x000fe20000004100 */
[----:B------:R-:W-:Y:S01]  /*90b0*/  F2FP.F16.E4M3.UNPACK_B R14, R5.H1 ;  /* 0x00000005ff0e723e */ /* 0x000fe200030006ff */
[----:B------:R-:W-:-:S02]  /*90c0*/  HADD2.F32 R5, -RZ, R6.H1_H1 ;  /* 0x30000006ff057230 */ /* 0x000fc40000004100 */
[C---:B------:R-:W-:Y:S01]  /*90d0*/  FFMA.FTZ R59, R15.reuse, R45, -R58 ;  /* 0x0000002d0f3b7223 */ /* 0x040fe2000001083a */
[----:B------:R-:W-:Y:S02]  /*90e0*/  HADD2.F32 R44, -RZ, R44.H0_H0 ;  /* 0x2000002cff2c7230 */ /* 0x000fe40000004100 */
[----:B------:R-:W-:Y:S01]  /*90f0*/  FFMA.FTZ R60, R15, R54, R55 ;  /* 0x000000360f3c7223 */ /* 0x000fe20000010037 */
[----:B------:R-:W-:Y:S01]  /*9100*/  HADD2.F32 R6, -RZ, R6.H0_H0 ;  /* 0x20000006ff067230 */ /* 0x000fe20000004100 */
[----:B------:R-:W-:Y:S01]  /*9110*/  F2FP.F16.E4M3.UNPACK_B R53, R53.H1 ;  /* 0x00000035ff35723e */ /* 0x000fe200030006ff */
[C---:B------:R-:W-:Y:S01]  /*9120*/  FMUL.FTZ R15, R5.reuse, R52 ;  /* 0x00000034050f7220 */ /* 0x040fe20000410000 */
[----:B------:R-:W-:Y:S01]  /*9130*/  F2FP.F16.E4M3.UNPACK_B R39, R39.H1 ;  /* 0x00000027ff27723e */ /* 0x000fe200030006ff */
[-C--:B------:R-:W-:Y:S01]  /*9140*/  FMUL.FTZ R45, R5, R44.reuse ;  /* 0x0000002c052d7220 */ /* 0x080fe20000410000 */
[----:B------:R-:W-:Y:S02]  /*9150*/  HADD2.F32 R5, -RZ, R37.H1_H1 ;  /* 0x30000025ff057230 */ /* 0x000fe40000004100 */
[----:B------:R-:W-:Y:S01]  /*9160*/  FFMA.FTZ R55, R6, R44, -R15 ;  /* 0x0000002c06377223 */ /* 0x000fe2000001080f */
[----:B------:R-:W-:-:S02]  /*9170*/  HADD2.F32 R54, -RZ, R53.H0_H0 ;  /* 0x20000035ff367230 */ /* 0x000fc40000004100 */
[----:B------:R-:W-:Y:S01]  /*9180*/  FFMA.FTZ R58, R6, R52, R45 ;  /* 0x00000034063a7223 */ /* 0x000fe2000001002d */
[----:B------:R-:W-:Y:S01]  /*9190*/  HADD2.F32 R44, -RZ, R39.H0_H0 ;  /* 0x20000027ff2c7230 */ /* 0x000fe20000004100 */
[----:B------:R-:W-:Y:S01]  /*91a0*/  F2FP.F16.E4M3.UNPACK_B R3, R4 ;  /* 0x00000004ff03723e */ /* 0x000fe200020006ff */
[----:B------:R-:W-:Y:S02]  /*91b0*/  HADD2.F32 R53, -RZ, R53.H1_H1 ;  /* 0x30000035ff357230 */ /* 0x000fe40000004100 */
[C---:B------:R-:W-:Y:S01]  /*91c0*/  FMUL.FTZ R52, R5.reuse, R54 ;  /* 0x0000003605347220 */ /* 0x040fe20000410000 */
[----:B------:R-:W-:Y:S02]  /*91d0*/  HADD2.F32 R6, -RZ, R38.H1_H1 ;  /* 0x30000026ff067230 */ /* 0x000fe40000004100 */
[----:B------:R-:W-:Y:S01]  /*91e0*/  FMUL.FTZ R62, R5, R44 ;  /* 0x0000002c053e7220 */ /* 0x000fe20000410000 */
[----:B------:R-:W-:Y:S01]  /*91f0*/  HADD2.F32 R37, -RZ, R37.H0_H0 ;  /* 0x20000025ff257230 */ /* 0x000fe20000004100 */
[----:B------:R-:W-:Y:S01]  /*9200*/  F2FP.F16.E4M3.UNPACK_B R5, R51 ;  /* 0x00000033ff05723e */ /* 0x000fe200020006ff */
[----:B------:R-:W-:-:S02]  /*9210*/  HADD2.F32 R39, -RZ, R39.H1_H1 ;  /* 0x30000027ff277230 */ /* 0x000fc40000004100 */
[C---:B------:R-:W-:Y:S01]  /*9220*/  FMUL.FTZ R15, R6.reuse, R53 ;  /* 0x00000035060f7220 */ /* 0x040fe20000410000 */
[----:B------:R-:W-:Y:S02]  /*9230*/  HADD2.F32 R38, -RZ, R38.H0_H0 ;  /* 0x20000026ff267230 */ /* 0x000fe40000004100 */
[C---:B------:R-:W-:Y:S01]  /*9240*/  FFMA.FTZ R61, R37.reuse, R44, -R52 ;  /* 0x0000002c253d7223 */ /* 0x040fe20000010834 */
[----:B------:R-:W-:Y:S01]  /*9250*/  FFMA.FTZ R62, R37, R54, R62 ;  /* 0x00000036253e7223 */ /* 0x000fe2000001003e */
[-C--:B------:R-:W-:Y:S01]  /*9260*/  FMUL.FTZ R37, R6, R39.reuse ;  /* 0x0000002706257220 */ /* 0x080fe20000410000 */
[----:B------:R-:W-:Y:S01]  /*9270*/  F2FP.F16.E4M3.UNPACK_B R4, R4.H1 ;  /* 0x00000004ff04723e */ /* 0x000fe200030006ff */
[C---:B------:R-:W-:Y:S01]  /*9280*/  FFMA.FTZ R54, R38.reuse, R39, -R15 ;  /* 0x0000002726367223 */ /* 0x040fe2000001080f */
[-C--:B------:R-:W-:Y:S01]  /*9290*/  F2FP.F16.E4M3.UNPACK_B R15, R50.reuse ;  /* 0x00000032ff0f723e */ /* 0x080fe200020006ff */
[----:B------:R-:W-:Y:S01]  /*92a0*/  FFMA.FTZ R53, R38, R53, R37 ;  /* 0x0000003526357223 */ /* 0x000fe20000010025 */
[--C-:B------:R-:W-:Y:S01]  /*92b0*/  HADD2.F32 R39, -RZ, R5.reuse.H1_H1 ;  /* 0x30000005ff277230 */ /* 0x100fe20000004100 */
[----:B------:R-:W-:Y:S01]  /*92c0*/  F2FP.F16.E4M3.UNPACK_B R50, R50.H1 ;  /* 0x00000032ff32723e */ /* 0x000fe200030006ff */
[----:B------:R-:W-:Y:S01]  /*92d0*/  HADD2.F32 R38, -RZ, R5.H0_H0 ;  /* 0x20000005ff267230 */ /* 0x000fe20000004100 */
[----:B------:R-:W-:Y:S01]  /*92e0*/  F2FP.F16.E4M3.UNPACK_B R51, R51.H1 ;  /* 0x00000033ff33723e */ /* 0x000fe200030006ff */
[----:B------:R-:W-:-:S02]  /*92f0*/  HADD2.F32 R6, -RZ, R4.H1_H1 ;  /* 0x30000004ff067230 */ /* 0x000fc40000004100 */
[----:B------:R-:W-:Y:S02]  /*9300*/  HADD2.F32 R37, -RZ, R15.H1_H1 ;  /* 0x3000000fff257230 */ /* 0x000fe40000004100 */
[----:B------:R-:W-:Y:S02]  /*9310*/  HADD2.F32 R5, -RZ, R4.H0_H0 ;  /* 0x20000004ff057230 */ /* 0x000fe40000004100 */
[C---:B------:R-:W-:Y:S01]  /*9320*/  FMUL.FTZ R44, R6.reuse, R39 ;  /* 0x00000027062c7220 */ /* 0x040fe20000410000 */
[----:B------:R-:W-:Y:S02]  /*9330*/  HADD2.F32 R4, -RZ, R3.H1_H1 ;  /* 0x30000003ff047230 */ /* 0x000fe40000004100 */
[-C--:B------:R-:W-:Y:S01]  /*9340*/  FMUL.FTZ R52, R6, R37.reuse ;  /* 0x0000002506347220 */ /* 0x080fe20000410000 */
[----:B------:R-:W-:Y:S02]  /*9350*/  HADD2.F32 R15, -RZ, R15.H0_H0 ;  /* 0x2000000fff0f7230 */ /* 0x000fe40000004100 */
[----:B------:R-:W-:Y:S01]  /*9360*/  FFMA.FTZ R44, R5, R37, -R44 ;  /* 0x00000025052c7223 */ /* 0x000fe2000001082c */
[----:B------:R-:W-:-:S02]  /*9370*/  HADD2.F32 R3, -RZ, R3.H0_H0 ;  /* 0x20000003ff037230 */ /* 0x000fc40000004100 */
[CC--:B------:R-:W-:Y:S01]  /*9380*/  FMUL.FTZ R6, R4.reuse, R38.reuse ;  /* 0x0000002604067220 */ /* 0x0c0fe20000410000 */
[----:B------:R-:W-:Y:S01]  /*9390*/  FFMA.FTZ R39, R5, R39, R52 ;  /* 0x0000002705277223 */ /* 0x000fe20000010034 */
[-C--:B------:R-:W-:Y:S01]  /*93a0*/  FMUL.FTZ R45, R4, R15.reuse ;  /* 0x0000000f042d7220 */ /* 0x080fe20000410000 */
[----:B------:R-:W-:Y:S02]  /*93b0*/  HADD2.F32 R5, -RZ, R50.H1_H1 ;  /* 0x30000032ff057230 */ /* 0x000fe40000004100 */
[C---:B------:R-:W-:Y:S01]  /*93c0*/  FFMA.FTZ R37, R3.reuse, R15, -R6 ;  /* 0x0000000f03257223 */ /* 0x040fe20000010806 */
[----:B------:R-:W-:Y:S02]  /*93d0*/  HADD2.F32 R4, -RZ, R14.H1_H1 ;  /* 0x3000000eff047230 */ /* 0x000fe40000004100 */
[----:B------:R-:W-:Y:S01]  /*93e0*/  FFMA.FTZ R38, R3, R38, R45 ;  /* 0x0000002603267223 */ /* 0x000fe2000001002d */
[--C-:B------:R-:W-:Y:S02]  /*93f0*/  HADD2.F32 R15, -RZ, R51.reuse.H1_H1 ;  /* 0x30000033ff0f7230 */ /* 0x100fe40000004100 */
[----:B------:R-:W-:-:S02]  /*9400*/  HADD2.F32 R6, -RZ, R51.H0_H0 ;  /* 0x20000033ff067230 */ /* 0x000fc40000004100 */
[C---:B------:R-:W-:Y:S01]  /*9410*/  FMUL.FTZ R52, R4.reuse, R5 ;  /* 0x0000000504347220 */ /* 0x040fe20000410000 */
[--C-:B------:R-:W-:Y:S02]  /*9420*/  HADD2.F32 R3, -RZ, R7.reuse.H1_H1 ;  /* 0x30000007ff037230 */ /* 0x100fe40000004100 */
[----:B------:R-:W-:Y:S01]  /*9430*/  FMUL.FTZ R45, R4, R15 ;  /* 0x0000000f042d7220 */ /* 0x000fe20000410000 */
[----:B------:R-:W-:Y:S02]  /*9440*/  HADD2.F32 R50, -RZ, R50.H0_H0 ;  /* 0x20000032ff327230 */ /* 0x000fe40000004100 */
[----:B------:R-:W-:Y:S02]  /*9450*/  HADD2.F32 R14, -RZ, R14.H0_H0 ;  /* 0x2000000eff0e7230 */ /* 0x000fe40000004100 */
[C---:B------:R-:W-:Y:S01]  /*9460*/  FMUL.FTZ R4, R3.reuse, R6 ;  /* 0x0000000603047220 */ /* 0x040fe20000410000 */
[----:B------:R-:W-:Y:S02]  /*9470*/  HADD2.F32 R7, -RZ, R7.H0_H0 ;  /* 0x20000007ff077230 */ /* 0x000fe40000004100 */
[-C--:B------:R-:W-:Y:S01]  /*9480*/  FMUL.FTZ R3, R3, R50.reuse ;  /* 0x0000003203037220 */ /* 0x080fe20000410000 */
[C---:B------:R-:W-:Y:S01]  /*9490*/  FFMA.FTZ R45, R14.reuse, R5, -R45 ;  /* 0x000000050e2d7223 */ /* 0x040fe2000001082d */
[----:B------:R-:W-:Y:S01]  /*94a0*/  FFMA.FTZ R52, R14, R15, R52 ;  /* 0x0000000f0e347223 */ /* 0x000fe20000010034 */
[C---:B------:R-:W-:Y:S01]  /*94b0*/  FFMA.FTZ R5, R7.reuse, R50, -R4 ;  /* 0x0000003207057223 */ /* 0x040fe20000010804 */
[----:B------:R-:W-:Y:S01]  /*94c0*/  FFMA.FTZ R14, R7, R6, R3 ;  /* 0x00000006070e7223 */ /* 0x000fe20000010003 */
[----:B------:R-:W-:-:S02]  /*94d0*/  F2FP.SATFINITE.E4M3.F32.PACK_AB_MERGE_C R6, R60, R59, RZ ;  /* 0x0000003b3c06723e */ /* 0x000fc400048070ff */
[----:B------:R-:W-:Y:S02]  /*94e0*/  F2FP.SATFINITE.E4M3.F32.PACK_AB_MERGE_C R7, R53, R54, RZ ;  /* 0x000000363507723e */ /* 0x000fe400048070ff */
[----:B------:R-:W-:Y:S02]  /*94f0*/  F2FP.SATFINITE.E4M3.F32.PACK_AB_MERGE_C R4, R39, R44, RZ ;  /* 0x0000002c2704723e */ /* 0x000fe400048070ff */
[----:B------:R-:W-:Y:S02]  /*9500*/  F2FP.SATFINITE.E4M3.F32.PACK_AB_MERGE_C R45, R52, R45, RZ ;  /* 0x0000002d342d723e */ /* 0x000fe400048070ff */
[----:B------:R-:W-:Y:S02]  /*9510*/  F2FP.SATFINITE.E4M3.F32.PACK_AB_MERGE_C R6, R58, R55, R6 ;  /* 0x000000373a06723e */ /* 0x000fe40004807006 */
[----:B------:R-:W-:Y:S02]  /*9520*/  F2FP.SATFINITE.E4M3.F32.PACK_AB_MERGE_C R7, R62, R61, R7 ;  /* 0x0000003d3e07723e */ /* 0x000fe40004807007 */
[----:B------:R-:W-:-:S02]  /*9530*/  F2FP.SATFINITE.E4M3.F32.PACK_AB_MERGE_C R4, R38, R37, R4 ;  /* 0x000000252604723e */ /* 0x000fc40004807004 */
[----:B------:R-:W-:-:S05]  /*9540*/  F2FP.SATFINITE.E4M3.F32.PACK_AB_MERGE_C R5, R14, R5, R45 ;  /* 0x000000050e05723e */ /* 0x000fca000480702d */
[----:B------:R0:W-:Y:S02]  /*9550*/  STS.128 [R212+0x18000], R4 ;  /* 0x01800004d4007388 */ /* 0x0001e40000000c00 */
.L_x_1450:
[----:B------:R-:W-:Y:S05]  /*9560*/  BSYNC B2 ;  /* 0x0000000000027941 */ /* 0x000fea0003800000 */
.L_x_1449:
[----:B------:R-:W-:Y:S05]  /*9570*/  @P1 BRA `(.L_x_1448) ;  /* 0x0000000400e81947 */ /* 0x000fea0003800000 */
[----:B0-2---:R-:W0:Y:S01]  /*9580*/  LDS.128 R4, [R212+0x1c000] ;  /* 0x01c00000d4047984 */ /* 0x005e220000000c00 */
[----:B-----5:R-:W-:Y:S02]  /*9590*/  SHF.R.U32.HI R37, RZ, 0x8, R30 ;  /* 0x00000008ff257819 */ /* 0x020fe4000001161e */
[----:B------:R-:W-:Y:S02]  /*95a0*/  SHF.R.U32.HI R39, RZ, 0x8, R31 ;  /* 0x00000008ff277819 */ /* 0x000fe4000001161f */
[----:B------:R-:W-:Y:S02]  /*95b0*/  SHF.R.U32.HI R15, RZ, 0x8, R25 ;  /* 0x00000008ff0f7819 */ /* 0x000fe40000011619 */
[----:B------:R-:W-:Y:S02]  /*95c0*/  LOP3.LUT R44, R30, 0xff, RZ, 0xc0, !PT ;  /* 0x000000ff1e2c7812 */ /* 0x000fe400078ec0ff */
[----:B------:R-:W-:Y:S02]  /*95d0*/  LOP3.LUT R50, R31, 0xff, RZ, 0xc0, !PT ;  /* 0x000000ff1f327812 */ /* 0x000fe400078ec0ff */
[----:B------:R-:W-:-:S02]  /*95e0*/  LOP3.LUT R37, R37, 0xff, RZ, 0xc0, !PT ;  /* 0x000000ff25257812 */ /* 0x000fc400078ec0ff */
[----:B------:R-:W-:Y:S02]  /*95f0*/  LOP3.LUT R39, R39, 0xff, RZ, 0xc0, !PT ;  /* 0x000000ff27277812 */ /* 0x000fe400078ec0ff */
[----:B------:R-:W-:Y:S02]  /*9600*/  SHF.R.U32.HI R3, RZ, 0x8, R24 ;  /* 0x00000008ff037819 */ /* 0x000fe40000011618 */
[----:B------:R-:W-:Y:S02]  /*9610*/  LOP3.LUT R38, R25, 0xff, RZ, 0xc0, !PT ;  /* 0x000000ff19267812 */ /* 0x000fe400078ec0ff */
[----:B------:R-:W-:Y:S02]  /*9620*/  LOP3.LUT R15, R15, 0xff, RZ, 0xc0, !PT ;  /* 0x000000ff0f0f7812 */ /* 0x000fe400078ec0ff */
[----:B------:R-:W-:Y:S02]  /*9630*/  PRMT R45, R37, 0x7604, R44 ;  /* 0x00007604252d7816 */ /* 0x000fe4000000002c */
[----:B------:R-:W-:-:S02]  /*9640*/  PRMT R51, R39, 0x7604, R50 ;  /* 0x0000760427337816 */ /* 0x000fc40000000032 */
[----:B------:R-:W-:Y:S02]  /*9650*/  SHF.R.U32.HI R37, RZ, 0x10, R25 ;  /* 0x00000010ff257819 */ /* 0x000fe40000011619 */
[----:B------:R-:W-:Y:S02]  /*9660*/  SHF.R.U32.HI R50, RZ, 0x10, R31 ;  /* 0x00000010ff327819 */ /* 0x000fe4000001161f */
[----:B------:R-:W-:Y:S02]  /*9670*/  LOP3.LUT R14, R24, 0xff, RZ, 0xc0, !PT ;  /* 0x000000ff180e7812 */ /* 0x000fe400078ec0ff */
[----:B------:R-:W-:Y:S02]  /*9680*/  LOP3.LUT R3, R3, 0xff, RZ, 0xc0, !PT ;  /* 0x000000ff03037812 */ /* 0x000fe400078ec0ff */
[----:B------:R-:W-:Y:S02]  /*9690*/  PRMT R38, R15, 0x7604, R38 ;  /* 0x000076040f267816 */ /* 0x000fe40000000026 */
[----:B------:R-:W-:-:S02]  /*96a0*/  SHF.R.U32.HI R15, RZ, 0x10, R30 ;  /* 0x00000010ff0f7819 */ /* 0x000fc4000001161e */
[----:B------:R-:W-:Y:S02]  /*96b0*/  LOP3.LUT R37, R37, 0xff, RZ, 0xc0, !PT ;  /* 0x000000ff25257812 */ /* 0x000fe400078ec0ff */
[----:B------:R-:W-:Y:S02]  /*96c0*/  LOP3.LUT R50, R50, 0xff, RZ, 0xc0, !PT ;  /* 0x000000ff32327812 */ /* 0x000fe400078ec0ff */
[----:B------:R-:W-:Y:S02]  /*96d0*/  PRMT R14, R3, 0x7604, R14 ;  /* 0x00007604030e7816 */ /* 0x000fe4000000000e */
[----:B------:R-:W-:Y:S02]  /*96e0*/  SHF.R.U32.HI R3, RZ, 0x10, R24 ;  /* 0x00000010ff037819 */ /* 0x000fe40000011618 */
[----:B------:R-:W-:Y:S02]  /*96f0*/  LOP3.LUT R44, R15, 0xff, RZ, 0xc0, !PT ;  /* 0x000000ff0f2c7812 */ /* 0x000fe400078ec0ff */
[----:B------:R-:W-:-:S02]  /*9700*/  PRMT R39, R37, 0x7054, R38 ;  /* 0x0000705425277816 */ /* 0x000fc40000000026 */
[----:B------:R-:W-:Y:S02]  /*9710*/  PRMT R51, R50, 0x7054, R51 ;  /* 0x0000705432337816 */ /* 0x000fe40000000033 */
[----:B------:R-:W-:Y:S02]  /*9720*/  LOP3.LUT R3, R3, 0xff, RZ, 0xc0, !PT ;  /* 0x000000ff03037812 */ /* 0x000fe400078ec0ff */
[----:B------:R-:W-:Y:S02]  /*9730*/  PRMT R45, R44, 0x7054, R45 ;  /* 0x000070542c2d7816 */ /* 0x000fe4000000002d */
[----:B------:R-:W-:Y:S02]  /*9740*/  LOP3.LUT R51, R51, 0xff000000, R31, 0xf8, !PT ;  /* 0xff00000033337812 */ /* 0x000fe400078ef81f */
[----:B------:R-:W-:Y:S02]  /*9750*/  LOP3.LUT R39, R39, 0xff000000, R25, 0xf8, !PT ;  /* 0xff00000027277812 */ /* 0x000fe400078ef819 */
[----:B------:R-:W-:-:S02]  /*9760*/  PRMT R15, R3, 0x7054, R14 ;  /* 0x00007054030f7816 */ /* 0x000fc4000000000e */
        /* <DEDUP_REMOVED lines=32> */
[----:B------:R-:W-:Y:S02]  /*9970*/  HADD2.F32 R24, -RZ, R24.H0_H0 ;  /* 0x20000018ff187230 */ /* 0x000fe40000004100 */
[C---:B------:R-:W-:Y:S01]  /*9980*/  FMUL.FTZ R59, R5.reuse, R31 ;  /* 0x0000001f053b7220 */ /* 0x040fe20000410000 */
[----:B------:R-:W-:Y:S02]  /*9990*/  HADD2.F32 R51, -RZ, R51.H1_H1 ;  /* 0x30000033ff337230 */ /* 0x000fe40000004100 */
[-C--:B------:R-:W-:Y:S01]  /*99a0*/  FMUL.FTZ R5, R5, R15.reuse ;  /* 0x0000000f05057220 */ /* 0x080fe20000410000 */
[----:B------:R-:W-:Y:S02]  /*99b0*/  HADD2.F32 R6, -RZ, R25.H1_H1 ;  /* 0x30000019ff067230 */ /* 0x000fe40000004100 */
[----:B------:R-:W-:Y:S01]  /*99c0*/  FFMA.FTZ R59, R24, R15, -R59 ;  /* 0x0000000f183b7223 */ /* 0x000fe2000001083b */
[----:B------:R-:W-:-:S02]  /*99d0*/  HADD2.F32 R39, -RZ, R39.H1_H1 ;  /* 0x30000027ff277230 */ /* 0x000fc40000004100 */
[----:B------:R-:W-:Y:S01]  /*99e0*/  FFMA.FTZ R54, R24, R31, R5 ;  /* 0x0000001f18367223 */ /* 0x000fe20000010005 */
[----:B------:R-:W-:Y:S02]  /*99f0*/  HADD2.F32 R25, -RZ, R25.H0_H0 ;  /* 0x20000019ff197230 */ /* 0x000fe40000004100 */
[C---:B------:R-:W-:Y:S01]  /*9a00*/  FMUL.FTZ R30, R6.reuse, R51 ;  /* 0x00000033061e7220 */ /* 0x040fe20000410000 */
[----:B------:R-:W-:Y:S01]  /*9a10*/  F2FP.F16.E4M3.UNPACK_B R5, R45 ;  /* 0x0000002dff05723e */ /* 0x000fe200020006ff */
[-C--:B------:R-:W-:Y:S01]  /*9a20*/  FMUL.FTZ R24, R6, R39.reuse ;  /* 0x0000002706187220 */ /* 0x080fe20000410000 */
[----:B------:R-:W-:Y:S01]  /*9a30*/  F2FP.F16.E4M3.UNPACK_B R4, R4.H1 ;  /* 0x00000004ff04723e */ /* 0x000fe200030006ff */
[C---:B------:R-:W-:Y:S01]  /*9a40*/  FFMA.FTZ R39, R25.reuse, R39, -R30 ;  /* 0x0000002719277223 */ /* 0x040fe2000001081e */
[----:B------:R-:W-:Y:S01]  /*9a50*/  F2FP.F16.E4M3.UNPACK_B R15, R37 ;  /* 0x00000025ff0f723e */ /* 0x000fe200020006ff */
        /* <DEDUP_REMOVED lines=14> */
[C---:B------:R-:W-:Y:S01]  /*9b40*/  FMUL.FTZ R6, R4.reuse, R25 ;  /* 0x0000001904067220 */ /* 0x040fe20000410000 */
[----:B------:R-:W-:Y:S01]  /*9b50*/  FFMA.FTZ R31, R5, R30, R44 ;  /* 0x0000001e051f7223 */ /* 0x000fe2000001002c */
[-C--:B------:R-:W-:Y:S01]  /*9b60*/  FMUL.FTZ R4, R4, R15.reuse ;  /* 0x0000000f04047220 */ /* 0x080fe20000410000 */
[----:B------:R-:W-:Y:S02]  /*9b70*/  HADD2.F32 R5, -RZ, R37.H1_H1 ;  /* 0x30000025ff057230 */ /* 0x000fe40000004100 */
[C---:B------:R-:W-:Y:S01]  /*9b80*/  FFMA.FTZ R30, R3.reuse, R15, -R6 ;  /* 0x0000000f031e7223 */ /* 0x040fe20000010806 */
[--C-:B------:R-:W-:Y:S02]  /*9b90*/  HADD2.F32 R15, -RZ, R45.reuse.H1_H1 ;  /* 0x3000002dff0f7230 */ /* 0x100fe40000004100 */
[----:B------:R-:W-:Y:S01]  /*9ba0*/  FFMA.FTZ R25, R3, R25, R4 ;  /* 0x0000001903197223 */ /* 0x000fe20000010004 */
[----:B------:R-:W-:Y:S02]  /*9bb0*/  HADD2.F32 R4, -RZ, R14.H1_H1 ;  /* 0x3000000eff047230 */ /* 0x000fe40000004100 */
[----:B------:R-:W-:-:S02]  /*9bc0*/  HADD2.F32 R24, -RZ, R45.H0_H0 ;  /* 0x2000002dff187230 */ /* 0x000fc40000004100 */
[----:B------:R-:W-:Y:S02]  /*9bd0*/  HADD2.F32 R3, -RZ, R7.H1_H1 ;  /* 0x30000007ff037230 */ /* 0x000fe40000004100 */
[C---:B------:R-:W-:Y:S01]  /*9be0*/  FMUL.FTZ R44, R4.reuse, R5 ;  /* 0x00000005042c7220 */ /* 0x040fe20000410000 */
[----:B------:R-:W-:Y:S02]  /*9bf0*/  HADD2.F32 R6, -RZ, R37.H0_H0 ;  /* 0x20000025ff067230 */ /* 0x000fe40000004100 */
[----:B------:R-:W-:Y:S01]  /*9c00*/  FMUL.FTZ R37, R4, R15 ;  /* 0x0000000f04257220 */ /* 0x000fe20000410000 */
        /* <DEDUP_REMOVED lines=17> */
.L_x_1448:
[----:B------:R-:W-:Y:S05]  /*9d20*/  BSYNC B1 ;  /* 0x0000000000017941 */ /* 0x000fea0003800000 */
.L_x_1447:
[----:B------:R-:W-:Y:S01]  /*9d30*/  ISETP.GE.AND P0, PT, R218, R0, PT ;  /* 0x00000000da00720c */ /* 0x000fe20003f06270 */
[----:B------:R-:W-:-:S12]  /*9d40*/  BSSY B1, `(.L_x_1451) ;  /* 0x00000f9000017945 */ /* 0x000fd80003800000 */
[----:B------:R-:W-:Y:S05]  /*9d50*/  @P0 BRA `(.L_x_1452) ;  /* 0x0000000c00dc0947 */ /* 0x000fea0003800000 */
[----:B0-----:R-:W0:Y:S01]  /*9d60*/  LDC R3, c[0x0][0x3f4] ;  /* 0x0000fd00ff037b82 */ /* 0x001e220000000800 */
[----:B------:R-:W-:Y:S01]  /*9d70*/  BSSY B2, `(.L_x_1453) ;  /* 0x000007e000027945 */ /* 0x000fe20003800000 */
[-C--:B0-----:R-:W-:Y:S02]  /*9d80*/  ISETP.GE.AND P0, PT, R18, R3.reuse, PT ;  /* 0x000000031200720c */ /* 0x081fe40003f06270 */
[----:B------:R-:W-:-:S11]  /*9d90*/  ISETP.GE.AND P1, PT, R194, R3, PT ;  /* 0x00000003c200720c */ /* 0x000fd60003f26270 */
[----:B------:R-:W-:Y:S05]  /*9da0*/  @P0 BRA `(.L_x_1454) ;  /* 0x0000000400e80947 */ /* 0x000fea0003800000 */
[----:B-12---:R-:W0:Y:S01]  /*9db0*/  LDS.128 R4, [R212+0x19000] ;  /* 0x01900000d4047984 */ /* 0x006e220000000c00 */
[----:B-----5:R-:W-:Y:S02]  /*9dc0*/  SHF.R.U32.HI R3, RZ, 0x8, R40 ;  /* 0x00000008ff037819 */ /* 0x020fe40000011628 */
[----:B------:R-:W-:Y:S02]  /*9dd0*/  SHF.R.U32.HI R15, RZ, 0x8, R41 ;  /* 0x00000008ff0f7819 */ /* 0x000fe40000011629 */
[----:B------:R-:W-:Y:S02]  /*9de0*/  SHF.R.U32.HI R37, RZ, 0x8, R47 ;  /* 0x00000008ff257819 */ /* 0x000fe4000001162f */
[----:B------:R-:W-:Y:S02]  /*9df0*/  LOP3.LUT R14, R40, 0xff, RZ, 0xc0, !PT ;  /* 0x000000ff280e7812 */ /* 0x000fe400078ec0ff */
[----:B------:R-:W-:Y:S02]  /*9e00*/  SHF.R.U32.HI R25, RZ, 0x8, R46 ;  /* 0x00000008ff197819 */ /* 0x000fe4000001162e */
[----:B------:R-:W-:-:S02]  /*9e10*/  LOP3.LUT R3, R3, 0xff, RZ, 0xc0, !PT ;  /* 0x000000ff03037812 */ /* 0x000fc400078ec0ff */
[----:B------:R-:W-:Y:S02]  /*9e20*/  LOP3.LUT R24, R41, 0xff, RZ, 0xc0, !PT ;  /* 0x000000ff29187812 */ /* 0x000fe400078ec0ff */
[----:B------:R-:W-:Y:S02]  /*9e30*/  LOP3.LUT R38, R47, 0xff, RZ, 0xc0, !PT ;  /* 0x000000ff2f267812 */ /* 0x000fe400078ec0ff */
[----:B------:R-:W-:Y:S02]  /*9e40*/  LOP3.LUT R15, R15, 0xff, RZ, 0xc0, !PT ;  /* 0x000000ff0f0f7812 */ /* 0x000fe400078ec0ff */
[----:B------:R-:W-:Y:S02]  /*9e50*/  LOP3.LUT R37, R37, 0xff, RZ, 0xc0, !PT ;  /* 0x000000ff25257812 */ /* 0x000fe400078ec0ff */
[----:B------:R-:W-:Y:S02]  /*9e60*/  LOP3.LUT R30, R25, 0xff, RZ, 0xc0, !PT ;  /* 0x000000ff191e7812 */ /* 0x000fe400078ec0ff */
[----:B------:R-:W-:-:S02]  /*9e70*/  PRMT R14, R3, 0x7604, R14 ;  /* 0x00007604030e7816 */ /* 0x000fc4000000000e */
[----:B------:R-:W-:Y:S02]  /*9e80*/  PRMT R25, R15, 0x7604, R24 ;  /* 0x000076040f197816 */ /* 0x000fe40000000018 */
[----:B------:R-:W-:Y:S02]  /*9e90*/  PRMT R38, R37, 0x7604, R38 ;  /* 0x0000760425267816 */ /* 0x000fe40000000026 */
[----:B------:R-:W-:Y:S02]  /*9ea0*/  SHF.R.U32.HI R3, RZ, 0x10, R40 ;  /* 0x00000010ff037819 */ /* 0x000fe40000011628 */
[----:B------:R-:W-:Y:S02]  /*9eb0*/  SHF.R.U32.HI R24, RZ, 0x10, R41 ;  /* 0x00000010ff187819 */ /* 0x000fe40000011629 */
[----:B------:R-:W-:Y:S02]  /*9ec0*/  SHF.R.U32.HI R37, RZ, 0x10, R47 ;  /* 0x00000010ff257819 */ /* 0x000fe4000001162f */
[----:B------:R-:W-:-:S02]  /*9ed0*/  LOP3.LUT R31, R46, 0xff, RZ, 0xc0, !PT ;  /* 0x000000ff2e1f7812 */ /* 0x000fc400078ec0ff */
[----:B------:R-:W-:Y:S02]  /*9ee0*/  SHF.R.U32.HI R15, RZ, 0x10, R46 ;  /* 0x00000010ff0f7819 */ /* 0x000fe4000001162e */
[----:B------:R-:W-:Y:S02]  /*9ef0*/  LOP3.LUT R3, R3, 0xff, RZ, 0xc0, !PT ;  /* 0x000000ff03037812 */ /* 0x000fe400078ec0ff */
[----:B------:R-:W-:Y:S02]  /*9f00*/  LOP3.LUT R24, R24, 0xff, RZ, 0xc0, !PT ;  /* 0x000000ff18187812 */ /* 0x000fe400078ec0ff */
[----:B------:R-:W-:Y:S02]  /*9f10*/  LOP3.LUT R37, R37, 0xff, RZ, 0xc0, !PT ;  /* 0x000000ff25257812 */ /* 0x000fe400078ec0ff */
[----:B------:R-:W-:Y:S02]  /*9f20*/  PRMT R31, R30, 0x7604, R31 ;  /* 0x000076041e1f7816 */ /* 0x000fe4000000001f */
[----:B------:R-:W-:-:S02]  /*9f30*/  LOP3.LUT R30, R15, 0xff, RZ, 0xc0, !PT ;  /* 0x000000ff0f1e7812 */ /* 0x000fc400078ec0ff */
[----:B------:R-:W-:Y:S02]  /*9f40*/  PRMT R15, R3, 0x7054, R14 ;  /* 0x00007054030f7816 */ /* 0x000fe4000000000e */
[----:B------:R-:W-:Y:S02]  /*9f50*/  PRMT R25, R24, 0x7054, R25 ;  /* 0x0000705418197816 */ /* 0x000fe40000000019 */
[----:B------:R-:W-:Y:S02]  /*9f60*/  PRMT R37, R37, 0x7054, R38 ;  /* 0x0000705425257816 */ /* 0x000fe40000000026 */
[----:B------:R-:W-:Y:S02]  /*9f70*/  PRMT R31, R30, 0x7054, R31 ;  /* 0x000070541e1f7816 */ /* 0x000fe4000000001f */
[----:B------:R-:W-:Y:S02]  /*9f80*/  LOP3.LUT R30, R15, 0xff000000, R40, 0xf8, !PT ;  /* 0xff0000000f1e7812 */ /* 0x000fe400078ef828 */
[----:B------:R-:W-:-:S02]  /*9f90*/  LOP3.LUT R38, R37, 0xff000000, R47, 0xf8, !PT ;  /* 0xff00000025267812 */ /* 0x000fc400078ef82f */
[----:B------:R-:W-:Y:S02]  /*9fa0*/  LOP3.LUT R40, R25, 0xff000000, R41, 0xf8, !PT ;  /* 0xff00000019287812 */ /* 0x000fe400078ef829 */
[----:B------:R-:W-:Y:S02]  /*9fb0*/  LOP3.LUT R46, R31, 0xff000000, R46, 0xf8, !PT ;  /* 0xff0000001f2e7812 */ /* 0x000fe400078ef82e */
[----:B0-----:R-:W-:Y:S02]  /*9fc0*/  F2FP.F16.E4M3.UNPACK_B R3, R6.H1 ;  /* 0x00000006ff03723e */ /* 0x001fe400030006ff */
[----:B------:R-:W-:Y:S02]  /*9fd0*/  F2FP.F16.E4M3.UNPACK_B R39, R38 ;  /* 0x00000026ff27723e */ /* 0x000fe400020006ff */
[----:B------:R-:W-:Y:S01]  /*9fe0*/  F2FP.F16.E4M3.UNPACK_B R31, R40 ;  /* 0x00000028ff1f723e */ /* 0x000fe200020006ff */
[----:B------:R-:W-:Y:S01]  /*9ff0*/  HADD2.F32 R14, -RZ, R3.H1_H1 ;  /* 0x30000003ff0e7230 */ /* 0x000fe20000004100 */
[----:B------:R-:W-:Y:S01]  /*a000*/  F2FP.F16.E4M3.UNPACK_B R6, R6 ;  /* 0x00000006ff06723e */ /* 0x000fe200020006ff */
[----:B------:R-:W-:Y:S01]  /*a010*/  HADD2.F32 R41, -RZ, R39.H1_H1 ;  /* 0x30000027ff297230 */ /* 0x000fe20000004100 */
[-C--:B------:R-:W-:Y:S01]  /*a020*/  F2FP.F16.E4M3.UNPACK_B R24, R7.reuse ;  /* 0x00000007ff18723e */ /* 0x080fe200020006ff */
[----:B------:R-:W-:Y:S01]  /*a030*/  HADD2.F32 R37, -RZ, R31.H1_H1 ;  /* 0x3000001fff257230 */ /* 0x000fe20000004100 */
[----:B------:R-:W-:Y:S01]  /*a040*/  F2FP.F16.E4M3.UNPACK_B R25, R7.H1 ;  /* 0x00000007ff19723e */ /* 0x000fe200030006ff */
[----:B------:R-:W-:-:S02]  /*a050*/  HADD2.F32 R15, -RZ, R3.H0_H0 ;  /* 0x20000003ff0f7230 */ /* 0x000fc40000004100 */
[C---:B------:R-:W-:Y:S01]  /*a060*/  FMUL.FTZ R44, R14.reuse, R41 ;  /* 0x000000290e2c7220 */ /* 0x040fe20000410000 */
[----:B------:R-:W-:Y:S01]  /*a070*/  F2FP.F16.E4M3.UNPACK_B R7, R5 ;  /* 0x00000005ff07723e */ /* 0x000fe200020006ff */
[----:B------:R-:W-:Y:S01]  /*a080*/  FMUL.FTZ R50, R14, R37 ;  /* 0x000000250e327220 */ /* 0x000fe20000410000 */
[----:B------:R-:W-:Y:S01]  /*a090*/  F2FP.F16.E4M3.UNPACK_B R14, R5.H1 ;  /* 0x00000005ff0e723e */ /* 0x000fe200030006ff */
[----:B------:R-:W-:Y:S02]  /*a0a0*/  HADD2.F32 R39, -RZ, R39.H0_H0 ;  /* 0x20000027ff277230 */ /* 0x000fe40000004100 */
[C---:B------:R-:W-:Y:S01]  /*a0b0*/  FFMA.FTZ R45, R15.reuse, R37, -R44 ;  /* 0x000000250f2d7223 */ /* 0x040fe2000001082c */
[--C-:B------:R-:W-:Y:S02]  /*a0c0*/  HADD2.F32 R5, -RZ, R6.reuse.H1_H1 ;  /* 0x30000006ff057230 */ /* 0x100fe40000004100 */
[----:B------:R-:W-:Y:S01]  /*a0d0*/  FFMA.FTZ R50, R15, R41, R50 ;  /* 0x000000290f327223 */ /* 0x000fe20000010032 */
[----:B------:R-:W-:Y:S01]  /*a0e0*/  HADD2.F32 R31, -RZ, R31.H0_H0 ;  /* 0x2000001fff1f7230 */ /* 0x000fe20000004100 */
[----:B------:R-:W-:Y:S01]  /*a0f0*/  F2FP.F16.E4M3.UNPACK_B R38, R38.H1 ;  /* 0x00000026ff26723e */ /* 0x000fe200030006ff */
[----:B------:R-:W-:Y:S01]  /*a100*/  HADD2.F32 R6, -RZ, R6.H0_H0 ;  /* 0x20000006ff067230 */ /* 0x000fe20000004100 */
[----:B------:R-:W-:Y:S01]  /*a110*/  F2FP.F16.E4M3.UNPACK_B R40, R40.H1 ;  /* 0x00000028ff28723e */ /* 0x000fe200030006ff */
[C---:B------:R-:W-:Y:S01]  /*a120*/  FMUL.FTZ R15, R5.reuse, R39 ;  /* 0x00000027050f7220 */ /* 0x040fe20000410000 */
[----:B------:R-:W-:Y:S01]  /*a130*/  FMUL.FTZ R44, R5, R31 ;  /* 0x0000001f052c7220 */ /* 0x000fe20000410000 */
[----:B------:R-:W-:Y:S01]  /*a140*/  HADD2.F32 R5, -RZ, R24.H1_H1 ;  /* 0x30000018ff057230 */ /* 0x000fe20000004100 */
[----:B------:R-:W-:Y:S01]  /*a150*/  F2FP.F16.E4M3.UNPACK_B R3, R4 ;  /* 0x00000004ff03723e */ /* 0x000fe200020006ff */
[----:B------:R-:W-:-:S02]  /*a160*/  HADD2.F32 R37, -RZ, R38.H0_H0 ;  /* 0x20000026ff257230 */ /* 0x000fc40000004100 */
[C---:B------:R-:W-:Y:S01]  /*a170*/  FFMA.FTZ R41, R6.reuse, R31, -R15 ;  /* 0x0000001f06297223 */ /* 0x040fe2000001080f */
[----:B------:R-:W-:Y:S02]  /*a180*/  HADD2.F32 R15, -RZ, R40.H0_H0 ;  /* 0x20000028ff0f7230 */ /* 0x000fe40000004100 */
[----:B------:R-:W-:Y:S01]  /*a190*/  FFMA.FTZ R44, R6, R39, R44 ;  /* 0x00000027062c7223 */ /* 0x000fe2000001002c */
[----:B------:R-:W-:Y:S02]  /*a1a0*/  HADD2.F32 R24, -RZ, R24.H0_H0 ;  /* 0x20000018ff187230 */ /* 0x000fe40000004100 */
[C---:B------:R-:W-:Y:S01]  /*a1b0*/  FMUL.FTZ R31, R5.reuse, R37 ;  /* 0x00000025051f7220 */ /* 0x040fe20000410000 */
[----:B------:R-:W-:Y:S02]  /*a1c0*/  HADD2.F32 R38, -RZ, R38.H1_H1 ;  /* 0x30000026ff267230 */ /* 0x000fe40000004100 */
[----:B------:R-:W-:Y:S01]  /*a1d0*/  FMUL.FTZ R5, R5, R15 ;  /* 0x0000000f05057220 */ /* 0x000fe20000410000 */
[----:B------:R-:W-:-:S02]  /*a1e0*/  HADD2.F32 R6, -RZ, R25.H1_H1 ;  /* 0x30000019ff067230 */ /* 0x000fc40000004100 */
[C---:B------:R-:W-:Y:S01]  /*a1f0*/  FFMA.FTZ R39, R24.reuse, R15, -R31 ;  /* 0x0000000f18277223 */ /* 0x040fe2000001081f */
[----:B------:R-:W-:Y:S02]  /*a200*/  HADD2.F32 R40, -RZ, R40.H1_H1 ;  /* 0x30000028ff287230 */ /* 0x000fe40000004100 */
[----:B------:R-:W-:Y:S01]  /*a210*/  FFMA.FTZ R52, R24, R37, R5 ;  /* 0x0000002518347223 */ /* 0x000fe20000010005 */
[----:B------:R-:W-:Y:S02]  /*a220*/  HADD2.F32 R25, -RZ, R25.H0_H0 ;  /* 0x20000019ff197230 */ /* 0x000fe40000004100 */
[C---:B------:R-:W-:Y:S01]  /*a230*/  FMUL.FTZ R54, R6.reuse, R38 ;  /* 0x0000002606367220 */ /* 0x040fe20000410000 */
[----:B------:R-:W-:Y:S01]  /*a240*/  F2FP.F16.E4M3.UNPACK_B R5, R46 ;  /* 0x0000002eff05723e */ /* 0x000fe200020006ff */
[----:B------:R-:W-:Y:S01]  /*a250*/  FMUL.FTZ R24, R6, R40 ;  /* 0x0000002806187220 */ /* 0x000fe20000410000 */
        /* <DEDUP_REMOVED lines=8> */
[----:B------:R-:W-:Y:S01]  /*a2e0*/  HADD2.F32 R6, -RZ, R4.H1_H1 ;  /* 0x30000004ff067230 */ /* 0x000fe20000004100 */
[----:B------:R-:W-:Y:S01]  /*a2f0*/  F2FP.SATFINITE.E4M3.F32.PACK_AB_MERGE_C R45, R50, R45, RZ ;  /* 0x0000002d322d723e */ /* 0x000fe200048070ff */
[----:B------:R-:W-:-:S02]  /*a300*/  HADD2.F32 R24, -RZ, R15.H1_H1 ;  /* 0x3000000fff187230 */ /* 0x000fc40000004100 */
[----:B------:R-:W-:Y:S02]  /*a310*/  HADD2.F32 R5, -RZ, R4.H0_H0 ;  /* 0x20000004ff057230 */ /* 0x000fe40000004100 */
[C---:B------:R-:W-:Y:S01]  /*a320*/  FMUL.FTZ R38, R6.reuse, R31 ;  /* 0x0000001f06267220 */ /* 0x040fe20000410000 */
[----:B------:R-:W-:Y:S02]  /*a330*/  HADD2.F32 R4, -RZ, R3.H1_H1 ;  /* 0x30000003ff047230 */ /* 0x000fe40000004100 */
[-C--:B------:R-:W-:Y:S01]  /*a340*/  FMUL.FTZ R40, R6, R24.reuse ;  /* 0x0000001806287220 */ /* 0x080fe20000410000 */
[----:B------:R-:W-:Y:S02]  /*a350*/  HADD2.F32 R15, -RZ, R15.H0_H0 ;  /* 0x2000000fff0f7230 */ /* 0x000fe40000004100 */
[C---:B------:R-:W-:Y:S01]  /*a360*/  FFMA.FTZ R38, R5.reuse, R24, -R38 ;  /* 0x0000001805267223 */ /* 0x040fe20000010826 */
[----:B------:R-:W-:Y:S02]  /*a370*/  HADD2.F32 R3, -RZ, R3.H0_H0 ;  /* 0x20000003ff037230 */ /* 0x000fe40000004100 */
[C---:B------:R-:W-:Y:S01]  /*a380*/  FMUL.FTZ R6, R4.reuse, R25 ;  /* 0x0000001904067220 */ /* 0x040fe20000410000 */
[----:B------:R-:W-:Y:S01]  /*a390*/  FFMA.FTZ R31, R5, R31, R40 ;  /* 0x0000001f051f7223 */ /* 0x000fe20000010028 */
[----:B------:R-:W-:Y:S01]  /*a3a0*/  FMUL.FTZ R4, R4, R15 ;  /* 0x0000000f04047220 */ /* 0x000fe20000410000 */
[----:B------:R-:W-:-:S02]  /*a3b0*/  HADD2.F32 R5, -RZ, R30.H1_H1 ;  /* 0x3000001eff057230 */ /* 0x000fc40000004100 */
[C---:B------:R-:W-:Y:S01]  /*a3c0*/  FFMA.FTZ R24, R3.reuse, R15, -R6 ;  /* 0x0000000f03187223 */ /* 0x040fe20000010806 */
[----:B------:R-:W-:Y:S02]  /*a3d0*/  HADD2.F32 R15, -RZ, R46.H1_H1 ;  /* 0x3000002eff0f7230 */ /* 0x000fe40000004100 */
[----:B------:R-:W-:Y:S01]  /*a3e0*/  FFMA.FTZ R25, R3, R25, R4 ;  /* 0x0000001903197223 */ /* 0x000fe20000010004 */
[----:B------:R-:W-:Y:S02]  /*a3f0*/  HADD2.F32 R4, -RZ, R14.H1_H1 ;  /* 0x3000000eff047230 */ /* 0x000fe40000004100 */
[----:B------:R-:W-:Y:S02]  /*a400*/  HADD2.F32 R46, -RZ, R46.H0_H0 ;  /* 0x2000002eff2e7230 */ /* 0x000fe40000004100 */
[----:B------:R-:W-:Y:S02]  /*a410*/  HADD2.F32 R3, -RZ, R7.H1_H1 ;  /* 0x30000007ff037230 */ /* 0x000fe40000004100 */
[----:B------:R-:W-:Y:S01]  /*a420*/  FMUL.FTZ R37, R4, R15 ;  /* 0x0000000f04257220 */ /* 0x000fe20000410000 */
[----:B------:R-:W-:-:S02]  /*a430*/  HADD2.F32 R30, -RZ, R30.H0_H0 ;  /* 0x2000001eff1e7230 */ /* 0x000fc40000004100 */
[-C--:B------:R-:W-:Y:S01]  /*a440*/  FMUL.FTZ R6, R4, R5.reuse ;  /* 0x0000000504067220 */ /* 0x080fe20000410000 */
        /* <DEDUP_REMOVED lines=11> */
[----:B------:R-:W-:Y:S02]  /*a500*/  F2FP.SATFINITE.E4M3.F32.PACK_AB_MERGE_C R6, R44, R41, R45 ;  /* 0x000000292c06723e */ /* 0x000fe4000480702d */
[----:B------:R-:W-:Y:S02]  /*a510*/  F2FP.SATFINITE.E4M3.F32.PACK_AB_MERGE_C R7, R52, R39, R7 ;  /* 0x000000273407723e */ /* 0x000fe40004807007 */
[----:B------:R-:W-:Y:S02]  /*a520*/  F2FP.SATFINITE.E4M3.F32.PACK_AB_MERGE_C R4, R25, R24, R4 ;  /* 0x000000181904723e */ /* 0x000fe40004807004 */
[----:B------:R-:W-:-:S05]  /*a530*/  F2FP.SATFINITE.E4M3.F32.PACK_AB_MERGE_C R5, R46, R5, R37 ;  /* 0x000000052e05723e */ /* 0x000fca0004807025 */
[----:B------:R0:W-:Y:S02]  /*a540*/  STS.128 [R212+0x19000], R4 ;  /* 0x01900004d4007388 */ /* 0x0001e40000000c00 */
.L_x_1454:
[----:B------:R-:W-:Y:S05]  /*a550*/  BSYNC B2 ;  /* 0x0000000000027941 */ /* 0x000fea0003800000 */
.L_x_1453:
[----:B------:R-:W-:Y:S05]  /*a560*/  @P1 BRA `(.L_x_1452) ;  /* 0x0000000400d81947 */ /* 0x000fea0003800000 */
[----:B012---:R-:W0:Y:S01]  /*a570*/  LDS.128 R4, [R212+0x1d000] ;  /* 0x01d00000d4047984 */ /* 0x007e220000000c00 */
[----:B-----5:R-:W-:Y:S02]  /*a580*/  SHF.R.U32.HI R14, RZ, 0x8, R26 ;  /* 0x00000008ff0e7819 */ /* 0x020fe4000001161a */
[----:B------:R-:W-:Y:S02]  /*a590*/  LOP3.LUT R3, R26, 0xff, RZ, 0xc0, !PT ;  /* 0x000000ff1a037812 */ /* 0x000fe400078ec0ff */
[----:B------:R-:W-:Y:S02]  /*a5a0*/  LOP3.LUT R14, R14, 0xff, RZ, 0xc0, !PT ;  /* 0x000000ff0e0e7812 */ /* 0x000fe400078ec0ff */
[----:B------:R-:W-:Y:S02]  /*a5b0*/  SHF.R.U32.HI R24, RZ, 0x8, R27 ;  /* 0x00000008ff187819 */ /* 0x000fe4000001161b */
[----:B------:R-:W-:Y:S02]  /*a5c0*/  SHF.R.U32.HI R31, RZ, 0x8, R33 ;  /* 0x00000008ff1f7819 */ /* 0x000fe40000011621 */
[----:B------:R-:W-:-:S02]  /*a5d0*/  PRMT R3, R14, 0x7604, R3 ;  /* 0x000076040e037816 */ /* 0x000fc40000000003 */
[----:B------:R-:W-:Y:S02]  /*a5e0*/  LOP3.LUT R15, R27, 0xff, RZ, 0xc0, !PT ;  /* 0x000000ff1b0f7812 */ /* 0x000fe400078ec0ff */
[----:B------:R-:W-:Y:S02]  /*a5f0*/  LOP3.LUT R24, R24, 0xff, RZ, 0xc0, !PT ;  /* 0x000000ff18187812 */ /* 0x000fe400078ec0ff */
[----:B------:R-:W-:Y:S02]  /*a600*/  SHF.R.U32.HI R38, RZ, 0x10, R27 ;  /* 0x00000010ff267819 */ /* 0x000fe4000001161b */
[----:B------:R-:W-:Y:S02]  /*a610*/  SHF.R.U32.HI R14, RZ, 0x8, R32 ;  /* 0x00000008ff0e7819 */ /* 0x000fe40000011620 */
[----:B------:R-:W-:Y:S02]  /*a620*/  LOP3.LUT R30, R33, 0xff, RZ, 0xc0, !PT ;  /* 0x000000ff211e7812 */ /* 0x000fe400078ec0ff */
[----:B------:R-:W-:-:S02]  /*a630*/  LOP3.LUT R31, R31, 0xff, RZ, 0xc0, !PT ;  /* 0x000000ff1f1f7812 */ /* 0x000fc400078ec0ff */
[----:B------:R-:W-:Y:S02]  /*a640*/  SHF.R.U32.HI R37, RZ, 0x10, R33 ;  /* 0x00000010ff257819 */ /* 0x000fe40000011621 */
[----:B------:R-:W-:Y:S02]  /*a650*/  PRMT R15, R24, 0x7604, R15 ;  /* 0x00007604180f7816 */ /* 0x000fe4000000000f */
[----:B------:R-:W-:Y:S01]  /*a660*/  LOP3.LUT R25, R14, 0xff, RZ, 0xc0, !PT ;  /* 0x000000ff0e197812 */ /* 0x000fe200078ec0ff */
[----:B------:R-:W-:Y:S01]  /*a670*/  IMAD.U32 R14, R38, 0x10000, RZ ;  /* 0x00010000260e7824 */ /* 0x000fe200078e00ff */
[----:B------:R-:W-:Y:S02]  /*a680*/  LOP3.LUT R24, R32, 0xff, RZ, 0xc0, !PT ;  /* 0x000000ff20187812 */ /* 0x000fe400078ec0ff */
[----:B------:R-:W-:Y:S02]  /*a690*/  PRMT R30, R31, 0x7604, R30 ;  /* 0x000076041f1e7816 */ /* 0x000fe4000000001e */
[----:B------:R-:W-:-:S02]  /*a6a0*/  SHF.L.U32 R37, R37, 0x10, RZ ;  /* 0x0000001025257819 */ /* 0x000fc400000006ff */
[----:B------:R-:W-:Y:S02]  /*a6b0*/  PRMT R31, R25, 0x7604, R24 ;  /* 0x00007604191f7816 */ /* 0x000fe40000000018 */
[----:B------:R-:W-:Y:S02]  /*a6c0*/  LOP3.LUT R25, R15, 0xff0000, R14, 0xf8, !PT ;  /* 0x00ff00000f197812 */ /* 0x000fe400078ef80e */
[----:B------:R-:W-:Y:S02]  /*a6d0*/  LOP3.LUT R37, R30, 0xff0000, R37, 0xf8, !PT ;  /* 0x00ff00001e257812 */ /* 0x000fe400078ef825 */
[----:B------:R-:W-:Y:S02]  /*a6e0*/  LOP3.LUT R27, R25, 0xff000000, R27, 0xf8, !PT ;  /* 0xff000000191b7812 */ /* 0x000fe400078ef81b */
[----:B------:R-:W-:Y:S02]  /*a6f0*/  LOP3.LUT R37, R37, 0xff000000, R33, 0xf8, !PT ;  /* 0xff00000025257812 */ /* 0x000fe400078ef821 */
[----:B------:R-:W-:-:S02]  /*a700*/  LOP3.LUT R15, R3, 0xff0000, R26, 0xf8, !PT ;  /* 0x00ff0000030f7812 */ /* 0x000fc400078ef81a */
[-C--:B0-----:R-:W-:Y:S02]  /*a710*/  F2FP.F16.E4M3.UNPACK_B R3, R6.reuse.H1 ;  /* 0x00000006ff03723e */ /* 0x081fe400030006ff */
[--C-:B------:R-:W-:Y:S02]  /*a720*/  LOP3.LUT R31, R31, 0xff0000, R32.reuse, 0xf8, !PT ;  /* 0x00ff00001f1f7812 */ /* 0x100fe400078ef820 */
[----:B------:R-:W-:Y:S01]  /*a730*/  F2FP.F16.E4M3.UNPACK_B R33, R37 ;  /* 0x00000025ff21723e */ /* 0x000fe200020006ff */
[----:B------:R-:W-:Y:S01]  /*a740*/  HADD2.F32 R14, -RZ, R3.H1_H1 ;  /* 0x30000003ff0e7230 */ /* 0x000fe20000004100 */
[----:B------:R-:W-:Y:S02]  /*a750*/  F2FP.F16.E4M3.UNPACK_B R30, R27 ;  /* 0x0000001bff1e723e */ /* 0x000fe400020006ff */
[----:B------:R-:W-:Y:S01]  /*a760*/  LOP3.LUT R32, R31, 0xff000000, R32, 0xf8, !PT ;  /* 0xff0000001f207812 */ /* 0x000fe200078ef820 */
[----:B------:R-:W-:Y:S01]  /*a770*/  HADD2.F32 R38, -RZ, R33.H1_H1 ;  /* 0x30000021ff267230 */ /* 0x000fe20000004100 */
[----:B------:R-:W-:Y:S01]  /*a780*/  F2FP.F16.E4M3.UNPACK_B R6, R6 ;  /* 0x00000006ff06723e */ /* 0x000fe200020006ff */
[----:B------:R-:W-:Y:S01]  /*a790*/  HADD2.F32 R31, -RZ, R30.H1_H1 ;  /* 0x3000001eff1f7230 */ /* 0x000fe20000004100 */
[----:B------:R-:W-:Y:S01]  /*a7a0*/  LOP3.LUT R26, R15, 0xff000000, R26, 0xf8, !PT ;  /* 0xff0000000f1a7812 */ /* 0x000fe200078ef81a */
[----:B------:R-:W-:Y:S01]  /*a7b0*/  HADD2.F32 R15, -RZ, R3.H0_H0 ;  /* 0x20000003ff0f7230 */ /* 0x000fe20000004100 */
[-C--:B------:R-:W-:Y:S01]  /*a7c0*/  F2FP.F16.E4M3.UNPACK_B R24, R7.reuse ;  /* 0x00000007ff18723e */ /* 0x080fe200020006ff */
[C---:B------:R-:W-:Y:S01]  /*a7d0*/  FMUL.FTZ R40, R14.reuse, R38 ;  /* 0x000000260e287220 */ /* 0x040fe20000410000 */
[----:B------:R-:W-:Y:S01]  /*a7e0*/  F2FP.F16.E4M3.UNPACK_B R25, R7.H1 ;  /* 0x00000007ff19723e */ /* 0x000fe200030006ff */
        /* <DEDUP_REMOVED lines=78> */
.L_x_1452:
[----:B------:R-:W-:Y:S05]  /*acd0*/  BSYNC B1 ;  /* 0x0000000000017941 */ /* 0x000fea0003800000 */
.L_x_1451:
        /* <DEDUP_REMOVED lines=8> */
[----:B-123--:R-:W0:Y:S01]  /*ad60*/  LDS.128 R4, [R212+0x1a000] ;  /* 0x01a00000d4047984 */ /* 0x00ee220000000c00 */
[----:B-----5:R-:W-:Y:S02]  /*ad70*/  SHF.R.U32.HI R14, RZ, 0x8, R42 ;  /* 0x00000008ff0e7819 */ /* 0x020fe4000001162a */
[----:B------:R-:W-:Y:S02]  /*ad80*/  LOP3.LUT R3, R42, 0xff, RZ, 0xc0, !PT ;  /* 0x000000ff2a037812 */ /* 0x000fe400078ec0ff */
[----:B------:R-:W-:Y:S02]  /*ad90*/  LOP3.LUT R14, R14, 0xff, RZ, 0xc0, !PT ;  /* 0x000000ff0e0e7812 */ /* 0x000fe400078ec0ff */
[----:B------:R-:W-:Y:S02]  /*ada0*/  SHF.R.U32.HI R24, RZ, 0x8, R43 ;  /* 0x00000008ff187819 */ /* 0x000fe4000001162b */
[----:B------:R-:W-:Y:S02]  /*adb0*/  PRMT R3, R14, 0x7604, R3 ;  /* 0x000076040e037816 */ /* 0x000fe40000000003 */
[----:B------:R-:W-:-:S02]  /*adc0*/  LOP3.LUT R15, R43, 0xff, RZ, 0xc0, !PT ;  /* 0x000000ff2b0f7812 */ /* 0x000fc400078ec0ff */
[----:B------:R-:W-:Y:S02]  /*add0*/  LOP3.LUT R24, R24, 0xff, RZ, 0xc0, !PT ;  /* 0x000000ff18187812 */ /* 0x000fe400078ec0ff */
[----:B------:R-:W-:Y:S02]  /*ade0*/  SHF.R.U32.HI R30, RZ, 0x10, R43 ;  /* 0x00000010ff1e7819 */ /* 0x000fe4000001162b */
[--C-:B------:R-:W-:Y:S02]  /*adf0*/  SHF.R.U32.HI R27, RZ, 0x8, R49.reuse ;  /* 0x00000008ff1b7819 */ /* 0x100fe40000011631 */
[----:B------:R-:W-:Y:S02]  /*ae00*/  SHF.R.U32.HI R14, RZ, 0x8, R48 ;  /* 0x00000008ff0e7819 */ /* 0x000fe40000011630 */
[----:B------:R-:W-:Y:S02]  /*ae10*/  SHF.R.U32.HI R31, RZ, 0x10, R49 ;  /* 0x00000010ff1f7819 */ /* 0x000fe40000011631 */
[----:B------:R-:W-:-:S02]  /*ae20*/  PRMT R15, R24, 0x7604, R15 ;  /* 0x00007604180f7816 */ /* 0x000fc4000000000f */
[----:B------:R-:W-:Y:S01]  /*ae30*/  LOP3.LUT R26, R49, 0xff, RZ, 0xc0, !PT ;  /* 0x000000ff311a7812 */ /* 0x000fe200078ec0ff */
[----:B------:R-:W-:Y:S01]  /*ae40*/  IMAD.U32 R31, R31, 0x10000, RZ ;  /* 0x000100001f1f7824 */ /* 0x000fe200078e00ff */
[----:B------:R-:W-:Y:S02]  /*ae50*/  LOP3.LUT R27, R27, 0xff, RZ, 0xc0, !PT ;  /* 0x000000ff1b1b7812 */ /* 0x000fe400078ec0ff */
        /* <DEDUP_REMOVED lines=24> */
[-C--:B------:R-:W-:Y:S01]  /*afe0*/  F2FP.F16.E4M3.UNPACK_B R7, R5.reuse ;  /* 0x00000005ff07723e */ /* 0x080fe200020006ff */
[-C--:B------:R-:W-:Y:S01]  /*aff0*/  FMUL.FTZ R40, R14, R30.reuse ;  /* 0x0000001e0e287220 */ /* 0x080fe20000410000 */
        /* <DEDUP_REMOVED lines=26> */
[CC--:B------:R-:W-:Y:S01]  /*b1a0*/  FMUL.FTZ R32, R6.reuse, R31.reuse ;  /* 0x0000001f06207220 */ /* 0x0c0fe20000410000 */
[----:B------:R-:W-:Y:S01]  /*b1b0*/  F2FP.F16.E4M3.UNPACK_B R5, R48 ;  /* 0x00000030ff05723e */ /* 0x000fe200020006ff */
[----:B------:R-:W-:Y:S01]  /*b1c0*/  FMUL.FTZ R24, R6, R42 ;  /* 0x0000002a06187220 */ /* 0x000fe20000410000 */
        /* <DEDUP_REMOVED lines=47> */
.L_x_1458:
[----:B------:R-:W-:Y:S05]  /*b4c0*/  BSYNC B2 ;  /* 0x0000000000027941 */ /* 0x000fea0003800000 */
.L_x_1457:
[----:B------:R-:W-:Y:S05]  /*b4d0*/  @P1 BRA `(.L_x_1456) ;  /* 0x0000000400e81947 */ /* 0x000fea0003800000 */
[----:B0123--:R-:W0:Y:S01]  /*b4e0*/  LDS.128 R4, [R212+0x1e000] ;  /* 0x01e00000d4047984 */ /* 0x00fe220000000c00 */
        /* <DEDUP_REMOVED lines=42> */
[CC--:B------:R-:W-:Y:S01]  /*b790*/  FMUL.FTZ R38, R14.reuse, R32.reuse ;  /* 0x000000200e267220 */ /* 0x0c0fe20000410000 */
        /* <DEDUP_REMOVED lines=78> */
.L_x_1456:
[----:B------:R-:W-:Y:S05]  /*bc80*/  BSYNC B1 ;  /* 0x0000000000017941 */ /* 0x000fea0003800000 */
.L_x_1455:
[----:B------:R-:W-:-:S13]  /*bc90*/  ISETP.GE.AND P0, PT, R236, R0, PT ;  /* 0x00000000ec00720c */ /* 0x000fda0003f06270 */
[----:B------:R-:W-:Y:S05]  /*bca0*/  @P0 BRA `(.L_x_1459) ;  /* 0x0000005400ec0947 */ /* 0x000fea0003800000 */
[----:B0-----:R-:W0:Y:S01]  /*bcb0*/  LDC R3, c[0x0][0x3f4] ;  /* 0x0000fd00ff037b82 */ /* 0x001e220000000800 */
[----:B------:R-:W-:Y:S01]  /*bcc0*/  BSSY B1, `(.L_x_1460) ;  /* 0x000007e000017945 */ /* 0x000fe20003800000 */
[-C--:B0-----:R-:W-:Y:S02]  /*bcd0*/  ISETP.GE.AND P0, PT, R18, R3.reuse, PT ;  /* 0x000000031200720c */ /* 0x081fe40003f06270 */
[----:B------:R-:W-:-:S11]  /*bce0*/  ISETP.GE.AND P1, PT, R194, R3, PT ;  /* 0x00000003c200720c */ /* 0x000fd60003f26270 */
[----:B------:R-:W-:Y:S05]  /*bcf0*/  @P0 BRA `(.L_x_1461) ;  /* 0x0000000400e80947 */ /* 0x000fea0003800000 */
[----:B-1234-:R-:W0:Y:S01]  /*bd00*/  LDS.128 R4, [R212+0x1b000] ;  /* 0x01b00000d4047984 */ /* 0x01ee220000000c00 */
[----:B-----5:R-:W-:Y:S02]  /*bd10*/  SHF.R.U32.HI R14, RZ, 0x8, R11 ;  /* 0x00000008ff0e7819 */ /* 0x020fe4000001160b */
[----:B------:R-:W-:Y:S02]  /*bd20*/  SHF.R.U32.HI R26, RZ, 0x8, R13 ;  /* 0x00000008ff1a7819 */ /* 0x000fe4000001160d */
[----:B------:R-:W-:Y:S02]  /*bd30*/  LOP3.LUT R15, R11, 0xff, RZ, 0xc0, !PT ;  /* 0x000000ff0b0f7812 */ /* 0x000fe400078ec0ff */
[----:B------:R-:W-:Y:S02]  /*bd40*/  LOP3.LUT R27, R13, 0xff, RZ, 0xc0, !PT ;  /* 0x000000ff0d1b7812 */ /* 0x000fe400078ec0ff */
[----:B------:R-:W-:Y:S02]  /*bd50*/  LOP3.LUT R14, R14, 0xff, RZ, 0xc0, !PT ;  /* 0x000000ff0e0e7812 */ /* 0x000fe400078ec0ff */
[----:B------:R-:W-:-:S02]  /*bd60*/  LOP3.LUT R26, R26, 0xff, RZ, 0xc0, !PT ;  /* 0x000000ff1a1a7812 */ /* 0x000fc400078ec0ff */
[----:B------:R-:W-:Y:S02]  /*bd70*/  SHF.R.U32.HI R0, RZ, 0x8, R10 ;  /* 0x00000008ff007819 */ /* 0x000fe4000001160a */
[----:B------:R-:W-:Y:S02]  /*bd80*/  SHF.R.U32.HI R24, RZ, 0x8, R12 ;  /* 0x00000008ff187819 */ /* 0x000fe4000001160c */
[----:B------:R-:W-:Y:S02]  /*bd90*/  PRMT R15, R14, 0x7604, R15 ;  /* 0x000076040e0f7816 */ /* 0x000fe4000000000f */
[----:B------:R-:W-:Y:S02]  /*bda0*/  PRMT R27, R26, 0x7604, R27 ;  /* 0x000076041a1b7816 */ /* 0x000fe4000000001b */
[----:B------:R-:W-:Y:S02]  /*bdb0*/  SHF.R.U32.HI R14, RZ, 0x10, R11 ;  /* 0x00000010ff0e7819 */ /* 0x000fe4000001160b */
[----:B------:R-:W-:-:S02]  /*bdc0*/  SHF.R.U32.HI R26, RZ, 0x10, R13 ;  /* 0x00000010ff1a7819 */ /* 0x000fc4000001160d */
[----:B------:R-:W-:Y:S02]  /*bdd0*/  LOP3.LUT R3, R10, 0xff, RZ, 0xc0, !PT ;  /* 0x000000ff0a037812 */ /* 0x000fe400078ec0ff */
[----:B------:R-:W-:Y:S02]  /*bde0*/  LOP3.LUT R25, R12, 0xff, RZ, 0xc0, !PT ;  /* 0x000000ff0c197812 */ /* 0x000fe400078ec0ff */
[----:B------:R-:W-:Y:S02]  /*bdf0*/  LOP3.LUT R0, R0, 0xff, RZ, 0xc0, !PT ;  /* 0x000000ff00007812 */ /* 0x000fe400078ec0ff */
[----:B------:R-:W-:Y:S02]  /*be00*/  LOP3.LUT R24, R24, 0xff, RZ, 0xc0, !PT ;  /* 0x000000ff18187812 */ /* 0x000fe400078ec0ff */
[----:B------:R-:W-:Y:S02]  /*be10*/  LOP3.LUT R14, R14, 0xff, RZ, 0xc0, !PT ;  /* 0x000000ff0e0e7812 */ /* 0x000fe400078ec0ff */
[----:B------:R-:W-:-:S02]  /*be20*/  LOP3.LUT R26, R26, 0xff, RZ, 0xc0, !PT ;  /* 0x000000ff1a1a7812 */ /* 0x000fc400078ec0ff */
[----:B------:R-:W-:Y:S02]  /*be30*/  PRMT R3, R0, 0x7604, R3 ;  /* 0x0000760400037816 */ /* 0x000fe40000000003 */
[----:B------:R-:W-:Y:S02]  /*be40*/  PRMT R25, R24, 0x7604, R25 ;  /* 0x0000760418197816 */ /* 0x000fe40000000019 */
[----:B------:R-:W-:Y:S02]  /*be50*/  SHF.R.U32.HI R0, RZ, 0x10, R10 ;  /* 0x00000010ff007819 */ /* 0x000fe4000001160a */
[----:B------:R-:W-:Y:S02]  /*be60*/  SHF.R.U32.HI R24, RZ, 0x10, R12 ;  /* 0x00000010ff187819 */ /* 0x000fe4000001160c */
[----:B------:R-:W-:Y:S02]  /*be70*/  PRMT R15, R14, 0x7054, R15 ;  /* 0x000070540e0f7816 */ /* 0x000fe4000000000f */
[----:B------:R-:W-:-:S02]  /*be80*/  PRMT R27, R26, 0x7054, R27 ;  /* 0x000070541a1b7816 */ /* 0x000fc4000000001b */
[----:B------:R-:W-:Y:S02]  /*be90*/  LOP3.LUT R0, R0, 0xff, RZ, 0xc0, !PT ;  /* 0x000000ff00007812 */ /* 0x000fe400078ec0ff */
[----:B------:R-:W-:Y:S02]  /*bea0*/  LOP3.LUT R24, R24, 0xff, RZ, 0xc0, !PT ;  /* 0x000000ff18187812 */ /* 0x000fe400078ec0ff */
[----:B------:R-:W-:Y:S02]  /*beb0*/  LOP3.LUT R27, R27, 0xff000000, R13, 0xf8, !PT ;  /* 0xff0000001b1b7812 */ /* 0x000fe400078ef80d */
[----:B------:R-:W-:Y:S02]  /*bec0*/  LOP3.LUT R15, R15, 0xff000000, R11, 0xf8, !PT ;  /* 0xff0000000f0f7812 */ /* 0x000fe400078ef80b */
[----:B------:R-:W-:Y:S02]  /*bed0*/  PRMT R3, R0, 0x7054, R3 ;  /* 0x0000705400037816 */ /* 0x000fe40000000003 */
[----:B------:R-:W-:-:S02]  /*bee0*/  PRMT R25, R24, 0x7054, R25 ;  /* 0x0000705418197816 */ /* 0x000fc40000000019 */
[-C--:B0-----:R-:W-:Y:S02]  /*bef0*/  F2FP.F16.E4M3.UNPACK_B R0, R6.reuse.H1 ;  /* 0x00000006ff00723e */ /* 0x081fe400030006ff */
[----:B------:R-:W-:Y:S02]  /*bf00*/  F2FP.F16.E4M3.UNPACK_B R28, R27 ;  /* 0x0000001bff1c723e */ /* 0x000fe400020006ff */
[----:B------:R-:W-:Y:S01]  /*bf10*/  F2FP.F16.E4M3.UNPACK_B R24, R15 ;  /* 0x0000000fff18723e */ /* 0x000fe200020006ff */
[----:B------:R-:W-:Y:S01]  /*bf20*/  HADD2.F32 R11, -RZ, R0.H1_H1 ;  /* 0x30000000ff0b7230 */ /* 0x000fe20000004100 */
[----:B------:R-:W-:Y:S01]  /*bf30*/  LOP3.LUT R14, R3, 0xff000000, R10, 0xf8, !PT ;  /* 0xff000000030e7812 */ /* 0x000fe200078ef80a */
[----:B------:R-:W-:Y:S01]  /*bf40*/  HADD2.F32 R29, -RZ, R28.H1_H1 ;  /* 0x3000001cff1d7230 */ /* 0x000fe20000004100 */
[----:B------:R-:W-:Y:S01]  /*bf50*/  LOP3.LUT R26, R25, 0xff000000, R12, 0xf8, !PT ;  /* 0xff000000191a7812 */ /* 0x000fe200078ef80c */
[----:B------:R-:W-:Y:S01]  /*bf60*/  HADD2.F32 R25, -RZ, R24.H1_H1 ;  /* 0x30000018ff197230 */ /* 0x000fe20000004100 */
[----:B------:R-:W-:Y:S01]  /*bf70*/  F2FP.F16.E4M3.UNPACK_B R3, R6 ;  /* 0x00000006ff03723e */ /* 0x000fe200020006ff */
[----:B------:R-:W-:Y:S01]  /*bf80*/  HADD2.F32 R10, -RZ, R0.H0_H0 ;  /* 0x20000000ff0a7230 */ /* 0x000fe20000004100 */
[----:B------:R-:W-:Y:S01]  /*bf90*/  F2FP.F16.E4M3.UNPACK_B R12, R7 ;  /* 0x00000007ff0c723e */ /* 0x000fe200020006ff */
[C---:B------:R-:W-:Y:S01]  /*bfa0*/  FMUL.FTZ R31, R11.reuse, R29 ;  /* 0x0000001d0b1f7220 */ /* 0x040fe20000410000 */
[----:B------:R-:W-:Y:S01]  /*bfb0*/  F2FP.F16.E4M3.UNPACK_B R13, R7.H1 ;  /* 0x00000007ff0d723e */ /* 0x000fe200030006ff */
[----:B------:R-:W-:Y:S01]  /*bfc0*/  FMUL.FTZ R30, R11, R25 ;  /* 0x000000190b1e7220 */ /* 0x000fe20000410000 */
[-C--:B------:R-:W-:Y:S01]  /*bfd0*/  F2FP.F16.E4M3.UNPACK_B R6, R5.reuse ;  /* 0x00000005ff06723e */ /* 0x080fe200020006ff */
[----:B------:R-:W-:Y:S01]  /*bfe0*/  HADD2.F32 R28, -RZ, R28.H0_H0 ;  /* 0x2000001cff1c7230 */ /* 0x000fe20000004100 */
[----:B------:R-:W-:Y:S01]  /*bff0*/  F2FP.F16.E4M3.UNPACK_B R7, R5.H1 ;  /* 0x00000005ff07723e */ /* 0x000fe200030006ff */
[----:B------:R-:W-:Y:S01]  /*c000*/  HADD2.F32 R5, -RZ, R3.H1_H1 ;  /* 0x30000003ff057230 */ /* 0x000fe20000004100 */
[----:B------:R-:W-:Y:S01]  /*c010*/  F2FP.F16.E4M3.UNPACK_B R27, R27.H1 ;  /* 0x0000001bff1b723e */ /* 0x000fe200030006ff */
[----:B------:R-:W-:-:S02]  /*c020*/  HADD2.F32 R24, -RZ, R24.H0_H0 ;  /* 0x20000018ff187230 */ /* 0x000fc40000004100 */
[C---:B------:R-:W-:Y:S01]  /*c030*/  FFMA.FTZ R31, R10.reuse, R25, -R31 ;  /* 0x000000190a1f7223 */ /* 0x040fe2000001081f */
[----:B------:R-:W-:Y:S01]  /*c040*/  FFMA.FTZ R30, R10, R29, R30 ;  /* 0x0000001d0a1e7223 */ /* 0x000fe2000001001e */
[----:B------:R-:W-:Y:S01]  /*c050*/  HADD2.F32 R3, -RZ, R3.H0_H0 ;  /* 0x20000003ff037230 */ /* 0x000fe20000004100 */
[----:B------:R-:W-:Y:S01]  /*c060*/  F2FP.F16.E4M3.UNPACK_B R15, R15.H1 ;  /* 0x0000000fff0f723e */ /* 0x000fe200030006ff */
[C---:B------:R-:W-:Y:S01]  /*c070*/  FMUL.FTZ R10, R5.reuse, R28 ;  /* 0x0000001c050a7220 */ /* 0x040fe20000410000 */
[----:B------:R-:W-:Y:S01]  /*c080*/  FMUL.FTZ R25, R5, R24 ;  /* 0x0000001805197220 */ /* 0x000fe20000410000 */
[--C-:B------:R-:W-:Y:S01]  /*c090*/  HADD2.F32 R5, -RZ, R12.reuse.H1_H1 ;  /* 0x3000000cff057230 */ /* 0x100fe20000004100 */
[----:B------:R-:W-:Y:S01]  /*c0a0*/  F2FP.F16.E4M3.UNPACK_B R0, R4 ;  /* 0x00000004ff00723e */ /* 0x000fe200020006ff */
[----:B------:R-:W-:Y:S02]  /*c0b0*/  HADD2.F32 R11, -RZ, R27.H0_H0 ;  /* 0x2000001bff0b7230 */ /* 0x000fe40000004100 */
[C---:B------:R-:W-:Y:S01]  /*c0c0*/  FFMA.FTZ R29, R3.reuse, R24, -R10 ;  /* 0x00000018031d7223 */ /* 0x040fe2000001080a */
[----:B------:R-:W-:Y:S01]  /*c0d0*/  FFMA.FTZ R28, R3, R28, R25 ;  /* 0x0000001c031c7223 */ /* 0x000fe20000010019 */
[----:B------:R-:W-:Y:S01]  /*c0e0*/  HADD2.F32 R10, -RZ, R15.H0_H0 ;  /* 0x2000000fff0a7230 */ /* 0x000fe20000004100 */
[----:B------:R-:W-:Y:S01]  /*c0f0*/  F2FP.F16.E4M3.UNPACK_B R4, R4.H1 ;  /* 0x00000004ff04723e */ /* 0x000fe200030006ff */
[----:B------:R-:W-:-:S02]  /*c100*/  HADD2.F32 R12, -RZ, R12.H0_H0 ;  /* 0x2000000cff0c7230 */ /* 0x000fc40000004100 */
[CC--:B------:R-:W-:Y:S01]  /*c110*/  FMUL.FTZ R25, R5.reuse, R11.reuse ;  /* 0x0000000b05197220 */ /* 0x0c0fe20000410000 */
[----:B------:R-:W-:Y:S02]  /*c120*/  HADD2.F32 R24, -RZ, R27.H1_H1 ;  /* 0x3000001bff187230 */ /* 0x000fe40000004100 */
[-C--:B------:R-:W-:Y:S01]  /*c130*/  FMUL.FTZ R5, R5, R10.reuse ;  /* 0x0000000a05057220 */ /* 0x080fe20000410000 */
[----:B------:R-:W-:Y:S02]  /*c140*/  HADD2.F32 R3, -RZ, R13.H1_H1 ;  /* 0x3000000dff037230 */ /* 0x000fe40000004100 */
[C---:B------:R-:W-:Y:S01]  /*c150*/  FFMA.FTZ R27, R12.reuse, R10, -R25 ;  /* 0x0000000a0c1b7223 */ /* 0x040fe20000010819 */
[----:B------:R-:W-:Y:S02]  /*c160*/  HADD2.F32 R10, -RZ, R15.H1_H1 ;  /* 0x3000000fff0a7230 */ /* 0x000fe40000004100 */
[----:B------:R-:W-:Y:S01]  /*c170*/  FFMA.FTZ R32, R12, R11, R5 ;  /* 0x0000000b0c207223 */ /* 0x000fe20000010005 */
[----:B------:R-:W-:-:S02]  /*c180*/  HADD2.F32 R13, -RZ, R13.H0_H0 ;  /* 0x2000000dff0d7230 */ /* 0x000fc40000004100 */
[C---:B------:R-:W-:Y:S01]  /*c190*/  FMUL.FTZ R34, R3.reuse, R24 ;  /* 0x0000001803227220 */ /* 0x040fe20000410000 */
[----:B------:R-:W-:Y:S01]  /*c1a0*/  F2FP.F16.E4M3.UNPACK_B R11, R26 ;  /* 0x0000001aff0b723e */ /* 0x000fe200020006ff */
[-C--:B------:R-:W-:Y:S01]  /*c1b0*/  FMUL.FTZ R12, R3, R10.reuse ;  /* 0x0000000a030c7220 */ /* 0x080fe20000410000 */
[----:B------:R-:W-:Y:S02]  /*c1c0*/  HADD2.F32 R5, -RZ, R4.H1_H1 ;  /* 0x30000004ff057230 */ /* 0x000fe40000004100 */
        /* <DEDUP_REMOVED lines=8> */
[C---:B------:R-:W-:Y:S01]  /*c250*/  FMUL.FTZ R13, R5.reuse, R15 ;  /* 0x0000000f050d7220 */ /* 0x040fe20000410000 */
[----:B------:R-:W-:Y:S02]  /*c260*/  HADD2.F32 R3, -RZ, R0.H1_H1 ;  /* 0x30000000ff037230 */ /* 0x000fe40000004100 */
[----:B------:R-:W-:Y:S02]  /*c270*/  HADD2.F32 R10, -RZ, R10.H0_H0 ;  /* 0x2000000aff0a7230 */ /* 0x000fe40000004100 */
        /* <DEDUP_REMOVED lines=9> */
[----:B------:R-:W-:-:S02]  /*c310*/  HADD2.F32 R4, -RZ, R14.H1_H1 ;  /* 0x3000000eff047230 */ /* 0x000fc40000004100 */
[--C-:B------:R-:W-:Y:S02]  /*c320*/  HADD2.F32 R3, -RZ, R7.reuse.H1_H1 ;  /* 0x30000007ff037230 */ /* 0x100fe40000004100 */
[--C-:B------:R-:W-:Y:S02]  /*c330*/  HADD2.F32 R10, -RZ, R26.reuse.H1_H1 ;  /* 0x3000001aff0a7230 */ /* 0x100fe40000004100 */
[----:B------:R-:W-:Y:S02]  /*c340*/  HADD2.F32 R11, -RZ, R26.H0_H0 ;  /* 0x2000001aff0b7230 */ /* 0x000fe40000004100 */
[C---:B------:R-:W-:Y:S01]  /*c350*/  FMUL.FTZ R15, R3.reuse, R4 ;  /* 0x00000004030f7220 */ /* 0x040fe20000410000 */
[----:B------:R-:W-:Y:S02]  /*c360*/  HADD2.F32 R0, -RZ, R6.H1_H1 ;  /* 0x30000006ff007230 */ /* 0x000fe40000004100 */
[----:B------:R-:W-:Y:S02]  /*c370*/  HADD2.F32 R5, -RZ, R14.H0_H0 ;  /* 0x2000000eff057230 */ /* 0x000fe40000004100 */
[----:B------:R-:W-:Y:S01]  /*c380*/  FMUL.FTZ R14, R3, R10 ;  /* 0x0000000a030e7220 */ /* 0x000fe20000410000 */
[----:B------:R-:W-:-:S02]  /*c390*/  HADD2.F32 R7, -RZ, R7.H0_H0 ;  /* 0x20000007ff077230 */ /* 0x000fc40000004100 */
[C---:B------:R-:W-:Y:S01]  /*c3a0*/  FMUL.FTZ R3, R0.reuse, R11 ;  /* 0x0000000b00037220 */ /* 0x040fe20000410000 */
[----:B------:R-:W-:Y:S02]  /*c3b0*/  HADD2.F32 R6, -RZ, R6.H0_H0 ;  /* 0x20000006ff067230 */ /* 0x000fe40000004100 */
        /* <DEDUP_REMOVED lines=14> */
.L_x_1461:
[----:B------:R-:W-:Y:S05]  /*c4a0*/  BSYNC B1 ;  /* 0x0000000000017941 */ /* 0x000fea0003800000 */
.L_x_1460:
[----:B------:R-:W-:Y:S05]  /*c4b0*/  @P1 BRA `(.L_x_1459) ;  /* 0x0000004c00e81947 */ /* 0x000fea0003800000 */
[----:B01234-:R-:W0:Y:S01]  /*c4c0*/  LDS.128 R4, [R212+0x1f000] ;  /* 0x01f00000d4047984 */ /* 0x01fe220000000c00 */
        /* <DEDUP_REMOVED lines=9> */
[----:B------:R-:W-:Y:S02]  /*c560*/  LOP3.LUT R0, R20, 0xff, RZ, 0xc0, !PT ;  /* 0x000000ff14007812 */ /* 0x000fe400078ec0ff */
[----:B------:R-:W-:Y:S02]  /*c570*/  LOP3.LUT R3, R3, 0xff, RZ, 0xc0, !PT ;  /* 0x000000ff03037812 */ /* 0x000fe400078ec0ff */
[----:B------:R-:W-:-:S02]  /*c580*/  SHF.R.U32.HI R24, RZ, 0x10, R21 ;  /* 0x00000010ff187819 */ /* 0x000fc40000011615 */
[----:B------:R-:W-:Y:S02]  /*c590*/  SHF.R.U32.HI R11, RZ, 0x8, R8 ;  /* 0x00000008ff0b7819 */ /* 0x000fe40000011608 */
[----:B------:R-:W-:Y:S01]  /*c5a0*/  PRMT R12, R15, 0x7604, R12 ;  /* 0x000076040f0c7816 */ /* 0x000fe2000000000c */
[----:B------:R-:W-:Y:S01]  /*c5b0*/  IMAD.U32 R15, R14, 0x10000, RZ ;  /* 0x000100000e0f7824 */ /* 0x000fe200078e00ff */
[----:B------:R-:W-:Y:S02]  /*c5c0*/  PRMT R3, R3, 0x7604, R0 ;  /* 0x0000760403037816 */ /* 0x000fe40000000000 */
[----:B------:R-:W-:Y:S01]  /*c5d0*/  LOP3.LUT R13, R11, 0xff, RZ, 0xc0, !PT ;  /* 0x000000ff0b0d7812 */ /* 0x000fe200078ec0ff */
[----:B------:R-:W-:Y:S01]  /*c5e0*/  IMAD.U32 R11, R24, 0x10000, RZ ;  /* 0x00010000180b7824 */ /* 0x000fe200078e00ff */
[----:B------:R-:W-:Y:S02]  /*c5f0*/  LOP3.LUT R0, R8, 0xff, RZ, 0xc0, !PT ;  /* 0x000000ff08007812 */ /* 0x000fe400078ec0ff */
[----:B------:R-:W-:-:S02]  /*c600*/  LOP3.LUT R3, R3, 0xff0000, R20, 0xf8, !PT ;  /* 0x00ff000003037812 */ /* 0x000fc400078ef814 */
[----:B------:R-:W-:Y:S02]  /*c610*/  PRMT R13, R13, 0x7604, R0 ;  /* 0x000076040d0d7816 */ /* 0x000fe40000000000 */
[----:B------:R-:W-:Y:S02]  /*c620*/  LOP3.LUT R15, R12, 0xff0000, R15, 0xf8, !PT ;  /* 0x00ff00000c0f7812 */ /* 0x000fe400078ef80f */
[----:B------:R-:W-:Y:S02]  /*c630*/  LOP3.LUT R11, R10, 0xff0000, R11, 0xf8, !PT ;  /* 0x00ff00000a0b7812 */ /* 0x000fe400078ef80b */
[----:B------:R-:W-:Y:S02]  /*c640*/  LOP3.LUT R13, R13, 0xff0000, R8, 0xf8, !PT ;  /* 0x00ff00000d0d7812 */ /* 0x000fe400078ef808 */
[----:B------:R-:W-:Y:S02]  /*c650*/  LOP3.LUT R12, R3, 0xff000000, R20, 0xf8, !PT ;  /* 0xff000000030c7812 */ /* 0x000fe400078ef814 */
[----:B------:R-:W-:-:S02]  /*c660*/  LOP3.LUT R24, R15, 0xff000000, R9, 0xf8, !PT ;  /* 0xff0000000f187812 */ /* 0x000fc400078ef809 */
[----:B------:R-:W-:Y:S02]  /*c670*/  LOP3.LUT R20, R11, 0xff000000, R21, 0xf8, !PT ;  /* 0xff0000000b147812 */ /* 0x000fe400078ef815 */
[----:B0-----:R-:W-:Y:S02]  /*c680*/  F2FP.F16.E4M3.UNPACK_B R0, R6.H1 ;  /* 0x00000006ff00723e */ /* 0x001fe400030006ff */
[----:B------:R-:W-:Y:S02]  /*c690*/  LOP3.LUT R15, R13, 0xff000000, R8, 0xf8, !PT ;  /* 0xff0000000d0f7812 */ /* 0x000fe400078ef808 */
[----:B------:R-:W-:Y:S01]  /*c6a0*/  F2FP.F16.E4M3.UNPACK_B R21, R24 ;  /* 0x00000018ff15723e */ /* 0x000fe200020006ff */
[--C-:B------:R-:W-:Y:S01]  /*c6b0*/  HADD2.F32 R9, -RZ, R0.reuse.H1_H1 ;  /* 0x30000000ff097230 */ /* 0x100fe20000004100 */
[----:B------:R-:W-:Y:S01]  /*c6c0*/  F2FP.F16.E4M3.UNPACK_B R13, R20 ;  /* 0x00000014ff0d723e */ /* 0x000fe200020006ff */
[----:B------:R-:W-:Y:S01]  /*c6d0*/  HADD2.F32 R8, -RZ, R0.H0_H0 ;  /* 0x20000000ff087230 */ /* 0x000fe20000004100 */
[----:B------:R-:W-:Y:S01]  /*c6e0*/  F2FP.F16.E4M3.UNPACK_B R3, R6 ;  /* 0x00000006ff03723e */ /* 0x000fe200020006ff */
[----:B------:R-:W-:Y:S01]  /*c6f0*/  HADD2.F32 R25, -RZ, R21.H1_H1 ;  /* 0x30000015ff197230 */ /* 0x000fe20000004100 */
[-C--:B------:R-:W-:Y:S01]  /*c700*/  F2FP.F16.E4M3.UNPACK_B R10, R7.reuse ;  /* 0x00000007ff0a723e */ /* 0x080fe200020006ff */
[----:B------:R-:W-:Y:S01]  /*c710*/  HADD2.F32 R14, -RZ, R13.H1_H1 ;  /* 0x3000000dff0e7230 */ /* 0x000fe20000004100 */
[----:B------:R-:W-:-:S02]  /*c720*/  F2FP.F16.E4M3.UNPACK_B R11, R7.H1 ;  /* 0x00000007ff0b723e */ /* 0x000fc400030006ff */
[C---:B------:R-:W-:Y:S01]  /*c730*/  FMUL.FTZ R27, R9.reuse, R25 ;  /* 0x00000019091b7220 */ /* 0x040fe20000410000 */
[-C--:B------:R-:W-:Y:S01]  /*c740*/  F2FP.F16.E4M3.UNPACK_B R6, R5.reuse ;  /* 0x00000005ff06723e */ /* 0x080fe200020006ff */
[-C--:B------:R-:W-:Y:S01]  /*c750*/  FMUL.FTZ R26, R9, R14.reuse ;  /* 0x0000000e091a7220 */ /* 0x080fe20000410000 */
[----:B------:R-:W-:Y:S01]  /*c760*/  F2FP.F16.E4M3.UNPACK_B R7, R5.H1 ;  /* 0x00000005ff07723e */ /* 0x000fe200030006ff */
[C---:B------:R-:W-:Y:S01]  /*c770*/  FFMA.FTZ R27, R8.reuse, R14, -R27 ;  /* 0x0000000e081b7223 */ /* 0x040fe2000001081b */
[----:B------:R-:W-:Y:S02]  /*c780*/  HADD2.F32 R14, -RZ, R21.H0_H0 ;  /* 0x20000015ff0e7230 */ /* 0x000fe40000004100 */
[----:B------:R-:W-:Y:S01]  /*c790*/  FFMA.FTZ R28, R8, R25, R26 ;  /* 0x00000019081c7223 */ /* 0x000fe2000001001a */
[----:B------:R-:W-:Y:S01]  /*c7a0*/  HADD2.F32 R5, -RZ, R3.H1_H1 ;  /* 0x30000003ff057230 */ /* 0x000fe20000004100 */
[----:B------:R-:W-:Y:S01]  /*c7b0*/  F2FP.F16.E4M3.UNPACK_B R24, R24.H1 ;  /* 0x00000018ff18723e */ /* 0x000fe200030006ff */
[----:B------:R-:W-:Y:S01]  /*c7c0*/  HADD2.F32 R8, -RZ, R13.H0_H0 ;  /* 0x2000000dff087230 */ /* 0x000fe20000004100 */
[----:B------:R-:W-:Y:S01]  /*c7d0*/  F2FP.F16.E4M3.UNPACK_B R20, R20.H1 ;  /* 0x00000014ff14723e */ /* 0x000fe200030006ff */
[----:B------:R-:W-:-:S02]  /*c7e0*/  HADD2.F32 R3, -RZ, R3.H0_H0 ;  /* 0x20000003ff037230 */ /* 0x000fc40000004100 */
[C---:B------:R-:W-:Y:S01]  /*c7f0*/  FMUL.FTZ R26, R5.reuse, R14 ;  /* 0x0000000e051a7220 */ /* 0x040fe20000410000 */
[----:B------:R-:W-:Y:S02]  /*c800*/  HADD2.F32 R9, -RZ, R24.H0_H0 ;  /* 0x20000018ff097230 */ /* 0x000fe40000004100 */
[-C--:B------:R-:W-:Y:S01]  /*c810*/  FMUL.FTZ R13, R5, R8.reuse ;  /* 0x00000008050d7220 */ /* 0x080fe20000410000 */
[----:B------:R-:W-:Y:S02]  /*c820*/  HADD2.F32 R5, -RZ, R10.H1_H1 ;  /* 0x3000000aff057230 */ /* 0x000fe40000004100 */
[C---:B------:R-:W-:Y:S01]  /*c830*/  FFMA.FTZ R26, R3.reuse, R8, -R26 ;  /* 0x00000008031a7223 */ /* 0x040fe2000001081a */
[----:B------:R-:W-:Y:S02]  /*c840*/  HADD2.F32 R8, -RZ, R20.H0_H0 ;  /* 0x20000014ff087230 */ /* 0x000fe40000004100 */
[----:B------:R-:W-:Y:S01]  /*c850*/  FFMA.FTZ R25, R3, R14, R13 ;  /* 0x0000000e03197223 */ /* 0x000fe2000001000d */
[----:B------:R-:W-:-:S02]  /*c860*/  HADD2.F32 R10, -RZ, R10.H0_H0 ;  /* 0x2000000aff0a7230 */ /* 0x000fc40000004100 */
[CC--:B------:R-:W-:Y:S01]  /*c870*/  FMUL.FTZ R13, R5.reuse, R9.reuse ;  /* 0x00000009050d7220 */ /* 0x0c0fe20000410000 */
[----:B------:R-:W-:Y:S02]  /*c880*/  HADD2.F32 R24, -RZ, R24.H1_H1 ;  /* 0x30000018ff187230 */ /* 0x000fe40000004100 */
[-C--:B------:R-:W-:Y:S01]  /*c890*/  FMUL.FTZ R5, R5, R8.reuse ;  /* 0x0000000805057220 */ /* 0x080fe20000410000 */
[--C-:B------:R-:W-:Y:S02]  /*c8a0*/  HADD2.F32 R3, -RZ, R11.reuse.H1_H1 ;  /* 0x3000000bff037230 */ /* 0x100fe40000004100 */
[C---:B------:R-:W-:Y:S01]  /*c8b0*/  FFMA.FTZ R29, R10.reuse, R8, -R13 ;  /* 0x000000080a1d7223 */ /* 0x040fe2000001080d */
[----:B------:R-:W-:Y:S02]  /*c8c0*/  HADD2.F32 R20, -RZ, R20.H1_H1 ;  /* 0x30000014ff147230 */ /* 0x000fe40000004100 */
[----:B------:R-:W-:Y:S01]  /*c8d0*/  FFMA.FTZ R30, R10, R9, R5 ;  /* 0x000000090a1e7223 */ /* 0x000fe20000010005 */
[----:B------:R-:W-:-:S02]  /*c8e0*/  HADD2.F32 R11, -RZ, R11.H0_H0 ;  /* 0x2000000bff0b7230 */ /* 0x000fc40000004100 */
[C---:B------:R-:W-:Y:S01]  /*c8f0*/  FMUL.FTZ R8, R3.reuse, R24 ;  /* 0x0000001803087220 */ /* 0x040fe20000410000 */
[----:B------:R-:W-:Y:S01]  /*c900*/  F2FP.F16.E4M3.UNPACK_B R0, R4 ;  /* 0x00000004ff00723e */ /* 0x000fe200020006ff */
[-C--:B------:R-:W-:Y:S01]  /*c910*/  FMUL.FTZ R10, R3, R20.reuse ;  /* 0x00000014030a7220 */ /* 0x080fe20000410000 */
[-C--:B------:R-:W-:Y:S01]  /*c920*/  F2FP.F16.E4M3.UNPACK_B R9, R15.reuse ;  /* 0x0000000fff09723e */ /* 0x080fe200020006ff */
[C---:B------:R-:W-:Y:S01]  /*c930*/  FFMA.FTZ R20, R11.reuse, R20, -R8 ;  /* 0x000000140b147223 */ /* 0x040fe20000010808 */
[----:B------:R-:W-:Y:S01]  /*c940*/  F2FP.F16.E4M3.UNPACK_B R4, R4.H1 ;  /* 0x00000004ff04723e */ /* 0x000fe200030006ff */
[----:B------:R-:W-:Y:S01]  /*c950*/  FFMA.FTZ R31, R11, R24, R10 ;  /* 0x000000180b1f7223 */ /* 0x000fe2000001000a */
[-C--:B------:R-:W-:Y:S01]  /*c960*/  F2FP.F16.E4M3.UNPACK_B R8, R12.reuse ;  /* 0x0000000cff08723e */ /* 0x080fe200020006ff */
[--C-:B------:R-:W-:Y:S01]  /*c970*/  HADD2.F32 R13, -RZ, R9.reuse.H1_H1 ;  /* 0x30000009ff0d7230 */ /* 0x100fe20000004100 */
[----:B------:R-:W-:Y:S01]  /*c980*/  F2FP.F16.E4M3.UNPACK_B R12, R12.H1 ;  /* 0x0000000cff0c723e */ /* 0x000fe200030006ff */
[----:B------:R-:W-:Y:S01]  /*c990*/  HADD2.F32 R10, -RZ, R9.H0_H0 ;  /* 0x20000009ff0a7230 */ /* 0x000fe20000004100 */
[----:B------:R-:W-:Y:S01]  /*c9a0*/  F2FP.F16.E4M3.UNPACK_B R15, R15.H1 ;  /* 0x0000000fff0f723e */ /* 0x000fe200030006ff */
[----:B------:R-:W-:-:S02]  /*c9b0*/  HADD2.F32 R5, -RZ, R4.H1_H1 ;  /* 0x30000004ff057230 */ /* 0x000fc40000004100 */
[----:B------:R-:W-:Y:S02]  /*c9c0*/  HADD2.F32 R9, -RZ, R8.H1_H1 ;  /* 0x30000008ff097230 */ /* 0x000fe40000004100 */
[----:B------:R-:W-:Y:S02]  /*c9d0*/  HADD2.F32 R3, -RZ, R0.H1_H1 ;  /* 0x30000000ff037230 */ /* 0x000fe40000004100 */
[C---:B------:R-:W-:Y:S01]  /*c9e0*/  FMUL.FTZ R11, R5.reuse, R13 ;  /* 0x0000000d050b7220 */ /* 0x040fe20000410000 */
[----:B------:R-:W-:Y:S02]  /*c9f0*/  HADD2.F32 R8, -RZ, R8.H0_H0 ;  /* 0x20000008ff087230 */ /* 0x000fe40000004100 */
[----:B------:R-:W-:Y:S01]  /*ca00*/  FMUL.FTZ R21, R5, R9 ;  /* 0x0000000905157220 */ /* 0x000fe20000410000 */
[----:B------:R-:W-:Y:S02]  /*ca10*/  HADD2.F32 R4, -RZ, R4.H0_H0 ;  /* 0x20000004ff047230 */ /* 0x000fe40000004100 */
[----:B------:R-:W-:Y:S01]  /*ca20*/  FMUL.FTZ R5, R3, R10 ;  /* 0x0000000a03057220 */ /* 0x000fe20000410000 */
[----:B------:R-:W-:-:S02]  /*ca30*/  HADD2.F32 R0, -RZ, R0.H0_H0 ;  /* 0x20000000ff007230 */ /* 0x000fc40000004100 */
[-C--:B------:R-:W-:Y:S01]  /*ca40*/  FMUL.FTZ R3, R3, R8.reuse ;  /* 0x0000000803037220 */ /* 0x080fe20000410000 */
[C---:B------:R-:W-:Y:S01]  /*ca50*/  FFMA.FTZ R11, R4.reuse, R9, -R11 ;  /* 0x00000009040b7223 */ /* 0x040fe2000001080b */
[----:B------:R-:W-:Y:S01]  /*ca60*/  FFMA.FTZ R14, R4, R13, R21 ;  /* 0x0000000d040e7223 */ /* 0x000fe20000010015 */
[C---:B------:R-:W-:Y:S01]  /*ca70*/  FFMA.FTZ R9, R0.reuse, R8, -R5 ;  /* 0x0000000800097223 */ /* 0x040fe20000010805 */
[----:B------:R-:W-:Y:S01]  /*ca80*/  FFMA.FTZ R10, R0, R10, R3 ;  /* 0x0000000a000a7223 */ /* 0x000fe20000010003 */
[----:B------:R-:W-:Y:S02]  /*ca90*/  HADD2.F32 R4, -RZ, R12.H1_H1 ;  /* 0x3000000cff047230 */ /* 0x000fe40000004100 */
[----:B------:R-:W-:Y:S02]  /*caa0*/  HADD2.F32 R3, -RZ, R7.H1_H1 ;  /* 0x30000007ff037230 */ /* 0x000fe40000004100 */
[--C-:B------:R-:W-:Y:S02]  /*cab0*/  HADD2.F32 R8, -RZ, R15.reuse.H1_H1 ;  /* 0x3000000fff087230 */ /* 0x100fe40000004100 */
[----:B------:R-:W-:-:S02]  /*cac0*/  HADD2.F32 R15, -RZ, R15.H0_H0 ;  /* 0x2000000fff0f7230 */ /* 0x000fc40000004100 */
[C---:B------:R-:W-:Y:S01]  /*cad0*/  FMUL.FTZ R13, R3.reuse, R4 ;  /* 0x00000004030d7220 */ /* 0x040fe20000410000 */
[----:B------:R-:W-:Y:S02]  /*cae0*/  HADD2.F32 R0, -RZ, R6.H1_H1 ;  /* 0x30000006ff007230 */ /* 0x000fe40000004100 */
        /* <DEDUP_REMOVED lines=18> */
[----:B------:R0:W-:Y:S01]  /*cc10*/  STS.128 [R212+0x1f000], R4 ;  /* 0x01f00004d4007388 */ /* 0x0001e20000000c00 */
[----:B------:R-:W-:Y:S05]  /*cc20*/  BRA `(.L_x_1459) ;  /* 0x00000048000c7947 */ /* 0x000fea0003800000 */
.L_x_1432:
[----:B------:R-:W1:Y:S01]  /*cc30*/  LDC R0, c[0x0][0x448] ;  /* 0x00011200ff007b82 */ /* 0x000e620000000800 */
[----:B------:R-:W-:Y:S01]  /*cc40*/  IMAD.MOV.U32 R25, RZ, RZ, R29 ;  /* 0x000000ffff197224 */ /* 0x000fe200078e001d */
[----:B------:R-:W-:Y:S01]  /*cc50*/  ULDC.64 UR4, c[0x0][0x3f8] ;  /* 0x0000fe0000047ab9 */ /* 0x000fe20000000a00 */
[----:B------:R-:W-:Y:S01]  /*cc60*/  IMAD.MOV.U32 R27, RZ, RZ, R31 ;  /* 0x000000ffff1b7224 */ /* 0x000fe200078e001f */
[----:B------:R-:W-:Y:S01]  /*cc70*/  ULDC.64 UR6, c[0x0][0x408] ;  /* 0x0001020000067ab9 */ /* 0x000fe20000000a00 */
[----:B------:R-:W-:Y:S01]  /*cc80*/  ULDC.64 UR8, c[0x0][0x400] ;  /* 0x0001000000087ab9 */ /* 0x000fe20000000a00 */
[----:B-1----:R-:W-:-:S13]  /*cc90*/  ISETP.NE.AND P0, PT, R0, 0x1, PT ;  /* 0x000000010000780c */ /* 0x002fda0003f05270 */
[----:B------:R-:W1:Y:S08]  /*cca0*/  @P0 LDC R4, c[0x0][0x44c] ;  /* 0x00011300ff040b82 */ /* 0x000e700000000800 */
[----:B------:R-:W2:Y:S01]  /*ccb0*/  @P0 LDC R5, c[0x0][0x450] ;  /* 0x00011400ff050b82 */ /* 0x000ea20000000800 */
[----:B-1----:R-:W-:-:S05]  /*ccc0*/  @P0 IMAD.HI.U32 R4, R3, R4, RZ ;  /* 0x0000000403040227 */ /* 0x002fca00078e00ff */
[----:B--2---:R-:W-:-:S04]  /*ccd0*/  @P0 SHF.R.U32.HI R3, RZ, R5, R4 ;  /* 0x00000005ff030219 */ /* 0x004fc80000011604 */
[----:B------:R-:W-:Y:S01]  /*cce0*/  SHF.R.S32.HI R4, RZ, 0x1f, R3 ;  /* 0x0000001fff047819 */ /* 0x000fe20000011403 */
[----:B------:R-:W-:-:S04]  /*ccf0*/  IMAD.WIDE.U32 R24, R3, UR4, R24 ;  /* 0x0000000403187c25 */ /* 0x000fc8000f8e0018 */
[----:B------:R-:W-:Y:S02]  /*cd00*/  IMAD R6, R4, UR4, RZ ;  /* 0x0000000404067c24 */ /* 0x000fe4000f8e02ff */
[----:B------:R-:W-:-:S04]  /*cd10*/  IMAD.WIDE.U32 R26, R3, UR6, R26 ;  /* 0x00000006031a7c25 */ /* 0x000fc8000f8e001a */
[----:B------:R-:W-:Y:S01]  /*cd20*/  IMAD R4, R4, UR6, RZ ;  /* 0x0000000604047c24 */ /* 0x000fe2000f8e02ff */
[----:B------:R-:W-:Y:S01]  /*cd30*/  IADD3 R55, P1, R26, UR8, RZ ;  /* 0x000000081a377c10 */ /* 0x000fe2000ff3e0ff */
[C---:B------:R-:W-:Y:S01]  /*cd40*/  IMAD R5, R3.reuse, UR5, R6 ;  /* 0x0000000503057c24 */ /* 0x040fe2000f8e0206 */
[----:B------:R-:W-:Y:S01]  /*cd50*/  ULDC.64 UR4, c[0x0][0x3e8] ;  /* 0x0000fa0000047ab9 */ /* 0x000fe20000000a00 */
[----:B------:R-:W-:Y:S01]  /*cd60*/  IMAD R53, R3, UR7, R4 ;  /* 0x0000000703357c24 */ /* 0x000fe2000f8e0204 */
[----:B------:R-:W-:Y:S01]  /*cd70*/  IADD3 R37, P0, R24, UR4, RZ ;  /* 0x0000000418257c10 */ /* 0x000fe2000ff1e0ff */
[----:B------:R-:W-:-:S03]  /*cd80*/  UMOV UR4, 0xffffffff ;  /* 0xffffffff00047882 */ /* 0x000fc60000000000 */
[----:B------:R-:W-:Y:S02]  /*cd90*/  IADD3.X R10, R25, UR5, R5, P0, !PT ;  /* 0x00000005190a7c10 */ /* 0x000fe400087fe405 */
[----:B------:R-:W-:Y:S01]  /*cda0*/  IADD3.X R53, R27, UR9, R53, P1, !PT ;  /* 0x000000091b357c10 */ /* 0x000fe20008ffe435 */
[----:B------:R-:W-:Y:S06]  /*cdb0*/  BRA.DIV UR4, `(.L_x_1462) ;  /* 0x0000019604687947 */ /* 0x000fec000b800000 */
[----:B------:R-:W1:Y:S01]  /*cdc0*/  LDC R54, c[0x0][0x3f4] ;  /* 0x0000fd00ff367b82 */ /* 0x000e620000000800 */
[----:B------:R-:W2:Y:S01]  /*cdd0*/  SHFL.IDX PT, R5, R37, RZ, 0x181f ;  /* 0x00181fff25057589 */ /* 0x000ea200000e0000 */
[----:B------:R-:W-:-:S03]  /*cde0*/  IMAD R59, R195, R0, RZ ;  /* 0x00000000c33b7224 */ /* 0x000fc600078e02ff */
[----:B------:R-:W3:Y:S04]  /*cdf0*/  SHFL.IDX PT, R14, R55, RZ, 0x181f ;  /* 0x00181fff370e7589 */ /* 0x000ee800000e0000 */
[----:B------:R-:W4:Y:S04]  /*ce00*/  SHFL.IDX PT, R3, R10, RZ, 0x181f ;  /* 0x00181fff0a037589 */ /* 0x000f2800000e0000 */
[----:B------:R-:W5:Y:S01]  /*ce10*/  SHFL.IDX PT, R7, R53, RZ, 0x181f ;  /* 0x00181fff35077589 */ /* 0x000f6200000e0000 */
[----:B-1----:R-:W-:-:S04]  /*ce20*/  ISETP.GE.AND P0, PT, R22, R54, PT ;  /* 0x000000361600720c */ /* 0x002fc80003f06270 */
[----:B------:R-:W-:-:S13]  /*ce30*/  ISETP.GE.OR P1, PT, R52, R59, P0 ;  /* 0x0000003b3400720c */ /* 0x000fda0000726670 */
[C---:B--2---:R-:W-:Y:S02]  /*ce40*/  @!P1 IADD3 R0, P2, R22.reuse, R5, RZ ;  /* 0x0000000516009210 */ /* 0x044fe40007f5e0ff */
[----:B---3--:R-:W-:-:S03]  /*ce50*/  @!P1 IADD3 R14, P3, R22, R14, RZ ;  /* 0x0000000e160e9210 */ /* 0x008fc60007f7e0ff */
[--C-:B----4-:R-:W-:Y:S02]  /*ce60*/  @!P1 IMAD.X R5, R3, 0x1, R23.reuse, P2 ;  /* 0x0000000103059824 */ /* 0x110fe400010e0617 */
[----:B-----5:R-:W-:Y:S02]  /*ce70*/  @!P1 IMAD.X R3, R7, 0x1, R23, P3 ;  /* 0x0000000107039824 */ /* 0x020fe400018e0617 */
[----:B------:R-:W-:Y:S02]  /*ce80*/  @!P1 IMAD.MOV.U32 R4, RZ, RZ, R0 ;  /* 0x000000ffff049224 */ /* 0x000fe400078e0000 */
[----:B------:R-:W-:Y:S02]  /*ce90*/  @!P1 IMAD.MOV.U32 R24, RZ, RZ, R14 ;  /* 0x000000ffff189224 */ /* 0x000fe400078e000e */
[----:B------:R-:W-:Y:S02]  /*cea0*/  @!P1 IMAD.MOV.U32 R25, RZ, RZ, R3 ;  /* 0x000000ffff199224 */ /* 0x000fe400078e0003 */
[----:B------:R-:W2:Y:S04]  /*ceb0*/  @!P1 LD.E.128 R4, desc[UR46][R4.64] ;  /* 0x0000002e04049980 */ /* 0x000ea8000c101d00 */
[----:B------:R-:W3:Y:S01]  /*cec0*/  @!P1 LD.E.128 R24, desc[UR46][R24.64] ;  /* 0x0000002e18189980 */ /* 0x000ee2000c101d00 */
[----:B------:R-:W-:-:S02]  /*ced0*/  CS2R R50, SRZ ;  /* 0x0000000000327805 */ /* 0x000fc4000001ff00 */
[----:B------:R-:W-:Y:S02]  /*cee0*/  CS2R R40, SRZ ;  /* 0x0000000000287805 */ /* 0x000fe4000001ff00 */
[----:B------:R-:W-:Y:S01]  /*cef0*/  CS2R R38, SRZ ;  /* 0x0000000000267805 */ /* 0x000fe2000001ff00 */
[----:B------:R1:W4:Y:S01]  /*cf00*/  SHFL.IDX PT, R3, R10, 0x1, 0x181f ;  /* 0x00381f000a037f89 */ /* 0x00032200000e0000 */
[----:B------:R-:W-:-:S03]  /*cf10*/  CS2R R20, SRZ ;  /* 0x0000000000147805 */ /* 0x000fc6000001ff00 */
[----:B------:R1:W0:Y:S04]  /*cf20*/  SHFL.IDX PT, R9, R37, 0x1, 0x181f ;  /* 0x00381f0025097f89 */ /* 0x00022800000e0000 */
[----:B------:R1:W0:Y:S04]  /*cf30*/  SHFL.IDX PT, R33, R53, 0x1, 0x181f ;  /* 0x00381f0035217f89 */ /* 0x00022800000e0000 */
[----:B------:R1:W0:Y:S01]  /*cf40*/  SHFL.IDX PT, R14, R55, 0x1, 0x181f ;  /* 0x00381f00370e7f89 */ /* 0x00022200000e0000 */
[----:B--2---:R-:W-:Y:S01]  /*cf50*/  @!P1 IMAD.MOV.U32 R50, RZ, RZ, R4 ;  /* 0x000000ffff329224 */ /* 0x004fe200078e0004 */
[----:B------:R-:W-:Y:S01]  /*cf60*/  @!P1 MOV R40, R6 ;  /* 0x0000000600289202 */ /* 0x000fe20000000f00 */
[----:B------:R-:W-:Y:S01]  /*cf70*/  @!P1 IMAD.MOV.U32 R51, RZ, RZ, R5 ;  /* 0x000000ffff339224 */ /* 0x000fe200078e0005 */
[----:B------:R-:W-:Y:S01]  /*cf80*/  CS2R R4, SRZ ;  /* 0x0000000000047805 */ /* 0x000fe2000001ff00 */
[----:B------:R-:W-:-:S02]  /*cf90*/  @!P1 IMAD.MOV.U32 R41, RZ, RZ, R7 ;  /* 0x000000ffff299224 */ /* 0x000fc400078e0007 */
[----:B---3--:R-:W-:Y:S02]  /*cfa0*/  @!P1 IMAD.MOV.U32 R38, RZ, RZ, R24 ;  /* 0x000000ffff269224 */ /* 0x008fe400078e0018 */
[----:B------:R-:W-:Y:S02]  /*cfb0*/  @!P1 IMAD.MOV.U32 R39, RZ, RZ, R25 ;  /* 0x000000ffff279224 */ /* 0x000fe400078e0019 */
[----:B------:R-:W-:Y:S02]  /*cfc0*/  @!P1 IMAD.MOV.U32 R20, RZ, RZ, R26 ;  /* 0x000000ffff149224 */ /* 0x000fe400078e001a */
[----:B01--4-:R-:W-:-:S07]  /*cfd0*/  @!P1 IMAD.MOV.U32 R21, RZ, RZ, R27 ;  /* 0x000000ffff159224 */ /* 0x013fce00078e001b */
.L_x_1769:
[----:B------:R-:W-:Y:S01]  /*cfe0*/  VIADD R0, R52, 0x20 ;  /* 0x0000002034007836 */ /* 0x000fe20000000000 */
[----:B------:R-:W-:Y:S01]  /*cff0*/  BSSY B1, `(.L_x_1463) ;  /* 0x0000010000017945 */ /* 0x000fe20003800000 */
[----:B------:R-:W-:Y:S02]  /*d000*/  CS2R R6, SRZ ;  /* 0x0000000000067805 */ /* 0x000fe4000001ff00 */
[----:B------:R-:W-:Y:S02]  /*d010*/  CS2R R28, SRZ ;  /* 0x00000000001c7805 */ /* 0x000fe4000001ff00 */
[----:B------:R-:W-:Y:S02]  /*d020*/  CS2R R30, SRZ ;  /* 0x00000000001e7805 */ /* 0x000fe4000001ff00 */
[----:B------:R-:W-:-:S13]  /*d030*/  ISETP.GE.AND P1, PT, R0, R59, PT ;  /* 0x0000003b0000720c */ /* 0x000fda0003f26270 */
[----:B------:R-:W-:Y:S05]  /*d040*/  @P1 BRA `(.L_x_1464) ;  /* 0x0000000000281947 */ /* 0x000fea0003800000 */
[----:B------:R-:W-:Y:S02]  /*d050*/  CS2R R6, SRZ ;  /* 0x0000000000067805 */ /* 0x000fe4000001ff00 */
[----:B------:R-:W-:Y:S02]  /*d060*/  CS2R R28, SRZ ;  /* 0x00000000001c7805 */ /* 0x000fe4000001ff00 */
[----:B------:R-:W-:Y:S01]  /*d070*/  CS2R R30, SRZ ;  /* 0x00000000001e7805 */ /* 0x000fe2000001ff00 */
[----:B------:R-:W-:Y:S06]  /*d080*/  @P0 BRA `(.L_x_1464) ;  /* 0x0000000000180947 */ /* 0x000fec0003800000 */
[C---:B------:R-:W-:Y:S02]  /*d090*/  IADD3 R28, P1, R22.reuse, R9, RZ ;  /* 0x00000009161c7210 */ /* 0x040fe40007f3e0ff */
[----:B------:R-:W-:-:S03]  /*d0a0*/  IADD3 R4, P2, R22, R14, RZ ;  /* 0x0000000e16047210 */ /* 0x000fc60007f5e0ff */
[--C-:B------:R-:W-:Y:S02]  /*d0b0*/  IMAD.X R29, R3, 0x1, R23.reuse, P1 ;  /* 0x00000001031d7824 */ /* 0x100fe400008e0617 */
[----:B------:R-:W-:-:S04]  /*d0c0*/  IMAD.X R5, R33, 0x1, R23, P2 ;  /* 0x0000000121057824 */ /* 0x000fc800010e0617 */
[----:B------:R-:W5:Y:S04]  /*d0d0*/  LD.E.128 R28, desc[UR46][R28.64] ;  /* 0x0000002e1c1c7980 */ /* 0x000f68000c101d00 */
[----:B------:R-:W5:Y:S02]  /*d0e0*/  LD.E.128 R4, desc[UR46][R4.64] ;  /* 0x0000002e04047980 */ /* 0x000f64000c101d00 */
.L_x_1464:
[----:B------:R-:W-:Y:S05]  /*d0f0*/  BSYNC B1 ;  /* 0x0000000000017941 */ /* 0x000fea0003800000 */
.L_x_1463:
[----:B------:R-:W-:-:S03]  /*d100*/  UMOV UR4, 0xffffffff ;  /* 0xffffffff00047882 */ /* 0x000fc60000000000 */
[----:B------:R-:W-:Y:S05]  /*d110*/  BRA.DIV UR4, `(.L_x_1465) ;  /* 0x0000019604b87947 */ /* 0x000fea000b800000 */
[----:B------:R-:W0:Y:S01]  /*d120*/  SHFL.IDX PT, R9, R37, 0x2, 0x181f ;  /* 0x00581f0025097f89 */ /* 0x000e2200000e0000 */
[----:B------:R-:W-:-:S03]  /*d130*/  VIADD R0, R52, 0x40 ;  /* 0x0000004034007836 */ /* 0x000fc60000000000 */
[----:B------:R-:W1:Y:S02]  /*d140*/  SHFL.IDX PT, R14, R55, 0x2, 0x181f ;  /* 0x00581f00370e7f89 */ /* 0x000e6400000e0000 */
[----:B------:R-:W-:Y:S02]  /*d150*/  ISETP.GE.OR P1, PT, R0, R59, P0 ;  /* 0x0000003b0000720c */ /* 0x000fe40000726670 */
[----:B------:R-:W2:Y:S04]  /*d160*/  SHFL.IDX PT, R3, R10, 0x2, 0x181f ;  /* 0x00581f000a037f89 */ /* 0x000ea800000e0000 */
[----:B------:R-:W3:Y:S07]  /*d170*/  SHFL.IDX PT, R25, R53, 0x2, 0x181f ;  /* 0x00581f0035197f89 */ /* 0x000eee00000e0000 */
[----:B0-----:R-:W-:-:S02]  /*d180*/  @!P1 IADD3 R0, P2, R22, R9, RZ ;  /* 0x0000000916009210 */ /* 0x001fc40007f5e0ff */
[----:B-1----:R-:W-:-:S03]  /*d190*/  @!P1 IADD3 R14, P3, R22, R14, RZ ;  /* 0x0000000e160e9210 */ /* 0x002fc60007f7e0ff */
[----:B------:R-:W-:Y:S02]  /*d1a0*/  @!P1 IMAD.MOV.U32 R8, RZ, RZ, R0 ;  /* 0x000000ffff089224 */ /* 0x000fe400078e0000 */
[--C-:B--2---:R-:W-:Y:S02]  /*d1b0*/  @!P1 IMAD.X R9, R3, 0x1, R23.reuse, P2 ;  /* 0x0000000103099824 */ /* 0x104fe400010e0617 */
[----:B---3--:R-:W-:Y:S02]  /*d1c0*/  @!P1 IMAD.X R3, R25, 0x1, R23, P3 ;  /* 0x0000000119039824 */ /* 0x008fe400018e0617 */
[----:B------:R-:W-:Y:S01]  /*d1d0*/  @!P1 IMAD.MOV.U32 R32, RZ, RZ, R14 ;  /* 0x000000ffff209224 */ /* 0x000fe200078e000e */
[----:B------:R0:W2:Y:S02]  /*d1e0*/  @!P1 LD.E.128 R24, desc[UR46][R8.64] ;  /* 0x0000002e08189980 */ /* 0x0000a4000c101d00 */
[----:B------:R-:W-:-:S06]  /*d1f0*/  @!P1 MOV R33, R3 ;  /* 0x0000000300219202 */ /* 0x000fcc0000000f00 */
[----:B------:R-:W3:Y:S01]  /*d200*/  @!P1 LD.E.128 R32, desc[UR46][R32.64] ;  /* 0x0000002e20209980 */ /* 0x000ee2000c101d00 */
[----:B------:R-:W-:Y:S02]  /*d210*/  CS2R R42, SRZ ;  /* 0x00000000002a7805 */ /* 0x000fe4000001ff00 */
[----:B------:R-:W-:Y:S02]  /*d220*/  CS2R R44, SRZ ;  /* 0x00000000002c7805 */ /* 0x000fe4000001ff00 */
[----:B------:R-:W-:Y:S01]  /*d230*/  CS2R R46, SRZ ;  /* 0x00000000002e7805 */ /* 0x000fe2000001ff00 */
[----:B------:R-:W1:Y:S01]  /*d240*/  SHFL.IDX PT, R37, R37, 0x3, 0x181f ;  /* 0x00781f0025257f89 */ /* 0x000e6200000e0000 */
[----:B------:R-:W-:Y:S02]  /*d250*/  CS2R R48, SRZ ;  /* 0x0000000000307805 */ /* 0x000fe4000001ff00 */
[----:B0-----:R-:W-:Y:S01]  /*d260*/  CS2R R8, SRZ ;  /* 0x0000000000087805 */ /* 0x001fe2000001ff00 */
[----:B------:R0:W4:Y:S04]  /*d270*/  SHFL.IDX PT, R3, R10, 0x3, 0x181f ;  /* 0x00781f000a037f89 */ /* 0x00012800000e0000 */
[----:B------:R-:W0:Y:S04]  /*d280*/  SHFL.IDX PT, R55, R55, 0x3, 0x181f ;  /* 0x00781f0037377f89 */ /* 0x000e2800000e0000 */
[----:B------:R-:W0:Y:S01]  /*d290*/  SHFL.IDX PT, R53, R53, 0x3, 0x181f ;  /* 0x00781f0035357f89 */ /* 0x000e2200000e0000 */
[----:B--2---:R-:W-:-:S02]  /*d2a0*/  @!P1 IMAD.MOV.U32 R42, RZ, RZ, R24 ;  /* 0x000000ffff2a9224 */ /* 0x004fc400078e0018 */
[----:B------:R-:W-:Y:S02]  /*d2b0*/  @!P1 IMAD.MOV.U32 R43, RZ, RZ, R25 ;  /* 0x000000ffff2b9224 */ /* 0x000fe400078e0019 */
[----:B------:R-:W-:Y:S02]  /*d2c0*/  @!P1 IMAD.MOV.U32 R44, RZ, RZ, R26 ;  /* 0x000000ffff2c9224 */ /* 0x000fe400078e001a */
[----:B------:R-:W-:Y:S02]  /*d2d0*/  @!P1 IMAD.MOV.U32 R45, RZ, RZ, R27 ;  /* 0x000000ffff2d9224 */ /* 0x000fe400078e001b */
[----:B---3--:R-:W-:Y:S02]  /*d2e0*/  @!P1 IMAD.MOV.U32 R46, RZ, RZ, R32 ;  /* 0x000000ffff2e9224 */ /* 0x008fe400078e0020 */
[----:B------:R-:W-:Y:S02]  /*d2f0*/  @!P1 IMAD.MOV.U32 R47, RZ, RZ, R33 ;  /* 0x000000ffff2f9224 */ /* 0x000fe400078e0021 */
[----:B------:R-:W-:-:S02]  /*d300*/  @!P1 IMAD.MOV.U32 R48, RZ, RZ, R34 ;  /* 0x000000ffff309224 */ /* 0x000fc400078e0022 */
[----:B01--4-:R-:W-:-:S07]  /*d310*/  @!P1 IMAD.MOV.U32 R49, RZ, RZ, R35 ;  /* 0x000000ffff319224 */ /* 0x013fce00078e0023 */
.L_x_1779:
        /* <DEDUP_REMOVED lines=17> */
.L_x_1467:
[----:B------:R-:W-:Y:S05]  /*d430*/  BSYNC B1 ;  /* 0x0000000000017941 */ /* 0x000fea0003800000 */
.L_x_1466:
[----:B------:R-:W-:Y:S01]  /*d440*/  ULEA.HI UR4, UR43, UR43, URZ, 0x1 ;  /* 0x0000002b2b047291 */ /* 0x000fe2000f8f083f */
[----:B------:R-:W-:Y:S01]  /*d450*/  VIADDMNMX R59, R59, -R204, 0x80, PT ;  /* 0x000000803b3b7446 */ /* 0x000fe200038009cc */
[----:B------:R-:W-:Y:S02]  /*d460*/  BSSY B1, `(.L_x_1468) ;  /* 0x000000b000017945 */ /* 0x000fe40003800000 */
[----:B------:R-:W-:Y:S01]  /*d470*/  ULOP3.LUT UR4, UR4, 0xfffffffe, URZ, 0xc0, !UPT ;  /* 0xfffffffe04047892 */ /* 0x000fe2000f8ec03f */
[-C--:B------:R-:W-:Y:S02]  /*d480*/  ISETP.GE.OR P3, PT, R17, R59.reuse, P0 ;  /* 0x0000003b1100720c */ /* 0x080fe40000766670 */
[-C--:B------:R-:W-:Y:S01]  /*d490*/  ISETP.GE.OR P2, PT, R218, R59.reuse, P0 ;  /* 0x0000003bda00720c */ /* 0x080fe20000746670 */
[----:B------:R-:W-:Y:S01]  /*d4a0*/  UIADD3 UR4, UR43, -UR4, URZ ;  /* 0x800000042b047290 */ /* 0x000fe2000fffe03f */
[-C--:B------:R-:W-:Y:S02]  /*d4b0*/  ISETP.GE.OR P1, PT, R237, R59.reuse, P0 ;  /* 0x0000003bed00720c */ /* 0x080fe40000726670 */
[----:B------:R-:W-:-:S03]  /*d4c0*/  ISETP.GE.OR P0, PT, R236, R59, P0 ;  /* 0x0000003bec00720c */ /* 0x000fc60000706670 */
[----:B------:R-:W-:-:S05]  /*d4d0*/  IMAD.U32 R3, RZ, RZ, UR4 ;  /* 0x00000004ff037e24 */ /* 0x000fca000f8e00ff */
[----:B------:R-:W-:-:S04]  /*d4e0*/  SHF.L.U32 R3, R3, 0x1f, RZ ;  /* 0x0000001f03037819 */ /* 0x000fc800000006ff */
[----:B------:R-:W0:Y:S02]  /*d4f0*/  SYNCS.PHASECHK.TRANS64.TRYWAIT P4, [R16+URZ+0x28400], R3 ;  /* 0x02840003100075a7 */ /* 0x000e24000808017f */
[----:B0-----:R-:W-:Y:S05]  /*d500*/  @!P4 BRA `(.L_x_1469) ;  /* 0x0000019400e0c947 */ /* 0x001fea0003800000 */
.L_x_1780:
[----:B------:R-:W-:Y:S05]  /*d510*/  BSYNC B1 ;  /* 0x0000000000017941 */ /* 0x000fea0003800000 */
.L_x_1468:
[----:B------:R-:W-:Y:S04]  /*d520*/  BSSY B1, `(.L_x_1470) ;  /* 0x0000100000017945 */ /* 0x000fe80003800000 */
[----:B------:R-:W-:Y:S05]  /*d530*/  @P3 BRA `(.L_x_1471) ;  /* 0x0000000c00f83947 */ /* 0x000fea0003800000 */
[----:B------:R-:W-:Y:S02]  /*d540*/  SHF.R.U32.HI R0, RZ, 0x8, R50 ;  /* 0x00000008ff007819 */ /* 0x000fe40000011632 */
[----:B------:R-:W-:Y:S02]  /*d550*/  LOP3.LUT R24, R50, 0xff, RZ, 0xc0, !PT ;  /* 0x000000ff32187812 */ /* 0x000fe400078ec0ff */
[----:B0-----:R-:W-:Y:S02]  /*d560*/  LOP3.LUT R3, R0, 0xff, RZ, 0xc0, !PT ;  /* 0x000000ff00037812 */ /* 0x001fe400078ec0ff */
[----:B------:R-:W-:Y:S02]  /*d570*/  LEA.HI R0, R54, R215, RZ, 0x1c ;  /* 0x000000d736007211 */ /* 0x000fe400078fe0ff */
[----:B------:R-:W-:Y:S02]  /*d580*/  PRMT R52, R3, 0x7604, R24 ;  /* 0x0000760403347816 */ /* 0x000fe40000000018 */
[----:B------:R-:W-:-:S02]  /*d590*/  SHF.R.S32.HI R3, RZ, 0x1f, R0 ;  /* 0x0000001fff037819 */ /* 0x000fc40000011400 */
[----:B------:R-:W-:Y:S02]  /*d5a0*/  SHF.R.U32.HI R33, RZ, 0x8, R41 ;  /* 0x00000008ff217819 */ /* 0x000fe40000011629 */
[----:B------:R-:W-:Y:S01]  /*d5b0*/  LEA.HI R24, R3, R0, RZ, 0x3 ;  /* 0x0000000003187211 */ /* 0x000fe200078f18ff */
[----:B------:R-:W-:Y:S01]  /*d5c0*/  IMAD.SHL.U32 R3, R0, 0x10, RZ ;  /* 0x0000001000037824 */ /* 0x000fe200078e00ff */
[----:B------:R-:W-:Y:S02]  /*d5d0*/  SHF.R.U32.HI R25, RZ, 0x8, R51 ;  /* 0x00000008ff197819 */ /* 0x000fe40000011633 */
[----:B------:R-:W-:Y:S02]  /*d5e0*/  SHF.L.U32 R24, R24, 0xb, RZ ;  /* 0x0000000b18187819 */ /* 0x000fe400000006ff */
[----:B------:R-:W-:Y:S02]  /*d5f0*/  LOP3.LUT R0, R208, 0x70, R3, 0xf8, !PT ;  /* 0x00000070d0007812 */ /* 0x000fe400078ef803 */
[----:B------:R-:W-:-:S02]  /*d600*/  LOP3.LUT R32, R41, 0xff, RZ, 0xc0, !PT ;  /* 0x000000ff29207812 */ /* 0x000fc400078ec0ff */
[----:B------:R-:W-:Y:S02]  /*d610*/  LOP3.LUT R3, R33, 0xff, RZ, 0xc0, !PT ;  /* 0x000000ff21037812 */ /* 0x000fe400078ec0ff */
[----:B------:R-:W-:Y:S02]  /*d620*/  SHF.R.U32.HI R27, RZ, 0x8, R38 ;  /* 0x00000008ff1b7819 */ /* 0x000fe40000011626 */
[----:B------:R-:W-:Y:S02]  /*d630*/  LOP3.LUT R0, R0, R235, RZ, 0x3c, !PT ;  /* 0x000000eb00007212 */ /* 0x000fe400078e3cff */
[----:B------:R-:W-:Y:S02]  /*d640*/  LOP3.LUT R24, R24, 0xffffc000, RZ, 0xc0, !PT ;  /* 0xffffc00018187812 */ /* 0x000fe400078ec0ff */
[----:B------:R-:W-:Y:S02]  /*d650*/  LOP3.LUT R26, R51, 0xff, RZ, 0xc0, !PT ;  /* 0x000000ff331a7812 */ /* 0x000fe400078ec0ff */
[----:B------:R-:W-:-:S02]  /*d660*/  LOP3.LUT R25, R25, 0xff, RZ, 0xc0, !PT ;  /* 0x000000ff19197812 */ /* 0x000fc400078ec0ff */
[----:B------:R-:W-:Y:S02]  /*d670*/  PRMT R62, R3, 0x7604, R32 ;  /* 0x00007604033e7816 */ /* 0x000fe40000000020 */
[----:B------:R-:W-:Y:S02]  /*d680*/  LOP3.LUT R34, R38, 0xff, RZ, 0xc0, !PT ;  /* 0x000000ff26227812 */ /* 0x000fe400078ec0ff */
[----:B------:R-:W-:Y:S02]  /*d690*/  LOP3.LUT R27, R27, 0xff, RZ, 0xc0, !PT ;  /* 0x000000ff1b1b7812 */ /* 0x000fe400078ec0ff */
[----:B------:R-:W-:Y:S02]  /*d6a0*/  IADD3 R3, R0, R24, R211 ;  /* 0x0000001800037210 */ /* 0x000fe40007ffe0d3 */
[----:B------:R-:W-:Y:S02]  /*d6b0*/  SHF.R.U32.HI R0, RZ, 0x8, R39 ;  /* 0x00000008ff007819 */ /* 0x000fe40000011627 */
[----:B------:R-:W-:-:S02]  /*d6c0*/  PRMT R58, R25, 0x7604, R26 ;  /* 0x00007604193a7816 */ /* 0x000fc4000000001a */
[----:B------:R-:W-:Y:S02]  /*d6d0*/  SHF.R.U32.HI R25, RZ, 0x8, R40 ;  /* 0x00000008ff197819 */ /* 0x000fe40000011628 */
[----:B------:R-:W-:Y:S02]  /*d6e0*/  PRMT R59, R27, 0x7604, R34 ;  /* 0x000076041b3b7816 */ /* 0x000fe40000000022 */
[----:B------:R-:W-:Y:S02]  /*d6f0*/  LOP3.LUT R33, R39, 0xff, RZ, 0xc0, !PT ;  /* 0x000000ff27217812 */ /* 0x000fe400078ec0ff */
[----:B------:R-:W-:Y:S02]  /*d700*/  SHF.R.U32.HI R32, RZ, 0x8, R20 ;  /* 0x00000008ff207819 */ /* 0x000fe40000011614 */
[----:B------:R-:W-:Y:S02]  /*d710*/  SHF.R.U32.HI R34, RZ, 0x8, R21 ;  /* 0x00000008ff227819 */ /* 0x000fe40000011615 */
[----:B------:R-:W-:-:S02]  /*d720*/  LOP3.LUT R0, R0, 0xff, RZ, 0xc0, !PT ;  /* 0x000000ff00007812 */ /* 0x000fc400078ec0ff */
[----:B------:R-:W-:Y:S02]  /*d730*/  LOP3.LUT R26, R40, 0xff, RZ, 0xc0, !PT ;  /* 0x000000ff281a7812 */ /* 0x000fe400078ec0ff */
[----:B------:R-:W-:Y:S02]  /*d740*/  LOP3.LUT R25, R25, 0xff, RZ, 0xc0, !PT ;  /* 0x000000ff19197812 */ /* 0x000fe400078ec0ff */
[----:B------:R-:W-:Y:S02]  /*d750*/  LOP3.LUT R35, R20, 0xff, RZ, 0xc0, !PT ;  /* 0x000000ff14237812 */ /* 0x000fe400078ec0ff */
[----:B------:R-:W-:Y:S02]  /*d760*/  LOP3.LUT R32, R32, 0xff, RZ, 0xc0, !PT ;  /* 0x000000ff20207812 */ /* 0x000fe400078ec0ff */
[----:B------:R-:W-:Y:S02]  /*d770*/  LOP3.LUT R34, R34, 0xff, RZ, 0xc0, !PT ;  /* 0x000000ff22227812 */ /* 0x000fe400078ec0ff */
[----:B------:R-:W-:Y:S01]  /*d780*/  PRMT R61, R0, 0x7604, R33 ;  /* 0x00007604003d7816 */ /* 0x000fe20000000021 */
[----:B------:R-:W-:Y:S01]  /*d790*/  IMAD.IADD R0, R16, 0x1, R3 ;  /* 0x0000000110007824 */ /* 0x000fe200078e0203 */
[----:B------:R-:W-:-:S02]  /*d7a0*/  LOP3.LUT R37, R21, 0xff, RZ, 0xc0, !PT ;  /* 0x000000ff15257812 */ /* 0x000fc400078ec0ff */
[----:B------:R-:W-:Y:S02]  /*d7b0*/  PRMT R60, R25, 0x7604, R26 ;  /* 0x00007604193c7816 */ /* 0x000fe4000000001a */
[----:B------:R-:W0:Y:S01]  /*d7c0*/  LDS.128 R24, [R212+0x18000] ;  /* 0x01800000d4187984 */ /* 0x000e220000000c00 */
[----:B------:R-:W-:Y:S02]  /*d7d0*/  PRMT R65, R32, 0x7604, R35 ;  /* 0x0000760420417816 */ /* 0x000fe40000000023 */
[----:B------:R-:W-:Y:S02]  /*d7e0*/  PRMT R69, R34, 0x7604, R37 ;  /* 0x0000760422457816 */ /* 0x000fe40000000025 */
[----:B------:R-:W1:Y:S01]  /*d7f0*/  LDS.128 R32, [R0+0x18000] ;  /* 0x0180000000207984 */ /* 0x000e620000000c00 */
[----:B------:R-:W-:Y:S02]  /*d800*/  SHF.R.U32.HI R37, RZ, 0x10, R51 ;  /* 0x00000010ff257819 */ /* 0x000fe40000011633 */
[----:B------:R-:W-:-:S02]  /*d810*/  SHF.R.U32.HI R53, RZ, 0x10, R40 ;  /* 0x00000010ff357819 */ /* 0x000fc40000011628 */
[----:B------:R-:W-:Y:S02]  /*d820*/  LOP3.LUT R37, R37, 0xff, RZ, 0xc0, !PT ;  /* 0x000000ff25257812 */ /* 0x000fe400078ec0ff */
[----:B------:R-:W-:Y:S02]  /*d830*/  SHF.R.U32.HI R55, RZ, 0x10, R41 ;  /* 0x00000010ff377819 */ /* 0x000fe40000011629 */
[----:B------:R-:W-:Y:S02]  /*d840*/  PRMT R37, R37, 0x7054, R58 ;  /* 0x0000705425257816 */ /* 0x000fe4000000003a */
[----:B------:R-:W-:Y:S02]  /*d850*/  LOP3.LUT R53, R53, 0xff, RZ, 0xc0, !PT ;  /* 0x000000ff35357812 */ /* 0x000fe400078ec0ff */
[----:B------:R-:W-:Y:S02]  /*d860*/  SHF.R.U32.HI R58, RZ, 0x10, R39 ;  /* 0x00000010ff3a7819 */ /* 0x000fe40000011627 */
[----:B------:R-:W-:-:S02]  /*d870*/  SHF.R.U32.HI R3, RZ, 0x10, R50 ;  /* 0x00000010ff037819 */ /* 0x000fc40000011632 */
[----:B------:R-:W-:Y:S02]  /*d880*/  LOP3.LUT R55, R55, 0xff, RZ, 0xc0, !PT ;  /* 0x000000ff37377812 */ /* 0x000fe400078ec0ff */
[----:B------:R-:W-:Y:S02]  /*d890*/  PRMT R53, R53, 0x7054, R60 ;  /* 0x0000705435357816 */ /* 0x000fe4000000003c */
[----:B------:R-:W-:Y:S02]  /*d8a0*/  LOP3.LUT R58, R58, 0xff, RZ, 0xc0, !PT ;  /* 0x000000ff3a3a7812 */ /* 0x000fe400078ec0ff */
[----:B------:R-:W-:Y:S02]  /*d8b0*/  SHF.R.U32.HI R60, RZ, 0x10, R20 ;  /* 0x00000010ff3c7819 */ /* 0x000fe40000011614 */
[----:B------:R-:W-:Y:S02]  /*d8c0*/  LOP3.LUT R3, R3, 0xff, RZ, 0xc0, !PT ;  /* 0x000000ff03037812 */ /* 0x000fe400078ec0ff */
[----:B------:R-:W-:-:S02]  /*d8d0*/  PRMT R55, R55, 0x7054, R62 ;  /* 0x0000705437377816 */ /* 0x000fc4000000003e */
[----:B------:R-:W-:Y:S02]  /*d8e0*/  SHF.R.U32.HI R62, RZ, 0x10, R21 ;  /* 0x00000010ff3e7819 */ /* 0x000fe40000011615 */
[----:B------:R-:W-:Y:S02]  /*d8f0*/  PRMT R63, R58, 0x7054, R61 ;  /* 0x000070543a3f7816 */ /* 0x000fe4000000003d */
[----:B------:R-:W-:Y:S02]  /*d900*/  LOP3.LUT R60, R60, 0xff, RZ, 0xc0, !PT ;  /* 0x000000ff3c3c7812 */ /* 0x000fe400078ec0ff */
[----:B------:R-:W-:Y:S02]  /*d910*/  PRMT R3, R3, 0x7054, R52 ;  /* 0x0000705403037816 */ /* 0x000fe40000000034 */
[----:B------:R-:W-:Y:S02]  /*d920*/  SHF.R.U32.HI R52, RZ, 0x10, R38 ;  /* 0x00000010ff347819 */ /* 0x000fe40000011626 */
[----:B------:R-:W-:-:S02]  /*d930*/  LOP3.LUT R62, R62, 0xff, RZ, 0xc0, !PT ;  /* 0x000000ff3e3e7812 */ /* 0x000fc400078ec0ff */
[----:B------:R-:W-:Y:S02]  /*d940*/  LOP3.LUT R61, R37, 0xff000000, R51, 0xf8, !PT ;  /* 0xff000000253d7812 */ /* 0x000fe400078ef833 */
[----:B------:R-:W-:Y:S02]  /*d950*/  LOP3.LUT R63, R63, 0xff000000, R39, 0xf8, !PT ;  /* 0xff0000003f3f7812 */ /* 0x000fe400078ef827 */
[----:B------:R-:W-:Y:S02]  /*d960*/  PRMT R67, R60, 0x7054, R65 ;  /* 0x000070543c437816 */ /* 0x000fe40000000041 */
[----:B------:R-:W-:Y:S02]  /*d970*/  LOP3.LUT R60, R3, 0xff000000, R50, 0xf8, !PT ;  /* 0xff000000033c7812 */ /* 0x000fe400078ef832 */
[----:B------:R-:W-:Y:S02]  /*d980*/  LOP3.LUT R64, R55, 0xff000000, R41, 0xf8, !PT ;  /* 0xff00000037407812 */ /* 0x000fe400078ef829 */
[----:B------:R-:W-:-:S02]  /*d990*/  LOP3.LUT R52, R52, 0xff, RZ, 0xc0, !PT ;  /* 0x000000ff34347812 */ /* 0x000fc400078ec0ff */
[----:B------:R-:W-:Y:S02]  /*d9a0*/  PRMT R69, R62, 0x7054, R69 ;  /* 0x000070543e457816 */ /* 0x000fe40000000045 */
[-C--:B0-----:R-:W-:Y:S02]  /*d9b0*/  F2FP.F16.E4M3.UNPACK_B R3, R26.reuse ;  /* 0x0000001aff03723e */ /* 0x081fe400020006ff */
[----:B------:R-:W-:Y:S02]  /*d9c0*/  F2FP.F16.E4M3.UNPACK_B R41, R26.H1 ;  /* 0x0000001aff29723e */ /* 0x000fe400030006ff */
[----:B------:R-:W-:Y:S02]  /*d9d0*/  F2FP.F16.E4M3.UNPACK_B R62, R61 ;  /* 0x0000003dff3e723e */ /* 0x000fe400020006ff */
[----:B------:R-:W-:Y:S02]  /*d9e0*/  F2FP.F16.E4M3.UNPACK_B R66, R63 ;  /* 0x0000003fff42723e */ /* 0x000fe400020006ff */
[----:B-1----:R-:W-:-:S02]  /*d9f0*/  F2FP.F16.E4M3.UNPACK_B R26, R33 ;  /* 0x00000021ff1a723e */ /* 0x002fc400020006ff */
[----:B------:R-:W-:Y:S02]  /*da00*/  PRMT R59, R52, 0x7054, R59 ;  /* 0x00007054343b7816 */ /* 0x000fe4000000003b */
[----:B------:R-:W-:Y:S02]  /*da10*/  LOP3.LUT R37, R53, 0xff000000, R40, 0xf8, !PT ;  /* 0xff00000035257812 */ /* 0x000fe400078ef828 */
[----:B------:R-:W-:Y:S01]  /*da20*/  LOP3.LUT R20, R67, 0xff000000, R20, 0xf8, !PT ;  /* 0xff00000043147812 */ /* 0x000fe200078ef814 */
[----:B------:R-:W-:Y:S01]  /*da30*/  HADD2.F32 R67, -RZ, R66.H0_H0 ;  /* 0x20000042ff437230 */ /* 0x000fe20000004100 */
[----:B------:R-:W-:Y:S01]  /*da40*/  LOP3.LUT R69, R69, 0xff000000, R21, 0xf8, !PT ;  /* 0xff00000045457812 */ /* 0x000fe200078ef815 */
[--C-:B------:R-:W-:Y:S01]  /*da50*/  HADD2.F32 R21, -RZ, R26.reuse.H0_H0 ;  /* 0x2000001aff157230 */ /* 0x100fe20000004100 */
[-C--:B------:R-:W-:Y:S01]  /*da60*/  F2FP.F16.E4M3.UNPACK_B R39, R25.reuse ;  /* 0x00000019ff27723e */ /* 0x080fe200020006ff */
[----:B------:R-:W-:Y:S01]  /*da70*/  HADD2.F32 R26, -RZ, R26.H1_H1 ;  /* 0x3000001aff1a7230 */ /* 0x000fe20000004100 */
[----:B------:R-:W-:Y:S01]  /*da80*/  F2FP.F16.E4M3.UNPACK_B R40, R25.H1 ;  /* 0x00000019ff28723e */ /* 0x000fe200030006ff */
[--C-:B------:R-:W-:Y:S01]  /*da90*/  HADD2.F32 R25, -RZ, R62.reuse.H0_H0 ;  /* 0x2000003eff197230 */ /* 0x100fe20000004100 */
[----:B------:R-:W-:Y:S01]  /*daa0*/  LOP3.LUT R65, R59, 0xff000000, R38, 0xf8, !PT ;  /* 0xff0000003b417812 */ /* 0x000fe200078ef826 */
[----:B------:R-:W-:Y:S01]  /*dab0*/  HADD2.F32 R62, -RZ, R62.H1_H1 ;  /* 0x3000003eff3e7230 */ /* 0x000fe20000004100 */
[-C--:B------:R-:W-:Y:S01]  /*dac0*/  F2FP.F16.E4M3.UNPACK_B R50, R27.reuse ;  /* 0x0000001bff32723e */ /* 0x080fe200020006ff */
[----:B------:R-:W-:Y:S01]  /*dad0*/  HADD2.F32 R66, -RZ, R66.H1_H1 ;  /* 0x30000042ff427230 */ /* 0x000fe20000004100 */
[----:B------:R-:W-:-:S02]  /*dae0*/  F2FP.F16.E4M3.UNPACK_B R51, R27.H1 ;  /* 0x0000001bff33723e */ /* 0x000fc400030006ff */
[-C--:B------:R-:W-:Y:S01]  /*daf0*/  F2FP.F16.E4M3.UNPACK_B R58, R35.reuse ;  /* 0x00000023ff3a723e */ /* 0x080fe200020006ff */
[C---:B------:R-:W-:Y:S01]  /*db00*/  FMUL.FTZ R71, R26.reuse, R62 ;  /* 0x0000003e1a477220 */ /* 0x040fe20000410000 */
[----:B------:R-:W-:Y:S01]  /*db10*/  F2FP.F16.E4M3.UNPACK_B R59, R35.H1 ;  /* 0x00000023ff3b723e */ /* 0x000fe200030006ff */
[----:B------:R-:W-:Y:S01]  /*db20*/  FMUL.FTZ R68, R26, R66 ;  /* 0x000000421a447220 */ /* 0x000fe20000410000 */
[-C--:B------:R-:W-:Y:S02]  /*db30*/  F2FP.F16.E4M3.UNPACK_B R27, R24.reuse ;  /* 0x00000018ff1b723e */ /* 0x080fe400020006ff */
[----:B------:R-:W-:Y:S01]  /*db40*/  F2FP.F16.E4M3.UNPACK_B R38, R24.H1 ;  /* 0x00000018ff26723e */ /* 0x000fe200030006ff */
[--C-:B------:R-:W-:Y:S01]  /*db50*/  HADD2.F32 R24, -RZ, R39.reuse.H0_H0 ;  /* 0x20000027ff187230 */ /* 0x100fe20000004100 */
[----:B------:R-:W-:Y:S01]  /*db60*/  F2FP.F16.E4M3.UNPACK_B R53, R33.H1 ;  /* 0x00000021ff35723e */ /* 0x000fe200030006ff */
[C---:B------:R-:W-:Y:S01]  /*db70*/  FMUL.FTZ R33, R21.reuse, R67 ;  /* 0x0000004315217220 */ /* 0x040fe20000410000 */
[-C--:B------:R-:W-:Y:S01]  /*db80*/  F2FP.F16.E4M3.UNPACK_B R35, R32.reuse ;  /* 0x00000020ff23723e */ /* 0x080fe200020006ff */
[----:B------:R-:W-:Y:S01]  /*db90*/  HADD2.F32 R39, -RZ, R39.H1_H1 ;  /* 0x30000027ff277230 */ /* 0x000fe20000004100 */
[----:B------:R-:W-:Y:S01]  /*dba0*/  F2FP.F16.E4M3.UNPACK_B R52, R32.H1 ;  /* 0x00000020ff34723e */ /* 0x000fe200030006ff */
[-C--:B------:R-:W-:Y:S01]  /*dbb0*/  FMUL.FTZ R32, R21, R25.reuse ;  /* 0x0000001915207220 */ /* 0x080fe20000410000 */
[-C--:B------:R-:W-:Y:S01]  /*dbc0*/  F2FP.F16.E4M3.UNPACK_B R21, R34.reuse ;  /* 0x00000022ff15723e */ /* 0x080fe200020006ff */
[C---:B------:R-:W-:Y:S01]  /*dbd0*/  FFMA.FTZ R25, R24.reuse, R25, -R33 ;  /* 0x0000001918197223 */ /* 0x040fe20000010821 */
[----:B------:R-:W-:Y:S01]  /*dbe0*/  F2FP.F16.E4M3.UNPACK_B R55, R34.H1 ;  /* 0x00000022ff37723e */ /* 0x000fe200030006ff */
[----:B------:R-:W-:Y:S01]  /*dbf0*/  FFMA.FTZ R33, R24, R67, R32 ;  /* 0x0000004318217223 */ /* 0x000fe20000010020 */
[----:B------:R-:W-:Y:S01]  /*dc00*/  F2FP.F16.E4M3.UNPACK_B R34, R63.H1 ;  /* 0x0000003fff22723e */ /* 0x000fe200030006ff */
[----:B------:R-:W-:Y:S01]  /*dc10*/  HADD2.F32 R24, -RZ, R53.H0_H0 ;  /* 0x20000035ff187230 */ /* 0x000fe20000004100 */
[----:B------:R-:W-:Y:S01]  /*dc20*/  F2FP.F16.E4M3.UNPACK_B R61, R61.H1 ;  /* 0x0000003dff3d723e */ /* 0x000fe200030006ff */
[----:B------:R-:W-:-:S02]  /*dc30*/  HADD2.F32 R32, -RZ, R40.H0_H0 ;  /* 0x20000028ff207230 */ /* 0x000fc40000004100 */
[C---:B------:R-:W-:Y:S01]  /*dc40*/  FFMA.FTZ R26, R39.reuse, R66, R71 ;  /* 0x00000042271a7223 */ /* 0x040fe20000010047 */
[--C-:B------:R-:W-:Y:S01]  /*dc50*/  HADD2.F32 R67, -RZ, R34.reuse.H0_H0 ;  /* 0x20000022ff437230 */ /* 0x100fe20000004100 */
[-C--:B------:R-:W-:Y:S01]  /*dc60*/  F2FP.F16.E4M3.UNPACK_B R66, R69.reuse ;  /* 0x00000045ff42723e */ /* 0x080fe200020006ff */
[----:B------:R-:W-:Y:S01]  /*dc70*/  HADD2.F32 R63, -RZ, R61.H0_H0 ;  /* 0x2000003dff3f7230 */ /* 0x000fe20000004100 */
[----:B------:R-:W-:Y:S01]  /*dc80*/  F2FP.F16.E4M3.UNPACK_B R69, R69.H1 ;  /* 0x00000045ff45723e */ /* 0x000fe200030006ff */
[----:B------:R-:W-:Y:S02]  /*dc90*/  HADD2.F32 R53, -RZ, R53.H1_H1 ;  /* 0x30000035ff357230 */ /* 0x000fe40000004100 */
[C---:B------:R-:W-:Y:S01]  /*dca0*/  FMUL.FTZ R73, R24.reuse, R67 ;  /* 0x0000004318497220 */ /* 0x040fe20000410000 */
[----:B------:R-:W-:Y:S02]  /*dcb0*/  HADD2.F32 R61, -RZ, R61.H1_H1 ;  /* 0x3000003dff3d7230 */ /* 0x000fe40000004100 */
[----:B------:R-:W-:Y:S01]  /*dcc0*/  FMUL.FTZ R70, R24, R63 ;  /* 0x0000003f18467220 */ /* 0x000fe20000410000 */
[----:B------:R-:W-:Y:S01]  /*dcd0*/  FFMA.FTZ R24, R39, R62, -R68 ;  /* 0x0000003e27187223 */ /* 0x000fe20000010844 */
[----:B------:R-:W-:Y:S01]  /*dce0*/  F2FP.F16.E4M3.UNPACK_B R39, R64 ;  /* 0x00000040ff27723e */ /* 0x000fe200020006ff */
[----:B------:R-:W-:-:S02]  /*dcf0*/  HADD2.F32 R62, -RZ, R34.H1_H1 ;  /* 0x30000022ff3e7230 */ /* 0x000fc40000004100 */
[C---:B------:R-:W-:Y:S01]  /*dd00*/  FFMA.FTZ R70, R32.reuse, R67, R70 ;  /* 0x0000004320467223 */ /* 0x040fe20000010046 */
[----:B------:R-:W-:Y:S01]  /*dd10*/  FFMA.FTZ R73, R32, R63, -R73 ;  /* 0x0000003f20497223 */ /* 0x000fe20000010849 */
[----:B------:R-:W-:Y:S01]  /*dd20*/  HADD2.F32 R67, -RZ, R66.H0_H0 ;  /* 0x20000042ff437230 */ /* 0x000fe20000004100 */
[----:B------:R-:W-:Y:S01]  /*dd30*/  F2FP.F16.E4M3.UNPACK_B R64, R64.H1 ;  /* 0x00000040ff40723e */ /* 0x000fe200030006ff */
[----:B------:R-:W-:Y:S02]  /*dd40*/  HADD2.F32 R34, -RZ, R58.H0_H0 ;  /* 0x2000003aff227230 */ /* 0x000fe40000004100 */
[C---:B------:R-:W-:Y:S01]  /*dd50*/  FMUL.FTZ R71, R53.reuse, R62 ;  /* 0x0000003e35477220 */ /* 0x040fe20000410000 */
[----:B------:R-:W-:Y:S02]  /*dd60*/  HADD2.F32 R63, -RZ, R39.H0_H0 ;  /* 0x20000027ff3f7230 */ /* 0x000fe40000004100 */
[----:B------:R-:W-:Y:S01]  /*dd70*/  FMUL.FTZ R53, R53, R61 ;  /* 0x0000003d35357220 */ /* 0x000fe20000410000 */
[----:B------:R-:W-:-:S02]  /*dd80*/  HADD2.F32 R40, -RZ, R40.H1_H1 ;  /* 0x30000028ff287230 */ /* 0x000fc40000004100 */
[C---:B------:R-:W-:Y:S01]  /*dd90*/  FMUL.FTZ R75, R34.reuse, R67 ;  /* 0x00000043224b7220 */ /* 0x040fe20000410000 */
[----:B------:R-:W-:Y:S02]  /*dda0*/  HADD2.F32 R32, -RZ, R50.H0_H0 ;  /* 0x20000032ff207230 */ /* 0x000fe40000004100 */
[----:B------:R-:W-:Y:S01]  /*ddb0*/  FMUL.FTZ R34, R34, R63 ;  /* 0x0000003f22227220 */ /* 0x000fe20000410000 */
[----:B------:R-:W-:Y:S02]  /*ddc0*/  HADD2.F32 R58, -RZ, R58.H1_H1 ;  /* 0x3000003aff3a7230 */ /* 0x000fe40000004100 */
[----:B------:R-:W-:Y:S01]  /*ddd0*/  FFMA.FTZ R68, R40, R61, -R71 ;  /* 0x0000003d28447223 */ /* 0x000fe20000010847 */
[----:B------:R-:W-:Y:S02]  /*dde0*/  HADD2.F32 R61, -RZ, R66.H1_H1 ;  /* 0x30000042ff3d7230 */ /* 0x000fe40000004100 */
[C---:B------:R-:W-:Y:S01]  /*ddf0*/  FFMA.FTZ R75, R32.reuse, R63, -R75 ;  /* 0x0000003f204b7223 */ /* 0x040fe2000001084b */
[----:B------:R-:W-:Y:S01]  /*de00*/  FFMA.FTZ R67, R32, R67, R34 ;  /* 0x0000004320437223 */ /* 0x000fe20000010022 */
[----:B------:R-:W-:Y:S01]  /*de10*/  FFMA.FTZ R71, R40, R62, R53 ;  /* 0x0000003e28477223 */ /* 0x000fe20000010035 */
[----:B------:R-:W-:-:S02]  /*de20*/  HADD2.F32 R39, -RZ, R39.H1_H1 ;  /* 0x30000027ff277230 */ /* 0x000fc40000004100 */
[C---:B------:R-:W-:Y:S01]  /*de30*/  FMUL.FTZ R77, R58.reuse, R61 ;  /* 0x0000003d3a4d7220 */ /* 0x040fe20000410000 */
[----:B------:R-:W-:Y:S01]  /*de40*/  HADD2.F32 R63, -RZ, R69.H0_H0 ;  /* 0x20000045ff3f7230 */ /* 0x000fe20000004100 */
[----:B------:R-:W-:Y:S01]  /*de50*/  F2FP.F16.E4M3.UNPACK_B R40, R65.H1 ;  /* 0x00000041ff28723e */ /* 0x000fe200030006ff */
[----:B------:R-:W-:Y:S02]  /*de60*/  HADD2.F32 R34, -RZ, R59.H0_H0 ;  /* 0x2000003bff227230 */ /* 0x000fe40000004100 */
[----:B------:R-:W-:Y:S01]  /*de70*/  FMUL.FTZ R58, R58, R39 ;  /* 0x000000273a3a7220 */ /* 0x000fe20000410000 */
[----:B------:R-:W-:Y:S01]  /*de80*/  HADD2.F32 R53, -RZ, R64.H0_H0 ;  /* 0x20000040ff357230 */ /* 0x000fe20000004100 */
[----:B------:R-:W-:Y:S01]  /*de90*/  F2FP.F16.E4M3.UNPACK_B R65, R65 ;  /* 0x00000041ff41723e */ /* 0x000fe200020006ff */
[----:B------:R-:W-:Y:S02]  /*dea0*/  HADD2.F32 R50, -RZ, R50.H1_H1 ;  /* 0x30000032ff327230 */ /* 0x000fe40000004100 */
[----:B------:R-:W-:Y:S01]  /*deb0*/  FMUL.FTZ R79, R34, R63 ;  /* 0x0000003f224f7220 */ /* 0x000fe20000410000 */
[----:B------:R-:W-:-:S02]  /*dec0*/  HADD2.F32 R32, -RZ, R51.H0_H0 ;  /* 0x20000033ff207230 */ /* 0x000fc40000004100 */
[----:B------:R-:W-:Y:S01]  /*ded0*/  FMUL.FTZ R34, R34, R53 ;  /* 0x0000003522227220 */ /* 0x000fe20000410000 */
[----:B------:R-:W-:Y:S02]  /*dee0*/  HADD2.F32 R64, -RZ, R64.H1_H1 ;  /* 0x30000040ff407230 */ /* 0x000fe40000004100 */
[C---:B------:R-:W-:Y:S01]  /*def0*/  FFMA.FTZ R72, R50.reuse, R39, -R77 ;  /* 0x0000002732487223 */ /* 0x040fe2000001084d */
[----:B------:R-:W-:Y:S01]  /*df00*/  FFMA.FTZ R74, R50, R61, R58 ;  /* 0x0000003d324a7223 */ /* 0x000fe2000001003a */
[C---:B------:R-:W-:Y:S01]  /*df10*/  FFMA.FTZ R76, R32.reuse, R63, R34 ;  /* 0x0000003f204c7223 */ /* 0x040fe20000010022 */
[----:B------:R-:W-:Y:S01]  /*df20*/  HADD2.F32 R50, -RZ, R69.H1_H1 ;  /* 0x30000045ff327230 */ /* 0x000fe20000004100 */
[-C--:B------:R-:W-:Y:S01]  /*df30*/  F2FP.F16.E4M3.UNPACK_B R39, R60.reuse.H1 ;  /* 0x0000003cff27723e */ /* 0x080fe200030006ff */
[----:B------:R-:W-:Y:S02]  /*df40*/  HADD2.F32 R59, -RZ, R59.H1_H1 ;  /* 0x3000003bff3b7230 */ /* 0x000fe40000004100 */
[----:B------:R-:W-:Y:S01]  /*df50*/  FFMA.FTZ R79, R32, R53, -R79 ;  /* 0x00000035204f7223 */ /* 0x000fe2000001084f */
[----:B------:R-:W-:Y:S01]  /*df60*/  HADD2.F32 R61, -RZ, R40.H0_H0 ;  /* 0x20000028ff3d7230 */ /* 0x000fe20000004100 */
[----:B------:R-:W-:Y:S01]  /*df70*/  F2FP.F16.E4M3.UNPACK_B R60, R60 ;  /* 0x0000003cff3c723e */ /* 0x000fe200020006ff */
[----:B------:R-:W-:-:S02]  /*df80*/  HADD2.F32 R34, -RZ, R52.H0_H0 ;  /* 0x20000034ff227230 */ /* 0x000fc40000004100 */
[C---:B------:R-:W-:Y:S01]  /*df90*/  FMUL.FTZ R58, R59.reuse, R50 ;  /* 0x000000323b3a7220 */ /* 0x040fe20000410000 */
[----:B------:R-:W-:Y:S02]  /*dfa0*/  HADD2.F32 R51, -RZ, R51.H1_H1 ;  /* 0x30000033ff337230 */ /* 0x000fe40000004100 */
[-C--:B------:R-:W-:Y:S01]  /*dfb0*/  FMUL.FTZ R63, R59, R64.reuse ;  /* 0x000000403b3f7220 */ /* 0x080fe20000410000 */
[----:B------:R-:W-:Y:S02]  /*dfc0*/  HADD2.F32 R53, -RZ, R39.H0_H0 ;  /* 0x20000027ff357230 */ /* 0x000fe40000004100 */
[----:B------:R-:W-:Y:S01]  /*dfd0*/  FMUL.FTZ R59, R34, R61 ;  /* 0x0000003d223b7220 */ /* 0x000fe20000410000 */
[----:B------:R-:W-:Y:S02]  /*dfe0*/  HADD2.F32 R32, -RZ, R38.H0_H0 ;  /* 0x20000026ff207230 */ /* 0x000fe40000004100 */
[----:B------:R-:W-:Y:S01]  /*dff0*/  FFMA.FTZ R78, R51, R64, -R58 ;  /* 0x00000040334e7223 */ /* 0x000fe2000001083a */
[----:B------:R-:W-:-:S02]  /*e000*/  HADD2.F32 R52, -RZ, R52.H1_H1 ;  /* 0x30000034ff347230 */ /* 0x000fc40000004100 */
[-C--:B------:R-:W-:Y:S01]  /*e010*/  FMUL.FTZ R34, R34, R53.reuse ;  /* 0x0000003522227220 */ /* 0x080fe20000410000 */
[----:B------:R-:W-:Y:S02]  /*e020*/  HADD2.F32 R39, -RZ, R39.H1_H1 ;  /* 0x30000027ff277230 */ /* 0x000fe40000004100 */
[C---:B------:R-:W-:Y:S01]  /*e030*/  FFMA.FTZ R58, R32.reuse, R53, -R59 ;  /* 0x00000035203a7223 */ /* 0x040fe2000001083b */
[----:B------:R-:W-:Y:S02]  /*e040*/  HADD2.F32 R53, -RZ, R40.H1_H1 ;  /* 0x30000028ff357230 */ /* 0x000fe40000004100 */
[----:B------:R-:W-:Y:S01]  /*e050*/  FFMA.FTZ R69, R51, R50, R63 ;  /* 0x0000003233457223 */ /* 0x000fe2000001003f */
[----:B------:R-:W-:Y:S02]  /*e060*/  HADD2.F32 R38, -RZ, R38.H1_H1 ;  /* 0x30000026ff267230 */ /* 0x000fe40000004100 */
[----:B------:R-:W-:Y:S01]  /*e070*/  FFMA.FTZ R61, R32, R61, R34 ;  /* 0x0000003d203d7223 */ /* 0x000fe20000010022 */
[----:B------:R-:W-:-:S02]  /*e080*/  HADD2.F32 R51, -RZ, R65.H0_H0 ;  /* 0x20000041ff337230 */ /* 0x000fc40000004100 */
[C---:B------:R-:W-:Y:S01]  /*e090*/  FMUL.FTZ R59, R52.reuse, R53 ;  /* 0x00000035343b7220 */ /* 0x040fe20000410000 */
[----:B------:R-:W-:Y:S01]  /*e0a0*/  FMUL.FTZ R52, R52, R39 ;  /* 0x0000002734347220 */ /* 0x000fe20000410000 */
[----:B------:R-:W-:Y:S01]  /*e0b0*/  HADD2.F32 R34, -RZ, R35.H0_H0 ;  /* 0x20000023ff227230 */ /* 0x000fe20000004100 */
[----:B------:R-:W-:Y:S01]  /*e0c0*/  F2FP.SATFINITE.E4M3.F32.PACK_AB_MERGE_C R68, R68, R73, RZ ;  /* 0x000000494444723e */ /* 0x000fe200048070ff */
[C---:B------:R-:W-:Y:S01]  /*e0d0*/  FFMA.FTZ R63, R38.reuse, R39, -R59 ;  /* 0x00000027263f7223 */ /* 0x040fe2000001083b */
[----:B------:R-:W-:Y:S01]  /*e0e0*/  FFMA.FTZ R52, R38, R53, R52 ;  /* 0x0000003526347223 */ /* 0x000fe20000010034 */
[----:B------:R-:W-:Y:S02]  /*e0f0*/  HADD2.F32 R39, -RZ, R60.H0_H0 ;  /* 0x2000003cff277230 */ /* 0x000fe40000004100 */
[----:B------:R-:W-:Y:S01]  /*e100*/  FMUL.FTZ R53, R34, R51 ;  /* 0x0000003322357220 */ /* 0x000fe20000410000 */
[----:B------:R-:W-:Y:S01]  /*e110*/  HADD2.F32 R32, -RZ, R27.H0_H0 ;  /* 0x2000001bff207230 */ /* 0x000fe20000004100 */
[----:B------:R-:W-:Y:S01]  /*e120*/  F2FP.SATFINITE.E4M3.F32.PACK_AB_MERGE_C R70, R71, R70, RZ ;  /* 0x000000464746723e */ /* 0x000fe200048070ff */
[----:B------:R-:W-:-:S02]  /*e130*/  HADD2.F32 R38, -RZ, R65.H1_H1 ;  /* 0x30000041ff267230 */ /* 0x000fc40000004100 */
[-C--:B------:R-:W-:Y:S01]  /*e140*/  FMUL.FTZ R59, R34, R39.reuse ;  /* 0x00000027223b7220 */ /* 0x080fe20000410000 */
[----:B------:R-:W-:Y:S02]  /*e150*/  HADD2.F32 R35, -RZ, R35.H1_H1 ;  /* 0x30000023ff237230 */ /* 0x000fe40000004100 */
[C---:B------:R-:W-:Y:S01]  /*e160*/  FFMA.FTZ R53, R32.reuse, R39, -R53 ;  /* 0x0000002720357223 */ /* 0x040fe20000010835 */
[----:B------:R-:W-:Y:S01]  /*e170*/  HADD2.F32 R60, -RZ, R60.H1_H1 ;  /* 0x3000003cff3c7230 */ /* 0x000fe20000004100 */
[----:B------:R-:W-:Y:S01]  /*e180*/  F2FP.F16.E4M3.UNPACK_B R39, R20.H1 ;  /* 0x00000014ff27723e */ /* 0x000fe200030006ff */
[----:B------:R-:W-:Y:S02]  /*e190*/  HADD2.F32 R27, -RZ, R27.H1_H1 ;  /* 0x3000001bff1b7230 */ /* 0x000fe40000004100 */
[C---:B------:R-:W-:Y:S01]  /*e1a0*/  FMUL.FTZ R40, R35.reuse, R38 ;  /* 0x0000002623287220 */ /* 0x040fe20000410000 */
[----:B------:R-:W-:Y:S01]  /*e1b0*/  FFMA.FTZ R59, R32, R51, R59 ;  /* 0x00000033203b7223 */ /* 0x000fe2000001003b */
[-C--:B------:R-:W-:Y:S01]  /*e1c0*/  FMUL.FTZ R35, R35, R60.reuse ;  /* 0x0000003c23237220 */ /* 0x080fe20000410000 */
[----:B------:R-:W-:Y:S01]  /*e1d0*/  F2FP.F16.E4M3.UNPACK_B R34, R37.H1 ;  /* 0x00000025ff22723e */ /* 0x000fe200030006ff */
[----:B------:R-:W-:Y:S01]  /*e1e0*/  FFMA.FTZ R60, R27, R60, -R40 ;  /* 0x0000003c1b3c7223 */ /* 0x000fe20000010828 */
[----:B------:R-:W-:-:S02]  /*e1f0*/  HADD2.F32 R40, -RZ, R39.H0_H0 ;  /* 0x20000027ff287230 */ /* 0x000fc40000004100 */
[----:B------:R-:W-:Y:S01]  /*e200*/  FFMA.FTZ R50, R27, R38, R35 ;  /* 0x000000261b327223 */ /* 0x000fe20000010023 */
[----:B------:R-:W-:Y:S01]  /*e210*/  HADD2.F32 R32, -RZ, R55.H0_H0 ;  /* 0x20000037ff207230 */ /* 0x000fe20000004100 */
[----:B------:R-:W-:Y:S01]  /*e220*/  F2FP.F16.E4M3.UNPACK_B R20, R20 ;  /* 0x00000014ff14723e */ /* 0x000fe200020006ff */
[----:B------:R-:W-:Y:S01]  /*e230*/  HADD2.F32 R35, -RZ, R34.H0_H0 ;  /* 0x20000022ff237230 */ /* 0x000fe20000004100 */
[----:B------:R-:W-:Y:S01]  /*e240*/  F2FP.F16.E4M3.UNPACK_B R37, R37 ;  /* 0x00000025ff25723e */ /* 0x000fe200020006ff */
        /* <DEDUP_REMOVED lines=8> */
[----:B------:R-:W-:Y:S02]  /*e2d0*/  HADD2.F32 R41, -RZ, R41.H1_H1 ;  /* 0x30000029ff297230 */ /* 0x000fe40000004100 */
[C---:B------:R-:W-:Y:S01]  /*e2e0*/  FMUL.FTZ R62, R55.reuse, R38 ;  /* 0x00000026373e7220 */ /* 0x040fe20000410000 */
[----:B------:R-:W-:Y:S02]  /*e2f0*/  HADD2.F32 R27, -RZ, R21.H0_H0 ;  /* 0x20000015ff1b7230 */ /* 0x000fe40000004100 */
[----:B------:R-:W-:Y:S01]  /*e300*/  FMUL.FTZ R55, R55, R34 ;  /* 0x0000002237377220 */ /* 0x000fe20000410000 */
[----:B------:R-:W-:-:S02]  /*e310*/  HADD2.F32 R35, -RZ, R20.H0_H0 ;  /* 0x20000014ff237230 */ /* 0x000fc40000004100 */
[C---:B------:R-:W-:Y:S01]  /*e320*/  FFMA.FTZ R64, R41.reuse, R34, -R62 ;  /* 0x0000002229407223 */ /* 0x040fe2000001083e */
[----:B------:R-:W-:Y:S02]  /*e330*/  HADD2.F32 R21, -RZ, R21.H1_H1 ;  /* 0x30000015ff157230 */ /* 0x000fe40000004100 */
[----:B------:R-:W-:Y:S01]  /*e340*/  FFMA.FTZ R66, R41, R38, R55 ;  /* 0x0000002629427223 */ /* 0x000fe20000010037 */
[----:B------:R-:W-:Y:S01]  /*e350*/  HADD2.F32 R38, -RZ, R20.H1_H1 ;  /* 0x30000014ff267230 */ /* 0x000fe20000004100 */
[----:B------:R-:W-:Y:S01]  /*e360*/  F2FP.SATFINITE.E4M3.F32.PACK_AB_MERGE_C R58, R63, R58, RZ ;  /* 0x0000003a3f3a723e */ /* 0x000fe200048070ff */
[--C-:B------:R-:W-:Y:S01]  /*e370*/  HADD2.F32 R32, -RZ, R37.reuse.H0_H0 ;  /* 0x20000025ff207230 */ /* 0x100fe20000004100 */
[----:B------:R-:W-:Y:S01]  /*e380*/  F2FP.SATFINITE.E4M3.F32.PACK_AB_MERGE_C R39, R64, R39, RZ ;  /* 0x000000274027723e */ /* 0x000fe200048070ff */
[----:B------:R-:W-:Y:S02]  /*e390*/  HADD2.F32 R34, -RZ, R37.H1_H1 ;  /* 0x30000025ff227230 */ /* 0x000fe40000004100 */
[----:B------:R-:W-:Y:S01]  /*e3a0*/  FMUL.FTZ R37, R27, R35 ;  /* 0x000000231b257220 */ /* 0x000fe20000410000 */
[----:B------:R-:W-:-:S02]  /*e3b0*/  HADD2.F32 R20, -RZ, R3.H0_H0 ;  /* 0x20000003ff147230 */ /* 0x000fc40000004100 */
[----:B------:R-:W-:Y:S01]  /*e3c0*/  FMUL.FTZ R62, R21, R38 ;  /* 0x00000026153e7220 */ /* 0x000fe20000410000 */
[----:B------:R-:W-:Y:S02]  /*e3d0*/  HADD2.F32 R3, -RZ, R3.H1_H1 ;  /* 0x30000003ff037230 */ /* 0x000fe40000004100 */
[----:B------:R-:W-:Y:S01]  /*e3e0*/  FMUL.FTZ R40, R27, R32 ;  /* 0x000000201b287220 */ /* 0x000fe20000410000 */
[----:B------:R-:W-:Y:S01]  /*e3f0*/  FMUL.FTZ R21, R21, R34 ;  /* 0x0000002215157220 */ /* 0x000fe20000410000 */
[----:B------:R-:W-:Y:S01]  /*e400*/  FFMA.FTZ R37, R20, R32, -R37 ;  /* 0x0000002014257223 */ /* 0x000fe20000010825 */
[----:B------:R-:W-:Y:S01]  /*e410*/  F2FP.SATFINITE.E4M3.F32.PACK_AB_MERGE_C R27, R78, R79, RZ ;  /* 0x0000004f4e1b723e */ /* 0x000fe200048070ff */
[C---:B------:R-:W-:Y:S01]  /*e420*/  FFMA.FTZ R62, R3.reuse, R34, -R62 ;  /* 0x00000022033e7223 */ /* 0x040fe2000001083e */
[----:B------:R-:W-:Y:S01]  /*e430*/  FFMA.FTZ R40, R20, R35, R40 ;  /* 0x0000002314287223 */ /* 0x000fe20000010028 */
[----:B------:R-:W-:Y:S01]  /*e440*/  FFMA.FTZ R21, R3, R38, R21 ;  /* 0x0000002603157223 */ /* 0x000fe20000010015 */
[----:B------:R-:W-:-:S02]  /*e450*/  F2FP.SATFINITE.E4M3.F32.PACK_AB_MERGE_C R35, R69, R76, RZ ;  /* 0x0000004c4523723e */ /* 0x000fc400048070ff */
[----:B------:R-:W-:Y:S02]  /*e460*/  F2FP.SATFINITE.E4M3.F32.PACK_AB_MERGE_C R32, R52, R61, RZ ;  /* 0x0000003d3420723e */ /* 0x000fe400048070ff */
[----:B------:R-:W-:Y:S02]  /*e470*/  F2FP.SATFINITE.E4M3.F32.PACK_AB_MERGE_C R34, R66, R51, RZ ;  /* 0x000000334222723e */ /* 0x000fe400048070ff */
[----:B------:R-:W-:Y:S02]  /*e480*/  F2FP.SATFINITE.E4M3.F32.PACK_AB_MERGE_C R25, R24, R25, R68 ;  /* 0x000000191819723e */ /* 0x000fe40004807044 */
[----:B------:R-:W-:Y:S02]  /*e490*/  F2FP.SATFINITE.E4M3.F32.PACK_AB_MERGE_C R33, R26, R33, R70 ;  /* 0x000000211a21723e */ /* 0x000fe40004807046 */
[----:B------:R-:W-:Y:S02]  /*e4a0*/  F2FP.SATFINITE.E4M3.F32.PACK_AB_MERGE_C R27, R72, R75, R27 ;  /* 0x0000004b481b723e */ /* 0x000fe4000480701b */
[----:B------:R-:W-:-:S02]  /*e4b0*/  F2FP.SATFINITE.E4M3.F32.PACK_AB_MERGE_C R24, R60, R53, R58 ;  /* 0x000000353c18723e */ /* 0x000fc4000480703a */
[----:B------:R-:W-:Y:S02]  /*e4c0*/  F2FP.SATFINITE.E4M3.F32.PACK_AB_MERGE_C R26, R62, R37, R39 ;  /* 0x000000253e1a723e */ /* 0x000fe40004807027 */
[----:B------:R-:W-:Y:S02]  /*e4d0*/  F2FP.SATFINITE.E4M3.F32.PACK_AB_MERGE_C R35, R74, R67, R35 ;  /* 0x000000434a23723e */ /* 0x000fe40004807023 */
[----:B------:R-:W-:Y:S01]  /*e4e0*/  F2FP.SATFINITE.E4M3.F32.PACK_AB_MERGE_C R32, R50, R59, R32 ;  /* 0x0000003b3220723e */ /* 0x000fe20004807020 */
[----:B------:R1:W-:Y:S01]  /*e4f0*/  STS.128 [R212+0x18000], R24 ;  /* 0x01800018d4007388 */ /* 0x0003e20000000c00 */
[----:B------:R-:W-:-:S05]  /*e500*/  F2FP.SATFINITE.E4M3.F32.PACK_AB_MERGE_C R34, R21, R40, R34 ;  /* 0x000000281522723e */ /* 0x000fca0004807022 */
[----:B------:R1:W-:Y:S02]  /*e510*/  STS.128 [R0+0x18000], R32 ;  /* 0x0180002000007388 */ /* 0x0003e40000000c00 */
.L_x_1471:
[----:B------:R-:W-:Y:S05]  /*e520*/  BSYNC B1 ;  /* 0x0000000000017941 */ /* 0x000fea0003800000 */
.L_x_1470:
[----:B------:R-:W-:Y:S04]  /*e530*/  BSSY B1, `(.L_x_1472) ;  /* 0x00000f8000017945 */ /* 0x000fe80003800000 */
[----:B------:R-:W-:Y:S05]  /*e540*/  @P2 BRA `(.L_x_1473) ;  /* 0x0000000c00d82947 */ /* 0x000fea0003800000 */
[----:B0----5:R-:W-:Y:S02]  /*e550*/  SHF.R.U32.HI R3, RZ, 0x8, R28 ;  /* 0x00000008ff037819 */ /* 0x021fe4000001161c */
[----:B------:R-:W-:Y:S02]  /*e560*/  SHF.R.U32.HI R21, RZ, 0x8, R30 ;  /* 0x00000008ff157819 */ /* 0x000fe4000001161e */
[----:B-1----:R-:W-:Y:S02]  /*e570*/  LOP3.LUT R0, R28, 0xff, RZ, 0xc0, !PT ;  /* 0x000000ff1c007812 */ /* 0x002fe400078ec0ff */
[----:B------:R-:W-:Y:S02]  /*e580*/  LOP3.LUT R3, R3, 0xff, RZ, 0xc0, !PT ;  /* 0x000000ff03037812 */ /* 0x000fe400078ec0ff */
[----:B------:R-:W-:Y:S02]  /*e590*/  LEA.HI R26, R54, R215, RZ, 0x1c ;  /* 0x000000d7361a7211 */ /* 0x000fe400078fe0ff */
[----:B------:R-:W-:-:S02]  /*e5a0*/  LOP3.LUT R27, R21, 0xff, RZ, 0xc0, !PT ;  /* 0x000000ff151b7812 */ /* 0x000fc400078ec0ff */
[----:B------:R-:W-:Y:S02]  /*e5b0*/  LOP3.LUT R24, R30, 0xff, RZ, 0xc0, !PT ;  /* 0x000000ff1e187812 */ /* 0x000fe400078ec0ff */
[----:B------:R-:W-:Y:S02]  /*e5c0*/  PRMT R21, R3, 0x7604, R0 ;  /* 0x0000760403157816 */ /* 0x000fe40000000000 */
[----:B------:R-:W-:Y:S02]  /*e5d0*/  SHF.R.S32.HI R3, RZ, 0x1f, R26 ;  /* 0x0000001fff037819 */ /* 0x000fe4000001141a */
[----:B------:R-:W-:Y:S02]  /*e5e0*/  PRMT R37, R27, 0x7604, R24 ;  /* 0x000076041b257816 */ /* 0x000fe40000000018 */
[----:B------:R-:W-:Y:S01]  /*e5f0*/  LEA.HI R27, R3, R26, RZ, 0x3 ;  /* 0x0000001a031b7211 */ /* 0x000fe200078f18ff */
[----:B------:R-:W-:Y:S01]  /*e600*/  IMAD.SHL.U32 R3, R26, 0x10, RZ ;  /* 0x000000101a037824 */ /* 0x000fe200078e00ff */
[----:B------:R-:W-:-:S02]  /*e610*/  SHF.R.U32.HI R25, RZ, 0x8, R29 ;  /* 0x00000008ff197819 */ /* 0x000fc4000001161d */
[----:B------:R-:W-:Y:S01]  /*e620*/  LOP3.LUT R20, R29, 0xff, RZ, 0xc0, !PT ;  /* 0x000000ff1d147812 */ /* 0x000fe200078ec0ff */
[----:B------:R-:W-:Y:S01]  /*e630*/  IMAD.SHL.U32 R32, R27, 0x800, RZ ;  /* 0x000008001b207824 */ /* 0x000fe200078e00ff */
[----:B------:R-:W-:Y:S02]  /*e640*/  LOP3.LUT R25, R25, 0xff, RZ, 0xc0, !PT ;  /* 0x000000ff19197812 */ /* 0x000fe400078ec0ff */
[----:B------:R-:W-:Y:S02]  /*e650*/  LOP3.LUT R3, R206, 0x70, R3, 0xf8, !PT ;  /* 0x00000070ce037812 */ /* 0x000fe400078ef803 */
[----:B------:R-:W-:Y:S02]  /*e660*/  PRMT R20, R25, 0x7604, R20 ;  /* 0x0000760419147816 */ /* 0x000fe40000000014 */
[----:B------:R-:W-:Y:S02]  /*e670*/  SHF.R.U32.HI R25, RZ, 0x8, R31 ;  /* 0x00000008ff197819 */ /* 0x000fe4000001161f */
[----:B------:R-:W-:-:S02]  /*e680*/  LOP3.LUT R3, R3, R234, RZ, 0x3c, !PT ;  /* 0x000000ea03037212 */ /* 0x000fc400078e3cff */
[----:B------:R-:W-:Y:S02]  /*e690*/  LOP3.LUT R32, R32, 0xffffc000, RZ, 0xc0, !PT ;  /* 0xffffc00020207812 */ /* 0x000fe400078ec0ff */
[----:B------:R-:W-:Y:S02]  /*e6a0*/  SHF.R.U32.HI R26, RZ, 0x8, R4 ;  /* 0x00000008ff1a7819 */ /* 0x000fe40000011604 */
[----:B------:R-:W-:Y:S02]  /*e6b0*/  LOP3.LUT R0, R31, 0xff, RZ, 0xc0, !PT ;  /* 0x000000ff1f007812 */ /* 0x000fe400078ec0ff */
[----:B------:R-:W-:Y:S02]  /*e6c0*/  LOP3.LUT R25, R25, 0xff, RZ, 0xc0, !PT ;  /* 0x000000ff19197812 */ /* 0x000fe400078ec0ff */
[----:B------:R-:W-:Y:S02]  /*e6d0*/  IADD3 R3, R3, R32, R210 ;  /* 0x0000002003037210 */ /* 0x000fe40007ffe0d2 */
[----:B------:R-:W-:-:S02]  /*e6e0*/  LOP3.LUT R24, R4, 0xff, RZ, 0xc0, !PT ;  /* 0x000000ff04187812 */ /* 0x000fc400078ec0ff */
[----:B------:R-:W-:Y:S02]  /*e6f0*/  LOP3.LUT R27, R26, 0xff, RZ, 0xc0, !PT ;  /* 0x000000ff1a1b7812 */ /* 0x000fe400078ec0ff */
[----:B------:R-:W-:Y:S01]  /*e700*/  PRMT R38, R25, 0x7604, R0 ;  /* 0x0000760419267816 */ /* 0x000fe20000000000 */
[----:B------:R-:W-:Y:S01]  /*e710*/  IMAD.IADD R0, R16, 0x1, R3 ;  /* 0x0000000110007824 */ /* 0x000fe200078e0203 */
[----:B------:R-:W-:Y:S02]  /*e720*/  PRMT R51, R27, 0x7604, R24 ;  /* 0x000076041b337816 */ /* 0x000fe40000000018 */
[----:B------:R-:W0:Y:S01]  /*e730*/  LDS.128 R24, [R225+0x18000] ;  /* 0x01800000e1187984 */ /* 0x000e220000000c00 */
[----:B------:R-:W-:Y:S02]  /*e740*/  SHF.R.U32.HI R41, RZ, 0x8, R6 ;  /* 0x00000008ff297819 */ /* 0x000fe40000011606 */
[----:B------:R-:W-:Y:S01]  /*e750*/  SHF.R.U32.HI R53, RZ, 0x8, R7 ;  /* 0x00000008ff357819 */ /* 0x000fe20000011607 */
[----:B------:R-:W1:Y:S01]  /*e760*/  LDS.128 R32, [R0+0x18000] ;  /* 0x0180000000207984 */ /* 0x000e620000000c00 */
[----:B------:R-:W-:-:S02]  /*e770*/  LOP3.LUT R50, R41, 0xff, RZ, 0xc0, !PT ;  /* 0x000000ff29327812 */ /* 0x000fc400078ec0ff */
[----:B------:R-:W-:Y:S02]  /*e780*/  LOP3.LUT R52, R7, 0xff, RZ, 0xc0, !PT ;  /* 0x000000ff07347812 */ /* 0x000fe400078ec0ff */
[----:B------:R-:W-:Y:S02]  /*e790*/  LOP3.LUT R41, R53, 0xff, RZ, 0xc0, !PT ;  /* 0x000000ff35297812 */ /* 0x000fe400078ec0ff */
[----:B------:R-:W-:Y:S02]  /*e7a0*/  LOP3.LUT R3, R6, 0xff, RZ, 0xc0, !PT ;  /* 0x000000ff06037812 */ /* 0x000fe400078ec0ff */
[----:B------:R-:W-:Y:S02]  /*e7b0*/  SHF.R.U32.HI R53, RZ, 0x10, R29 ;  /* 0x00000010ff357819 */ /* 0x000fe4000001161d */
[----:B------:R-:W-:Y:S02]  /*e7c0*/  SHF.R.U32.HI R40, RZ, 0x8, R5 ;  /* 0x00000008ff287819 */ /* 0x000fe40000011605 */
[----:B------:R-:W-:-:S02]  /*e7d0*/  PRMT R52, R41, 0x7604, R52 ;  /* 0x0000760429347816 */ /* 0x000fc40000000034 */
[----:B------:R-:W-:Y:S02]  /*e7e0*/  SHF.R.U32.HI R41, RZ, 0x10, R5 ;  /* 0x00000010ff297819 */ /* 0x000fe40000011605 */
[----:B------:R-:W-:Y:S01]  /*e7f0*/  PRMT R55, R50, 0x7604, R3 ;  /* 0x0000760432377816 */ /* 0x000fe20000000003 */
[----:B------:R-:W-:Y:S01]  /*e800*/  IMAD.U32 R3, R53, 0x10000, RZ ;  /* 0x0001000035037824 */ /* 0x000fe200078e00ff */
[----:B------:R-:W-:Y:S01]  /*e810*/  LOP3.LUT R39, R5, 0xff, RZ, 0xc0, !PT ;  /* 0x000000ff05277812 */ /* 0x000fe200078ec0ff */
[----:B------:R-:W-:Y:S01]  /*e820*/  IMAD.U32 R41, R41, 0x10000, RZ ;  /* 0x0001000029297824 */ /* 0x000fe200078e00ff */
[----:B------:R-:W-:Y:S02]  /*e830*/  LOP3.LUT R40, R40, 0xff, RZ, 0xc0, !PT ;  /* 0x000000ff28287812 */ /* 0x000fe400078ec0ff */
[----:B------:R-:W-:Y:S02]  /*e840*/  SHF.R.U32.HI R59, RZ, 0x10, R7 ;  /* 0x00000010ff3b7819 */ /* 0x000fe40000011607 */
[----:B------:R-:W-:-:S02]  /*e850*/  PRMT R40, R40, 0x7604, R39 ;  /* 0x0000760428287816 */ /* 0x000fc40000000027 */
[----:B------:R-:W-:Y:S01]  /*e860*/  LOP3.LUT R3, R20, 0xff0000, R3, 0xf8, !PT ;  /* 0x00ff000014037812 */ /* 0x000fe200078ef803 */
[----:B------:R-:W-:Y:S01]  /*e870*/  IMAD.U32 R59, R59, 0x10000, RZ ;  /* 0x000100003b3b7824 */ /* 0x000fe200078e00ff */
[----:B------:R-:W-:Y:S02]  /*e880*/  LOP3.LUT R53, R40, 0xff0000, R41, 0xf8, !PT ;  /* 0x00ff000028357812 */ /* 0x000fe400078ef829 */
[----:B------:R-:W-:Y:S02]  /*e890*/  LOP3.LUT R37, R37, 0xff0000, R30, 0xf8, !PT ;  /* 0x00ff000025257812 */ /* 0x000fe400078ef81e */
[----:B------:R-:W-:Y:S02]  /*e8a0*/  LOP3.LUT R41, R3, 0xff000000, R29, 0xf8, !PT ;  /* 0xff00000003297812 */ /* 0x000fe400078ef81d */
[----:B------:R-:W-:Y:S02]  /*e8b0*/  LOP3.LUT R51, R51, 0xff0000, R4, 0xf8, !PT ;  /* 0x00ff000033337812 */ /* 0x000fe400078ef804 */
[----:B------:R-:W-:-:S02]  /*e8c0*/  LOP3.LUT R3, R55, 0xff0000, R6, 0xf8, !PT ;  /* 0x00ff000037037812 */ /* 0x000fc400078ef806 */
[----:B------:R-:W-:Y:S02]  /*e8d0*/  LOP3.LUT R21, R21, 0xff0000, R28, 0xf8, !PT ;  /* 0x00ff000015157812 */ /* 0x000fe400078ef81c */
[----:B------:R-:W-:Y:S02]  /*e8e0*/  LOP3.LUT R59, R52, 0xff0000, R59, 0xf8, !PT ;  /* 0x00ff0000343b7812 */ /* 0x000fe400078ef83b */
[----:B------:R-:W-:Y:S02]  /*e8f0*/  LOP3.LUT R53, R53, 0xff000000, R5, 0xf8, !PT ;  /* 0xff00000035357812 */ /* 0x000fe400078ef805 */
[----:B------:R-:W-:Y:S02]  /*e900*/  LOP3.LUT R20, R37, 0xff000000, R30, 0xf8, !PT ;  /* 0xff00000025147812 */ /* 0x000fe400078ef81e */
[----:B------:R-:W-:Y:S02]  /*e910*/  LOP3.LUT R55, R51, 0xff000000, R4, 0xf8, !PT ;  /* 0xff00000033377812 */ /* 0x000fe400078ef804 */
[----:B------:R-:W-:-:S02]  /*e920*/  LOP3.LUT R4, R3, 0xff000000, R6, 0xf8, !PT ;  /* 0xff00000003047812 */ /* 0x000fc400078ef806 */
[-C--:B0-----:R-:W-:Y:S02]  /*e930*/  F2FP.F16.E4M3.UNPACK_B R29, R27.reuse ;  /* 0x0000001bff1d723e */ /* 0x081fe400020006ff */
[----:B------:R-:W-:Y:S02]  /*e940*/  F2FP.F16.E4M3.UNPACK_B R30, R27.H1 ;  /* 0x0000001bff1e723e */ /* 0x000fe400030006ff */
[-C--:B------:R-:W-:Y:S02]  /*e950*/  F2FP.F16.E4M3.UNPACK_B R3, R26.reuse ;  /* 0x0000001aff03723e */ /* 0x080fe400020006ff */
[----:B------:R-:W-:Y:S02]  /*e960*/  F2FP.F16.E4M3.UNPACK_B R27, R26.H1 ;  /* 0x0000001aff1b723e */ /* 0x000fe400030006ff */
[----:B------:R-:W-:Y:S02]  /*e970*/  LOP3.LUT R40, R21, 0xff000000, R28, 0xf8, !PT ;  /* 0xff00000015287812 */ /* 0x000fe400078ef81c */
[----:B------:R-:W-:-:S02]  /*e980*/  LOP3.LUT R62, R59, 0xff000000, R7, 0xf8, !PT ;  /* 0xff0000003b3e7812 */ /* 0x000fc400078ef807 */
[----:B------:R-:W-:Y:S02]  /*e990*/  F2FP.F16.E4M3.UNPACK_B R58, R53 ;  /* 0x00000035ff3a723e */ /* 0x000fe400020006ff */
[----:B-1----:R-:W-:Y:S02]  /*e9a0*/  F2FP.F16.E4M3.UNPACK_B R26, R33 ;  /* 0x00000021ff1a723e */ /* 0x002fe400020006ff */
[-C--:B------:R-:W-:Y:S01]  /*e9b0*/  F2FP.F16.E4M3.UNPACK_B R7, R24.reuse ;  /* 0x00000018ff07723e */ /* 0x080fe200020006ff */
[----:B------:R-:W-:Y:S01]  /*e9c0*/  HADD2.F32 R60, -RZ, R58.H0_H0 ;  /* 0x2000003aff3c7230 */ /* 0x000fe20000004100 */
[----:B------:R-:W-:Y:S01]  /*e9d0*/  F2FP.F16.E4M3.UNPACK_B R21, R24.H1 ;  /* 0x00000018ff15723e */ /* 0x000fe200030006ff */
[----:B------:R-:W-:Y:S01]  /*e9e0*/  HADD2.F32 R5, -RZ, R26.H0_H0 ;  /* 0x2000001aff057230 */ /* 0x000fe20000004100 */
[----:B------:R-:W-:Y:S01]  /*e9f0*/  F2FP.F16.E4M3.UNPACK_B R24, R41 ;  /* 0x00000029ff18723e */ /* 0x000fe200020006ff */
[----:B------:R-:W-:Y:S01]  /*ea00*/  HADD2.F32 R59, -RZ, R58.H1_H1 ;  /* 0x3000003aff3b7230 */ /* 0x000fe20000004100 */
[----:B------:R-:W-:-:S02]  /*ea10*/  SHF.R.U32.HI R39, RZ, 0x10, R31 ;  /* 0x00000010ff277819 */ /* 0x000fc4000001161f */
[-C--:B------:R-:W-:Y:S01]  /*ea20*/  F2FP.F16.E4M3.UNPACK_B R6, R25.reuse ;  /* 0x00000019ff06723e */ /* 0x080fe200020006ff */
[----:B------:R-:W-:Y:S01]  /*ea30*/  HADD2.F32 R50, -RZ, R24.H0_H0 ;  /* 0x20000018ff327230 */ /* 0x000fe20000004100 */
[----:B------:R-:W-:Y:S01]  /*ea40*/  F2FP.F16.E4M3.UNPACK_B R28, R25.H1 ;  /* 0x00000019ff1c723e */ /* 0x000fe200030006ff */
[----:B------:R-:W-:Y:S02]  /*ea50*/  IMAD.U32 R39, R39, 0x10000, RZ ;  /* 0x0001000027277824 */ /* 0x000fe400078e00ff */
[C---:B------:R-:W-:Y:S01]  /*ea60*/  FMUL.FTZ R64, R5.reuse, R60 ;  /* 0x0000003c05407220 */ /* 0x040fe20000410000 */
[----:B------:R-:W-:Y:S02]  /*ea70*/  HADD2.F32 R25, -RZ, R6.H0_H0 ;  /* 0x20000006ff197230 */ /* 0x000fe40000004100 */
[-C--:B------:R-:W-:Y:S01]  /*ea80*/  FMUL.FTZ R51, R5, R50.reuse ;  /* 0x0000003205337220 */ /* 0x080fe20000410000 */
[----:B------:R-:W-:Y:S02]  /*ea90*/  F2FP.F16.E4M3.UNPACK_B R33, R33.H1 ;  /* 0x00000021ff21723e */ /* 0x000fe400030006ff */
[----:B------:R-:W-:Y:S01]  /*eaa0*/  LOP3.LUT R39, R38, 0xff0000, R39, 0xf8, !PT ;  /* 0x00ff000026277812 */ /* 0x000fe200078ef827 */
[C---:B------:R-:W-:Y:S01]  /*eab0*/  FFMA.FTZ R5, R25.reuse, R50, -R64 ;  /* 0x0000003219057223 */ /* 0x040fe20000010840 */
[----:B------:R-:W-:Y:S01]  /*eac0*/  F2FP.F16.E4M3.UNPACK_B R50, R53.H1 ;  /* 0x00000035ff32723e */ /* 0x000fe200030006ff */
[----:B------:R-:W-:Y:S01]  /*ead0*/  FFMA.FTZ R25, R25, R60, R51 ;  /* 0x0000003c19197223 */ /* 0x000fe20000010033 */
[----:B------:R-:W-:Y:S01]  /*eae0*/  LOP3.LUT R52, R39, 0xff000000, R31, 0xf8, !PT ;  /* 0xff00000027347812 */ /* 0x000fe200078ef81f */
[----:B------:R-:W-:Y:S01]  /*eaf0*/  HADD2.F32 R51, -RZ, R24.H1_H1 ;  /* 0x30000018ff337230 */ /* 0x000fe20000004100 */
[-C--:B------:R-:W-:Y:S01]  /*eb00*/  F2FP.F16.E4M3.UNPACK_B R38, R35.reuse ;  /* 0x00000023ff26723e */ /* 0x080fe200020006ff */
[----:B------:R-:W-:Y:S01]  /*eb10*/  HADD2.F32 R24, -RZ, R6.H1_H1 ;  /* 0x30000006ff187230 */ /* 0x000fe20000004100 */
[----:B------:R-:W-:Y:S01]  /*eb20*/  F2FP.F16.E4M3.UNPACK_B R39, R35.H1 ;  /* 0x00000023ff27723e */ /* 0x000fe200030006ff */
[----:B------:R-:W-:Y:S01]  /*eb30*/  HADD2.F32 R6, -RZ, R26.H1_H1 ;  /* 0x3000001aff067230 */ /* 0x000fe20000004100 */
[-C--:B------:R-:W-:Y:S01]  /*eb40*/  F2FP.F16.E4M3.UNPACK_B R35, R34.reuse ;  /* 0x00000022ff23723e */ /* 0x080fe200020006ff */
[----:B------:R-:W-:Y:S01]  /*eb50*/  HADD2.F32 R61, -RZ, R50.H0_H0 ;  /* 0x20000032ff3d7230 */ /* 0x000fe20000004100 */
[----:B------:R-:W-:Y:S01]  /*eb60*/  F2FP.F16.E4M3.UNPACK_B R37, R34.H1 ;  /* 0x00000022ff25723e */ /* 0x000fe200030006ff */
[----:B------:R-:W-:Y:S01]  /*eb70*/  HADD2.F32 R34, -RZ, R33.H0_H0 ;  /* 0x20000021ff227230 */ /* 0x000fe20000004100 */
[----:B------:R-:W-:Y:S01]  /*eb80*/  F2FP.F16.E4M3.UNPACK_B R41, R41.H1 ;  /* 0x00000029ff29723e */ /* 0x000fe200030006ff */
[----:B------:R-:W-:-:S02]  /*eb90*/  HADD2.F32 R26, -RZ, R28.H0_H0 ;  /* 0x2000001cff1a7230 */ /* 0x000fc40000004100 */
[C---:B------:R-:W-:Y:S01]  /*eba0*/  FMUL.FTZ R63, R6.reuse, R59 ;  /* 0x0000003b063f7220 */ /* 0x040fe20000410000 */
[----:B------:R-:W-:Y:S01]  /*ebb0*/  FMUL.FTZ R58, R6, R51 ;  /* 0x00000033063a7220 */ /* 0x000fe20000410000 */
[----:B------:R-:W-:Y:S01]  /*ebc0*/  FMUL.FTZ R65, R34, R61 ;  /* 0x0000003d22417220 */ /* 0x000fe20000410000 */
[--C-:B------:R-:W-:Y:S02]  /*ebd0*/  HADD2.F32 R53, -RZ, R41.reuse.H0_H0 ;  /* 0x20000029ff357230 */ /* 0x100fe40000004100 */
[C---:B------:R-:W-:Y:S01]  /*ebe0*/  FFMA.FTZ R6, R24.reuse, R51, -R63 ;  /* 0x0000003318067223 */ /* 0x040fe2000001083f */
[----:B------:R-:W-:Y:S01]  /*ebf0*/  FFMA.FTZ R24, R24, R59, R58 ;  /* 0x0000003b18187223 */ /* 0x000fe2000001003a */
[----:B------:R-:W-:Y:S01]  /*ec00*/  F2FP.F16.E4M3.UNPACK_B R58, R62 ;  /* 0x0000003eff3a723e */ /* 0x000fe200020006ff */
[----:B------:R-:W-:Y:S02]  /*ec10*/  HADD2.F32 R41, -RZ, R41.H1_H1 ;  /* 0x30000029ff297230 */ /* 0x000fe40000004100 */
[-C--:B------:R-:W-:Y:S01]  /*ec20*/  FMUL.FTZ R34, R34, R53.reuse ;  /* 0x0000003522227220 */ /* 0x080fe20000410000 */
[C---:B------:R-:W-:Y:S01]  /*ec30*/  FFMA.FTZ R65, R26.reuse, R53, -R65 ;  /* 0x000000351a417223 */ /* 0x040fe20000010841 */
[----:B------:R-:W-:Y:S01]  /*ec40*/  HADD2.F32 R53, -RZ, R50.H1_H1 ;  /* 0x30000032ff357230 */ /* 0x000fe20000004100 */
[----:B------:R-:W-:Y:S01]  /*ec50*/  F2FP.F16.E4M3.UNPACK_B R50, R52 ;  /* 0x00000034ff32723e */ /* 0x000fe200020006ff */
        /* <DEDUP_REMOVED lines=8> */
[----:B------:R-:W-:Y:S01]  /*ece0*/  FMUL.FTZ R64, R33, R41 ;  /* 0x0000002921407220 */ /* 0x000fe20000410000 */
[----:B------:R-:W-:Y:S02]  /*ecf0*/  HADD2.F32 R28, -RZ, R28.H1_H1 ;  /* 0x3000001cff1c7230 */ /* 0x000fe40000004100 */
[C---:B------:R-:W-:Y:S01]  /*ed00*/  FMUL.FTZ R33, R34.reuse, R59 ;  /* 0x0000003b22217220 */ /* 0x040fe20000410000 */
[----:B------:R-:W-:Y:S02]  /*ed10*/  HADD2.F32 R26, -RZ, R29.H0_H0 ;  /* 0x2000001dff1a7230 */ /* 0x000fe40000004100 */
[----:B------:R-:W-:Y:S01]  /*ed20*/  FMUL.FTZ R34, R34, R51 ;  /* 0x0000003322227220 */ /* 0x000fe20000410000 */
[----:B------:R-:W-:-:S02]  /*ed30*/  HADD2.F32 R58, -RZ, R58.H1_H1 ;  /* 0x3000003aff3a7230 */ /* 0x000fc40000004100 */
[C---:B------:R-:W-:Y:S01]  /*ed40*/  FFMA.FTZ R60, R28.reuse, R41, -R63 ;  /* 0x000000291c3c7223 */ /* 0x040fe2000001083f */
[----:B------:R-:W-:Y:S02]  /*ed50*/  HADD2.F32 R38, -RZ, R38.H1_H1 ;  /* 0x30000026ff267230 */ /* 0x000fe40000004100 */
[----:B------:R-:W-:Y:S01]  /*ed60*/  FFMA.FTZ R64, R28, R53, R64 ;  /* 0x000000351c407223 */ /* 0x000fe20000010040 */
[----:B------:R-:W-:Y:S02]  /*ed70*/  HADD2.F32 R50, -RZ, R50.H1_H1 ;  /* 0x30000032ff327230 */ /* 0x000fe40000004100 */
[C---:B------:R-:W-:Y:S01]  /*ed80*/  FFMA.FTZ R53, R26.reuse, R51, -R33 ;  /* 0x000000331a357223 */ /* 0x040fe20000010821 */
[----:B------:R-:W-:Y:S01]  /*ed90*/  FFMA.FTZ R59, R26, R59, R34 ;  /* 0x0000003b1a3b7223 */ /* 0x000fe20000010022 */
[----:B------:R-:W-:Y:S02]  /*eda0*/  HADD2.F32 R29, -RZ, R29.H1_H1 ;  /* 0x3000001dff1d7230 */ /* 0x000fe40000004100 */
[----:B------:R-:W-:Y:S01]  /*edb0*/  FMUL.FTZ R34, R38, R58 ;  /* 0x0000003a26227220 */ /* 0x000fe20000410000 */
[----:B------:R-:W-:-:S02]  /*edc0*/  HADD2.F32 R41, -RZ, R62.H0_H0 ;  /* 0x2000003eff297230 */ /* 0x000fc40000004100 */
[----:B------:R-:W-:Y:S01]  /*edd0*/  FMUL.FTZ R51, R38, R50 ;  /* 0x0000003226337220 */ /* 0x000fe20000410000 */
[----:B------:R-:W-:Y:S01]  /*ede0*/  HADD2.F32 R28, -RZ, R39.H0_H0 ;  /* 0x20000027ff1c7230 */ /* 0x000fe20000004100 */
[----:B------:R-:W-:Y:S01]  /*edf0*/  F2FP.F16.E4M3.UNPACK_B R31, R32 ;  /* 0x00000020ff1f723e */ /* 0x000fe200020006ff */
[----:B------:R-:W-:Y:S02]  /*ee00*/  HADD2.F32 R33, -RZ, R52.H0_H0 ;  /* 0x20000034ff217230 */ /* 0x000fe40000004100 */
[C---:B------:R-:W-:Y:S01]  /*ee10*/  FFMA.FTZ R66, R29.reuse, R50, -R34 ;  /* 0x000000321d427223 */ /* 0x040fe20000010822 */
[----:B------:R-:W-:Y:S02]  /*ee20*/  HADD2.F32 R26, -RZ, R30.H0_H0 ;  /* 0x2000001eff1a7230 */ /* 0x000fe40000004100 */
[C---:B------:R-:W-:Y:S01]  /*ee30*/  FMUL.FTZ R63, R28.reuse, R41 ;  /* 0x000000291c3f7220 */ /* 0x040fe20000410000 */
[----:B------:R-:W-:Y:S01]  /*ee40*/  F2FP.F16.E4M3.UNPACK_B R32, R32.H1 ;  /* 0x00000020ff20723e */ /* 0x000fe200030006ff */
[----:B------:R-:W-:Y:S01]  /*ee50*/  FMUL.FTZ R28, R28, R33 ;  /* 0x000000211c1c7220 */ /* 0x000fe20000410000 */
[----:B------:R-:W-:Y:S01]  /*ee60*/  FFMA.FTZ R68, R29, R58, R51 ;  /* 0x0000003a1d447223 */ /* 0x000fe20000010033 */
[----:B------:R-:W-:Y:S01]  /*ee70*/  F2FP.F16.E4M3.UNPACK_B R34, R55.H1 ;  /* 0x00000037ff22723e */ /* 0x000fe200030006ff */
[----:B------:R-:W-:Y:S01]  /*ee80*/  HADD2.F32 R52, -RZ, R52.H1_H1 ;  /* 0x30000034ff347230 */ /* 0x000fe20000004100 */
[----:B------:R-:W-:Y:S01]  /*ee90*/  F2FP.F16.E4M3.UNPACK_B R29, R40.H1 ;  /* 0x00000028ff1d723e */ /* 0x000fe200030006ff */
[----:B------:R-:W-:Y:S01]  /*eea0*/  FFMA.FTZ R67, R26, R41, R28 ;  /* 0x000000291a437223 */ /* 0x000fe2000001001c */
[----:B------:R-:W-:-:S02]  /*eeb0*/  HADD2.F32 R62, -RZ, R62.H1_H1 ;  /* 0x3000003eff3e7230 */ /* 0x000fc40000004100 */
[----:B------:R-:W-:Y:S01]  /*eec0*/  FFMA.FTZ R63, R26, R33, -R63 ;  /* 0x000000211a3f7223 */ /* 0x000fe2000001083f */
[----:B------:R-:W-:Y:S01]  /*eed0*/  HADD2.F32 R39, -RZ, R39.H1_H1 ;  /* 0x30000027ff277230 */ /* 0x000fe20000004100 */
[----:B------:R-:W-:Y:S01]  /*eee0*/  F2FP.F16.E4M3.UNPACK_B R55, R55 ;  /* 0x00000037ff37723e */ /* 0x000fe200020006ff */
[----:B------:R-:W-:Y:S01]  /*eef0*/  HADD2.F32 R41, -RZ, R34.H0_H0 ;  /* 0x20000022ff297230 */ /* 0x000fe20000004100 */
[----:B------:R-:W-:Y:S01]  /*ef00*/  F2FP.F16.E4M3.UNPACK_B R40, R40 ;  /* 0x00000028ff28723e */ /* 0x000fe200020006ff */
[----:B------:R-:W-:Y:S02]  /*ef10*/  HADD2.F32 R28, -RZ, R32.H0_H0 ;  /* 0x20000020ff1c7230 */ /* 0x000fe40000004100 */
[C---:B------:R-:W-:Y:S01]  /*ef20*/  FMUL.FTZ R51, R39.reuse, R62 ;  /* 0x0000003e27337220 */ /* 0x040fe20000410000 */
[----:B------:R-:W-:Y:S02]  /*ef30*/  HADD2.F32 R33, -RZ, R29.H0_H0 ;  /* 0x2000001dff217230 */ /* 0x000fe40000004100 */
[----:B------:R-:W-:Y:S01]  /*ef40*/  FMUL.FTZ R69, R39, R52 ;  /* 0x0000003427457220 */ /* 0x000fe20000410000 */
[----:B------:R-:W-:-:S02]  /*ef50*/  HADD2.F32 R26, -RZ, R21.H0_H0 ;  /* 0x20000015ff1a7230 */ /* 0x000fc40000004100 */
[C---:B------:R-:W-:Y:S01]  /*ef60*/  FMUL.FTZ R39, R28.reuse, R41 ;  /* 0x000000291c277220 */ /* 0x040fe20000410000 */
[----:B------:R-:W-:Y:S02]  /*ef70*/  HADD2.F32 R34, -RZ, R34.H1_H1 ;  /* 0x30000022ff227230 */ /* 0x000fe40000004100 */
[-C--:B------:R-:W-:Y:S01]  /*ef80*/  FMUL.FTZ R28, R28, R33.reuse ;  /* 0x000000211c1c7220 */ /* 0x080fe20000410000 */
[----:B------:R-:W-:Y:S02]  /*ef90*/  HADD2.F32 R32, -RZ, R32.H1_H1 ;  /* 0x30000020ff207230 */ /* 0x000fe40000004100 */
[C---:B------:R-:W-:Y:S01]  /*efa0*/  FFMA.FTZ R50, R26.reuse, R33, -R39 ;  /* 0x000000211a327223 */ /* 0x040fe20000010827 */
[----:B------:R-:W-:Y:S02]  /*efb0*/  HADD2.F32 R30, -RZ, R30.H1_H1 ;  /* 0x3000001eff1e7230 */ /* 0x000fe40000004100 */
[----:B------:R-:W-:Y:S01]  /*efc0*/  FFMA.FTZ R41, R26, R41, R28 ;  /* 0x000000291a297223 */ /* 0x000fe2000001001c */
[----:B------:R-:W-:-:S02]  /*efd0*/  HADD2.F32 R29, -RZ, R29.H1_H1 ;  /* 0x3000001dff1d7230 */ /* 0x000fc40000004100 */
[----:B------:R-:W-:Y:S01]  /*efe0*/  FMUL.FTZ R28, R32, R34 ;  /* 0x00000022201c7220 */ /* 0x000fe20000410000 */
[----:B------:R-:W-:Y:S02]  /*eff0*/  HADD2.F32 R21, -RZ, R21.H1_H1 ;  /* 0x30000015ff157230 */ /* 0x000fe40000004100 */
[C---:B------:R-:W-:Y:S01]  /*f000*/  FFMA.FTZ R70, R30.reuse, R52, -R51 ;  /* 0x000000341e467223 */ /* 0x040fe20000010833 */
[----:B------:R-:W-:Y:S01]  /*f010*/  FFMA.FTZ R62, R30, R62, R69 ;  /* 0x0000003e1e3e7223 */ /* 0x000fe20000010045 */
[-C--:B------:R-:W-:Y:S01]  /*f020*/  FMUL.FTZ R33, R32, R29.reuse ;  /* 0x0000001d20217220 */ /* 0x080fe20000410000 */
[----:B------:R-:W-:Y:S02]  /*f030*/  HADD2.F32 R30, -RZ, R55.H0_H0 ;  /* 0x20000037ff1e7230 */ /* 0x000fe40000004100 */
[C---:B------:R-:W-:Y:S01]  /*f040*/  FFMA.FTZ R51, R21.reuse, R29, -R28 ;  /* 0x0000001d15337223 */ /* 0x040fe2000001081c */
[----:B------:R-:W-:Y:S02]  /*f050*/  HADD2.F32 R26, -RZ, R31.H0_H0 ;  /* 0x2000001fff1a7230 */ /* 0x000fe40000004100 */
[----:B------:R-:W-:Y:S01]  /*f060*/  FFMA.FTZ R52, R21, R34, R33 ;  /* 0x0000002215347223 */ /* 0x000fe20000010021 */
[----:B------:R-:W-:Y:S01]  /*f070*/  HADD2.F32 R28, -RZ, R40.H0_H0 ;  /* 0x20000028ff1c7230 */ /* 0x000fe20000004100 */
[----:B------:R-:W-:Y:S01]  /*f080*/  F2FP.F16.E4M3.UNPACK_B R29, R4.H1 ;  /* 0x00000004ff1d723e */ /* 0x000fe200030006ff */
        /* <DEDUP_REMOVED lines=9> */
[C---:B------:R-:W-:Y:S01]  /*f120*/  FMUL.FTZ R28, R31.reuse, R32 ;  /* 0x000000201f1c7220 */ /* 0x040fe20000410000 */
[----:B------:R-:W-:Y:S01]  /*f130*/  F2FP.F16.E4M3.UNPACK_B R26, R20.H1 ;  /* 0x00000014ff1a723e */ /* 0x000fe200030006ff */
[-C--:B------:R-:W-:Y:S01]  /*f140*/  FMUL.FTZ R39, R31, R40.reuse ;  /* 0x000000281f277220 */ /* 0x080fe20000410000 */
[----:B------:R-:W-:Y:S02]  /*f150*/  HADD2.F32 R30, -RZ, R29.H0_H0 ;  /* 0x2000001dff1e7230 */ /* 0x000fe40000004100 */
[C---:B------:R-:W-:Y:S01]  /*f160*/  FFMA.FTZ R31, R7.reuse, R40, -R28 ;  /* 0x00000028071f7223 */ /* 0x040fe2000001081c */
[----:B------:R-:W-:Y:S02]  /*f170*/  HADD2.F32 R21, -RZ, R37.H0_H0 ;  /* 0x20000025ff157230 */ /* 0x000fe40000004100 */
[----:B------:R-:W-:Y:S01]  /*f180*/  FFMA.FTZ R38, R7, R32, R39 ;  /* 0x0000002007267223 */ /* 0x000fe20000010027 */
[----:B------:R-:W-:Y:S01]  /*f190*/  HADD2.F32 R28, -RZ, R26.H0_H0 ;  /* 0x2000001aff1c7230 */ /* 0x000fe20000004100 */
[----:B------:R-:W-:Y:S01]  /*f1a0*/  F2FP.F16.E4M3.UNPACK_B R4, R4 ;  /* 0x00000004ff04723e */ /* 0x000fe200020006ff */
[----:B------:R-:W-:-:S02]  /*f1b0*/  HADD2.F32 R7, -RZ, R27.H0_H0 ;  /* 0x2000001bff077230 */ /* 0x000fc40000004100 */
[C---:B------:R-:W-:Y:S01]  /*f1c0*/  FMUL.FTZ R40, R21.reuse, R30 ;  /* 0x0000001e15287220 */ /* 0x040fe20000410000 */
[----:B------:R-:W-:Y:S02]  /*f1d0*/  HADD2.F32 R32, -RZ, R29.H1_H1 ;  /* 0x3000001dff207230 */ /* 0x000fe40000004100 */
[-C--:B------:R-:W-:Y:S01]  /*f1e0*/  FMUL.FTZ R58, R21, R28.reuse ;  /* 0x0000001c153a7220 */ /* 0x080fe20000410000 */
[----:B------:R-:W-:Y:S02]  /*f1f0*/  HADD2.F32 R37, -RZ, R37.H1_H1 ;  /* 0x30000025ff257230 */ /* 0x000fe40000004100 */
[----:B------:R-:W-:Y:S01]  /*f200*/  FFMA.FTZ R40, R7, R28, -R40 ;  /* 0x0000001c07287223 */ /* 0x000fe20000010828 */
[----:B------:R-:W-:Y:S01]  /*f210*/  HADD2.F32 R26, -RZ, R26.H1_H1 ;  /* 0x3000001aff1a7230 */ /* 0x000fe20000004100 */
[----:B------:R-:W-:Y:S01]  /*f220*/  F2FP.F16.E4M3.UNPACK_B R20, R20 ;  /* 0x00000014ff14723e */ /* 0x000fe200020006ff */
[----:B------:R-:W-:Y:S02]  /*f230*/  HADD2.F32 R27, -RZ, R27.H1_H1 ;  /* 0x3000001bff1b7230 */ /* 0x000fe40000004100 */
[----:B------:R-:W-:Y:S01]  /*f240*/  FMUL.FTZ R28, R37, R32 ;  /* 0x00000020251c7220 */ /* 0x000fe20000410000 */
[----:B------:R-:W-:Y:S01]  /*f250*/  FFMA.FTZ R58, R7, R30, R58 ;  /* 0x0000001e073a7223 */ /* 0x000fe2000001003a */
[----:B------:R-:W-:Y:S01]  /*f260*/  FMUL.FTZ R37, R37, R26 ;  /* 0x0000001a25257220 */ /* 0x000fe20000410000 */
[----:B------:R-:W-:-:S02]  /*f270*/  HADD2.F32 R7, -RZ, R35.H0_H0 ;  /* 0x20000023ff077230 */ /* 0x000fc40000004100 */
[C---:B------:R-:W-:Y:S01]  /*f280*/  FFMA.FTZ R29, R27.reuse, R26, -R28 ;  /* 0x0000001a1b1d7223 */ /* 0x040fe2000001081c */
[----:B------:R-:W-:Y:S02]  /*f290*/  HADD2.F32 R26, -RZ, R4.H0_H0 ;  /* 0x20000004ff1a7230 */ /* 0x000fe40000004100 */
[----:B------:R-:W-:Y:S01]  /*f2a0*/  FFMA.FTZ R37, R27, R32, R37 ;  /* 0x000000201b257223 */ /* 0x000fe20000010025 */
[----:B------:R-:W-:Y:S01]  /*f2b0*/  HADD2.F32 R21, -RZ, R20.H0_H0 ;  /* 0x20000014ff157230 */ /* 0x000fe20000004100 */
[----:B------:R-:W-:Y:S01]  /*f2c0*/  F2FP.SATFINITE.E4M3.F32.PACK_AB_MERGE_C R60, R60, R65, RZ ;  /* 0x000000413c3c723e */ /* 0x000fe200048070ff */
[----:B------:R-:W-:Y:S02]  /*f2d0*/  HADD2.F32 R28, -RZ, R4.H1_H1 ;  /* 0x30000004ff1c7230 */ /* 0x000fe40000004100 */
[C---:B------:R-:W-:Y:S01]  /*f2e0*/  FMUL.FTZ R27, R7.reuse, R26 ;  /* 0x0000001a071b7220 */ /* 0x040fe20000410000 */
[----:B------:R-:W-:Y:S02]  /*f2f0*/  HADD2.F32 R35, -RZ, R35.H1_H1 ;  /* 0x30000023ff237230 */ /* 0x000fe40000004100 */
[----:B------:R-:W-:Y:S01]  /*f300*/  FMUL.FTZ R7, R7, R21 ;  /* 0x0000001507077220 */ /* 0x000fe20000410000 */
[----:B------:R-:W-:Y:S01]  /*f310*/  HADD2.F32 R20, -RZ, R20.H1_H1 ;  /* 0x30000014ff147230 */ /* 0x000fe20000004100 */
[----:B------:R-:W-:Y:S01]  /*f320*/  F2FP.SATFINITE.E4M3.F32.PACK_AB_MERGE_C R61, R64, R61, RZ ;  /* 0x0000003d403d723e */ /* 0x000fe200048070ff */
[----:B------:R-:W-:-:S02]  /*f330*/  HADD2.F32 R4, -RZ, R3.H0_H0 ;  /* 0x20000003ff047230 */ /* 0x000fc40000004100 */
[C---:B------:R-:W-:Y:S01]  /*f340*/  FMUL.FTZ R30, R35.reuse, R28 ;  /* 0x0000001c231e7220 */ /* 0x040fe20000410000 */
[----:B------:R-:W-:Y:S02]  /*f350*/  HADD2.F32 R3, -RZ, R3.H1_H1 ;  /* 0x30000003ff037230 */ /* 0x000fe40000004100 */
[----:B------:R-:W-:Y:S01]  /*f360*/  FMUL.FTZ R35, R35, R20 ;  /* 0x0000001423237220 */ /* 0x000fe20000410000 */
[----:B------:R-:W-:Y:S01]  /*f370*/  F2FP.SATFINITE.E4M3.F32.PACK_AB_MERGE_C R29, R29, R40, RZ ;  /* 0x000000281d1d723e */ /* 0x000fe200048070ff */
        /* <DEDUP_REMOVED lines=9> */
[----:B------:R-:W-:Y:S02]  /*f410*/  F2FP.SATFINITE.E4M3.F32.PACK_AB_MERGE_C R5, R6, R5, R60 ;  /* 0x000000050605723e */ /* 0x000fe4000480703c */
[----:B------:R-:W-:Y:S02]  /*f420*/  F2FP.SATFINITE.E4M3.F32.PACK_AB_MERGE_C R7, R66, R53, R7 ;  /* 0x000000354207723e */ /* 0x000fe40004807007 */
[----:B------:R-:W-:-:S02]  /*f430*/  F2FP.SATFINITE.E4M3.F32.PACK_AB_MERGE_C R25, R24, R25, R61 ;  /* 0x000000191819723e */ /* 0x000fc4000480703d */
[----:B------:R-:W-:Y:S02]  /*f440*/  F2FP.SATFINITE.E4M3.F32.PACK_AB_MERGE_C R4, R31, R34, R4 ;  /* 0x000000221f04723e */ /* 0x000fe40004807004 */
[----:B------:R-:W-:Y:S02]  /*f450*/  F2FP.SATFINITE.E4M3.F32.PACK_AB_MERGE_C R6, R30, R21, R29 ;  /* 0x000000151e06723e */ /* 0x000fe4000480701d */
[----:B------:R-:W-:Y:S02]  /*f460*/  F2FP.SATFINITE.E4M3.F32.PACK_AB_MERGE_C R27, R68, R59, R27 ;  /* 0x0000003b441b723e */ /* 0x000fe4000480701b */
[----:B------:R-:W-:Y:S01]  /*f470*/  F2FP.SATFINITE.E4M3.F32.PACK_AB_MERGE_C R24, R38, R33, R41 ;  /* 0x000000212618723e */ /* 0x000fe20004807029 */
[----:B------:R2:W-:Y:S01]  /*f480*/  STS.128 [R225+0x18000], R4 ;  /* 0x01800004e1007388 */ /* 0x0005e20000000c00 */
[----:B------:R-:W-:-:S05]  /*f490*/  F2FP.SATFINITE.E4M3.F32.PACK_AB_MERGE_C R26, R35, R26, R37 ;  /* 0x0000001a231a723e */ /* 0x000fca0004807025 */
[----:B------:R2:W-:Y:S02]  /*f4a0*/  STS.128 [R0+0x18000], R24 ;  /* 0x0180001800007388 */ /* 0x0005e40000000c00 */
.L_x_1473:
[----:B------:R-:W-:Y:S05]  /*f4b0*/  BSYNC B1 ;  /* 0x0000000000017941 */ /* 0x000fea0003800000 */
.L_x_1472:
[----:B------:R-:W-:Y:S04]  /*f4c0*/  BSSY B1, `(.L_x_1474) ;  /* 0x0000101000017945 */ /* 0x000fe80003800000 */
[----:B------:R-:W-:Y:S05]  /*f4d0*/  @P1 BRA `(.L_x_1475) ;  /* 0x0000000c00fc1947 */ /* 0x000fea0003800000 */
[----:B-12---:R-:W-:Y:S02]  /*f4e0*/  SHF.R.U32.HI R0, RZ, 0x8, R42 ;  /* 0x00000008ff007819 */ /* 0x006fe4000001162a */
[----:B-----5:R-:W-:Y:S02]  /*f4f0*/  LEA.HI R7, R54, R215, RZ, 0x1c ;  /* 0x000000d736077211 */ /* 0x020fe400078fe0ff */
[----:B0-----:R-:W-:Y:S02]  /*f500*/  LOP3.LUT R3, R42, 0xff, RZ, 0xc0, !PT ;  /* 0x000000ff2a037812 */ /* 0x001fe400078ec0ff */
[----:B------:R-:W-:Y:S01]  /*f510*/  LOP3.LUT R0, R0, 0xff, RZ, 0xc0, !PT ;  /* 0x000000ff00007812 */ /* 0x000fe200078ec0ff */
[----:B------:R-:W-:Y:S01]  /*f520*/  IMAD.SHL.U32 R21, R7, 0x10, RZ ;  /* 0x0000001007157824 */ /* 0x000fe200078e00ff */
[----:B------:R-:W-:Y:S02]  /*f530*/  SHF.R.S32.HI R24, RZ, 0x1f, R7 ;  /* 0x0000001fff187819 */ /* 0x000fe40000011407 */
[----:B------:R-:W-:-:S02]  /*f540*/  SHF.R.U32.HI R4, RZ, 0x8, R43 ;  /* 0x00000008ff047819 */ /* 0x000fc4000001162b */
[----:B------:R-:W-:Y:S02]  /*f550*/  PRMT R20, R0, 0x7604, R3 ;  /* 0x0000760400147816 */ /* 0x000fe40000000003 */
[----:B------:R-:W-:Y:S02]  /*f560*/  LEA.HI R25, R24, R7, RZ, 0x3 ;  /* 0x0000000718197211 */ /* 0x000fe400078f18ff */
[----:B------:R-:W-:Y:S02]  /*f570*/  SHF.R.U32.HI R0, RZ, 0x8, R44 ;  /* 0x00000008ff007819 */ /* 0x000fe4000001162c */
[----:B------:R-:W-:Y:S01]  /*f580*/  LOP3.LUT R5, R43, 0xff, RZ, 0xc0, !PT ;  /* 0x000000ff2b057812 */ /* 0x000fe200078ec0ff */
[----:B------:R-:W-:Y:S01]  /*f590*/  IMAD.SHL.U32 R25, R25, 0x800, RZ ;  /* 0x0000080019197824 */ /* 0x000fe200078e00ff */
[----:B------:R-:W-:Y:S02]  /*f5a0*/  LOP3.LUT R4, R4, 0xff, RZ, 0xc0, !PT ;  /* 0x000000ff04047812 */ /* 0x000fe400078ec0ff */
[----:B------:R-:W-:-:S02]  /*f5b0*/  LOP3.LUT R3, R0, 0xff, RZ, 0xc0, !PT ;  /* 0x000000ff00037812 */ /* 0x000fc400078ec0ff */
[----:B------:R-:W-:Y:S02]  /*f5c0*/  LOP3.LUT R0, R228, 0x70, R21, 0xf8, !PT ;  /* 0x00000070e4007812 */ /* 0x000fe400078ef815 */
[----:B------:R-:W-:Y:S02]  /*f5d0*/  SHF.R.U32.HI R26, RZ, 0x3, R228 ;  /* 0x00000003ff1a7819 */ /* 0x000fe400000116e4 */
[----:B------:R-:W-:Y:S02]  /*f5e0*/  PRMT R28, R4, 0x7604, R5 ;  /* 0x00007604041c7816 */ /* 0x000fe40000000005 */
[----:B------:R-:W-:Y:S02]  /*f5f0*/  LOP3.LUT R4, R44, 0xff, RZ, 0xc0, !PT ;  /* 0x000000ff2c047812 */ /* 0x000fe400078ec0ff */
[----:B------:R-:W-:Y:S02]  /*f600*/  SHF.R.U32.HI R7, RZ, 0x8, R46 ;  /* 0x00000008ff077819 */ /* 0x000fe4000001162e */
[----:B------:R-:W-:-:S02]  /*f610*/  LOP3.LUT R0, R0, R26, RZ, 0x3c, !PT ;  /* 0x0000001a00007212 */ /* 0x000fc400078e3cff */
[----:B------:R-:W-:Y:S02]  /*f620*/  LOP3.LUT R25, R25, 0xffffc000, RZ, 0xc0, !PT ;  /* 0xffffc00019197812 */ /* 0x000fe400078ec0ff */
[----:B------:R-:W-:Y:S02]  /*f630*/  PRMT R30, R3, 0x7604, R4 ;  /* 0x00007604031e7816 */ /* 0x000fe40000000004 */
[----:B------:R-:W-:Y:S02]  /*f640*/  LOP3.LUT R24, R46, 0xff, RZ, 0xc0, !PT ;  /* 0x000000ff2e187812 */ /* 0x000fe400078ec0ff */
[----:B------:R-:W-:Y:S02]  /*f650*/  LOP3.LUT R7, R7, 0xff, RZ, 0xc0, !PT ;  /* 0x000000ff07077812 */ /* 0x000fe400078ec0ff */
[----:B------:R-:W-:Y:S02]  /*f660*/  IADD3 R3, R0, R25, R231 ;  /* 0x0000001900037210 */ /* 0x000fe40007ffe0e7 */
[----:B------:R-:W-:-:S02]  /*f670*/  SHF.R.U32.HI R0, RZ, 0x8, R47 ;  /* 0x00000008ff007819 */ /* 0x000fc4000001162f */
[----:B------:R-:W-:Y:S02]  /*f680*/  PRMT R33, R7, 0x7604, R24 ;  /* 0x0000760407217816 */ /* 0x000fe40000000018 */
[----:B------:R-:W-:Y:S02]  /*f690*/  LOP3.LUT R21, R47, 0xff, RZ, 0xc0, !PT ;  /* 0x000000ff2f157812 */ /* 0x000fe400078ec0ff */
[----:B------:R-:W-:Y:S02]  /*f6a0*/  SHF.R.U32.HI R24, RZ, 0x8, R48 ;  /* 0x00000008ff187819 */ /* 0x000fe40000011630 */
[----:B------:R-:W-:Y:S02]  /*f6b0*/  SHF.R.U32.HI R26, RZ, 0x8, R49 ;  /* 0x00000008ff1a7819 */ /* 0x000fe40000011631 */
[----:B------:R-:W-:Y:S02]  /*f6c0*/  LOP3.LUT R0, R0, 0xff, RZ, 0xc0, !PT ;  /* 0x000000ff00007812 */ /* 0x000fe400078ec0ff */
[----:B------:R-:W-:-:S02]  /*f6d0*/  SHF.R.U32.HI R5, RZ, 0x8, R45 ;  /* 0x00000008ff057819 */ /* 0x000fc4000001162d */
[----:B------:R-:W-:Y:S02]  /*f6e0*/  LOP3.LUT R25, R48, 0xff, RZ, 0xc0, !PT ;  /* 0x000000ff30197812 */ /* 0x000fe400078ec0ff */
[----:B------:R-:W-:Y:S02]  /*f6f0*/  LOP3.LUT R24, R24, 0xff, RZ, 0xc0, !PT ;  /* 0x000000ff18187812 */ /* 0x000fe400078ec0ff */
[----:B------:R-:W-:Y:S02]  /*f700*/  LOP3.LUT R27, R49, 0xff, RZ, 0xc0, !PT ;  /* 0x000000ff311b7812 */ /* 0x000fe400078ec0ff */
[----:B------:R-:W-:Y:S02]  /*f710*/  LOP3.LUT R26, R26, 0xff, RZ, 0xc0, !PT ;  /* 0x000000ff1a1a7812 */ /* 0x000fe400078ec0ff */
[----:B------:R-:W-:Y:S01]  /*f720*/  PRMT R35, R0, 0x7604, R21 ;  /* 0x0000760400237816 */ /* 0x000fe20000000015 */
[----:B------:R-:W-:Y:S01]  /*f730*/  IMAD.IADD R0, R16, 0x1, R3 ;  /* 0x0000000110007824 */ /* 0x000fe200078e0203 */
[----:B------:R-:W-:-:S02]  /*f740*/  LOP3.LUT R6, R45, 0xff, RZ, 0xc0, !PT ;  /* 0x000000ff2d067812 */ /* 0x000fc400078ec0ff */
[----:B------:R-:W-:Y:S02]  /*f750*/  LOP3.LUT R5, R5, 0xff, RZ, 0xc0, !PT ;  /* 0x000000ff05057812 */ /* 0x000fe400078ec0ff */
[----:B------:R-:W-:Y:S02]  /*f760*/  PRMT R37, R24, 0x7604, R25 ;  /* 0x0000760418257816 */ /* 0x000fe40000000019 */
[----:B------:R-:W-:Y:S02]  /*f770*/  PRMT R39, R26, 0x7604, R27 ;  /* 0x000076041a277816 */ /* 0x000fe4000000001b */
[----:B------:R-:W0:Y:S01]  /*f780*/  LDS.128 R24, [R0+0x18000] ;  /* 0x0180000000187984 */ /* 0x000e220000000c00 */
[----:B------:R-:W-:Y:S02]  /*f790*/  PRMT R32, R5, 0x7604, R6 ;  /* 0x0000760405207816 */ /* 0x000fe40000000006 */
[----:B------:R-:W-:Y:S01]  /*f7a0*/  SHF.R.U32.HI R3, RZ, 0x10, R42 ;  /* 0x00000010ff037819 */ /* 0x000fe2000001162a */
[----:B------:R-:W1:Y:S01]  /*f7b0*/  LDS.128 R4, [R224+0x18000] ;  /* 0x01800000e0047984 */ /* 0x000e620000000c00 */
[----:B------:R-:W-:-:S02]  /*f7c0*/  SHF.R.U32.HI R21, RZ, 0x10, R43 ;  /* 0x00000010ff157819 */ /* 0x000fc4000001162b */
[----:B------:R-:W-:Y:S02]  /*f7d0*/  LOP3.LUT R3, R3, 0xff, RZ, 0xc0, !PT ;  /* 0x000000ff03037812 */ /* 0x000fe400078ec0ff */
[----:B------:R-:W-:Y:S02]  /*f7e0*/  SHF.R.U32.HI R31, RZ, 0x10, R45 ;  /* 0x00000010ff1f7819 */ /* 0x000fe4000001162d */
[----:B------:R-:W-:Y:S02]  /*f7f0*/  LOP3.LUT R21, R21, 0xff, RZ, 0xc0, !PT ;  /* 0x000000ff15157812 */ /* 0x000fe400078ec0ff */
[----:B------:R-:W-:Y:S02]  /*f800*/  SHF.R.U32.HI R29, RZ, 0x10, R44 ;  /* 0x00000010ff1d7819 */ /* 0x000fe4000001162c */
[----:B------:R-:W-:Y:S02]  /*f810*/  PRMT R3, R3, 0x7054, R20 ;  /* 0x0000705403037816 */ /* 0x000fe40000000014 */
[----:B------:R-:W-:-:S02]  /*f820*/  LOP3.LUT R31, R31, 0xff, RZ, 0xc0, !PT ;  /* 0x000000ff1f1f7812 */ /* 0x000fc400078ec0ff */
[----:B------:R-:W-:Y:S02]  /*f830*/  PRMT R21, R21, 0x7054, R28 ;  /* 0x0000705415157816 */ /* 0x000fe4000000001c */
[----:B------:R-:W-:Y:S02]  /*f840*/  SHF.R.U32.HI R20, RZ, 0x10, R46 ;  /* 0x00000010ff147819 */ /* 0x000fe4000001162e */
[----:B------:R-:W-:Y:S02]  /*f850*/  SHF.R.U32.HI R28, RZ, 0x10, R47 ;  /* 0x00000010ff1c7819 */ /* 0x000fe4000001162f */
[----:B------:R-:W-:Y:S02]  /*f860*/  LOP3.LUT R29, R29, 0xff, RZ, 0xc0, !PT ;  /* 0x000000ff1d1d7812 */ /* 0x000fe400078ec0ff */
[----:B------:R-:W-:Y:S02]  /*f870*/  PRMT R31, R31, 0x7054, R32 ;  /* 0x000070541f1f7816 */ /* 0x000fe40000000020 */
[----:B------:R-:W-:-:S02]  /*f880*/  LOP3.LUT R20, R20, 0xff, RZ, 0xc0, !PT ;  /* 0x000000ff14147812 */ /* 0x000fc400078ec0ff */
[----:B------:R-:W-:Y:S02]  /*f890*/  SHF.R.U32.HI R32, RZ, 0x10, R49 ;  /* 0x00000010ff207819 */ /* 0x000fe40000011631 */
[----:B------:R-:W-:Y:S02]  /*f8a0*/  LOP3.LUT R28, R28, 0xff, RZ, 0xc0, !PT ;  /* 0x000000ff1c1c7812 */ /* 0x000fe400078ec0ff */
[----:B------:R-:W-:Y:S02]  /*f8b0*/  PRMT R29, R29, 0x7054, R30 ;  /* 0x000070541d1d7816 */ /* 0x000fe4000000001e */
[----:B------:R-:W-:Y:S02]  /*f8c0*/  PRMT R33, R20, 0x7054, R33 ;  /* 0x0000705414217816 */ /* 0x000fe40000000021 */
[----:B------:R-:W-:Y:S02]  /*f8d0*/  LOP3.LUT R38, R3, 0xff000000, R42, 0xf8, !PT ;  /* 0xff00000003267812 */ /* 0x000fe400078ef82a */
[----:B------:R-:W-:-:S02]  /*f8e0*/  LOP3.LUT R32, R32, 0xff, RZ, 0xc0, !PT ;  /* 0x000000ff20207812 */ /* 0x000fc400078ec0ff */
[----:B------:R-:W-:Y:S02]  /*f8f0*/  PRMT R35, R28, 0x7054, R35 ;  /* 0x000070541c237816 */ /* 0x000fe40000000023 */
[----:B------:R-:W-:Y:S02]  /*f900*/  LOP3.LUT R42, R21, 0xff000000, R43, 0xf8, !PT ;  /* 0xff000000152a7812 */ /* 0x000fe400078ef82b */
[----:B------:R-:W-:Y:S02]  /*f910*/  LOP3.LUT R43, R29, 0xff000000, R44, 0xf8, !PT ;  /* 0xff0000001d2b7812 */ /* 0x000fe400078ef82c */
[----:B------:R-:W-:Y:S02]  /*f920*/  LOP3.LUT R44, R31, 0xff000000, R45, 0xf8, !PT ;  /* 0xff0000001f2c7812 */ /* 0x000fe400078ef82d */
[----:B------:R-:W-:Y:S02]  /*f930*/  LOP3.LUT R45, R33, 0xff000000, R46, 0xf8, !PT ;  /* 0xff000000212d7812 */ /* 0x000fe400078ef82e */
[----:B------:R-:W-:-:S02]  /*f940*/  PRMT R39, R32, 0x7054, R39 ;  /* 0x0000705420277816 */ /* 0x000fc40000000027 */
[----:B------:R-:W-:Y:S02]  /*f950*/  LOP3.LUT R46, R35, 0xff000000, R47, 0xf8, !PT ;  /* 0xff000000232e7812 */ /* 0x000fe400078ef82f */
[----:B------:R-:W-:Y:S02]  /*f960*/  SHF.R.U32.HI R30, RZ, 0x10, R48 ;  /* 0x00000010ff1e7819 */ /* 0x000fe40000011630 */
[----:B------:R-:W-:Y:S02]  /*f970*/  LOP3.LUT R49, R39, 0xff000000, R49, 0xf8, !PT ;  /* 0xff00000027317812 */ /* 0x000fe400078ef831 */
[----:B------:R-:W-:Y:S02]  /*f980*/  F2FP.F16.E4M3.UNPACK_B R41, R46 ;  /* 0x0000002eff29723e */ /* 0x000fe400020006ff */
[----:B0-----:R-:W-:Y:S02]  /*f990*/  F2FP.F16.E4M3.UNPACK_B R31, R25 ;  /* 0x00000019ff1f723e */ /* 0x001fe400020006ff */
[----:B------:R-:W-:Y:S01]  /*f9a0*/  F2FP.F16.E4M3.UNPACK_B R39, R42 ;  /* 0x0000002aff27723e */ /* 0x000fe200020006ff */
[----:B------:R-:W-:Y:S01]  /*f9b0*/  HADD2.F32 R47, -RZ, R41.H0_H0 ;  /* 0x20000029ff2f7230 */ /* 0x000fe20000004100 */
[----:B------:R-:W-:-:S02]  /*f9c0*/  LOP3.LUT R30, R30, 0xff, RZ, 0xc0, !PT ;  /* 0x000000ff1e1e7812 */ /* 0x000fc400078ec0ff */
[-C--:B-1----:R-:W-:Y:S01]  /*f9d0*/  F2FP.F16.E4M3.UNPACK_B R20, R5.reuse ;  /* 0x00000005ff14723e */ /* 0x082fe200020006ff */
[----:B------:R-:W-:Y:S01]  /*f9e0*/  HADD2.F32 R40, -RZ, R39.H0_H0 ;  /* 0x20000027ff287230 */ /* 0x000fe20000004100 */
[----:B------:R-:W-:Y:S01]  /*f9f0*/  F2FP.F16.E4M3.UNPACK_B R21, R5.H1 ;  /* 0x00000005ff15723e */ /* 0x000fe200030006ff */
[--C-:B------:R-:W-:Y:S01]  /*fa00*/  HADD2.F32 R5, -RZ, R31.reuse.H0_H0 ;  /* 0x2000001fff057230 */ /* 0x100fe20000004100 */
[----:B------:R-:W-:Y:S01]  /*fa10*/  PRMT R37, R30, 0x7054, R37 ;  /* 0x000070541e257816 */ /* 0x000fe20000000025 */
[----:B------:R-:W-:Y:S01]  /*fa20*/  HADD2.F32 R31, -RZ, R31.H1_H1 ;  /* 0x3000001fff1f7230 */ /* 0x000fe20000004100 */
[-C--:B------:R-:W-:Y:S01]  /*fa30*/  F2FP.F16.E4M3.UNPACK_B R29, R7.reuse ;  /* 0x00000007ff1d723e */ /* 0x080fe200020006ff */
[----:B------:R-:W-:Y:S01]  /*fa40*/  HADD2.F32 R39, -RZ, R39.H1_H1 ;  /* 0x30000027ff277230 */ /* 0x000fe20000004100 */
[----:B------:R-:W-:Y:S01]  /*fa50*/  F2FP.F16.E4M3.UNPACK_B R30, R7.H1 ;  /* 0x00000007ff1e723e */ /* 0x000fe200030006ff */
[----:B------:R-:W-:Y:S01]  /*fa60*/  FMUL.FTZ R50, R5, R40 ;  /* 0x0000002805327220 */ /* 0x000fe20000410000 */
[----:B------:R-:W-:-:S02]  /*fa70*/  F2FP.F16.E4M3.UNPACK_B R7, R6 ;  /* 0x00000006ff07723e */ /* 0x000fc400020006ff */
[----:B------:R-:W-:Y:S01]  /*fa80*/  F2FP.F16.E4M3.UNPACK_B R28, R6.H1 ;  /* 0x00000006ff1c723e */ /* 0x000fe200030006ff */
[--C-:B------:R-:W-:Y:S01]  /*fa90*/  HADD2.F32 R6, -RZ, R20.reuse.H0_H0 ;  /* 0x20000014ff067230 */ /* 0x100fe20000004100 */
[----:B------:R-:W-:Y:S01]  /*faa0*/  F2FP.F16.E4M3.UNPACK_B R32, R25.H1 ;  /* 0x00000019ff20723e */ /* 0x000fe200030006ff */
[-C--:B------:R-:W-:Y:S01]  /*fab0*/  FMUL.FTZ R25, R5, R47.reuse ;  /* 0x0000002f05197220 */ /* 0x080fe20000410000 */
[----:B------:R-:W-:Y:S01]  /*fac0*/  F2FP.F16.E4M3.UNPACK_B R46, R46.H1 ;  /* 0x0000002eff2e723e */ /* 0x000fe200030006ff */
[----:B------:R-:W-:Y:S01]  /*fad0*/  HADD2.F32 R20, -RZ, R20.H1_H1 ;  /* 0x30000014ff147230 */ /* 0x000fe20000004100 */
[----:B------:R-:W-:Y:S01]  /*fae0*/  F2FP.F16.E4M3.UNPACK_B R42, R42.H1 ;  /* 0x0000002aff2a723e */ /* 0x000fe200030006ff */
[C---:B------:R-:W-:Y:S01]  /*faf0*/  FFMA.FTZ R5, R6.reuse, R40, -R25 ;  /* 0x0000002806057223 */ /* 0x040fe20000010819 */
[-C--:B------:R-:W-:Y:S01]  /*fb00*/  F2FP.F16.E4M3.UNPACK_B R33, R26.reuse ;  /* 0x0000001aff21723e */ /* 0x080fe200020006ff */
[----:B------:R-:W-:Y:S01]  /*fb10*/  FFMA.FTZ R25, R6, R47, R50 ;  /* 0x0000002f06197223 */ /* 0x000fe20000010032 */
[----:B------:R-:W-:Y:S01]  /*fb20*/  F2FP.F16.E4M3.UNPACK_B R34, R26.H1 ;  /* 0x0000001aff22723e */ /* 0x000fe200030006ff */
[----:B------:R-:W-:Y:S01]  /*fb30*/  HADD2.F32 R40, -RZ, R41.H1_H1 ;  /* 0x30000029ff287230 */ /* 0x000fe20000004100 */
[----:B------:R-:W-:Y:S01]  /*fb40*/  F2FP.F16.E4M3.UNPACK_B R35, R27 ;  /* 0x0000001bff23723e */ /* 0x000fe200020006ff */
[----:B------:R-:W-:Y:S01]  /*fb50*/  HADD2.F32 R47, -RZ, R46.H0_H0 ;  /* 0x2000002eff2f7230 */ /* 0x000fe20000004100 */
[----:B------:R-:W-:Y:S01]  /*fb60*/  LOP3.LUT R48, R37, 0xff000000, R48, 0xf8, !PT ;  /* 0xff00000025307812 */ /* 0x000fe200078ef830 */
[----:B------:R-:W-:-:S02]  /*fb70*/  HADD2.F32 R26, -RZ, R32.H0_H0 ;  /* 0x20000020ff1a7230 */ /* 0x000fc40000004100 */
[CC--:B------:R-:W-:Y:S01]  /*fb80*/  FMUL.FTZ R51, R31.reuse, R40.reuse ;  /* 0x000000281f337220 */ /* 0x0c0fe20000410000 */
[--C-:B------:R-:W-:Y:S02]  /*fb90*/  HADD2.F32 R41, -RZ, R42.reuse.H0_H0 ;  /* 0x2000002aff297230 */ /* 0x100fe40000004100 */
[----:B------:R-:W-:Y:S01]  /*fba0*/  FMUL.FTZ R31, R31, R39 ;  /* 0x000000271f1f7220 */ /* 0x000fe20000410000 */
[----:B------:R-:W-:Y:S02]  /*fbb0*/  HADD2.F32 R6, -RZ, R21.H0_H0 ;  /* 0x20000015ff067230 */ /* 0x000fe40000004100 */
[----:B------:R-:W-:Y:S01]  /*fbc0*/  FMUL.FTZ R53, R26, R47 ;  /* 0x0000002f1a357220 */ /* 0x000fe20000410000 */
[----:B------:R-:W-:Y:S01]  /*fbd0*/  FFMA.FTZ R50, R20, R39, -R51 ;  /* 0x0000002714327223 */ /* 0x000fe20000010833 */
[----:B------:R-:W-:Y:S01]  /*fbe0*/  FMUL.FTZ R26, R26, R41 ;  /* 0x000000291a1a7220 */ /* 0x000fe20000410000 */
[----:B------:R-:W-:Y:S01]  /*fbf0*/  F2FP.F16.E4M3.UNPACK_B R39, R49 ;  /* 0x00000031ff27723e */ /* 0x000fe200020006ff */
[----:B------:R-:W-:Y:S01]  /*fc00*/  FFMA.FTZ R52, R20, R40, R31 ;  /* 0x0000002814347223 */ /* 0x000fe2000001001f */
[C---:B------:R-:W-:Y:S01]  /*fc10*/  FFMA.FTZ R53, R6.reuse, R41, -R53 ;  /* 0x0000002906357223 */ /* 0x040fe20000010835 */
[----:B------:R-:W-:Y:S01]  /*fc20*/  FFMA.FTZ R47, R6, R47, R26 ;  /* 0x0000002f062f7223 */ /* 0x000fe2000001001a */
[-C--:B------:R-:W-:Y:S01]  /*fc30*/  F2FP.F16.E4M3.UNPACK_B R26, R44.reuse ;  /* 0x0000002cff1a723e */ /* 0x080fe200020006ff */
[----:B------:R-:W-:Y:S01]  /*fc40*/  HADD2.F32 R42, -RZ, R42.H1_H1 ;  /* 0x3000002aff2a7230 */ /* 0x000fe20000004100 */
[----:B------:R-:W-:Y:S01]  /*fc50*/  F2FP.F16.E4M3.UNPACK_B R37, R27.H1 ;  /* 0x0000001bff25723e */ /* 0x000fe200030006ff */
[----:B------:R-:W-:Y:S01]  /*fc60*/  HADD2.F32 R32, -RZ, R32.H1_H1 ;  /* 0x30000020ff207230 */ /* 0x000fe20000004100 */
[----:B------:R-:W-:Y:S01]  /*fc70*/  F2FP.F16.E4M3.UNPACK_B R49, R49.H1 ;  /* 0x00000031ff31723e */ /* 0x000fe200030006ff */
[----:B------:R-:W-:Y:S01]  /*fc80*/  HADD2.F32 R41, -RZ, R39.H0_H0 ;  /* 0x20000027ff297230 */ /* 0x000fe20000004100 */
[----:B------:R-:W-:Y:S01]  /*fc90*/  F2FP.F16.E4M3.UNPACK_B R44, R44.H1 ;  /* 0x0000002cff2c723e */ /* 0x000fe200030006ff */
[----:B------:R-:W-:-:S02]  /*fca0*/  HADD2.F32 R20, -RZ, R35.H0_H0 ;  /* 0x20000023ff147230 */ /* 0x000fc40000004100 */
[----:B------:R-:W-:Y:S01]  /*fcb0*/  FMUL.FTZ R51, R32, R42 ;  /* 0x0000002a20337220 */ /* 0x000fe20000410000 */
[----:B------:R-:W-:Y:S01]  /*fcc0*/  HADD2.F32 R31, -RZ, R26.H0_H0 ;  /* 0x2000001aff1f7230 */ /* 0x000fe20000004100 */
[----:B------:R-:W-:Y:S01]  /*fcd0*/  F2FP.F16.E4M3.UNPACK_B R27, R24 ;  /* 0x00000018ff1b723e */ /* 0x000fe200020006ff */
[----:B------:R-:W-:Y:S02]  /*fce0*/  HADD2.F32 R46, -RZ, R46.H1_H1 ;  /* 0x3000002eff2e7230 */ /* 0x000fe40000004100 */
[C---:B------:R-:W-:Y:S01]  /*fcf0*/  FMUL.FTZ R55, R20.reuse, R41 ;  /* 0x0000002914377220 */ /* 0x040fe20000410000 */
[----:B------:R-:W-:Y:S02]  /*fd00*/  HADD2.F32 R21, -RZ, R21.H1_H1 ;  /* 0x30000015ff157230 */ /* 0x000fe40000004100 */
[----:B------:R-:W-:Y:S01]  /*fd10*/  FMUL.FTZ R20, R20, R31 ;  /* 0x0000001f14147220 */ /* 0x000fe20000410000 */
[----:B------:R-:W-:Y:S02]  /*fd20*/  HADD2.F32 R6, -RZ, R29.H0_H0 ;  /* 0x2000001dff067230 */ /* 0x000fe40000004100 */
[----:B------:R-:W-:Y:S01]  /*fd30*/  FMUL.FTZ R40, R32, R46 ;  /* 0x0000002e20287220 */ /* 0x000fe20000410000 */
[----:B------:R-:W-:-:S02]  /*fd40*/  HADD2.F32 R32, -RZ, R39.H1_H1 ;  /* 0x30000027ff207230 */ /* 0x000fc40000004100 */
[C---:B------:R-:W-:Y:S01]  /*fd50*/  FFMA.FTZ R46, R21.reuse, R46, R51 ;  /* 0x0000002e152e7223 */ /* 0x040fe20000010033 */
[----:B------:R-:W-:Y:S02]  /*fd60*/  HADD2.F32 R35, -RZ, R35.H1_H1 ;  /* 0x30000023ff237230 */ /* 0x000fe40000004100 */
[C---:B------:R-:W-:Y:S01]  /*fd70*/  FFMA.FTZ R55, R6.reuse, R31, -R55 ;  /* 0x0000001f06377223 */ /* 0x040fe20000010837 */
[----:B------:R-:W-:Y:S01]  /*fd80*/  FFMA.FTZ R51, R6, R41, R20 ;  /* 0x0000002906337223 */ /* 0x000fe20000010014 */
[----:B------:R-:W-:Y:S02]  /*fd90*/  HADD2.F32 R31, -RZ, R49.H0_H0 ;  /* 0x20000031ff1f7230 */ /* 0x000fe40000004100 */
[----:B------:R-:W-:Y:S01]  /*fda0*/  FFMA.FTZ R42, R21, R42, -R40 ;  /* 0x0000002a152a7223 */ /* 0x000fe20000010828 */
[----:B------:R-:W-:Y:S02]  /*fdb0*/  HADD2.F32 R20, -RZ, R37.H0_H0 ;  /* 0x20000025ff147230 */ /* 0x000fe40000004100 */
[----:B------:R-:W-:Y:S01]  /*fdc0*/  FMUL.FTZ R40, R35, R32 ;  /* 0x0000002023287220 */ /* 0x000fe20000410000 */
[----:B------:R-:W-:Y:S01]  /*fdd0*/  HADD2.F32 R26, -RZ, R26.H1_H1 ;  /* 0x3000001aff1a7230 */ /* 0x000fe20000004100 */
[----:B------:R-:W-:Y:S01]  /*fde0*/  F2FP.F16.E4M3.UNPACK_B R24, R24.H1 ;  /* 0x00000018ff18723e */ /* 0x000fe200030006ff */
[----:B------:R-:W-:-:S02]  /*fdf0*/  HADD2.F32 R29, -RZ, R29.H1_H1 ;  /* 0x3000001dff1d7230 */ /* 0x000fc40000004100 */
[C---:B------:R-:W-:Y:S01]  /*fe00*/  FMUL.FTZ R39, R20.reuse, R31 ;  /* 0x0000001f14277220 */ /* 0x040fe20000410000 */
[----:B------:R-:W-:Y:S02]  /*fe10*/  HADD2.F32 R21, -RZ, R44.H0_H0 ;  /* 0x2000002cff157230 */ /* 0x000fe40000004100 */
[-C--:B------:R-:W-:Y:S01]  /*fe20*/  FMUL.FTZ R35, R35, R26.reuse ;  /* 0x0000001a23237220 */ /* 0x080fe20000410000 */
[----:B------:R-:W-:Y:S02]  /*fe30*/  HADD2.F32 R6, -RZ, R30.H0_H0 ;  /* 0x2000001eff067230 */ /* 0x000fe40000004100 */
[C---:B------:R-:W-:Y:S01]  /*fe40*/  FFMA.FTZ R58, R29.reuse, R26, -R40 ;  /* 0x0000001a1d3a7223 */ /* 0x040fe20000010828 */
[----:B------:R-:W-:Y:S01]  /*fe50*/  F2FP.F16.E4M3.UNPACK_B R26, R45.H1 ;  /* 0x0000002dff1a723e */ /* 0x000fe200030006ff */
[-C--:B------:R-:W-:Y:S01]  /*fe60*/  FMUL.FTZ R20, R20, R21.reuse ;  /* 0x0000001514147220 */ /* 0x080fe20000410000 */
[----:B------:R-:W-:Y:S01]  /*fe70*/  F2FP.F16.E4M3.UNPACK_B R3, R4 ;  /* 0x00000004ff03723e */ /* 0x000fe200020006ff */
[C---:B------:R-:W-:Y:S01]  /*fe80*/  FFMA.FTZ R59, R6.reuse, R21, -R39 ;  /* 0x00000015063b7223 */ /* 0x040fe20000010827 */
[----:B------:R-:W-:Y:S01]  /*fe90*/  F2FP.F16.E4M3.UNPACK_B R21, R38.H1 ;  /* 0x00000026ff15723e */ /* 0x000fe200030006ff */
[----:B------:R-:W-:Y:S01]  /*fea0*/  FFMA.FTZ R61, R6, R31, R20 ;  /* 0x0000001f063d7223 */ /* 0x000fe20000010014 */
[----:B------:R-:W-:Y:S01]  /*feb0*/  F2FP.F16.E4M3.UNPACK_B R4, R4.H1 ;  /* 0x00000004ff04723e */ /* 0x000fe200030006ff */
[----:B------:R-:W-:Y:S01]  /*fec0*/  FFMA.FTZ R60, R29, R32, R35 ;  /* 0x000000201d3c7223 */ /* 0x000fe20000010023 */
[----:B------:R-:W-:Y:S01]  /*fed0*/  HADD2.F32 R31, -RZ, R26.H0_H0 ;  /* 0x2000001aff1f7230 */ /* 0x000fe20000004100 */
[----:B------:R-:W-:Y:S01]  /*fee0*/  F2FP.F16.E4M3.UNPACK_B R45, R45 ;  /* 0x0000002dff2d723e */ /* 0x000fe200020006ff */
[----:B------:R-:W-:Y:S01]  /*fef0*/  HADD2.F32 R20, -RZ, R24.H0_H0 ;  /* 0x20000018ff147230 */ /* 0x000fe20000004100 */
[----:B------:R-:W-:Y:S01]  /*ff00*/  F2FP.F16.E4M3.UNPACK_B R38, R38 ;  /* 0x00000026ff26723e */ /* 0x000fe200020006ff */
[----:B------:R-:W-:Y:S01]  /*ff10*/  HADD2.F32 R29, -RZ, R21.H0_H0 ;  /* 0x20000015ff1d7230 */ /* 0x000fe20000004100 */
[----:B------:R-:W-:Y:S01]  /*ff20*/  F2FP.SATFINITE.E4M3.F32.PACK_AB_MERGE_C R42, R42, R53, RZ ;  /* 0x000000352a2a723e */ /* 0x000fe200048070ff */
[----:B------:R-:W-:-:S02]  /*ff30*/  HADD2.F32 R44, -RZ, R44.H1_H1 ;  /* 0x3000002cff2c7230 */ /* 0x000fc40000004100 */
[C---:B------:R-:W-:Y:S01]  /*ff40*/  FMUL.FTZ R35, R20.reuse, R31 ;  /* 0x0000001f14237220 */ /* 0x040fe20000410000 */
[----:B------:R-:W-:Y:S02]  /*ff50*/  HADD2.F32 R49, -RZ, R49.H1_H1 ;  /* 0x30000031ff317230 */ /* 0x000fe40000004100 */
[----:B------:R-:W-:Y:S01]  /*ff60*/  FMUL.FTZ R20, R20, R29 ;  /* 0x0000001d14147220 */ /* 0x000fe20000410000 */
[----:B------:R-:W-:Y:S01]  /*ff70*/  HADD2.F32 R37, -RZ, R37.H1_H1 ;  /* 0x30000025ff257230 */ /* 0x000fe20000004100 */
[----:B------:R-:W-:Y:S01]  /*ff80*/  F2FP.SATFINITE.E4M3.F32.PACK_AB_MERGE_C R46, R46, R47, RZ ;  /* 0x0000002f2e2e723e */ /* 0x000fe200048070ff */
[----:B------:R-:W-:Y:S01]  /*ff90*/  HADD2.F32 R6, -RZ, R4.H0_H0 ;  /* 0x20000004ff067230 */ /* 0x000fe20000004100 */
[----:B------:R-:W-:Y:S01]  /*ffa0*/  F2FP.SATFINITE.E4M3.F32.PACK_AB_MERGE_C R5, R50, R5, R42 ;  /* 0x000000053205723e */ /* 0x000fe2000480702a */
[----:B------:R-:W-:Y:S02]  /*ffb0*/  HADD2.F32 R30, -RZ, R30.H1_H1 ;  /* 0x3000001eff1e7230 */ /* 0x000fe40000004100 */
[C---:B------:R-:W-:Y:S01]  /*ffc0*/  FMUL.FTZ R39, R37.reuse, R49 ;  /* 0x0000003125277220 */ /* 0x040fe20000410000 */
[----:B------:R-:W-:Y:S01]  /*ffd0*/  FMUL.FTZ R32, R37, R44 ;  /* 0x0000002c25207220 */ /* 0x000fe20000410000 */
[----:B------:R-:W-:Y:S01]  /*ffe0*/  FFMA.FTZ R37, R6, R31, R20 ;  /* 0x0000001f06257223 */ /* 0x000fe20000010014 */
[----:B------:R-:W-:-:S02]  /*fff0*/  HADD2.F32 R31, -RZ, R26.H1_H1 ;  /* 0x3000001aff1f7230 */ /* 0x000fc40000004100 */
[C---:B------:R-:W-:Y:S01]  /*10000*/  FFMA.FTZ R62, R30.reuse, R44, -R39 ;  /* 0x0000002c1e3e7223 */ /* 0x040fe20000010827 */
[----:B------:R-:W-:Y:S02]  /*10010*/  HADD2.F32 R24, -RZ, R24.H1_H1 ;  /* 0x30000018ff187230 */ /* 0x000fe40000004100 */
[----:B------:R-:W-:Y:S01]  /*10020*/  FFMA.FTZ R64, R30, R49, R32 ;  /* 0x000000311e407223 */ /* 0x000fe20000010020 */
[----:B------:R-:W-:Y:S02]  /*10030*/  HADD2.F32 R21, -RZ, R21.H1_H1 ;  /* 0x30000015ff157230 */ /* 0x000fe40000004100 */
[----:B------:R-:W-:Y:S01]  /*10040*/  FFMA.FTZ R32, R6, R29, -R35 ;  /* 0x0000001d06207223 */ /* 0x000fe20000010823 */
[----:B------:R-:W-:Y:S02]  /*10050*/  HADD2.F32 R4, -RZ, R4.H1_H1 ;  /* 0x30000004ff047230 */ /* 0x000fe40000004100 */
[----:B------:R-:W-:Y:S01]  /*10060*/  FMUL.FTZ R35, R24, R31 ;  /* 0x0000001f18237220 */ /* 0x000fe20000410000 */
[----:B------:R-:W-:-:S02]  /*10070*/  HADD2.F32 R6, -RZ, R27.H0_H0 ;  /* 0x2000001bff067230 */ /* 0x000fc40000004100 */
[-C--:B------:R-:W-:Y:S01]  /*10080*/  FMUL.FTZ R24, R24, R21.reuse ;  /* 0x0000001518187220 */ /* 0x080fe20000410000 */
[--C-:B------:R-:W-:Y:S02]  /*10090*/  HADD2.F32 R29, -RZ, R45.reuse.H0_H0 ;  /* 0x2000002dff1d7230 */ /* 0x100fe40000004100 */
[C---:B------:R-:W-:Y:S01]  /*100a0*/  FFMA.FTZ R39, R4.reuse, R21, -R35 ;  /* 0x0000001504277223 */ /* 0x040fe20000010823 */
[----:B------:R-:W-:Y:S02]  /*100b0*/  HADD2.F32 R21, -RZ, R38.H0_H0 ;  /* 0x20000026ff157230 */ /* 0x000fe40000004100 */
[----:B------:R-:W-:Y:S01]  /*100c0*/  FFMA.FTZ R40, R4, R31, R24 ;  /* 0x0000001f04287223 */ /* 0x000fe20000010018 */
[----:B------:R-:W-:Y:S02]  /*100d0*/  HADD2.F32 R20, -RZ, R45.H1_H1 ;  /* 0x3000002dff147230 */ /* 0x000fe40000004100 */
[----:B------:R-:W-:Y:S01]  /*100e0*/  FMUL.FTZ R31, R6, R29 ;  /* 0x0000001d061f7220 */ /* 0x000fe20000410000 */
[----:B------:R-:W-:-:S02]  /*100f0*/  HADD2.F32 R27, -RZ, R27.H1_H1 ;  /* 0x3000001bff1b7230 */ /* 0x000fc40000004100 */
[-C--:B------:R-:W-:Y:S01]  /*10100*/  FMUL.FTZ R35, R6, R21.reuse ;  /* 0x0000001506237220 */ /* 0x080fe20000410000 */
[--C-:B------:R-:W-:Y:S01]  /*10110*/  HADD2.F32 R4, -RZ, R3.reuse.H0_H0 ;  /* 0x20000003ff047230 */ /* 0x100fe20000004100 */
[----:B------:R-:W-:Y:S01]  /*10120*/  F2FP.F16.E4M3.UNPACK_B R24, R48.H1 ;  /* 0x00000030ff18723e */ /* 0x000fe200030006ff */
[----:B------:R-:W-:Y:S02]  /*10130*/  HADD2.F32 R38, -RZ, R38.H1_H1 ;  /* 0x30000026ff267230 */ /* 0x000fe40000004100 */
[C---:B------:R-:W-:Y:S01]  /*10140*/  FMUL.FTZ R26, R27.reuse, R20 ;  /* 0x000000141b1a7220 */ /* 0x040fe20000410000 */
[----:B------:R-:W-:Y:S02]  /*10150*/  HADD2.F32 R3, -RZ, R3.H1_H1 ;  /* 0x30000003ff037230 */ /* 0x000fe40000004100 */
[C---:B------:R-:W-:Y:S01]  /*10160*/  FFMA.FTZ R31, R4.reuse, R21, -R31 ;  /* 0x00000015041f7223 */ /* 0x040fe2000001081f */
        /* <DEDUP_REMOVED lines=8> */
[--C-:B------:R-:W-:Y:S01]  /*101f0*/  HADD2.F32 R20, -RZ, R6.reuse.H0_H0 ;  /* 0x20000006ff147230 */ /* 0x100fe20000004100 */
[----:B------:R-:W-:Y:S01]  /*10200*/  F2FP.F16.E4M3.UNPACK_B R43, R43 ;  /* 0x0000002bff2b723e */ /* 0x000fe200020006ff */
[----:B------:R-:W-:Y:S02]  /*10210*/  HADD2.F32 R21, -RZ, R6.H1_H1 ;  /* 0x30000006ff157230 */ /* 0x000fe40000004100 */
[C---:B------:R-:W-:Y:S01]  /*10220*/  FMUL.FTZ R6, R4.reuse, R26 ;  /* 0x0000001a04067220 */ /* 0x040fe20000410000 */
[----:B------:R-:W-:Y:S02]  /*10230*/  HADD2.F32 R3, -RZ, R28.H0_H0 ;  /* 0x2000001cff037230 */ /* 0x000fe40000004100 */
[----:B------:R-:W-:Y:S01]  /*10240*/  FMUL.FTZ R4, R4, R20 ;  /* 0x0000001404047220 */ /* 0x000fe20000410000 */
[----:B------:R-:W-:Y:S01]  /*10250*/  HADD2.F32 R27, -RZ, R24.H1_H1 ;  /* 0x30000018ff1b7230 */ /* 0x000fe20000004100 */
[----:B------:R-:W-:Y:S01]  /*10260*/  F2FP.SATFINITE.E4M3.F32.PACK_AB_MERGE_C R61, R64, R61, RZ ;  /* 0x0000003d403d723e */ /* 0x000fe200048070ff */
[----:B------:R-:W-:-:S02]  /*10270*/  HADD2.F32 R34, -RZ, R34.H1_H1 ;  /* 0x30000022ff227230 */ /* 0x000fc40000004100 */
[C---:B------:R-:W-:Y:S01]  /*10280*/  FFMA.FTZ R29, R3.reuse, R20, -R6 ;  /* 0x00000014031d7223 */ /* 0x040fe20000010806 */
[----:B------:R-:W-:Y:S01]  /*10290*/  HADD2.F32 R28, -RZ, R28.H1_H1 ;  /* 0x3000001cff1c7230 */ /* 0x000fe20000004100 */
[----:B------:R-:W-:Y:S01]  /*102a0*/  F2FP.SATFINITE.E4M3.F32.PACK_AB_MERGE_C R25, R52, R25, R46 ;  /* 0x000000193419723e */ /* 0x000fe2000480702e */
[----:B------:R-:W-:Y:S02]  /*102b0*/  HADD2.F32 R20, -RZ, R43.H1_H1 ;  /* 0x3000002bff147230 */ /* 0x000fe40000004100 */
[C---:B------:R-:W-:Y:S01]  /*102c0*/  FMUL.FTZ R41, R34.reuse, R27 ;  /* 0x0000001b22297220 */ /* 0x040fe20000410000 */
[-C--:B------:R-:W-:Y:S01]  /*102d0*/  FMUL.FTZ R6, R34, R21.reuse ;  /* 0x0000001522067220 */ /* 0x080fe20000410000 */
[----:B------:R-:W-:Y:S01]  /*102e0*/  FFMA.FTZ R34, R3, R26, R4 ;  /* 0x0000001a03227223 */ /* 0x000fe20000010004 */
[----:B------:R-:W-:Y:S02]  /*102f0*/  HADD2.F32 R4, -RZ, R33.H0_H0 ;  /* 0x20000021ff047230 */ /* 0x000fe40000004100 */
[C---:B------:R-:W-:Y:S01]  /*10300*/  FFMA.FTZ R44, R28.reuse, R21, -R41 ;  /* 0x000000151c2c7223 */ /* 0x040fe20000010829 */
[----:B------:R-:W-:Y:S01]  /*10310*/  FFMA.FTZ R27, R28, R27, R6 ;  /* 0x0000001b1c1b7223 */ /* 0x000fe20000010006 */
[----:B------:R-:W-:-:S02]  /*10320*/  HADD2.F32 R21, -RZ, R48.H0_H0 ;  /* 0x20000030ff157230 */ /* 0x000fc40000004100 */
[----:B------:R-:W-:Y:S01]  /*10330*/  HADD2.F32 R6, -RZ, R43.H0_H0 ;  /* 0x2000002bff067230 */ /* 0x000fe20000004100 */
[----:B------:R-:W-:Y:S01]  /*10340*/  F2FP.SATFINITE.E4M3.F32.PACK_AB_MERGE_C R29, R44, R29, RZ ;  /* 0x0000001d2c1d723e */ /* 0x000fe200048070ff */
[----:B------:R-:W-:Y:S02]  /*10350*/  HADD2.F32 R48, -RZ, R48.H1_H1 ;  /* 0x30000030ff307230 */ /* 0x000fe40000004100 */
[C---:B------:R-:W-:Y:S01]  /*10360*/  FMUL.FTZ R24, R4.reuse, R21 ;  /* 0x0000001504187220 */ /* 0x040fe20000410000 */
[----:B------:R-:W-:Y:S02]  /*10370*/  HADD2.F32 R33, -RZ, R33.H1_H1 ;  /* 0x30000021ff217230 */ /* 0x000fe40000004100 */
[----:B------:R-:W-:Y:S01]  /*10380*/  FMUL.FTZ R4, R4, R6 ;  /* 0x0000000604047220 */ /* 0x000fe20000410000 */
[--C-:B------:R-:W-:Y:S01]  /*10390*/  HADD2.F32 R3, -RZ, R7.reuse.H0_H0 ;  /* 0x20000007ff037230 */ /* 0x100fe20000004100 */
[----:B------:R-:W-:Y:S01]  /*103a0*/  F2FP.SATFINITE.E4M3.F32.PACK_AB_MERGE_C R34, R27, R34, RZ ;  /* 0x000000221b22723e */ /* 0x000fe200048070ff */
[----:B------:R-:W-:-:S02]  /*103b0*/  HADD2.F32 R7, -RZ, R7.H1_H1 ;  /* 0x30000007ff077230 */ /* 0x000fc40000004100 */
[C---:B------:R-:W-:Y:S01]  /*103c0*/  FMUL.FTZ R28, R33.reuse, R48 ;  /* 0x00000030211c7220 */ /* 0x040fe20000410000 */
        /* <DEDUP_REMOVED lines=16> */
.L_x_1475:
[----:B------:R-:W-:Y:S05]  /*104d0*/  BSYNC B1 ;  /* 0x0000000000017941 */ /* 0x000fea0003800000 */
.L_x_1474:
[----:B------:R-:W-:Y:S05]  /*104e0*/  @P0 BRA `(.L_x_1459) ;  /* 0x0000000c00dc0947 */ /* 0x000fea0003800000 */
[----:B0----5:R-:W-:Y:S02]  /*104f0*/  SHF.R.U32.HI R3, RZ, 0x8, R12 ;  /* 0x00000008ff037819 */ /* 0x021fe4000001160c */
[----:B-123--:R-:W-:Y:S02]  /*10500*/  LOP3.LUT R0, R12, 0xff, RZ, 0xc0, !PT ;  /* 0x000000ff0c007812 */ /* 0x00efe400078ec0ff */
[----:B------:R-:W-:Y:S02]  /*10510*/  SHF.R.U32.HI R7, RZ, 0x8, R14 ;  /* 0x00000008ff077819 */ /* 0x000fe4000001160e */
[----:B------:R-:W-:Y:S02]  /*10520*/  LOP3.LUT R3, R3, 0xff, RZ, 0xc0, !PT ;  /* 0x000000ff03037812 */ /* 0x000fe400078ec0ff */
[----:B------:R-:W-:Y:S02]  /*10530*/  LEA.HI R54, R54, R215, RZ, 0x1c ;  /* 0x000000d736367211 */ /* 0x000fe400078fe0ff */
[----:B------:R-:W-:-:S02]  /*10540*/  LOP3.LUT R6, R14, 0xff, RZ, 0xc0, !PT ;  /* 0x000000ff0e067812 */ /* 0x000fc400078ec0ff */
[----:B------:R-:W-:Y:S02]  /*10550*/  LOP3.LUT R7, R7, 0xff, RZ, 0xc0, !PT ;  /* 0x000000ff07077812 */ /* 0x000fe400078ec0ff */
[----:B------:R-:W-:Y:S01]  /*10560*/  PRMT R21, R3, 0x7604, R0 ;  /* 0x0000760403157816 */ /* 0x000fe20000000000 */
[----:B------:R-:W-:Y:S01]  /*10570*/  IMAD.SHL.U32 R0, R54, 0x10, RZ ;  /* 0x0000001036007824 */ /* 0x000fe200078e00ff */
[----:B------:R-:W-:Y:S02]  /*10580*/  SHF.R.S32.HI R3, RZ, 0x1f, R54 ;  /* 0x0000001fff037819 */ /* 0x000fe40000011436 */
[----:B------:R-:W-:Y:S02]  /*10590*/  PRMT R29, R7, 0x7604, R6 ;  /* 0x00007604071d7816 */ /* 0x000fe40000000006 */
[----:B------:R-:W-:Y:S02]  /*105a0*/  LEA.HI R7, R3, R54, RZ, 0x3 ;  /* 0x0000003603077211 */ /* 0x000fe400078f18ff */
[----:B------:R-:W-:-:S02]  /*105b0*/  SHF.R.U32.HI R3, RZ, 0x8, R8 ;  /* 0x00000008ff037819 */ /* 0x000fc40000011608 */
[----:B------:R-:W-:Y:S01]  /*105c0*/  LOP3.LUT R0, R227, 0x70, R0, 0xf8, !PT ;  /* 0x00000070e3007812 */ /* 0x000fe200078ef800 */
[----:B------:R-:W-:Y:S01]  /*105d0*/  IMAD.SHL.U32 R24, R7, 0x800, RZ ;  /* 0x0000080007187824 */ /* 0x000fe200078e00ff */
[----:B------:R-:W-:Y:S02]  /*105e0*/  SHF.R.U32.HI R25, RZ, 0x3, R227 ;  /* 0x00000003ff197819 */ /* 0x000fe400000116e3 */
[----:B------:R-:W-:Y:S02]  /*105f0*/  SHF.R.U32.HI R5, RZ, 0x8, R13 ;  /* 0x00000008ff057819 */ /* 0x000fe4000001160d */
[----:B------:R-:W-:Y:S02]  /*10600*/  LOP3.LUT R7, R3, 0xff, RZ, 0xc0, !PT ;  /* 0x000000ff03077812 */ /* 0x000fe400078ec0ff */
[----:B------:R-:W-:Y:S02]  /*10610*/  LOP3.LUT R3, R0, R25, RZ, 0x3c, !PT ;  /* 0x0000001900037212 */ /* 0x000fe400078e3cff */
[----:B------:R-:W-:-:S02]  /*10620*/  LOP3.LUT R24, R24, 0xffffc000, RZ, 0xc0, !PT ;  /* 0xffffc00018187812 */ /* 0x000fc400078ec0ff */
[----:B------:R-:W-:Y:S02]  /*10630*/  LOP3.LUT R4, R13, 0xff, RZ, 0xc0, !PT ;  /* 0x000000ff0d047812 */ /* 0x000fe400078ec0ff */
[----:B------:R-:W-:Y:S02]  /*10640*/  LOP3.LUT R5, R5, 0xff, RZ, 0xc0, !PT ;  /* 0x000000ff05057812 */ /* 0x000fe400078ec0ff */
[----:B------:R-:W-:Y:S02]  /*10650*/  IADD3 R3, R3, R24, R230 ;  /* 0x0000001803037210 */ /* 0x000fe40007ffe0e6 */
[----:B------:R-:W-:Y:S02]  /*10660*/  PRMT R20, R5, 0x7604, R4 ;  /* 0x0000760405147816 */ /* 0x000fe40000000004 */
[----:B------:R-:W-:Y:S02]  /*10670*/  SHF.R.U32.HI R24, RZ, 0x8, R9 ;  /* 0x00000008ff187819 */ /* 0x000fe40000011609 */
[----:B------:R-:W-:-:S02]  /*10680*/  SHF.R.U32.HI R5, RZ, 0x8, R15 ;  /* 0x00000008ff057819 */ /* 0x000fc4000001160f */
[----:B------:R-:W-:Y:S02]  /*10690*/  IADD3 R0, R16, R3, RZ ;  /* 0x0000000310007210 */ /* 0x000fe40007ffe0ff */
[----:B------:R-:W-:Y:S02]  /*106a0*/  LOP3.LUT R4, R15, 0xff, RZ, 0xc0, !PT ;  /* 0x000000ff0f047812 */ /* 0x000fe400078ec0ff */
[----:B------:R-:W-:Y:S02]  /*106b0*/  LOP3.LUT R6, R8, 0xff, RZ, 0xc0, !PT ;  /* 0x000000ff08067812 */ /* 0x000fe400078ec0ff */
[----:B------:R-:W-:Y:S02]  /*106c0*/  LOP3.LUT R5, R5, 0xff, RZ, 0xc0, !PT ;  /* 0x000000ff05057812 */ /* 0x000fe400078ec0ff */
[----:B------:R-:W-:Y:S02]  /*106d0*/  LOP3.LUT R3, R24, 0xff, RZ, 0xc0, !PT ;  /* 0x000000ff18037812 */ /* 0x000fe400078ec0ff */
[----:B------:R-:W0:Y:S01]  /*106e0*/  LDS.128 R24, [R0+0x18000] ;  /* 0x0180000000187984 */ /* 0x000e220000000c00 */
[----:B------:R-:W-:-:S02]  /*106f0*/  PRMT R28, R5, 0x7604, R4 ;  /* 0x00007604051c7816 */ /* 0x000fc40000000004 */
[----:B------:R-:W-:Y:S02]  /*10700*/  PRMT R33, R7, 0x7604, R6 ;  /* 0x0000760407217816 */ /* 0x000fe40000000006 */
[----:B------:R-:W1:Y:S01]  /*10710*/  LDS.128 R4, [R223+0x18000] ;  /* 0x01800000df047984 */ /* 0x000e620000000c00 */
[----:B------:R-:W-:Y:S02]  /*10720*/  SHF.R.U32.HI R35, RZ, 0x8, R11 ;  /* 0x00000008ff237819 */ /* 0x000fe4000001160b */
[----:B------:R-:W-:Y:S02]  /*10730*/  SHF.R.U32.HI R32, RZ, 0x8, R10 ;  /* 0x00000008ff207819 */ /* 0x000fe4000001160a */
[----:B------:R-:W-:Y:S02]  /*10740*/  LOP3.LUT R34, R11, 0xff, RZ, 0xc0, !PT ;  /* 0x000000ff0b227812 */ /* 0x000fe400078ec0ff */
[----:B------:R-:W-:Y:S02]  /*10750*/  LOP3.LUT R35, R35, 0xff, RZ, 0xc0, !PT ;  /* 0x000000ff23237812 */ /* 0x000fe400078ec0ff */
[----:B------:R-:W-:-:S02]  /*10760*/  LOP3.LUT R30, R9, 0xff, RZ, 0xc0, !PT ;  /* 0x000000ff091e7812 */ /* 0x000fc400078ec0ff */
[----:B------:R-:W-:Y:S02]  /*10770*/  LOP3.LUT R31, R10, 0xff, RZ, 0xc0, !PT ;  /* 0x000000ff0a1f7812 */ /* 0x000fe400078ec0ff */
[----:B------:R-:W-:Y:S02]  /*10780*/  LOP3.LUT R32, R32, 0xff, RZ, 0xc0, !PT ;  /* 0x000000ff20207812 */ /* 0x000fe400078ec0ff */
[----:B------:R-:W-:Y:S02]  /*10790*/  PRMT R34, R35, 0x7604, R34 ;  /* 0x0000760423227816 */ /* 0x000fe40000000022 */
[----:B------:R-:W-:Y:S02]  /*107a0*/  PRMT R30, R3, 0x7604, R30 ;  /* 0x00007604031e7816 */ /* 0x000fe4000000001e */
[----:B------:R-:W-:Y:S02]  /*107b0*/  SHF.R.U32.HI R35, RZ, 0x10, R9 ;  /* 0x00000010ff237819 */ /* 0x000fe40000011609 */
[----:B------:R-:W-:-:S02]  /*107c0*/  SHF.R.U32.HI R3, RZ, 0x10, R13 ;  /* 0x00000010ff037819 */ /* 0x000fc4000001160d */
[----:B------:R-:W-:Y:S01]  /*107d0*/  PRMT R37, R32, 0x7604, R31 ;  /* 0x0000760420257816 */ /* 0x000fe2000000001f */
[----:B------:R-:W-:Y:S01]  /*107e0*/  IMAD.U32 R35, R35, 0x10000, RZ ;  /* 0x0001000023237824 */ /* 0x000fe200078e00ff */
[----:B------:R-:W-:Y:S01]  /*107f0*/  SHF.R.U32.HI R31, RZ, 0x10, R15 ;  /* 0x00000010ff1f7819 */ /* 0x000fe2000001160f */
[----:B------:R-:W-:Y:S01]  /*10800*/  IMAD.U32 R3, R3, 0x10000, RZ ;  /* 0x0001000003037824 */ /* 0x000fe200078e00ff */
[----:B------:R-:W-:Y:S02]  /*10810*/  SHF.R.U32.HI R39, RZ, 0x10, R11 ;  /* 0x00000010ff277819 */ /* 0x000fe4000001160b */
[----:B------:R-:W-:Y:S01]  /*10820*/  LOP3.LUT R35, R30, 0xff0000, R35, 0xf8, !PT ;  /* 0x00ff00001e237812 */ /* 0x000fe200078ef823 */
[----:B------:R-:W-:Y:S01]  /*10830*/  IMAD.U32 R31, R31, 0x10000, RZ ;  /* 0x000100001f1f7824 */ /* 0x000fe200078e00ff */
[----:B------:R-:W-:Y:S01]  /*10840*/  LOP3.LUT R3, R20, 0xff0000, R3, 0xf8, !PT ;  /* 0x00ff000014037812 */ /* 0x000fe200078ef803 */
[----:B------:R-:W-:Y:S01]  /*10850*/  IMAD.U32 R39, R39, 0x10000, RZ ;  /* 0x0001000027277824 */ /* 0x000fe200078e00ff */
[----:B------:R-:W-:-:S02]  /*10860*/  LOP3.LUT R29, R29, 0xff0000, R14, 0xf8, !PT ;  /* 0x00ff00001d1d7812 */ /* 0x000fc400078ef80e */
[----:B------:R-:W-:Y:S02]  /*10870*/  LOP3.LUT R31, R28, 0xff0000, R31, 0xf8, !PT ;  /* 0x00ff00001c1f7812 */ /* 0x000fe400078ef81f */
[----:B------:R-:W-:Y:S02]  /*10880*/  LOP3.LUT R35, R35, 0xff000000, R9, 0xf8, !PT ;  /* 0xff00000023237812 */ /* 0x000fe400078ef809 */
[----:B------:R-:W-:Y:S02]  /*10890*/  LOP3.LUT R28, R3, 0xff000000, R13, 0xf8, !PT ;  /* 0xff000000031c7812 */ /* 0x000fe400078ef80d */
[----:B------:R-:W-:Y:S02]  /*108a0*/  LOP3.LUT R39, R34, 0xff0000, R39, 0xf8, !PT ;  /* 0x00ff000022277812 */ /* 0x000fe400078ef827 */
[----:B------:R-:W-:Y:S02]  /*108b0*/  LOP3.LUT R33, R33, 0xff0000, R8, 0xf8, !PT ;  /* 0x00ff000021217812 */ /* 0x000fe400078ef808 */
[----:B------:R-:W-:-:S02]  /*108c0*/  LOP3.LUT R37, R37, 0xff0000, R10, 0xf8, !PT ;  /* 0x00ff000025257812 */ /* 0x000fc400078ef80a */
[----:B------:R-:W-:Y:S02]  /*108d0*/  LOP3.LUT R30, R29, 0xff000000, R14, 0xf8, !PT ;  /* 0xff0000001d1e7812 */ /* 0x000fe400078ef80e */
[----:B------:R-:W-:Y:S02]  /*108e0*/  F2FP.F16.E4M3.UNPACK_B R34, R35 ;  /* 0x00000023ff22723e */ /* 0x000fe400020006ff */
[----:B0-----:R-:W-:Y:S02]  /*108f0*/  F2FP.F16.E4M3.UNPACK_B R13, R25 ;  /* 0x00000019ff0d723e */ /* 0x001fe400020006ff */
[----:B------:R-:W-:Y:S02]  /*10900*/  F2FP.F16.E4M3.UNPACK_B R29, R28 ;  /* 0x0000001cff1d723e */ /* 0x000fe400020006ff */
[----:B------:R-:W-:Y:S01]  /*10910*/  LOP3.LUT R33, R33, 0xff000000, R8, 0xf8, !PT ;  /* 0xff00000021217812 */ /* 0x000fe200078ef808 */
[----:B------:R-:W-:Y:S01]  /*10920*/  HADD2.F32 R14, -RZ, R13.H0_H0 ;  /* 0x2000000dff0e7230 */ /* 0x000fe20000004100 */
[----:B------:R-:W-:Y:S01]  /*10930*/  LOP3.LUT R38, R37, 0xff000000, R10, 0xf8, !PT ;  /* 0xff00000025267812 */ /* 0x000fe200078ef80a */
[--C-:B------:R-:W-:Y:S01]  /*10940*/  HADD2.F32 R37, -RZ, R34.reuse.H0_H0 ;  /* 0x20000022ff257230 */ /* 0x100fe20000004100 */
[----:B------:R-:W-:Y:S01]  /*10950*/  LOP3.LUT R32, R31, 0xff000000, R15, 0xf8, !PT ;  /* 0xff0000001f207812 */ /* 0x000fe200078ef80f */
[----:B------:R-:W-:Y:S01]  /*10960*/  HADD2.F32 R31, -RZ, R29.H0_H0 ;  /* 0x2000001dff1f7230 */ /* 0x000fe20000004100 */
[----:B-1----:R-:W-:Y:S01]  /*10970*/  F2FP.F16.E4M3.UNPACK_B R8, R5 ;  /* 0x00000005ff08723e */ /* 0x002fe200020006ff */
[----:B------:R-:W-:Y:S01]  /*10980*/  HADD2.F32 R34, -RZ, R34.H1_H1 ;  /* 0x30000022ff227230 */ /* 0x000fe20000004100 */
[----:B------:R-:W-:Y:S01]  /*10990*/  LOP3.LUT R39, R39, 0xff000000, R11, 0xf8, !PT ;  /* 0xff00000027277812 */ /* 0x000fe200078ef80b */
[C---:B------:R-:W-:Y:S01]  /*109a0*/  FMUL.FTZ R41, R14.reuse, R37 ;  /* 0x000000250e297220 */ /* 0x040fe20000410000 */
[----:B------:R-:W-:Y:S01]  /*109b0*/  F2FP.F16.E4M3.UNPACK_B R10, R7 ;  /* 0x00000007ff0a723e */ /* 0x000fe200020006ff */
[----:B------:R-:W-:Y:S01]  /*109c0*/  FMUL.FTZ R14, R14, R31 ;  /* 0x0000001f0e0e7220 */ /* 0x000fe20000410000 */
[----:B------:R-:W-:Y:S01]  /*109d0*/  F2FP.F16.E4M3.UNPACK_B R11, R7.H1 ;  /* 0x00000007ff0b723e */ /* 0x000fe200030006ff */
[----:B------:R-:W-:Y:S01]  /*109e0*/  HADD2.F32 R13, -RZ, R13.H1_H1 ;  /* 0x3000000dff0d7230 */ /* 0x000fe20000004100 */
[-C--:B------:R-:W-:Y:S01]  /*109f0*/  F2FP.F16.E4M3.UNPACK_B R7, R6.reuse ;  /* 0x00000006ff07723e */ /* 0x080fe200020006ff */
[----:B------:R-:W-:Y:S01]  /*10a00*/  HADD2.F32 R29, -RZ, R29.H1_H1 ;  /* 0x3000001dff1d7230 */ /* 0x000fe20000004100 */
[----:B------:R-:W-:Y:S01]  /*10a10*/  F2FP.F16.E4M3.UNPACK_B R9, R6.H1 ;  /* 0x00000006ff09723e */ /* 0x000fe200030006ff */
[--C-:B------:R-:W-:Y:S01]  /*10a20*/  HADD2.F32 R6, -RZ, R8.reuse.H0_H0 ;  /* 0x20000008ff067230 */ /* 0x100fe20000004100 */
[----:B------:R-:W-:Y:S01]  /*10a30*/  F2FP.F16.E4M3.UNPACK_B R25, R25.H1 ;  /* 0x00000019ff19723e */ /* 0x000fe200030006ff */
[----:B------:R-:W-:Y:S01]  /*10a40*/  HADD2.F32 R8, -RZ, R8.H1_H1 ;  /* 0x30000008ff087230 */ /* 0x000fe20000004100 */
[----:B------:R-:W-:Y:S01]  /*10a50*/  F2FP.F16.E4M3.UNPACK_B R35, R35.H1 ;  /* 0x00000023ff23723e */ /* 0x000fe200030006ff */
[----:B------:R-:W-:Y:S01]  /*10a60*/  FMUL.FTZ R43, R13, R34 ;  /* 0x000000220d2b7220 */ /* 0x000fe20000410000 */
[----:B------:R-:W-:Y:S01]  /*10a70*/  F2FP.F16.E4M3.UNPACK_B R5, R5.H1 ;  /* 0x00000005ff05723e */ /* 0x000fe200030006ff */
[----:B------:R-:W-:Y:S01]  /*10a80*/  FFMA.FTZ R40, R6, R37, R14 ;  /* 0x0000002506287223 */ /* 0x000fe2000001000e */
[----:B------:R-:W-:Y:S01]  /*10a90*/  F2FP.F16.E4M3.UNPACK_B R28, R28.H1 ;  /* 0x0000001cff1c723e */ /* 0x000fe200030006ff */
[----:B------:R-:W-:-:S02]  /*10aa0*/  HADD2.F32 R37, -RZ, R35.H0_H0 ;  /* 0x20000023ff257230 */ /* 0x000fc40000004100 */
[----:B------:R-:W-:Y:S01]  /*10ab0*/  FFMA.FTZ R41, R6, R31, -R41 ;  /* 0x0000001f06297223 */ /* 0x000fe20000010829 */
[----:B------:R-:W-:Y:S02]  /*10ac0*/  HADD2.F32 R14, -RZ, R25.H0_H0 ;  /* 0x20000019ff0e7230 */ /* 0x000fe40000004100 */
[-C--:B------:R-:W-:Y:S01]  /*10ad0*/  FMUL.FTZ R13, R13, R29.reuse ;  /* 0x0000001d0d0d7220 */ /* 0x080fe20000410000 */
[----:B------:R-:W-:Y:S02]  /*10ae0*/  HADD2.F32 R31, -RZ, R28.H0_H0 ;  /* 0x2000001cff1f7230 */ /* 0x000fe40000004100 */
[----:B------:R-:W-:Y:S01]  /*10af0*/  FFMA.FTZ R42, R8, R29, -R43 ;  /* 0x0000001d082a7223 */ /* 0x000fe2000001082b */
[----:B------:R-:W-:Y:S02]  /*10b00*/  HADD2.F32 R6, -RZ, R5.H0_H0 ;  /* 0x20000005ff067230 */ /* 0x000fe40000004100 */
[C---:B------:R-:W-:Y:S01]  /*10b10*/  FMUL.FTZ R45, R14.reuse, R37 ;  /* 0x000000250e2d7220 */ /* 0x040fe20000410000 */
[----:B------:R-:W-:Y:S01]  /*10b20*/  F2FP.F16.E4M3.UNPACK_B R20, R27 ;  /* 0x0000001bff14723e */ /* 0x000fe200020006ff */
[-C--:B------:R-:W-:Y:S01]  /*10b30*/  FMUL.FTZ R14, R14, R31.reuse ;  /* 0x0000001f0e0e7220 */ /* 0x080fe20000410000 */
[----:B------:R-:W-:Y:S01]  /*10b40*/  FFMA.FTZ R43, R8, R34, R13 ;  /* 0x00000022082b7223 */ /* 0x000fe2000001000d */
[C---:B------:R-:W-:Y:S01]  /*10b50*/  FFMA.FTZ R45, R6.reuse, R31, -R45 ;  /* 0x0000001f062d7223 */ /* 0x040fe2000001082d */
[----:B------:R-:W-:Y:S01]  /*10b60*/  F2FP.F16.E4M3.UNPACK_B R31, R39 ;  /* 0x00000027ff1f723e */ /* 0x000fe200020006ff */
        /* <DEDUP_REMOVED lines=10> */
[----:B------:R-:W-:Y:S01]  /*10c10*/  HADD2.F32 R28, -RZ, R28.H1_H1 ;  /* 0x3000001cff1c7230 */ /* 0x000fe20000004100 */
[----:B------:R-:W-:Y:S01]  /*10c20*/  LOP3.LUT R21, R21, 0xff0000, R12, 0xf8, !PT ;  /* 0x00ff000015157812 */ /* 0x000fe200078ef80c */
[----:B------:R-:W-:Y:S02]  /*10c30*/  HADD2.F32 R29, -RZ, R13.H0_H0 ;  /* 0x2000000dff1d7230 */ /* 0x000fe40000004100 */
        /* <DEDUP_REMOVED lines=10> */
[----:B------:R-:W-:Y:S02]  /*10ce0*/  HADD2.F32 R13, -RZ, R13.H1_H1 ;  /* 0x3000000dff0d7230 */ /* 0x000fe40000004100 */
[----:B------:R-:W-:Y:S01]  /*10cf0*/  FFMA.FTZ R34, R5, R28, -R34 ;  /* 0x0000001c05227223 */ /* 0x000fe20000010822 */
[----:B------:R-:W-:Y:S02]  /*10d00*/  HADD2.F32 R14, -RZ, R39.H0_H0 ;  /* 0x20000027ff0e7230 */ /* 0x000fe40000004100 */
[----:B------:R-:W-:Y:S01]  /*10d10*/  FMUL.FTZ R25, R20, R31 ;  /* 0x0000001f14197220 */ /* 0x000fe20000410000 */
[----:B------:R-:W-:-:S02]  /*10d20*/  HADD2.F32 R6, -RZ, R27.H0_H0 ;  /* 0x2000001bff067230 */ /* 0x000fc40000004100 */
[----:B------:R-:W-:Y:S01]  /*10d30*/  FMUL.FTZ R20, R20, R13 ;  /* 0x0000000d14147220 */ /* 0x000fe20000410000 */
[----:B------:R-:W-:Y:S01]  /*10d40*/  HADD2.F32 R10, -RZ, R10.H1_H1 ;  /* 0x3000000aff0a7230 */ /* 0x000fe20000004100 */
[----:B------:R-:W-:Y:S01]  /*10d50*/  LOP3.LUT R21, R21, 0xff000000, R12, 0xf8, !PT ;  /* 0xff00000015157812 */ /* 0x000fe200078ef80c */
[--C-:B------:R-:W-:Y:S02]  /*10d60*/  HADD2.F32 R8, -RZ, R32.reuse.H0_H0 ;  /* 0x20000020ff087230 */ /* 0x100fe40000004100 */
[----:B------:R-:W-:Y:S01]  /*10d70*/  FMUL.FTZ R28, R6, R14 ;  /* 0x0000000e061c7220 */ /* 0x000fe20000410000 */
[----:B------:R-:W-:Y:S02]  /*10d80*/  HADD2.F32 R5, -RZ, R11.H0_H0 ;  /* 0x2000000bff057230 */ /* 0x000fe40000004100 */
[----:B------:R-:W-:Y:S01]  /*10d90*/  FFMA.FTZ R48, R10, R31, R20 ;  /* 0x0000001f0a307223 */ /* 0x000fe20000010014 */
[----:B------:R-:W-:Y:S01]  /*10da0*/  F2FP.F16.E4M3.UNPACK_B R12, R24 ;  /* 0x00000018ff0c723e */ /* 0x000fe200020006ff */
[-C--:B------:R-:W-:Y:S01]  /*10db0*/  FMUL.FTZ R29, R6, R8.reuse ;  /* 0x00000008061d7220 */ /* 0x080fe20000410000 */
[----:B------:R-:W-:Y:S01]  /*10dc0*/  FFMA.FTZ R46, R10, R13, -R25 ;  /* 0x0000000d0a2e7223 */ /* 0x000fe20000010819 */
[C---:B------:R-:W-:Y:S01]  /*10dd0*/  FFMA.FTZ R31, R5.reuse, R8, -R28 ;  /* 0x00000008051f7223 */ /* 0x040fe2000001081c */
[----:B------:R-:W-:Y:S01]  /*10de0*/  HADD2.F32 R20, -RZ, R39.H1_H1 ;  /* 0x30000027ff147230 */ /* 0x000fe20000004100 */
[----:B------:R-:W-:Y:S01]  /*10df0*/  F2FP.F16.E4M3.UNPACK_B R24, R24.H1 ;  /* 0x00000018ff18723e */ /* 0x000fe200030006ff */
[----:B------:R-:W-:Y:S01]  /*10e00*/  HADD2.F32 R27, -RZ, R27.H1_H1 ;  /* 0x3000001bff1b7230 */ /* 0x000fe20000004100 */
[----:B------:R-:W-:Y:S01]  /*10e10*/  F2FP.F16.E4M3.UNPACK_B R13, R33.H1 ;  /* 0x00000021ff0d723e */ /* 0x000fe200030006ff */
[----:B------:R-:W-:Y:S01]  /*10e20*/  HADD2.F32 R32, -RZ, R32.H1_H1 ;  /* 0x30000020ff207230 */ /* 0x000fe20000004100 */
[----:B------:R-:W-:Y:S01]  /*10e30*/  F2FP.F16.E4M3.UNPACK_B R8, R21.H1 ;  /* 0x00000015ff08723e */ /* 0x000fe200030006ff */
[----:B------:R-:W-:Y:S01]  /*10e40*/  HADD2.F32 R11, -RZ, R11.H1_H1 ;  /* 0x3000000bff0b7230 */ /* 0x000fe20000004100 */
[----:B------:R-:W-:Y:S01]  /*10e50*/  F2FP.F16.E4M3.UNPACK_B R3, R4 ;  /* 0x00000004ff03723e */ /* 0x000fe200020006ff */
[----:B------:R-:W-:Y:S01]  /*10e60*/  FFMA.FTZ R49, R5, R14, R29 ;  /* 0x0000000e05317223 */ /* 0x000fe2000001001d */
[----:B------:R-:W-:Y:S01]  /*10e70*/  F2FP.F16.E4M3.UNPACK_B R4, R4.H1 ;  /* 0x00000004ff04723e */ /* 0x000fe200030006ff */
[----:B------:R-:W-:Y:S01]  /*10e80*/  FMUL.FTZ R50, R27, R20 ;  /* 0x000000141b327220 */ /* 0x000fe20000410000 */
[----:B------:R-:W-:-:S02]  /*10e90*/  HADD2.F32 R14, -RZ, R13.H0_H0 ;  /* 0x2000000dff0e7230 */ /* 0x000fc40000004100 */
[-C--:B------:R-:W-:Y:S01]  /*10ea0*/  FMUL.FTZ R27, R27, R32.reuse ;  /* 0x000000201b1b7220 */ /* 0x080fe20000410000 */
[----:B------:R-:W-:Y:S02]  /*10eb0*/  HADD2.F32 R6, -RZ, R24.H0_H0 ;  /* 0x20000018ff067230 */ /* 0x000fe40000004100 */
[C---:B------:R-:W-:Y:S01]  /*10ec0*/  FFMA.FTZ R50, R11.reuse, R32, -R50 ;  /* 0x000000200b327223 */ /* 0x040fe20000010832 */
[----:B------:R-:W-:Y:S02]  /*10ed0*/  HADD2.F32 R10, -RZ, R8.H0_H0 ;  /* 0x20000008ff0a7230 */ /* 0x000fe40000004100 */
[----:B------:R-:W-:Y:S01]  /*10ee0*/  FFMA.FTZ R32, R11, R20, R27 ;  /* 0x000000140b207223 */ /* 0x000fe2000001001b */
[----:B------:R-:W-:Y:S02]  /*10ef0*/  HADD2.F32 R5, -RZ, R4.H0_H0 ;  /* 0x20000004ff057230 */ /* 0x000fe40000004100 */
[----:B------:R-:W-:Y:S01]  /*10f00*/  FMUL.FTZ R28, R6, R14 ;  /* 0x0000000e061c7220 */ /* 0x000fe20000410000 */
[----:B------:R-:W-:-:S02]  /*10f10*/  HADD2.F32 R13, -RZ, R13.H1_H1 ;  /* 0x3000000dff0d7230 */ /* 0x000fc40000004100 */
[-C--:B------:R-:W-:Y:S01]  /*10f20*/  FMUL.FTZ R25, R6, R10.reuse ;  /* 0x0000000a06197220 */ /* 0x080fe20000410000 */
[----:B------:R-:W-:Y:S01]  /*10f30*/  HADD2.F32 R24, -RZ, R24.H1_H1 ;  /* 0x30000018ff187230 */ /* 0x000fe20000004100 */
[----:B------:R-:W-:Y:S01]  /*10f40*/  F2FP.F16.E4M3.UNPACK_B R33, R33 ;  /* 0x00000021ff21723e */ /* 0x000fe200020006ff */
[----:B------:R-:W-:Y:S01]  /*10f50*/  HADD2.F32 R11, -RZ, R8.H1_H1 ;  /* 0x30000008ff0b7230 */ /* 0x000fe20000004100 */
[----:B------:R-:W-:Y:S01]  /*10f60*/  F2FP.F16.E4M3.UNPACK_B R21, R21 ;  /* 0x00000015ff15723e */ /* 0x000fe200020006ff */
[C---:B------:R-:W-:Y:S01]  /*10f70*/  FFMA.FTZ R28, R5.reuse, R10, -R28 ;  /* 0x0000000a051c7223 */ /* 0x040fe2000001081c */
[----:B------:R-:W-:Y:S01]  /*10f80*/  FFMA.FTZ R25, R5, R14, R25 ;  /* 0x0000000e05197223 */ /* 0x000fe20000010019 */
[----:B------:R-:W-:Y:S02]  /*10f90*/  HADD2.F32 R4, -RZ, R4.H1_H1 ;  /* 0x30000004ff047230 */ /* 0x000fe40000004100 */
[C---:B------:R-:W-:Y:S01]  /*10fa0*/  FMUL.FTZ R27, R24.reuse, R13 ;  /* 0x0000000d181b7220 */ /* 0x040fe20000410000 */
[----:B------:R-:W-:Y:S01]  /*10fb0*/  FMUL.FTZ R24, R24, R11 ;  /* 0x0000000b18187220 */ /* 0x000fe20000410000 */
[----:B------:R-:W-:Y:S01]  /*10fc0*/  HADD2.F32 R8, -RZ, R33.H0_H0 ;  /* 0x20000021ff087230 */ /* 0x000fe20000004100 */
        /* <DEDUP_REMOVED lines=9> */
[----:B------:R-:W-:Y:S01]  /*11060*/  HADD2.F32 R12, -RZ, R12.H1_H1 ;  /* 0x3000000cff0c7230 */ /* 0x000fe20000004100 */
[----:B------:R-:W-:Y:S01]  /*11070*/  F2FP.F16.E4M3.UNPACK_B R26, R26.H1 ;  /* 0x0000001aff1a723e */ /* 0x000fe200030006ff */
[----:B------:R-:W-:Y:S01]  /*11080*/  HADD2.F32 R21, -RZ, R21.H1_H1 ;  /* 0x30000015ff157230 */ /* 0x000fe20000004100 */
[----:B------:R-:W-:Y:S01]  /*11090*/  F2FP.F16.E4M3.UNPACK_B R10, R38.H1 ;  /* 0x00000026ff0a723e */ /* 0x000fe200030006ff */
[----:B------:R-:W-:Y:S01]  /*110a0*/  FFMA.FTZ R13, R4, R6, -R11 ;  /* 0x00000006040d7223 */ /* 0x000fe2000001080b */
[----:B------:R-:W-:-:S02]  /*110b0*/  HADD2.F32 R3, -RZ, R3.H1_H1 ;  /* 0x30000003ff037230 */ /* 0x000fc40000004100 */
[----:B------:R-:W-:Y:S01]  /*110c0*/  FFMA.FTZ R14, R4, R8, R5 ;  /* 0x00000008040e7223 */ /* 0x000fe20000010005 */
[C---:B------:R-:W-:Y:S01]  /*110d0*/  FMUL.FTZ R6, R12.reuse, R33 ;  /* 0x000000210c067220 */ /* 0x040fe20000410000 */
[-C--:B------:R-:W-:Y:S01]  /*110e0*/  F2FP.F16.E4M3.UNPACK_B R5, R30.reuse.H1 ;  /* 0x0000001eff05723e */ /* 0x080fe200030006ff */
        /* <DEDUP_REMOVED lines=12> */
[C---:B------:R-:W-:Y:S01]  /*111b0*/  FFMA.FTZ R20, R3.reuse, R6, -R20 ;  /* 0x0000000603147223 */ /* 0x040fe20000010814 */
[----:B------:R-:W-:Y:S01]  /*111c0*/  HADD2.F32 R5, -RZ, R5.H1_H1 ;  /* 0x30000005ff057230 */ /* 0x000fe20000004100 */
[----:B------:R-:W-:Y:S01]  /*111d0*/  F2FP.F16.E4M3.UNPACK_B R38, R38 ;  /* 0x00000026ff26723e */ /* 0x000fe200020006ff */
[----:B------:R-:W-:Y:S02]  /*111e0*/  HADD2.F32 R9, -RZ, R9.H1_H1 ;  /* 0x30000009ff097230 */ /* 0x000fe40000004100 */
[C---:B------:R-:W-:Y:S01]  /*111f0*/  FMUL.FTZ R6, R26.reuse, R10 ;  /* 0x0000000a1a067220 */ /* 0x040fe20000410000 */
[----:B------:R-:W-:Y:S01]  /*11200*/  FFMA.FTZ R21, R3, R8, R4 ;  /* 0x0000000803157223 */ /* 0x000fe20000010004 */
[----:B------:R-:W-:Y:S01]  /*11210*/  FMUL.FTZ R11, R26, R5 ;  /* 0x000000051a0b7220 */ /* 0x000fe20000410000 */
[----:B------:R-:W-:-:S02]  /*11220*/  HADD2.F32 R4, -RZ, R15.H0_H0 ;  /* 0x2000000fff047230 */ /* 0x000fc40000004100 */
[C---:B------:R-:W-:Y:S01]  /*11230*/  FFMA.FTZ R29, R9.reuse, R5, -R6 ;  /* 0x00000005091d7223 */ /* 0x040fe20000010806 */
[----:B------:R-:W-:Y:S02]  /*11240*/  HADD2.F32 R5, -RZ, R30.H0_H0 ;  /* 0x2000001eff057230 */ /* 0x000fe40000004100 */
[----:B------:R-:W-:Y:S01]  /*11250*/  FFMA.FTZ R26, R9, R10, R11 ;  /* 0x0000000a091a7223 */ /* 0x000fe2000001000b */
[----:B------:R-:W-:Y:S02]  /*11260*/  HADD2.F32 R6, -RZ, R38.H0_H0 ;  /* 0x20000026ff067230 */ /* 0x000fe40000004100 */
[----:B------:R-:W-:Y:S02]  /*11270*/  HADD2.F32 R30, -RZ, R30.H1_H1 ;  /* 0x3000001eff1e7230 */ /* 0x000fe40000004100 */
[C---:B------:R-:W-:Y:S01]  /*11280*/  FMUL.FTZ R9, R4.reuse, R5 ;  /* 0x0000000504097220 */ /* 0x040fe20000410000 */
[----:B------:R-:W-:Y:S02]  /*11290*/  HADD2.F32 R38, -RZ, R38.H1_H1 ;  /* 0x30000026ff267230 */ /* 0x000fe40000004100 */
[----:B------:R-:W-:Y:S01]  /*112a0*/  FMUL.FTZ R8, R4, R6 ;  /* 0x0000000604087220 */ /* 0x000fe20000410000 */
[----:B------:R-:W-:Y:S01]  /*112b0*/  HADD2.F32 R15, -RZ, R15.H1_H1 ;  /* 0x3000000fff0f7230 */ /* 0x000fe20000004100 */
[----:B------:R-:W-:Y:S01]  /*112c0*/  F2FP.SATFINITE.E4M3.F32.PACK_AB_MERGE_C R21, R26, R21, RZ ;  /* 0x000000151a15723e */ /* 0x000fe200048070ff */
[----:B------:R-:W-:-:S02]  /*112d0*/  HADD2.F32 R3, -RZ, R7.H0_H0 ;  /* 0x20000007ff037230 */ /* 0x000fc40000004100 */
[----:B------:R-:W-:Y:S02]  /*112e0*/  HADD2.F32 R7, -RZ, R7.H1_H1 ;  /* 0x30000007ff077230 */ /* 0x000fe40000004100 */
[C---:B------:R-:W-:Y:S01]  /*112f0*/  FMUL.FTZ R4, R15.reuse, R38 ;  /* 0x000000260f047220 */ /* 0x040fe20000410000 */
[----:B------:R-:W-:Y:S01]  /*11300*/  FMUL.FTZ R11, R15, R30 ;  /* 0x0000001e0f0b7220 */ /* 0x000fe20000410000 */
        /* <DEDUP_REMOVED lines=21> */
.L_x_1459:
[----:B------:R-:W-:Y:S05]  /*11460*/  BSYNC B0 ;  /* 0x0000000000007941 */ /* 0x000fea0003800000 */
.L_x_1431:
[----:B------:R-:W-:Y:S01]  /*11470*/  @!PT LDS RZ, [RZ] ;  /* 0x00000000fffff984 */ /* 0x000fe20000000800 */
[----:B------:R-:W-:Y:S01]  /*11480*/  @!PT LDS RZ, [RZ] ;  /* 0x00000000fffff984 */ /* 0x000fe20000000800 */
[----:B------:R-:W-:Y:S01]  /*11490*/  @!PT LDS RZ, [RZ] ;  /* 0x00000000fffff984 */ /* 0x000fe20000000800 */
[----:B------:R-:W-:Y:S01]  /*114a0*/  @!PT LDS RZ, [RZ] ;  /* 0x00000000fffff984 */ /* 0x000fe20000000800 */
[----:B------:R1:W-:Y:S06]  /*114b0*/  MEMBAR.ALL.CTA ;  /* 0x0000000000007992 */ /* 0x0003ec0000008000 */
[----:B-1----:R-:W1:Y:S01]  /*114c0*/  FENCE.VIEW.ASYNC.S ;  /* 0x00000000000073c6 */ /* 0x002e620000000000 */
[----:B------:R-:W-:Y:S05]  /*114d0*/  WARPSYNC.ALL ;  /* 0x0000000000007948 */ /* 0x000fea0003800000 */
[----:B-1----:R-:W-:Y:S06]  /*114e0*/  BAR.SYNC.DEFER_BLOCKING 0xd, 0x100 ;  /* 0x0344000000007b1d */ /* 0x002fec0000010000 */
.L_x_1429:
[----:B--234-:R-:W-:-:S05]  /*114f0*/  IMAD.U32 R0, RZ, RZ, UR45 ;  /* 0x0000002dff007e24 */ /* 0x01cfca000f8e00ff */
[----:B------:R-:W-:-:S13]  /*11500*/  ISETP.NE.AND P0, PT, R0, 0x3, PT ;  /* 0x000000030000780c */ /* 0x000fda0003f05270 */
[----:B------:R-:W-:Y:S05]  /*11510*/  @!P0 BRA `(.L_x_1476) ;  /* 0x0000000000048947 */ /* 0x000fea0003800000 */
[----:B------:R-:W-:Y:S01]  /*11520*/  BPT.TRAP 0x1 ;  /* 0x000000040000795c */ /* 0x000fe20000300000 */
.L_x_1476:
[----:B-----5:R-:W-:Y:S01]  /*11530*/  IMAD R9, R199, 0x8, R16 ;  /* 0x00000008c7097824 */ /* 0x020fe200078e0210 */
[----:B------:R-:W-:-:S04]  /*11540*/  SHF.L.U32 R0, R193, 0x1f, RZ ;  /* 0x0000001fc1007819 */ /* 0x000fc800000006ff */
[----:B------:R2:W3:Y:S01]  /*11550*/  SYNCS.PHASECHK.TRANS64.TRYWAIT P2, [R9+URZ+0x28430], R0 ;  /* 0x02843000090075a7 */ /* 0x0004e2000804017f */
[----:B------:R-:W-:Y:S05]  /*11560*/  @!P0 BRA `(.L_x_1477) ;  /* 0x0000000000048947 */ /* 0x000fea0003800000 */
[----:B------:R-:W-:Y:S01]  /*11570*/  BPT.TRAP 0x1 ;  /* 0x000000040000795c */ /* 0x000fe20000300000 */
.L_x_1477:
[----:B01----:R-:W0:Y:S02]  /*11580*/  S2R R3, SR_TID.X ;  /* 0x0000000000037919 */ /* 0x003e240000002100 */
[----:B0-----:R-:W-:-:S04]  /*11590*/  LOP3.LUT R3, R3, 0x7f, RZ, 0xc0, !PT ;  /* 0x0000007f03037812 */ /* 0x001fc800078ec0ff */
[----:B------:R-:W-:Y:S01]  /*115a0*/  ISETP.NE.AND P1, PT, R3, RZ, PT ;  /* 0x000000ff0300720c */ /* 0x000fe20003f25270 */
[----:B---3--:R-:W-:-:S12]  /*115b0*/  @P2 BRA `(.L_x_1478) ;  /* 0x0000000000082947 */ /* 0x008fd80003800000 */
[----:B------:R-:W0:Y:S02]  /*115c0*/  SYNCS.PHASECHK.TRANS64.TRYWAIT P2, [R9+URZ+0x28430], R0 ;  /* 0x02843000090075a7 */ /* 0x000e24000804017f */
[----:B0-----:R-:W-:Y:S05]  /*115d0*/  @!P2 BRA `(.L_x_1479) ;  /* 0x0000015400c0a947 */ /* 0x001fea0003800000 */
.L_x_1478:
[----:B------:R-:W-:Y:S05]  /*115e0*/  WARPSYNC.ALL ;  /* 0x0000000000007948 */ /* 0x000fea0003800000 */
[----:B0-2---:R-:W-:Y:S01]  /*115f0*/  VIADD R0, R16, 0x20000 ;  /* 0x0002000010007836 */ /* 0x005fe20000000000 */
[----:B------:R-:W-:Y:S01]  /*11600*/  R2UR UR12, R36 ;  /* 0x00000000240c72ca */ /* 0x000fe200000e0000 */
[----:B------:R-:W-:Y:S01]  /*11610*/  IMAD.MOV.U32 R7, RZ, RZ, 0x40000040 ;  /* 0x40000040ff077424 */ /* 0x000fe200078e00ff */
[----:B------:R-:W-:Y:S01]  /*11620*/  WARPGROUP.ARRIVE ;  /* 0x00000000000079c5 */ /* 0x000fe20000000000 */
[----:B------:R-:W-:Y:S01]  /*11630*/  UMOV UR13, 0x40000040 ;  /* 0x40000040000d7882 */ /* 0x000fe20000000000 */
[----:B------:R-:W-:Y:S01]  /*11640*/  SHF.R.U32.HI R0, RZ, 0x4, R0 ;  /* 0x00000004ff007819 */ /* 0x000fe20000011600 */
[----:B------:R-:W-:Y:S01]  /*11650*/  IMAD.MOV.U32 R11, RZ, RZ, 0x40000040 ;  /* 0x40000040ff0b7424 */ /* 0x000fe200078e00ff */
[----:B------:R-:W-:Y:S01]  /*11660*/  R2UR UR15, R7 ;  /* 0x00000000070f72ca */ /* 0x000fe200000e0000 */
[----:B------:R-:W-:Y:S01]  /*11670*/  UMOV UR9, 0x40000040 ;  /* 0x4000004000097882 */ /* 0x000fe20000000000 */
[----:B------:R-:W-:Y:S01]  /*11680*/  LOP3.LUT R0, R0, 0x3fff, RZ, 0xc0, !PT ;  /* 0x00003fff00007812 */ /* 0x000fe200078ec0ff */
[----:B------:R-:W-:Y:S01]  /*11690*/  UMOV UR5, 0x40000040 ;  /* 0x4000004000057882 */ /* 0x000fe20000000000 */
[----:B------:R-:W-:Y:S01]  /*116a0*/  R2UR UR11, R11 ;  /* 0x000000000b0b72ca */ /* 0x000fe200000e0000 */
[----:B------:R-:W-:Y:S01]  /*116b0*/  IMAD.MOV.U32 R11, RZ, RZ, 0x40000040 ;  /* 0x40000040ff0b7424 */ /* 0x000fe200078e00ff */
[----:B------:R-:W-:Y:S01]  /*116c0*/  LOP3.LUT R4, R0, 0x10000, RZ, 0xfc, !PT ;  /* 0x0001000000047812 */ /* 0x000fe200078efcff */
[----:B------:R-:W-:Y:S01]  /*116d0*/  ULOP3.LUT UR12, UR12, 0x10000, URZ, 0xfc, !UPT ;  /* 0x000100000c0c7892 */ /* 0x000fe2000f8efc3f */
[----:B------:R-:W-:Y:S01]  /*116e0*/  IMAD.MOV.U32 R7, RZ, RZ, 0x40000040 ;  /* 0x40000040ff077424 */ /* 0x000fe200078e00ff */
[----:B------:R-:W-:Y:S01]  /*116f0*/  UMOV UR17, 0x40000040 ;  /* 0x4000004000117882 */ /* 0x000fe20000000000 */
[----:B------:R-:W-:Y:S01]  /*11700*/  R2UR UR7, R11 ;  /* 0x000000000b0772ca */ /* 0x000fe200000e0000 */
[----:B------:R-:W-:Y:S01]  /*11710*/  IMAD R6, R199, 0x400, R4 ;  /* 0x00000400c7067824 */ /* 0x000fe200078e0204 */
[----:B------:R-:W-:Y:S01]  /*11720*/  UIADD3 UR8, UR12, 0x2, URZ ;  /* 0x000000020c087890 */ /* 0x000fe2000fffe03f */
[----:B------:R-:W-:Y:S01]  /*11730*/  IMAD.MOV.U32 R11, RZ, RZ, 0x40000040 ;  /* 0x40000040ff0b7424 */ /* 0x000fe200078e00ff */
[----:B------:R-:W-:Y:S01]  /*11740*/  UIADD3 UR4, UR12, 0x4, URZ ;  /* 0x000000040c047890 */ /* 0x000fe2000fffe03f */
[C---:B------:R-:W-:Y:S01]  /*11750*/  VIADD R10, R6.reuse, 0x2 ;  /* 0x00000002060a7836 */ /* 0x040fe20000000000 */
[----:B------:R-:W-:Y:S01]  /*11760*/  R2UR UR14, R6 ;  /* 0x00000000060e72ca */ /* 0x000fe200000e0000 */
[----:B------:R-:W-:Y:S01]  /*11770*/  UIADD3 UR16, UR12, 0x6, URZ ;  /* 0x000000060c107890 */ /* 0x000fe2000fffe03f */
[----:B------:R-:W-:Y:S01]  /*11780*/  R2UR UR19, R11 ;  /* 0x000000000b1372ca */ /* 0x000fe200000e0000 */
[----:B------:R-:W-:Y:S01]  /*11790*/  IMAD.MOV.U32 R11, RZ, RZ, 0x40000040 ;  /* 0x40000040ff0b7424 */ /* 0x000fe200078e00ff */
[----:B------:R-:W-:Y:S01]  /*117a0*/  R2UR UR10, R10 ;  /* 0x000000000a0a72ca */ /* 0x000fe200000e0000 */
[----:B------:R-:W-:Y:S01]  /*117b0*/  VIADD R10, R6, 0x4 ;  /* 0x00000004060a7836 */ /* 0x000fe20000000000 */
[----:B------:R-:W-:Y:S01]  /*117c0*/  UIADD3 UR20, UR12, 0x400, URZ ;  /* 0x000004000c147890 */ /* 0x000fe2000fffe03f */
[----:B------:R-:W-:Y:S01]  /*117d0*/  R2UR UR35, R7 ;  /* 0x00000000072372ca */ /* 0x000fe200000e0000 */
[----:B------:R-:W-:Y:S01]  /*117e0*/  UMOV UR21, 0x40000040 ;  /* 0x4000004000157882 */ /* 0x000fe20000000000 */
[----:B------:R-:W-:Y:S01]  /*117f0*/  R2UR UR23, R11 ;  /* 0x000000000b1772ca */ /* 0x000fe200000e0000 */
[----:B------:R-:W-:Y:S01]  /*11800*/  IMAD.MOV.U32 R11, RZ, RZ, 0x40000040 ;  /* 0x40000040ff0b7424 */ /* 0x000fe200078e00ff */
[----:B------:R-:W-:Y:S01]  /*11810*/  R2UR UR6, R10 ;  /* 0x000000000a0672ca */ /* 0x000fe200000e0000 */
[----:B------:R-:W-:-:S02]  /*11820*/  UIADD3 UR24, UR12, 0x402, URZ ;  /* 0x000004020c187890 */ /* 0x000fc4000fffe03f */
[----:B------:R-:W-:Y:S01]  /*11830*/  QGMMA.64x64x32.F32.E4M3.E4M3 R24, gdesc[UR12], RZ, !UPT, gsb0 ;  /* 0x00e000000c1879f3 */ /* 0x000fe2000c0008ff */
[----:B------:R-:W-:Y:S01]  /*11840*/  IADD3 R10, R6, 0x6, RZ ;  /* 0x00000006060a7810 */ /* 0x000fe20007ffe0ff */
[----:B------:R-:W-:Y:S01]  /*11850*/  UMOV UR25, 0x40000040 ;  /* 0x4000004000197882 */ /* 0x000fe20000000000 */
[----:B------:R-:W-:Y:S01]  /*11860*/  R2UR UR27, R11 ;  /* 0x000000000b1b72ca */ /* 0x000fe200000e0000 */
[----:B------:R-:W-:Y:S01]  /*11870*/  IMAD.MOV.U32 R11, RZ, RZ, 0x40000040 ;  /* 0x40000040ff0b7424 */ /* 0x000fe200078e00ff */
[----:B------:R-:W-:Y:S01]  /*11880*/  R2UR UR18, R10 ;  /* 0x000000000a1272ca */ /* 0x000fe200000e0000 */
[----:B------:R-:W-:Y:S01]  /*11890*/  VIADD R10, R6, 0x200 ;  /* 0x00000200060a7836 */ /* 0x000fe20000000000 */
[----:B------:R-:W-:Y:S01]  /*118a0*/  UIADD3 UR28, UR12, 0x404, URZ ;  /* 0x000004040c1c7890 */ /* 0x000fe2000fffe03f */
[----:B------:R-:W0:Y:S01]  /*118b0*/  LDC R0, c[0x0][0x448] ;  /* 0x00011200ff007b82 */ /* 0x000e220000000800 */
[----:B------:R-:W-:Y:S01]  /*118c0*/  R2UR UR31, R11 ;  /* 0x000000000b1f72ca */ /* 0x000fe200000e0000 */
[----:B------:R-:W-:Y:S01]  /*118d0*/  UMOV UR29, 0x40000040 ;  /* 0x40000040001d7882 */ /* 0x000fe20000000000 */
[----:B------:R-:W-:Y:S01]  /*118e0*/  R2UR UR22, R10 ;  /* 0x000000000a1672ca */ /* 0x000fe200000e0000 */
[----:B------:R-:W-:Y:S01]  /*118f0*/  VIADD R10, R6, 0x202 ;  /* 0x00000202060a7836 */ /* 0x000fe20000000000 */
[----:B------:R-:W-:Y:S01]  /*11900*/  UIADD3 UR32, UR12, 0x406, URZ ;  /* 0x000004060c207890 */ /* 0x000fe2000fffe03f */
[----:B------:R-:W-:Y:S01]  /*11910*/  IMAD.IADD R3, R205, 0x1, R204 ;  /* 0x00000001cd037824 */ /* 0x000fe200078e02cc */
[----:B------:R-:W-:-:S02]  /*11920*/  UMOV UR33, 0x40000040 ;  /* 0x4000004000217882 */ /* 0x000fc40000000000 */
[----:B------:R-:W-:Y:S01]  /*11930*/  R2UR UR26, R10 ;  /* 0x000000000a1a72ca */ /* 0x000fe200000e0000 */
[C---:B------:R-:W-:Y:S02]  /*11940*/  VIADD R10, R6.reuse, 0x204 ;  /* 0x00000204060a7836 */ /* 0x040fe40000000000 */
[----:B------:R-:W-:-:S03]  /*11950*/  VIADD R6, R6, 0x206 ;  /* 0x0000020606067836 */ /* 0x000fc60000000000 */
[----:B------:R-:W-:Y:S02]  /*11960*/  R2UR UR30, R10 ;  /* 0x000000000a1e72ca */ /* 0x000fe400000e0000 */
[----:B------:R-:W-:Y:S01]  /*11970*/  R2UR UR34, R6 ;  /* 0x00000000062272ca */ /* 0x000fe200000e0000 */
[----:B------:R-:W1:Y:S01]  /*11980*/  LDC.64 R10, c[0x0][0x9e0] ;  /* 0x00027800ff0a7b82 */ /* 0x000e620000000a00 */
[----:B0-----:R-:W-:-:S13]  /*11990*/  ISETP.NE.AND P2, PT, R0, 0x1, PT ;  /* 0x000000010000780c */ /* 0x001fda0003f45270 */
[----:B------:R-:W0:Y:S01]  /*119a0*/  @P2 LDC R0, c[0x0][0x44c] ;  /* 0x00011300ff002b82 */ /* 0x000e220000000800 */
[----:B-1----:R-:W-:-:S07]  /*119b0*/  ISETP.GE.AND P3, PT, R11, 0x1, PT ;  /* 0x000000010b00780c */ /* 0x002fce0003f66270 */
[----:B------:R-:W1:Y:S01]  /*119c0*/  @P2 LDC R5, c[0x0][0x450] ;  /* 0x00011400ff052b82 */ /* 0x000e620000000800 */
[----:B0-----:R-:W-:Y:S01]  /*119d0*/  @P2 IMAD.HI.U32 R0, R3, R0, RZ ;  /* 0x0000000003002227 */ /* 0x001fe200078e00ff */
[----:B------:R-:W-:Y:S02]  /*119e0*/  WARPGROUP.DEPBAR.LE gsb0, 0x0 ;  /* 0x00008000000079c5 */ /* 0x000fe40000010000 */
[----:B------:R-:W-:Y:S02]  /*119f0*/  WARPGROUP.ARRIVE ;  /* 0x00000000000079c5 */ /* 0x000fe40000000000 */
[----:B-1----:R-:W-:Y:S01]  /*11a00*/  @P2 SHF.R.U32.HI R3, RZ, R5, R0 ;  /* 0x00000005ff032219 */ /* 0x002fe20000011600 */
[----:B------:R-:W-:Y:S02]  /*11a10*/  IMAD.MOV.U32 R5, RZ, RZ, -0x40 ;  /* 0xffffffc0ff057424 */ /* 0x000fe400078e00ff */
[----:B------:R-:W-:Y:S01]  /*11a20*/  @!P1 VIADD R0, R9, 0x28440 ;  /* 0x0002844009009836 */ /* 0x000fe20000000000 */
[----:B------:R-:W-:Y:S01]  /*11a30*/  QGMMA.64x64x32.F32.E4M3.E4M3 R24, gdesc[UR8], R24, gsb0 ;  /* 0x00e00000081879f3 */ /* 0x000fe20008000818 */
[----:B------:R-:W0:Y:S01]  /*11a40*/  SHFL.IDX PT, R20, R3, RZ, 0x1c1f ;  /* 0x001c1fff03147589 */ /* 0x000e2200000e0000 */
[----:B------:R-:W-:-:S02]  /*11a50*/  IMAD R9, R56, R5, 0x40 ;  /* 0x0000004038097424 */ /* 0x000fc400078e0205 */
[----:B------:R-:W-:Y:S02]  /*11a60*/  @!P1 PRMT R0, RZ, 0x654, R0 ;  /* 0x00000654ff009816 */ /* 0x000fe40000000000 */
[----:B------:R-:W-:-:S04]  /*11a70*/  VIADD R8, R9, 0x1 ;  /* 0x0000000109087836 */ /* 0x000fc80000000000 */
[----:B------:R-:W-:-:S05]  /*11a80*/  IMAD R8, R197, -0x2, R8 ;  /* 0xfffffffec5087824 */ /* 0x000fca00078e0208 */
[----:B------:R-:W-:-:S05]  /*11a90*/  IADD3 R5, -R195, R8, R196 ;  /* 0x00000008c3057210 */ /* 0x000fca0007ffe1c4 */
[----:B------:R-:W-:Y:S01]  /*11aa0*/  IMAD.IADD R14, R5, 0x1, R10 ;  /* 0x00000001050e7824 */ /* 0x000fe200078e020a */
[----:B------:R-:W-:Y:S02]  /*11ab0*/  WARPGROUP.DEPBAR.LE gsb0, 0x0 ;  /* 0x00008000000079c5 */ /* 0x000fe40000010000 */
[----:B------:R-:W-:-:S06]  /*11ac0*/  WARPGROUP.ARRIVE ;  /* 0x00000000000079c5 */ /* 0x000fcc0000000000 */
[----:B------:R-:W-:Y:S01]  /*11ad0*/  QGMMA.64x64x32.F32.E4M3.E4M3 R24, gdesc[UR4], R24, gsb0 ;  /* 0x00e00000041879f3 */ /* 0x000fe20008000818 */
[----:B------:R-:W-:Y:S02]  /*11ae0*/  ULDC UR6, c[0x0][0x9dc] ;  /* 0x0002770000067ab9 */ /* 0x000fe40000000800 */
[----:B------:R-:W-:-:S04]  /*11af0*/  MOV R6, UR6 ;  /* 0x0000000600067c02 */ /* 0x000fc80008000f00 */
[----:B------:R-:W-:-:S05]  /*11b00*/  LOP3.LUT R12, RZ, R6, RZ, 0x33, !PT ;  /* 0x00000006ff0c7212 */ /* 0x000fca00078e33ff */
[----:B------:R-:W-:Y:S01]  /*11b10*/  IMAD.IADD R15, R5, 0x1, R12 ;  /* 0x00000001050f7824 */ /* 0x000fe200078e020c */
[----:B------:R-:W-:-:S03]  /*11b20*/  LEA R12, R56, 0xffffffc0, 0x6 ;  /* 0xffffffc0380c7811 */ /* 0x000fc600078e30ff */
[----:B0-----:R-:W-:Y:S01]  /*11b30*/  IMAD.IADD R5, R15, 0x1, R20 ;  /* 0x000000010f057824 */ /* 0x001fe200078e0214 */
        /* <DEDUP_REMOVED lines=17> */
[----:B0-----:R-:W-:-:S04]  /*11c50*/  IMAD.IADD R0, R196, 0x1, R9 ;  /* 0x00000001c4007824 */ /* 0x001fc800078e0209 */
[----:B------:R-:W-:-:S05]  /*11c60*/  IMAD R13, R197, -0x2, R0 ;  /* 0xfffffffec50d7824 */ /* 0x000fca00078e0200 */
[----:B------:R-:W-:Y:S01]  /*11c70*/  VIADDMNMX R0, R20, R14, R13, PT ;  /* 0x0000000e14007246 */ /* 0x000fe2000380010d */
[----:B------:R-:W-:Y:S06]  /*11c80*/  @!P3 BRA `(.L_x_1480) ;  /* 0x000000000050b947 */ /* 0x000fec0003800000 */
[----:B------:R-:W-:Y:S01]  /*11c90*/  IADD3 R7, -R195, R196, R20 ;  /* 0x000000c4c3077210 */ /* 0x000fe20007ffe114 */
[----:B------:R-:W-:Y:S03]  /*11ca0*/  BSSY B0, `(.L_x_1481) ;  /* 0x000000e000007945 */ /* 0x000fe60003800000 */
        /* <DEDUP_REMOVED lines=9> */
.L_x_1482:
[----:B------:R-:W-:-:S13]  /*11d40*/  ISETP.NE.AND P4, PT, R11, 0x1, PT ;  /* 0x000000010b00780c */ /* 0x000fda0003f85270 */
[----:B------:R-:W0:Y:S02]  /*11d50*/  @P4 LDC.64 R20, c[0x0][0x9e8] ;  /* 0x00027a00ff144b82 */ /* 0x000e240000000a00 */
[----:B0-----:R-:W-:-:S05]  /*11d60*/  @P4 IMAD.HI.U32 R8, R7, R20, RZ ;  /* 0x0000001407084227 */ /* 0x001fca00078e00ff */
[----:B------:R-:W-:-:S07]  /*11d70*/  @P4 SHF.R.U32.HI R7, RZ, R21, R8 ;  /* 0x00000015ff074219 */ /* 0x000fce0000011608 */
.L_x_1483:
[----:B------:R-:W-:Y:S05]  /*11d80*/  BSYNC B0 ;  /* 0x0000000000007941 */ /* 0x000fea0003800000 */
.L_x_1481:
[----:B------:R-:W-:-:S04]  /*11d90*/  IMAD R8, R7, R11, -R12 ;  /* 0x0000000b07087224 */ /* 0x000fc800078e0a0c */
[----:B------:R-:W-:-:S05]  /*11da0*/  IMAD R8, R197, -0x2, R8 ;  /* 0xfffffffec5087824 */ /* 0x000fca00078e0208 */
[----:B------:R-:W-:Y:S02]  /*11db0*/  VIMNMX R5, R5, R8, !PT ;  /* 0x0000000805057248 */ /* 0x000fe40007fe0100 */
[----:B------:R-:W-:-:S07]  /*11dc0*/  VIADDMNMX R0, R8, R11, R0, PT ;  /* 0x0000000b08007246 */ /* 0x000fce0003800100 */
.L_x_1480:
[C---:B------:R-:W-:Y:S01]  /*11dd0*/  ISETP.GE.AND P4, PT, R9.reuse, 0x2, PT ;  /* 0x000000020900780c */ /* 0x040fe20003f86270 */
[----:B------:R-:W0:Y:S01]  /*11de0*/  SHFL.IDX PT, R8, R3, 0x1, 0x1c1f ;  /* 0x003c1f0003087f89 */ /* 0x000e2200000e0000 */
[----:B------:R-:W-:Y:S02]  /*11df0*/  ISETP.GE.AND P6, PT, R9, 0x9, PT ;  /* 0x000000090900780c */ /* 0x000fe40003fc6270 */
[----:B------:R-:W-:Y:S02]  /*11e00*/  ISETP.GT.AND P5, PT, R5, 0x1, !P4 ;  /* 0x000000010500780c */ /* 0x000fe400067a4270 */
[----:B------:R-:W-:Y:S02]  /*11e10*/  P2R R21, PR, RZ, 0x40 ;  /* 0x00000040ff157803 */ /* 0x000fe40000000000 */
[----:B------:R-:W-:-:S04]  /*11e20*/  ISETP.LT.OR P5, PT, R0, 0x2, P5 ;  /* 0x000000020000780c */ /* 0x000fc80002fa1670 */
[----:B------:R-:W-:Y:S02]  /*11e30*/  FSEL R59, R25, -INF , !P5 ;  /* 0xff800000193b7808 */ /* 0x000fe40006800000 */
[----:B------:R-:W-:Y:S02]  /*11e40*/  ISETP.GT.AND P5, PT, R5, 0x8, !P6 ;  /* 0x000000080500780c */ /* 0x000fe400077a4270 */
[----:B------:R-:W-:Y:S02]  /*11e50*/  ISETP.GE.AND P6, PT, R9, 0xa, PT ;  /* 0x0000000a0900780c */ /* 0x000fe40003fc6270 */
[----:B------:R-:W-:Y:S02]  /*11e60*/  ISETP.LT.OR P5, PT, R0, 0x9, P5 ;  /* 0x000000090000780c */ /* 0x000fe40002fa1670 */
[----:B------:R-:W-:Y:S02]  /*11e70*/  P2R R25, PR, RZ, 0x40 ;  /* 0x00000040ff197803 */ /* 0x000fe40000000000 */
[----:B------:R-:W-:-:S02]  /*11e80*/  FSEL R28, R28, -INF , !P5 ;  /* 0xff8000001c1c7808 */ /* 0x000fc40006800000 */
[----:B------:R-:W-:Y:S01]  /*11e90*/  ISETP.GT.AND P5, PT, R5, 0x9, !P6 ;  /* 0x000000090500780c */ /* 0x000fe200077a4270 */
[----:B0-----:R-:W-:Y:S01]  /*11ea0*/  IMAD.IADD R7, R15, 0x1, R8 ;  /* 0x000000010f077824 */ /* 0x001fe200078e0208 */
[----:B------:R-:W-:Y:S02]  /*11eb0*/  ISETP.GE.AND P6, PT, R9, 0x11, PT ;  /* 0x000000110900780c */ /* 0x000fe40003fc6270 */
[----:B------:R-:W-:-:S04]  /*11ec0*/  ISETP.LT.OR P5, PT, R0, 0xa, P5 ;  /* 0x0000000a0000780c */ /* 0x000fc80002fa1670 */
        /* <DEDUP_REMOVED lines=61> */
[----:B------:R-:W-:-:S04]  /*122a0*/  ISETP.GT.AND P6, PT, R5, 0x39, !P6 ;  /* 0x000000390500780c */ /* 0x000fc800077c4270 */
[----:B------:R-:W-:Y:S02]  /*122b0*/  ISETP.LT.OR P6, PT, R0, 0x3a, P6 ;  /* 0x0000003a0000780c */ /* 0x000fe400037c1670 */
[----:B------:R-:W-:Y:S02]  /*122c0*/  VIADDMNMX R0, R8, R14, R13, PT ;  /* 0x0000000e08007246 */ /* 0x000fe4000380010d */
[----:B------:R-:W-:Y:S01]  /*122d0*/  FSEL R70, R53, -INF , !P6 ;  /* 0xff80000035467808 */ /* 0x000fe20007000000 */
[----:B------:R-:W-:Y:S08]  /*122e0*/  @!P3 BRA `(.L_x_1484) ;  /* 0x000000000050b947 */ /* 0x000ff00003800000 */
        /* <DEDUP_REMOVED lines=11> */
.L_x_1486:
[----:B------:R-:W-:-:S13]  /*123a0*/  ISETP.NE.AND P6, PT, R11, 0x1, PT ;  /* 0x000000010b00780c */ /* 0x000fda0003fc5270 */
[----:B------:R-:W0:Y:S02]  /*123b0*/  @P6 LDC.64 R8, c[0x0][0x9e8] ;  /* 0x00027a00ff086b82 */ /* 0x000e240000000a00 */
[----:B0-----:R-:W-:-:S05]  /*123c0*/  @P6 IMAD.HI.U32 R8, R3, R8, RZ ;  /* 0x0000000803086227 */ /* 0x001fca00078e00ff */
[----:B------:R-:W-:-:S07]  /*123d0*/  @P6 SHF.R.U32.HI R3, RZ, R9, R8 ;  /* 0x00000009ff036219 */ /* 0x000fce0000011608 */
.L_x_1487:
[----:B------:R-:W-:Y:S05]  /*123e0*/  BSYNC B0 ;  /* 0x0000000000007941 */ /* 0x000fea0003800000 */
.L_x_1485:
[----:B------:R-:W-:-:S04]  /*123f0*/  IMAD R8, R3, R11, -R12 ;  /* 0x0000000b03087224 */ /* 0x000fc800078e0a0c */
[----:B------:R-:W-:-:S05]  /*12400*/  IMAD R8, R197, -0x2, R8 ;  /* 0xfffffffec5087824 */ /* 0x000fca00078e0208 */
[----:B------:R-:W-:Y:S02]  /*12410*/  VIMNMX R7, R7, R8, !PT ;  /* 0x0000000807077248 */ /* 0x000fe40007fe0100 */
[----:B------:R-:W-:-:S07]  /*12420*/  VIADDMNMX R0, R8, R11, R0, PT ;  /* 0x0000000b08007246 */ /* 0x000fce0003800100 */
.L_x_1484:
[----:B------:R-:W-:Y:S02]  /*12430*/  ISETP.GT.AND P4, PT, R7, 0x1, !P4 ;  /* 0x000000010700780c */ /* 0x000fe40006784270 */
[----:B------:R-:W-:Y:S02]  /*12440*/  ISETP.NE.AND P6, PT, R25, RZ, PT ;  /* 0x000000ff1900720c */ /* 0x000fe40003fc5270 */
[----:B------:R-:W-:Y:S02]  /*12450*/  ISETP.LT.OR P4, PT, R0, 0x2, P4 ;  /* 0x000000020000780c */ /* 0x000fe40002781670 */
        /* <DEDUP_REMOVED lines=9> */
[----:B------:R-:W-:Y:S02]  /*124f0*/  ISETP.GT.AND P4, PT, R7, 0x9, !P6 ;  /* 0x000000090700780c */ /* 0x000fe40007784270 */
[----:B------:R-:W-:Y:S02]  /*12500*/  FMNMX.FTZ R5, R60, R5, !PT ;  /* 0x000000053c057209 */ /* 0x000fe40007810000 */
        /* <DEDUP_REMOVED lines=24> */
[----:B------:R-:W-:Y:S01]  /*12690*/  ISETP.NE.AND P4, PT, R63, RZ, PT ;  /* 0x000000ff3f00720c */ /* 0x000fe20003f85270 */
[----:B------:R-:W0:Y:S01]  /*126a0*/  SHFL.BFLY PT, R5, R12, 0x2, 0x1f ;  /* 0x0c401f000c057f89 */ /* 0x000e2200000e0000 */
[----:B------:R-:W-:Y:S02]  /*126b0*/  ISETP.NE.AND P6, PT, R20, RZ, PT ;  /* 0x000000ff1400720c */ /* 0x000fe40003fc5270 */
[C---:B------:R-:W-:Y:S02]  /*126c0*/  ISETP.GT.AND P4, PT, R7.reuse, 0x19, !P4 ;  /* 0x000000190700780c */ /* 0x040fe40006784270 */
[----:B------:R-:W-:-:S02]  /*126d0*/  ISETP.GT.AND P5, PT, R7, 0x38, !P5 ;  /* 0x000000380700780c */ /* 0x000fc40006fa4270 */
[C---:B------:R-:W-:Y:S02]  /*126e0*/  ISETP.LT.OR P4, PT, R0.reuse, 0x1a, P4 ;  /* 0x0000001a0000780c */ /* 0x040fe40002781670 */
[----:B------:R-:W-:Y:S02]  /*126f0*/  ISETP.LT.OR P5, PT, R0, 0x39, P5 ;  /* 0x000000390000780c */ /* 0x000fe40002fa1670 */
[----:B------:R-:W-:Y:S02]  /*12700*/  FSEL R39, R39, -INF , !P4 ;  /* 0xff80000027277808 */ /* 0x000fe40006000000 */
[----:B------:R-:W-:Y:S02]  /*12710*/  ISETP.NE.AND P4, PT, R37, RZ, PT ;  /* 0x000000ff2500720c */ /* 0x000fe40003f85270 */
[----:B------:R-:W-:Y:S02]  /*12720*/  FSEL R33, R54, -INF , !P5 ;  /* 0xff80000036217808 */ /* 0x000fe40006800000 */
[----:B------:R-:W-:-:S04]  /*12730*/  ISETP.GT.AND P4, PT, R7, 0x20, !P4 ;  /* 0x000000200700780c */ /* 0x000fc80006784270 */
[----:B------:R-:W-:Y:S02]  /*12740*/  ISETP.LT.OR P4, PT, R0, 0x21, P4 ;  /* 0x000000210000780c */ /* 0x000fe40002781670 */
[----:B0-----:R-:W-:Y:S02]  /*12750*/  FMNMX.FTZ R14, R12, R5, !PT ;  /* 0x000000050c0e7209 */ /* 0x001fe40007810000 */
[----:B------:R-:W-:Y:S02]  /*12760*/  FSEL R21, R42, -INF , !P4 ;  /* 0xff8000002a157808 */ /* 0x000fe40006000000 */
[----:B------:R-:W-:Y:S01]  /*12770*/  ISETP.NE.AND P4, PT, R65, RZ, PT ;  /* 0x000000ff4100720c */ /* 0x000fe20003f85270 */
[----:B------:R-:W0:Y:S03]  /*12780*/  SHFL.BFLY PT, R5, R14, 0x1, 0x1f ;  /* 0x0c201f000e057f89 */ /* 0x000e2600000e0000 */
[----:B------:R-:W-:-:S04]  /*12790*/  ISETP.GT.AND P4, PT, R7, 0x21, !P4 ;  /* 0x000000210700780c */ /* 0x000fc80006784270 */
[----:B------:R-:W-:-:S04]  /*127a0*/  ISETP.LT.OR P4, PT, R0, 0x22, P4 ;  /* 0x000000220000780c */ /* 0x000fc80002781670 */
[----:B------:R-:W-:Y:S02]  /*127b0*/  FSEL R43, R43, -INF , !P4 ;  /* 0xff8000002b2b7808 */ /* 0x000fe40006000000 */
[----:B------:R-:W-:-:S04]  /*127c0*/  ISETP.NE.AND P4, PT, R41, RZ, PT ;  /* 0x000000ff2900720c */ /* 0x000fc80003f85270 */
[----:B------:R-:W-:-:S04]  /*127d0*/  ISETP.GT.AND P4, PT, R7, 0x28, !P4 ;  /* 0x000000280700780c */ /* 0x000fc80006784270 */
[----:B------:R-:W-:Y:S02]  /*127e0*/  ISETP.LT.OR P4, PT, R0, 0x29, P4 ;  /* 0x000000290000780c */ /* 0x000fe40002781670 */
[----:B0-----:R-:W-:Y:S02]  /*127f0*/  FMNMX.FTZ R5, R14, R5, !PT ;  /* 0x000000050e057209 */ /* 0x001fe40007810000 */
[----:B------:R-:W-:Y:S02]  /*12800*/  FSEL R25, R46, -INF , !P4 ;  /* 0xff8000002e197808 */ /* 0x000fe40006000000 */
[----:B------:R-:W-:Y:S01]  /*12810*/  ISETP.NE.AND P4, PT, R67, RZ, PT ;  /* 0x000000ff4300720c */ /* 0x000fe20003f85270 */
[----:B------:R-:W-:-:S03]  /*12820*/  FFMA.FTZ R8, R2, R5, -8 ;  /* 0xc100000002087423 */ /* 0x000fc60000010005 */
[----:B------:R-:W-:-:S04]  /*12830*/  ISETP.GT.AND P4, PT, R7, 0x29, !P4 ;  /* 0x000000290700780c */ /* 0x000fc80006784270 */
[----:B------:R-:W-:-:S04]  /*12840*/  ISETP.LT.OR P4, PT, R0, 0x2a, P4 ;  /* 0x0000002a0000780c */ /* 0x000fc80002781670 */
[----:B------:R-:W-:Y:S02]  /*12850*/  FSEL R47, R47, -INF , !P4 ;  /* 0xff8000002f2f7808 */ /* 0x000fe40006000000 */
[----:B------:R-:W-:-:S04]  /*12860*/  ISETP.NE.AND P4, PT, R45, RZ, PT ;  /* 0x000000ff2d00720c */ /* 0x000fc80003f85270 */
[----:B------:R-:W-:-:S04]  /*12870*/  ISETP.GT.AND P4, PT, R7, 0x30, !P4 ;  /* 0x000000300700780c */ /* 0x000fc80006784270 */
[----:B------:R-:W-:-:S04]  /*12880*/  ISETP.LT.OR P4, PT, R0, 0x31, P4 ;  /* 0x000000310000780c */ /* 0x000fc80002781670 */
[----:B------:R-:W-:Y:S02]  /*12890*/  FSEL R29, R50, -INF , !P4 ;  /* 0xff800000321d7808 */ /* 0x000fe40006000000 */
[----:B------:R-:W-:-:S04]  /*128a0*/  ISETP.NE.AND P4, PT, R69, RZ, PT ;  /* 0x000000ff4500720c */ /* 0x000fc80003f85270 */
[----:B------:R-:W-:-:S04]  /*128b0*/  ISETP.GT.AND P4, PT, R7, 0x31, !P4 ;  /* 0x000000310700780c */ /* 0x000fc80006784270 */
[----:B------:R-:W-:-:S04]  /*128c0*/  ISETP.LT.OR P4, PT, R0, 0x32, P4 ;  /* 0x000000320000780c */ /* 0x000fc80002781670 */
[----:B------:R-:W-:Y:S02]  /*128d0*/  FSEL R51, R51, -INF , !P4 ;  /* 0xff80000033337808 */ /* 0x000fe40006000000 */
[----:B------:R-:W-:Y:S02]  /*128e0*/  ISETP.GT.AND P4, PT, R7, RZ, !P6 ;  /* 0x000000ff0700720c */ /* 0x000fe40007784270 */
[----:B------:R-:W-:Y:S02]  /*128f0*/  ISETP.NE.AND P6, PT, R49, RZ, PT ;  /* 0x000000ff3100720c */ /* 0x000fe40003fc5270 */
[----:B------:R-:W-:-:S04]  /*12900*/  ISETP.LT.OR P4, PT, R0, 0x1, P4 ;  /* 0x000000010000780c */ /* 0x000fc80002781670 */
[----:B------:R-:W-:Y:S02]  /*12910*/  FSEL R3, R26, -INF , !P4 ;  /* 0xff8000001a037808 */ /* 0x000fe40006000000 */
[----:B------:R-:W-:-:S04]  /*12920*/  FSETP.NEU.FTZ.AND P4, PT, R5, -INF , PT ;  /* 0xff8000000500780b */ /* 0x000fc80003f9d000 */
[----:B------:R-:W-:Y:S02]  /*12930*/  FSEL R37, R8, RZ, P4 ;  /* 0x000000ff08257208 */ /* 0x000fe40002000000 */
[----:B------:R-:W-:Y:S02]  /*12940*/  FMNMX.FTZ R8, R3, R27, !PT ;  /* 0x0000001b03087209 */ /* 0x000fe40007810000 */
[----:B------:R-:W-:Y:S01]  /*12950*/  ISETP.GT.AND P4, PT, R7, 0x39, !P6 ;  /* 0x000000390700780c */ /* 0x000fe20007784270 */
[----:B------:R-:W-:-:S01]  /*12960*/  FFMA.FTZ R14, R2, R59, -R37 ;  /* 0x0000003b020e7223 */ /* 0x000fc20000010825 */
[----:B------:R-:W-:Y:S01]  /*12970*/  FMNMX.FTZ R8, R9, R8, !PT ;  /* 0x0000000809087209 */ /* 0x000fe20007810000 */
[----:B------:R-:W-:-:S01]  /*12980*/  FFMA.FTZ R12, R2, R24, -R37 ;  /* 0x00000018020c7223 */ /* 0x000fc20000010825 */
[----:B------:R-:W-:Y:S01]  /*12990*/  ISETP.LT.OR P4, PT, R0, 0x3a, P4 ;  /* 0x0000003a0000780c */ /* 0x000fe20002781670 */
[----:B------:R-:W-:-:S01]  /*129a0*/  FFMA.FTZ R0, R2, R28, -R37 ;  /* 0x0000001c02007223 */ /* 0x000fc20000010825 */
[----:B------:R-:W-:Y:S01]  /*129b0*/  FMNMX.FTZ R8, R31, R8, !PT ;  /* 0x000000081f087209 */ /* 0x000fe20007810000 */
[----:B------:R-:W-:-:S01]  /*129c0*/  FFMA.FTZ R24, R2, R58, -R37 ;  /* 0x0000003a02187223 */ /* 0x000fc20000010825 */
[----:B------:R-:W-:Y:S01]  /*129d0*/  FSEL R55, R55, -INF , !P4 ;  /* 0xff80000037377808 */ /* 0x000fe20006000000 */
        /* <DEDUP_REMOVED lines=8> */
[----:B------:R0:W-:Y:S01]  /*12a60*/  MUFU.EX2 R45, R24 ;  /* 0x00000018002d7308 */ /* 0x0001e20000000800 */
[----:B------:R-:W-:-:S04]  /*12a70*/  FMNMX.FTZ R8, R15, R8, !PT ;  /* 0x000000080f087209 */ /* 0x000fc80007810000 */
[----:B------:R-:W-:-:S03]  /*12a80*/  FMNMX.FTZ R8, R39, R8, !PT ;  /* 0x0000000827087209 */ /* 0x000fc60007810000 */
[----:B------:R-:W-:Y:S01]  /*12a90*/  MUFU.EX2 R12, R12 ;  /* 0x0000000c000c7308 */ /* 0x000fe20000000800 */
[----:B------:R-:W-:Y:S01]  /*12aa0*/  FMNMX.FTZ R8, R21, R8, !PT ;  /* 0x0000000815087209 */ /* 0x000fe20007810000 */
[----:B0-----:R-:W-:-:S03]  /*12ab0*/  FFMA.FTZ R24, R2, R66, -R37 ;  /* 0x0000004202187223 */ /* 0x001fc60000010825 */
[----:B------:R-:W-:-:S03]  /*12ac0*/  FMNMX.FTZ R8, R43, R8, !PT ;  /* 0x000000082b087209 */ /* 0x000fc60007810000 */
[----:B------:R0:W1:Y:S01]  /*12ad0*/  MUFU.EX2 R41, R14 ;  /* 0x0000000e00297308 */ /* 0x0000620000000800 */
[----:B------:R-:W-:-:S04]  /*12ae0*/  FMNMX.FTZ R8, R25, R8, !PT ;  /* 0x0000000819087209 */ /* 0x000fc80007810000 */
[----:B------:R-:W-:-:S03]  /*12af0*/  FMNMX.FTZ R8, R47, R8, !PT ;  /* 0x000000082f087209 */ /* 0x000fc60007810000 */
[----:B------:R-:W-:Y:S01]  /*12b00*/  MUFU.EX2 R61, R24 ;  /* 0x00000018003d7308 */ /* 0x000fe20000000800 */
[----:B------:R-:W-:Y:S01]  /*12b10*/  FMNMX.FTZ R8, R29, R8, !PT ;  /* 0x000000081d087209 */ /* 0x000fe20007810000 */
[----:B0-----:R-:W-:-:S03]  /*12b20*/  FFMA.FTZ R14, R2, R60, -R37 ;  /* 0x0000003c020e7223 */ /* 0x001fc60000010825 */
[----:B------:R-:W-:-:S03]  /*12b30*/  FMNMX.FTZ R8, R51, R8, !PT ;  /* 0x0000000833087209 */ /* 0x000fc60007810000 */
[----:B------:R-:W-:Y:S01]  /*12b40*/  MUFU.EX2 R63, R34 ;  /* 0x00000022003f7308 */ /* 0x000fe20000000800 */
[----:B------:R-:W-:-:S04]  /*12b50*/  FMNMX.FTZ R8, R33, R8, !PT ;  /* 0x0000000821087209 */ /* 0x000fc80007810000 */
[----:B------:R-:W-:-:S03]  /*12b60*/  FMNMX.FTZ R8, R55, R8, !PT ;  /* 0x0000000837087209 */ /* 0x000fc60007810000 */
[----:B------:R-:W-:Y:S02]  /*12b70*/  MUFU.EX2 R26, R26 ;  /* 0x0000001a001a7308 */ /* 0x000fe40000000800 */
[----:B------:R-:W0:Y:S06]  /*12b80*/  SHFL.BFLY PT, R7, R8, 0x2, 0x1f ;  /* 0x0c401f0008077f89 */ /* 0x000e2c00000e0000 */
[----:B------:R-:W-:Y:S08]  /*12b90*/  MUFU.EX2 R28, R28 ;  /* 0x0000001c001c7308 */ /* 0x000ff00000000800 */
[----:B------:R2:W-:Y:S08]  /*12ba0*/  MUFU.EX2 R53, R30 ;  /* 0x0000001e00357308 */ /* 0x0005f00000000800 */
[----:B------:R3:W-:Y:S01]  /*12bb0*/  MUFU.EX2 R49, R14 ;  /* 0x0000000e00317308 */ /* 0x0007e20000000800 */
[----:B--2---:R-:W-:-:S01]  /*12bc0*/  FFMA.FTZ R30, R2, R48, -R37 ;  /* 0x00000030021e7223 */ /* 0x004fc20000010825 */
[----:B0-----:R-:W-:Y:S01]  /*12bd0*/  FMNMX.FTZ R0, R8, R7, !PT ;  /* 0x0000000708007209 */ /* 0x001fe20007810000 */
[----:B------:R-:W-:-:S04]  /*12be0*/  FFMA.FTZ R8, R2, R64, -R37 ;  /* 0x0000004002087223 */ /* 0x000fc80000010825 */
[----:B------:R-:W0:Y:S01]  /*12bf0*/  SHFL.BFLY PT, R7, R0, 0x1, 0x1f ;  /* 0x0c201f0000077f89 */ /* 0x000e2200000e0000 */
[----:B------:R2:W-:Y:S01]  /*12c00*/  MUFU.EX2 R59, R8 ;  /* 0x00000008003b7308 */ /* 0x0005e20000000800 */
[----:B---3--:R-:W-:-:S07]  /*12c10*/  FFMA.FTZ R14, R2, R44, -R37 ;  /* 0x0000002c020e7223 */ /* 0x008fce0000010825 */
[----:B------:R-:W-:Y:S08]  /*12c20*/  MUFU.EX2 R14, R14 ;  /* 0x0000000e000e7308 */ /* 0x000ff00000000800 */
[----:B------:R-:W-:Y:S01]  /*12c30*/  MUFU.EX2 R32, R32 ;  /* 0x0000002000207308 */ /* 0x000fe20000000800 */
[----:B0-----:R-:W-:Y:S01]  /*12c40*/  FMNMX.FTZ R7, R0, R7, !PT ;  /* 0x0000000700077209 */ /* 0x001fe20007810000 */
[C-C-:B------:R-:W-:Y:S01]  /*12c50*/  FFMA.FTZ R0, R2.reuse, R52, -R37.reuse ;  /* 0x0000003402007223 */ /* 0x140fe20000010825 */
[----:B------:R-:W-:-:S05]  /*12c60*/  FFMA.FTZ R37, R2, R70, -R37 ;  /* 0x0000004602257223 */ /* 0x000fca0000010825 */
[----:B------:R-:W-:Y:S01]  /*12c70*/  MUFU.EX2 R30, R30 ;  /* 0x0000001e001e7308 */ /* 0x000fe20000000800 */
[----:B------:R-:W-:Y:S01]  /*12c80*/  FSETP.NEU.FTZ.AND P4, PT, R7, -INF , PT ;  /* 0xff8000000700780b */ /* 0x000fe20003f9d000 */
[----:B--2---:R-:W-:-:S05]  /*12c90*/  FFMA.FTZ R8, R2, R7, -8 ;  /* 0xc100000002087423 */ /* 0x004fca0000010007 */
[----:B------:R-:W-:Y:S01]  /*12ca0*/  FSEL R8, R8, RZ, P4 ;  /* 0x000000ff08087208 */ /* 0x000fe20002000000 */
[----:B------:R-:W-:Y:S04]  /*12cb0*/  MUFU.EX2 R0, R0 ;  /* 0x0000000000007308 */ /* 0x000fe80000000800 */
[----:B------:R-:W-:-:S01]  /*12cc0*/  FFMA.FTZ R3, R2, R3, -R8 ;  /* 0x0000000302037223 */ /* 0x000fc20000010808 */
[C-C-:B------:R-:W-:Y:S01]  /*12cd0*/  FFMA.FTZ R27, R2.reuse, R27, -R8.reuse ;  /* 0x0000001b021b7223 */ /* 0x140fe20000010808 */
[----:B------:R-:W-:-:S01]  /*12ce0*/  FFMA.FTZ R9, R2, R9, -R8 ;  /* 0x0000000902097223 */ /* 0x000fc20000010808 */
[C-C-:B------:R-:W-:Y:S01]  /*12cf0*/  FFMA.FTZ R31, R2.reuse, R31, -R8.reuse ;  /* 0x0000001f021f7223 */ /* 0x140fe20000010808 */
[----:B------:R-:W-:-:S01]  /*12d00*/  FFMA.FTZ R13, R2, R13, -R8 ;  /* 0x0000000d020d7223 */ /* 0x000fc20000010808 */
[----:B------:R1:W-:Y:S01]  /*12d10*/  MUFU.EX2 R24, R27 ;  /* 0x0000001b00187308 */ /* 0x0003e20000000800 */
[----:B------:R-:W-:-:S01]  /*12d20*/  FFMA.FTZ R35, R2, R35, -R8 ;  /* 0x0000002302237223 */ /* 0x000fc20000010808 */
[C-C-:B------:R-:W-:Y:S01]  /*12d30*/  FFMA.FTZ R15, R2.reuse, R15, -R8.reuse ;  /* 0x0000000f020f7223 */ /* 0x140fe20000010808 */
[----:B------:R-:W-:-:S01]  /*12d40*/  FFMA.FTZ R39, R2, R39, -R8 ;  /* 0x0000002702277223 */ /* 0x000fc20000010808 */
[C-C-:B------:R-:W-:Y:S01]  /*12d50*/  FFMA.FTZ R21, R2.reuse, R21, -R8.reuse ;  /* 0x0000001502157223 */ /* 0x140fe20000010808 */
[----:B------:R-:W-:-:S01]  /*12d60*/  FFMA.FTZ R43, R2, R43, -R8 ;  /* 0x0000002b022b7223 */ /* 0x000fc20000010808 */
[C-C-:B------:R-:W-:Y:S01]  /*12d70*/  FFMA.FTZ R25, R2.reuse, R25, -R8.reuse ;  /* 0x0000001902197223 */ /* 0x140fe20000010808 */
[----:B------:R-:W-:-:S01]  /*12d80*/  FFMA.FTZ R47, R2, R47, -R8 ;  /* 0x0000002f022f7223 */ /* 0x000fc20000010808 */
[----:B------:R-:W0:Y:S01]  /*12d90*/  MUFU.EX2 R3, R3 ;  /* 0x0000000300037308 */ /* 0x000e220000000800 */
[----:B-1----:R-:W-:-:S01]  /*12da0*/  FADD.FTZ R27, R12, R41 ;  /* 0x000000290c1b7221 */ /* 0x002fc20000010000 */
[C-C-:B------:R-:W-:Y:S01]  /*12db0*/  FFMA.FTZ R29, R2.reuse, R29, -R8.reuse ;  /* 0x0000001d021d7223 */ /* 0x140fe20000010808 */
[----:B------:R-:W-:-:S01]  /*12dc0*/  FFMA.FTZ R51, R2, R51, -R8 ;  /* 0x0000003302337223 */ /* 0x000fc20000010808 */
[----:B------:R-:W-:Y:S01]  /*12dd0*/  FFMA.FTZ R33, R2, R33, -R8 ;  /* 0x0000002102217223 */ /* 0x000fe20000010808 */
[----:B------:R-:W-:-:S01]  /*12de0*/  FADD.FTZ R44, R20, R27 ;  /* 0x0000001b142c7221 */ /* 0x000fc20000010000 */
[----:B------:R-:W-:Y:S01]  /*12df0*/  F2FP.SATFINITE.E4M3.F32.PACK_AB_MERGE_C R27, R45, R20, RZ ;  /* 0x000000142d1b723e */ /* 0x000fe200048070ff */
[----:B------:R-:W-:-:S01]  /*12e00*/  FFMA.FTZ R8, R2, R55, -R8 ;  /* 0x0000003702087223 */ /* 0x000fc20000010808 */
[----:B------:R-:W1:Y:S01]  /*12e10*/  MUFU.EX2 R9, R9 ;  /* 0x0000000900097308 */ /* 0x000e620000000800 */
[----:B------:R-:W-:-:S01]  /*12e20*/  FADD.FTZ R45, R45, R44 ;  /* 0x0000002c2d2d7221 */ /* 0x000fc20000010000 */
[----:B------:R-:W-:-:S06]  /*12e30*/  F2FP.SATFINITE.E4M3.F32.PACK_AB_MERGE_C R188, R41, R12, R27 ;  /* 0x0000000c29bc723e */ /* 0x000fcc000480701b */
[----:B------:R2:W3:Y:S01]  /*12e40*/  MUFU.EX2 R34, R31 ;  /* 0x0000001f00227308 */ /* 0x0004e20000000800 */
[----:B0-----:R-:W-:-:S07]  /*12e50*/  FADD.FTZ R42, R3, R24 ;  /* 0x00000018032a7221 */ /* 0x001fce0000010000 */
[----:B------:R-:W0:Y:S01]  /*12e60*/  MUFU.EX2 R13, R13 ;  /* 0x0000000d000d7308 */ /* 0x000e220000000800 */
[----:B-1----:R-:W-:-:S01]  /*12e70*/  FADD.FTZ R27, R9, R42 ;  /* 0x0000002a091b7221 */ /* 0x002fc20000010000 */
[----:B------:R-:W-:-:S04]  /*12e80*/  FADD.FTZ R42, R26, R45 ;  /* 0x0000002d1a2a7221 */ /* 0x000fc80000010000 */
[----:B--2---:R-:W-:Y:S02]  /*12e90*/  FADD.FTZ R31, R49, R42 ;  /* 0x0000002a311f7221 */ /* 0x004fe40000010000 */
[----:B------:R1:W2:Y:S01]  /*12ea0*/  MUFU.EX2 R36, R35 ;  /* 0x0000002300247308 */ /* 0x0002a20000000800 */
[----:B---3--:R-:W-:-:S01]  /*12eb0*/  FADD.FTZ R12, R34, R27 ;  /* 0x0000001b220c7221 */ /* 0x008fc20000010000 */
[----:B------:R-:W-:-:S04]  /*12ec0*/  F2FP.SATFINITE.E4M3.F32.PACK_AB_MERGE_C R34, R34, R9, RZ ;  /* 0x000000092222723e */ /* 0x000fc800048070ff */
[----:B------:R-:W-:Y:S02]  /*12ed0*/  F2FP.SATFINITE.E4M3.F32.PACK_AB_MERGE_C R189, R24, R3, R34 ;  /* 0x0000000318bd723e */ /* 0x000fe40004807022 */
[----:B------:R-:W3:Y:S01]  /*12ee0*/  MUFU.EX2 R15, R15 ;  /* 0x0000000f000f7308 */ /* 0x000ee20000000800 */
[----:B-1----:R-:W-:Y:S01]  /*12ef0*/  F2FP.SATFINITE.E4M3.F32.PACK_AB_MERGE_C R35, R53, R28, RZ ;  /* 0x0000001c3523723e */ /* 0x002fe200048070ff */
[----:B0-----:R-:W-:Y:S01]  /*12f00*/  FADD.FTZ R27, R13, R12 ;  /* 0x0000000c0d1b7221 */ /* 0x001fe20000010000 */
[----:B------:R-:W-:-:S01]  /*12f10*/  FADD.FTZ R28, R28, R31 ;  /* 0x0000001f1c1c7221 */ /* 0x000fc20000010000 */
[----:B------:R-:W-:Y:S02]  /*12f20*/  F2FP.SATFINITE.E4M3.F32.PACK_AB_MERGE_C R31, R61, R14, RZ ;  /* 0x0000000e3d1f723e */ /* 0x000fe400048070ff */
[----:B------:R-:W-:Y:S01]  /*12f30*/  F2FP.SATFINITE.E4M3.F32.PACK_AB_MERGE_C R190, R49, R26, R35 ;  /* 0x0000001a31be723e */ /* 0x000fe20004807023 */
[----:B------:R-:W-:Y:S01]  /*12f40*/  FADD.FTZ R53, R53, R28 ;  /* 0x0000001c35357221 */ /* 0x000fe20000010000 */
[----:B------:R-:W0:Y:S01]  /*12f50*/  MUFU.EX2 R38, R39 ;  /* 0x0000002700267308 */ /* 0x000e220000000800 */
[----:B--2---:R-:W-:-:S01]  /*12f60*/  FADD.FTZ R26, R36, R27 ;  /* 0x0000001b241a7221 */ /* 0x004fc20000010000 */
[----:B------:R-:W1:Y:S01]  /*12f70*/  @P2 LDC R35, c[0x0][0x44c] ;  /* 0x00011300ff232b82 */ /* 0x000e620000000800 */
[----:B------:R-:W-:Y:S01]  /*12f80*/  F2FP.SATFINITE.E4M3.F32.PACK_AB_MERGE_C R184, R59, R32, R31 ;  /* 0x000000203bb8723e */ /* 0x000fe2000480701f */
[----:B------:R-:W-:-:S04]  /*12f90*/  FADD.FTZ R32, R32, R53 ;  /* 0x0000003520207221 */ /* 0x000fc80000010000 */
[----:B------:R-:W2:Y:S01]  /*12fa0*/  MUFU.EX2 R21, R21 ;  /* 0x0000001500157308 */ /* 0x000ea20000000800 */
[----:B---3--:R-:W-:-:S01]  /*12fb0*/  FADD.FTZ R27, R15, R26 ;  /* 0x0000001a0f1b7221 */ /* 0x008fc20000010000 */
[----:B------:R-:W3:Y:S01]  /*12fc0*/  @P2 LDC R28, c[0x0][0x450] ;  /* 0x00011400ff1c2b82 */ /* 0x000ee20000000800 */
[----:B------:R-:W-:-:S04]  /*12fd0*/  FADD.FTZ R59, R59, R32 ;  /* 0x000000203b3b7221 */ /* 0x000fc80000010000 */
[----:B------:R-:W-:Y:S01]  /*12fe0*/  FADD.FTZ R14, R14, R59 ;  /* 0x0000003b0e0e7221 */ /* 0x000fe20000010000 */
[----:B------:R-:W4:Y:S01]  /*12ff0*/  MUFU.EX2 R40, R43 ;  /* 0x0000002b00287308 */ /* 0x000f220000000800 */
[----:B0-----:R-:W-:-:S01]  /*13000*/  FADD.FTZ R26, R38, R27 ;  /* 0x0000001b261a7221 */ /* 0x001fc20000010000 */
[----:B------:R-:W-:Y:S01]  /*13010*/  F2FP.SATFINITE.E4M3.F32.PACK_AB_MERGE_C R15, R38, R15, RZ ;  /* 0x0000000f260f723e */ /* 0x000fe200048070ff */
[----:B------:R-:W-:-:S03]  /*13020*/  FADD.FTZ R61, R61, R14 ;  /* 0x0000000e3d3d7221 */ /* 0x000fc60000010000 */
[----:B------:R-:W-:Y:S02]  /*13030*/  F2FP.SATFINITE.E4M3.F32.PACK_AB_MERGE_C R191, R36, R13, R15 ;  /* 0x0000000d24bf723e */ /* 0x000fe4000480700f */
[----:B------:R-:W0:Y:S01]  /*13040*/  MUFU.EX2 R25, R25 ;  /* 0x0000001900197308 */ /* 0x000e220000000800 */
[----:B--2---:R-:W-:-:S01]  /*13050*/  FADD.FTZ R9, R21, R26 ;  /* 0x0000001a15097221 */ /* 0x004fc20000010000 */
[----:B-1----:R-:W-:-:S06]  /*13060*/  @P2 IMAD.HI.U32 R35, R204, R35, RZ ;  /* 0x00000023cc232227 */ /* 0x002fcc00078e00ff */
[----:B------:R-:W1:Y:S01]  /*13070*/  MUFU.EX2 R37, R37 ;  /* 0x0000002500257308 */ /* 0x000e620000000800 */
[----:B----4-:R-:W-:-:S07]  /*13080*/  FADD.FTZ R26, R40, R9 ;  /* 0x00000009281a7221 */ /* 0x010fce0000010000 */
[----:B------:R-:W2:Y:S01]  /*13090*/  MUFU.EX2 R20, R47 ;  /* 0x0000002f00147308 */ /* 0x000ea20000000800 */
[----:B0-----:R-:W-:-:S07]  /*130a0*/  FADD.FTZ R3, R25, R26 ;  /* 0x0000001a19037221 */ /* 0x001fce0000010000 */
[----:B------:R-:W0:Y:S01]  /*130b0*/  MUFU.EX2 R29, R29 ;  /* 0x0000001d001d7308 */ /* 0x000e220000000800 */
[----:B-1----:R-:W-:-:S04]  /*130c0*/  F2FP.SATFINITE.E4M3.F32.PACK_AB_MERGE_C R9, R37, R0, RZ ;  /* 0x000000002509723e */ /* 0x002fc800048070ff */
[----:B------:R-:W-:Y:S01]  /*130d0*/  F2FP.SATFINITE.E4M3.F32.PACK_AB_MERGE_C R186, R63, R30, R9 ;  /* 0x0000001e3fba723e */ /* 0x000fe20004807009 */
[----:B------:R-:W-:-:S02]  /*130e0*/  FADD.FTZ R30, R30, R61 ;  /* 0x0000003d1e1e7221 */ /* 0x000fc40000010000 */
[----:B------:R-:W1:Y:S01]  /*130f0*/  MUFU.EX2 R12, R51 ;  /* 0x00000033000c7308 */ /* 0x000e620000000800 */
[C---:B--2---:R-:W-:Y:S01]  /*13100*/  F2FP.SATFINITE.E4M3.F32.PACK_AB_MERGE_C R25, R20.reuse, R25, RZ ;  /* 0x000000191419723e */ /* 0x044fe200048070ff */
[----:B------:R-:W-:Y:S01]  /*13110*/  FADD.FTZ R20, R20, R3 ;  /* 0x0000000314147221 */ /* 0x000fe20000010000 */
[----:B------:R-:W-:-:S02]  /*13120*/  FADD.FTZ R63, R63, R30 ;  /* 0x0000001e3f3f7221 */ /* 0x000fc40000010000 */
[----:B------:R-:W-:Y:S02]  /*13130*/  F2FP.SATFINITE.E4M3.F32.PACK_AB_MERGE_C R185, R40, R21, R25 ;  /* 0x0000001528b9723e */ /* 0x000fe40004807019 */
[----:B------:R-:W-:-:S01]  /*13140*/  FADD.FTZ R0, R0, R63 ;  /* 0x0000003f00007221 */ /* 0x000fc20000010000 */
[----:B------:R-:W-:Y:S01]  /*13150*/  MUFU.EX2 R33, R33 ;  /* 0x0000002100217308 */ /* 0x000fe20000000800 */
[----:B0-----:R-:W-:-:S01]  /*13160*/  FADD.FTZ R3, R29, R20 ;  /* 0x000000141d037221 */ /* 0x001fc20000010000 */
[----:B------:R-:W-:Y:S01]  /*13170*/  IMAD.MOV.U32 R20, RZ, RZ, R204 ;  /* 0x000000ffff147224 */ /* 0x000fe200078e00cc */
[----:B---3--:R-:W-:-:S05]  /*13180*/  @P2 SHF.R.U32.HI R20, RZ, R28, R35 ;  /* 0x0000001cff142219 */ /* 0x008fca0000011623 */
[----:B------:R-:W0:Y:S01]  /*13190*/  MUFU.EX2 R8, R8 ;  /* 0x0000000800087308 */ /* 0x000e220000000800 */
[----:B-1----:R-:W-:-:S01]  /*131a0*/  FADD.FTZ R14, R12, R3 ;  /* 0x000000030c0e7221 */ /* 0x002fc20000010000 */
[----:B------:R-:W-:-:S04]  /*131b0*/  IMAD.IADD R57, R57, 0x1, R20 ;  /* 0x0000000139397824 */ /* 0x000fc800078e0214 */
[----:B------:R-:W-:Y:S01]  /*131c0*/  IMAD.IADD R10, R57, 0x1, R10 ;  /* 0x00000001390a7824 */ /* 0x000fe200078e020a */
[----:B0-----:R-:W-:Y:S01]  /*131d0*/  F2FP.SATFINITE.E4M3.F32.PACK_AB_MERGE_C R3, R8, R33, RZ ;  /* 0x000000210803723e */ /* 0x001fe200048070ff */
[----:B------:R-:W-:-:S03]  /*131e0*/  FADD.FTZ R33, R33, R14 ;  /* 0x0000000e21217221 */ /* 0x000fc60000010000 */
[----:B------:R-:W-:Y:S01]  /*131f0*/  F2FP.SATFINITE.E4M3.F32.PACK_AB_MERGE_C R187, R12, R29, R3 ;  /* 0x0000001d0cbb723e */ /* 0x000fe20004807003 */
[----:B------:R-:W-:-:S01]  /*13200*/  FADD.FTZ R3, R37, R0 ;  /* 0x0000000025037221 */ /* 0x000fc20000010000 */
[----:B------:R-:W-:Y:S01]  /*13210*/  FADD.FTZ R0, R8, R33 ;  /* 0x0000002108007221 */ /* 0x000fe20000010000 */
[----:B------:R-:W-:Y:S01]  /*13220*/  VIADD R8, R56, 0xfffffffe ;  /* 0xfffffffe38087836 */ /* 0x000fe20000000000 */
        /* <DEDUP_REMOVED lines=12> */
.L_x_1490:
[----:B------:R-:W-:-:S13]  /*132f0*/  ISETP.NE.AND P4, PT, R11, 0x1, PT ;  /* 0x000000010b00780c */ /* 0x000fda0003f85270 */
[----:B------:R-:W0:Y:S02]  /*13300*/  @P4 LDC.64 R12, c[0x0][0x9e8] ;  /* 0x00027a00ff0c4b82 */ /* 0x000e240000000a00 */
[----:B0-----:R-:W-:-:S05]  /*13310*/  @P4 IMAD.HI.U32 R12, R9, R12, RZ ;  /* 0x0000000c090c4227 */ /* 0x001fca00078e00ff */
[----:B------:R-:W-:-:S07]  /*13320*/  @P4 SHF.R.U32.HI R9, RZ, R13, R12 ;  /* 0x0000000dff094219 */ /* 0x000fce000001160c */
.L_x_1491:
[----:B------:R-:W-:Y:S05]  /*13330*/  BSYNC B0 ;  /* 0x0000000000007941 */ /* 0x000fea0003800000 */
.L_x_1489:
[----:B------:R-:W-:-:S05]  /*13340*/  IMAD R9, R9, R11, R11 ;  /* 0x0000000b09097224 */ /* 0x000fca00078e020b */
[----:B------:R-:W-:-:S07]  /*13350*/  VIMNMX R10, R10, R9, PT ;  /* 0x000000090a0a7248 */ /* 0x000fce0003fe0100 */
.L_x_1488:
[----:B------:R-:W-:Y:S01]  /*13360*/  SHF.R.S32.HI R9, RZ, 0x1f, R10 ;  /* 0x0000001fff097819 */ /* 0x000fe2000001140a */
[----:B------:R-:W-:Y:S01]  /*13370*/  ULDC UR49, c[0x0][0x9e4] ;  /* 0x0002790000317ab9 */ /* 0x000fe20000000800 */
[----:B------:R-:W-:Y:S01]  /*13380*/  ULDC UR48, c[0x0][0x9e4] ;  /* 0x0002790000307ab9 */ /* 0x000fe20000000800 */
[----:B------:R-:W-:Y:S01]  /*13390*/  ULDC UR50, c[0x0][0x9dc] ;  /* 0x0002770000327ab9 */ /* 0x000fe20000000800 */
[----:B------:R-:W-:Y:S01]  /*133a0*/  LEA.HI R9, R9, R10, RZ, 0x6 ;  /* 0x0000000a09097211 */ /* 0x000fe200078f30ff */
[----:B------:R-:W-:Y:S01]  /*133b0*/  ULDC UR52, c[0x0][0x9dc] ;  /* 0x0002770000347ab9 */ /* 0x000fe20000000800 */
[----:B------:R-:W-:Y:S01]  /*133c0*/  ULDC UR53, c[0x0][0x9e0] ;  /* 0x0002780000357ab9 */ /* 0x000fe20000000800 */
[----:B------:R-:W-:Y:S01]  /*133d0*/  ULDC UR51, c[0x0][0x9e0] ;  /* 0x0002780000337ab9 */ /* 0x000fe20000000800 */
[----:B------:R-:W-:Y:S02]  /*133e0*/  SHF.R.S32.HI R10, RZ, 0x6, R9 ;  /* 0x00000006ff0a7819 */ /* 0x000fe40000011409 */
[----:B------:R-:W-:-:S02]  /*133f0*/  CS2R R150, SRZ ;  /* 0x0000000000967805 */ /* 0x000fc4000001ff00 */
[----:B------:R-:W-:Y:S02]  /*13400*/  CS2R R148, SRZ ;  /* 0x0000000000947805 */ /* 0x000fe4000001ff00 */
[----:B------:R-:W-:Y:S02]  /*13410*/  CS2R R146, SRZ ;  /* 0x0000000000927805 */ /* 0x000fe4000001ff00 */
[----:B------:R-:W-:Y:S02]  /*13420*/  VIMNMX R9, R201, R10, !PT ;  /* 0x0000000ac9097248 */ /* 0x000fe40007fe0100 */
[----:B------:R-:W-:Y:S02]  /*13430*/  CS2R R144, SRZ ;  /* 0x0000000000907805 */ /* 0x000fe4000001ff00 */
[----:B------:R-:W-:Y:S02]  /*13440*/  CS2R R142, SRZ ;  /* 0x00000000008e7805 */ /* 0x000fe4000001ff00 */
[----:B------:R-:W-:-:S02]  /*13450*/  CS2R R140, SRZ ;  /* 0x00000000008c7805 */ /* 0x000fc4000001ff00 */
[----:B------:R-:W-:Y:S02]  /*13460*/  ISETP.GE.AND P4, PT, R8, R9, PT ;  /* 0x000000090800720c */ /* 0x000fe40003f86270 */
        /* <DEDUP_REMOVED lines=58> */
[----:B------:R-:W-:Y:S06]  /*13810*/  @!P4 BRA `(.L_x_1492) ;  /* 0x000000240038c947 */ /* 0x000fec0003800000 */
[----:B------:R-:W-:-:S07]  /*13820*/  IMAD.MOV.U32 R151, RZ, RZ, RZ ;  /* 0x000000ffff977224 */ /* 0x000fce00078e00ff */
.L_x_1511:
[----:B------:R-:W-:Y:S01]  /*13830*/  VIADD R12, R199, 0x1 ;  /* 0x00000001c70c7836 */ /* 0x000fe20000000000 */
[----:B------:R-:W-:Y:S05]  /*13840*/  YIELD ;  /* 0x0000000000007946 */ /* 0x000fea0003800000 */
[----:B------:R-:W-:-:S04]  /*13850*/  ISETP.NE.AND P4, PT, R12, 0x2, PT ;  /* 0x000000020c00780c */ /* 0x000fc80003f85270 */
[----:B------:R-:W-:Y:S02]  /*13860*/  SEL R6, RZ, 0x1, P4 ;  /* 0x00000001ff067807 */ /* 0x000fe40002000000 */
[----:B------:R-:W-:Y:S02]  /*13870*/  SEL R12, R12, RZ, P4 ;  /* 0x000000ff0c0c7207 */ /* 0x000fe40002000000 */
[----:B------:R-:W-:Y:S02]  /*13880*/  ISETP.NE.AND P4, PT, R200, RZ, PT ;  /* 0x000000ffc800720c */ /* 0x000fe40003f85270 */
[----:B------:R-:W-:-:S11]  /*13890*/  LOP3.LUT R13, R193, R6, RZ, 0x3c, !PT ;  /* 0x00000006c10d7212 */ /* 0x000fd600078e3cff */
[----:B------:R-:W-:Y:S05]  /*138a0*/  @P4 BRA `(.L_x_1493) ;  /* 0x0000000000304947 */ /* 0x000fea0003800000 */
[----:B------:R-:W-:Y:S05]  /*138b0*/  @!P0 BRA `(.L_x_1494) ;  /* 0x0000000000048947 */ /* 0x000fea0003800000 */
[----:B------:R-:W-:Y:S01]  /*138c0*/  BPT.TRAP 0x1 ;  /* 0x000000040000795c */ /* 0x000fe20000300000 */
.L_x_1494:
[----:B------:R-:W-:Y:S02]  /*138d0*/  LEA R11, R12, R16, 0x3 ;  /* 0x000000100c0b7211 */ /* 0x000fe400078e18ff */
[----:B------:R-:W-:-:S04]  /*138e0*/  SHF.L.U32 R6, R13, 0x1f, RZ ;  /* 0x0000001f0d067819 */ /* 0x000fc800000006ff */
[----:B------:R0:W1:Y:S01]  /*138f0*/  SYNCS.PHASECHK.TRANS64.TRYWAIT P5, [R11+URZ+0x28430], R6 ;  /* 0x028430060b0075a7 */ /* 0x00006200080a017f */
[----:B------:R-:W-:Y:S05]  /*13900*/  @!P0 BRA `(.L_x_1495) ;  /* 0x0000000000048947 */ /* 0x000fea0003800000 */
[----:B------:R-:W-:Y:S01]  /*13910*/  BPT.TRAP 0x1 ;  /* 0x000000040000795c */ /* 0x000fe20000300000 */
.L_x_1495:
[----:B------:R-:W-:Y:S04]  /*13920*/  BSSY B0, `(.L_x_1493) ;  /* 0x0000004000007945 */ /* 0x000fe80003800000 */
[----:B-1----:R-:W-:Y:S05]  /*13930*/  @P5 BRA `(.L_x_1496) ;  /* 0x0000000000085947 */ /* 0x002fea0003800000 */
[----:B------:R-:W1:Y:S02]  /*13940*/  SYNCS.PHASECHK.TRANS64.TRYWAIT P5, [R11+URZ+0x28430], R6 ;  /* 0x028430060b0075a7 */ /* 0x000e6400080a017f */
[----:B-1----:R-:W-:Y:S05]  /*13950*/  @!P5 BRA `(.L_x_1497) ;  /* 0x0000013000f4d947 */ /* 0x002fea0003800000 */
.L_x_1496:
[----:B------:R-:W-:Y:S05]  /*13960*/  BSYNC B0 ;  /* 0x0000000000007941 */ /* 0x000fea0003800000 */
.L_x_1493:
[----:B01----:R-:W0:Y:S01]  /*13970*/  S2R R6, SR_TID.X ;  /* 0x0000000000067919 */ /* 0x003e220000002100 */
[----:B------:R-:W-:Y:S05]  /*13980*/  WARPSYNC.ALL ;  /* 0x0000000000007948 */ /* 0x000fea0003800000 */
[----:B------:R-:W-:Y:S02]  /*13990*/  IMAD R10, R12, 0x400, R4 ;  /* 0x000004000c0a7824 */ /* 0x000fe400078e0204 */
[----:B------:R-:W-:Y:S02]  /*139a0*/  IMAD.MOV.U32 R11, RZ, RZ, 0x40000040 ;  /* 0x40000040ff0b7424 */ /* 0x000fe400078e00ff */
[C---:B------:R-:W-:Y:S01]  /*139b0*/  VIADD R152, R10.reuse, 0x4 ;  /* 0x000000040a987836 */ /* 0x040fe20000000000 */
[C---:B------:R-:W-:Y:S01]  /*139c0*/  R2UR UR14, R10.reuse ;  /* 0x000000000a0e72ca */ /* 0x040fe200000e0000 */
[----:B------:R-:W-:Y:S01]  /*139d0*/  IMAD.MOV.U32 R153, RZ, RZ, 0x40000040 ;  /* 0x40000040ff997424 */ /* 0x000fe200078e00ff */
[----:B------:R-:W-:Y:S01]  /*139e0*/  R2UR UR15, R11 ;  /* 0x000000000b0f72ca */ /* 0x000fe200000e0000 */
[----:B------:R-:W-:Y:S01]  /*139f0*/  VIADD R20, R10, 0x2 ;  /* 0x000000020a147836 */ /* 0x000fe20000000000 */
[----:B------:R-:W-:Y:S01]  /*13a00*/  R2UR UR6, R152 ;  /* 0x00000000980672ca */ /* 0x000fe200000e0000 */
[C---:B------:R-:W-:Y:S01]  /*13a10*/  VIADD R152, R10.reuse, 0x204 ;  /* 0x000002040a987836 */ /* 0x040fe20000000000 */
[C---:B------:R-:W-:Y:S01]  /*13a20*/  R2UR UR7, R153.reuse ;  /* 0x00000000990772ca */ /* 0x040fe200000e0000 */
[----:B------:R-:W-:Y:S01]  /*13a30*/  IMAD.MOV.U32 R21, RZ, RZ, 0x40000040 ;  /* 0x40000040ff157424 */ /* 0x000fe200078e00ff */
[----:B------:R-:W-:Y:S01]  /*13a40*/  R2UR UR31, R153 ;  /* 0x00000000991f72ca */ /* 0x000fe200000e0000 */
[----:B------:R-:W-:Y:S01]  /*13a50*/  VIADD R14, R10, 0x6 ;  /* 0x000000060a0e7836 */ /* 0x000fe20000000000 */
[----:B------:R-:W-:Y:S01]  /*13a60*/  R2UR UR30, R152 ;  /* 0x00000000981e72ca */ /* 0x000fe200000e0000 */
[----:B------:R-:W-:Y:S01]  /*13a70*/  IMAD.MOV.U32 R15, RZ, RZ, 0x40000040 ;  /* 0x40000040ff0f7424 */ /* 0x000fe200078e00ff */
[----:B------:R-:W-:Y:S01]  /*13a80*/  R2UR UR10, R20 ;  /* 0x00000000140a72ca */ /* 0x000fe200000e0000 */
[----:B------:R-:W-:Y:S01]  /*13a90*/  VIADD R20, R10, 0x200 ;  /* 0x000002000a147836 */ /* 0x000fe20000000000 */
[----:B------:R-:W-:-:S02]  /*13aa0*/  R2UR UR11, R21 ;  /* 0x00000000150b72ca */ /* 0x000fc400000e0000 */
[----:B------:R-:W-:Y:S01]  /*13ab0*/  R2UR UR18, R14 ;  /* 0x000000000e1272ca */ /* 0x000fe200000e0000 */
[C---:B------:R-:W-:Y:S01]  /*13ac0*/  VIADD R14, R10.reuse, 0x202 ;  /* 0x000002020a0e7836 */ /* 0x040fe20000000000 */
[----:B------:R-:W-:Y:S01]  /*13ad0*/  R2UR UR19, R15 ;  /* 0x000000000f1372ca */ /* 0x000fe200000e0000 */
[----:B------:R-:W-:Y:S01]  /*13ae0*/  VIADD R10, R10, 0x206 ;  /* 0x000002060a0a7836 */ /* 0x000fe20000000000 */
[----:B------:R-:W-:Y:S02]  /*13af0*/  R2UR UR22, R20 ;  /* 0x00000000141672ca */ /* 0x000fe400000e0000 */
[----:B0-----:R-:W-:Y:S02]  /*13b00*/  SHF.R.U32.HI R6, RZ, 0x7, R6 ;  /* 0x00000007ff067819 */ /* 0x001fe40000011606 */
[----:B------:R-:W-:Y:S02]  /*13b10*/  R2UR UR23, R21 ;  /* 0x00000000151772ca */ /* 0x000fe400000e0000 */
[----:B------:R-:W-:Y:S01]  /*13b20*/  R2UR UR26, R14 ;  /* 0x000000000e1a72ca */ /* 0x000fe200000e0000 */
[----:B------:R-:W-:Y:S01]  /*13b30*/  VIADD R6, R6, 0x8 ;  /* 0x0000000806067836 */ /* 0x000fe20000000000 */
[----:B------:R-:W-:-:S02]  /*13b40*/  R2UR UR27, R15 ;  /* 0x000000000f1b72ca */ /* 0x000fc400000e0000 */
[----:B------:R-:W-:Y:S02]  /*13b50*/  R2UR UR34, R10 ;  /* 0x000000000a2272ca */ /* 0x000fe400000e0000 */
[----:B------:R0:W-:Y:S01]  /*13b60*/  BAR.SYNC.DEFER_BLOCKING R6, 0x100 ;  /* 0x000400060000751d */ /* 0x0001e20000010000 */
[----:B------:R-:W-:-:S05]  /*13b70*/  R2UR UR35, R11 ;  /* 0x000000000b2372ca */ /* 0x000fca00000e0000 */
        /* <DEDUP_REMOVED lines=27> */
.L_x_1499:
[----:B------:R-:W-:Y:S02]  /*13d30*/  SHF.L.U32 R6, R193, 0x1f, RZ ;  /* 0x0000001fc1067819 */ /* 0x000fe400000006ff */
[----:B------:R-:W-:-:S04]  /*13d40*/  LEA R11, R199, R16, 0x3 ;  /* 0x00000010c70b7211 */ /* 0x000fc800078e18ff */
[----:B------:R0:W1:Y:S01]  /*13d50*/  SYNCS.PHASECHK.TRANS64.TRYWAIT P4, [R11+URZ+0x28450], R6 ;  /* 0x028450060b0075a7 */ /* 0x000062000808017f */
[----:B------:R-:W-:Y:S05]  /*13d60*/  @!P0 BRA `(.L_x_1500) ;  /* 0x0000000000048947 */ /* 0x000fea0003800000 */
[----:B------:R-:W-:Y:S01]  /*13d70*/  BPT.TRAP 0x1 ;  /* 0x000000040000795c */ /* 0x000fe20000300000 */
.L_x_1500:
[----:B-1----:R-:W-:Y:S05]  /*13d80*/  @P4 BRA `(.L_x_1498) ;  /* 0x0000000000084947 */ /* 0x002fea0003800000 */
[----:B------:R-:W1:Y:S02]  /*13d90*/  SYNCS.PHASECHK.TRANS64.TRYWAIT P4, [R11+URZ+0x28450], R6 ;  /* 0x028450060b0075a7 */ /* 0x000e64000808017f */
[----:B-1----:R-:W-:Y:S05]  /*13da0*/  @!P4 BRA `(.L_x_1501) ;  /* 0x0000012c00f4c947 */ /* 0x002fea0003800000 */
.L_x_1498:
[----:B01----:R-:W-:Y:S01]  /*13db0*/  VIADD R6, R16, 0x8000 ;  /* 0x0000800010067836 */ /* 0x003fe20000000000 */
[----:B------:R-:W-:Y:S05]  /*13dc0*/  WARPSYNC.ALL ;  /* 0x0000000000007948 */ /* 0x000fea0003800000 */
[----:B------:R-:W-:Y:S01]  /*13dd0*/  SHF.R.U32.HI R6, RZ, 0x4, R6 ;  /* 0x00000004ff067819 */ /* 0x000fe20000011606 */
[----:B------:R-:W-:Y:S01]  /*13de0*/  IMAD.MOV.U32 R11, RZ, RZ, -0x7fffffe0 ;  /* 0x80000020ff0b7424 */ /* 0x000fe200078e00ff */
[----:B------:R-:W-:-:S06]  /*13df0*/  WARPGROUP.ARRIVE ;  /* 0x00000000000079c5 */ /* 0x000fcc0000000000 */
[----:B------:R-:W0:Y:S01]  /*13e00*/  S2R R14, SR_TID.X ;  /* 0x00000000000e7919 */ /* 0x000e220000002100 */
[----:B------:R-:W-:Y:S01]  /*13e10*/  LOP3.LUT R6, R6, 0x3fff, RZ, 0xc0, !PT ;  /* 0x00003fff06067812 */ /* 0x000fe200078ec0ff */
[----:B------:R-:W-:Y:S01]  /*13e20*/  IMAD.IADD R15, R205, 0x1, R204 ;  /* 0x00000001cd0f7824 */ /* 0x000fe200078e02cc */
[----:B------:R-:W-:Y:S01]  /*13e30*/  R2UR UR7, R11 ;  /* 0x000000000b0772ca */ /* 0x000fe200000e0000 */
[----:B------:R-:W-:Y:S01]  /*13e40*/  IMAD.MOV.U32 R11, RZ, RZ, -0x7fffffe0 ;  /* 0x80000020ff0b7424 */ /* 0x000fe200078e00ff */
[----:B------:R-:W-:-:S05]  /*13e50*/  LOP3.LUT R6, R6, 0x10000, RZ, 0xfc, !PT ;  /* 0x0001000006067812 */ /* 0x000fca00078efcff */
[----:B------:R-:W-:Y:S02]  /*13e60*/  IMAD R10, R199, 0x400, R6 ;  /* 0x00000400c70a7824 */ /* 0x000fe400078e0206 */
[----:B------:R-:W1:Y:S03]  /*13e70*/  @P2 LDC R6, c[0x0][0x44c] ;  /* 0x00011300ff062b82 */ /* 0x000e660000000800 */
[C---:B------:R-:W-:Y:S01]  /*13e80*/  R2UR UR6, R10.reuse ;  /* 0x000000000a0672ca */ /* 0x040fe200000e0000 */
[----:B------:R-:W-:-:S12]  /*13e90*/  VIADD R10, R10, 0x2 ;  /* 0x000000020a0a7836 */ /* 0x000fd80000000000 */
[----:B------:R-:W-:Y:S01]  /*13ea0*/  QGMMA.64x256x32.F32.E4M3.E4M3 R24, R188, gdesc[UR4], R24, gsb0 ;  /* 0x03e00004bc187df3 */ /* 0x000fe20008000818 */
[----:B------:R-:W-:Y:S02]  /*13eb0*/  R2UR UR6, R10 ;  /* 0x000000000a0672ca */ /* 0x000fe400000e0000 */
[----:B------:R-:W-:Y:S02]  /*13ec0*/  R2UR UR7, R11 ;  /* 0x000000000b0772ca */ /* 0x000fe400000e0000 */
[----:B------:R-:W2:Y:S01]  /*13ed0*/  @P2 LDC R11, c[0x0][0x450] ;  /* 0x00011400ff0b2b82 */ /* 0x000ea20000000800 */
[----:B0-----:R-:W-:Y:S01]  /*13ee0*/  SHF.R.U32.HI R14, RZ, 0x7, R14 ;  /* 0x00000007ff0e7819 */ /* 0x001fe2000001160e */
[----:B-1----:R-:W-:-:S03]  /*13ef0*/  @P2 IMAD.HI.U32 R6, R15, R6, RZ ;  /* 0x000000060f062227 */ /* 0x002fc600078e00ff */
[----:B------:R-:W-:Y:S01]  /*13f00*/  IADD3 R10, -R14, 0xb, RZ ;  /* 0x0000000b0e0a7810 */ /* 0x000fe20007ffe1ff */
[----:B------:R-:W-:Y:S01]  /*13f10*/  IMAD.SHL.U32 R14, R8, 0x40, RZ ;  /* 0x00000040080e7824 */ /* 0x000fe200078e00ff */
[----:B--2---:R-:W-:Y:S01]  /*13f20*/  @P2 SHF.R.U32.HI R15, RZ, R11, R6 ;  /* 0x0000000bff0f2219 */ /* 0x004fe20000011606 */
[----:B------:R-:W-:-:S04]  /*13f30*/  @!P1 IMAD R6, R12, 0x8, R16 ;  /* 0x000000080c069824 */ /* 0x000fc800078e0210 */
[----:B------:R-:W-:-:S05]  /*13f40*/  @!P1 VIADD R6, R6, 0x28440 ;  /* 0x0002844006069836 */ /* 0x000fca0000000000 */
[----:B------:R-:W-:Y:S01]  /*13f50*/  @!P1 PRMT R6, RZ, 0x654, R6 ;  /* 0x00000654ff069816 */ /* 0x000fe20000000006 */
[----:B------:R-:W-:Y:S02]  /*13f60*/  WARPGROUP.DEPBAR.LE gsb0, 0x0 ;  /* 0x00008000000079c5 */ /* 0x000fe40000010000 */
[----:B------:R-:W-:-:S06]  /*13f70*/  WARPGROUP.ARRIVE ;  /* 0x00000000000079c5 */ /* 0x000fcc0000000000 */
[----:B------:R-:W-:Y:S03]  /*13f80*/  QGMMA.64x256x32.F32.E4M3.E4M3 R24, R184, gdesc[UR4], R24, gsb0 ;  /* 0x03e00004b8187df3 */ /* 0x000fe60008000818 */
[----:B------:R-:W-:Y:S02]  /*13f90*/  WARPGROUP.DEPBAR.LE gsb0, 0x0 ;  /* 0x00008000000079c5 */ /* 0x000fe40000010000 */
[----:B------:R-:W0:Y:S01]  /*13fa0*/  SHFL.IDX PT, R186, R15, RZ, 0x1c1f ;  /* 0x001c1fff0fba7589 */ /* 0x000e2200000e0000 */
[----:B------:R1:W-:Y:S06]  /*13fb0*/  BAR.ARV R10, 0x100 ;  /* 0x0004000a0000751d */ /* 0x0003ec0000002000 */
[----:B------:R2:W-:Y:S02]  /*13fc0*/  @!P1 SYNCS.ARRIVE.TRANS64.RED.A1T0 RZ, [R6+URZ], RZ ;  /* 0x000000ff06ff99a7 */ /* 0x0005e4000810043f */
[----:B--2---:R-:W-:-:S05]  /*13fd0*/  IADD3 R6, -R14, 0x1, RZ ;  /* 0x000000010e067810 */ /* 0x004fca0007ffe1ff */
[----:B------:R-:W-:Y:S02]  /*13fe0*/  IMAD R11, R197, -0x2, R6 ;  /* 0xfffffffec50b7824 */ /* 0x000fe400078e0206 */
[----:B------:R-:W-:-:S03]  /*13ff0*/  IMAD.U32 R6, RZ, RZ, UR50 ;  /* 0x00000032ff067e24 */ /* 0x000fc6000f8e00ff */
[----:B------:R-:W-:Y:S02]  /*14000*/  IADD3 R11, -R195, R11, R196 ;  /* 0x0000000bc30b7210 */ /* 0x000fe40007ffe1c4 */
[----:B------:R-:W-:-:S03]  /*14010*/  LOP3.LUT R20, RZ, R6, RZ, 0x33, !PT ;  /* 0x00000006ff147212 */ /* 0x000fc600078e33ff */
[----:B------:R-:W-:Y:S02]  /*14020*/  VIADD R21, R11, UR53 ;  /* 0x000000350b157c36 */ /* 0x000fe40008000000 */
[----:B------:R-:W-:Y:S02]  /*14030*/  IMAD.IADD R20, R20, 0x1, R11 ;  /* 0x0000000114147824 */ /* 0x000fe400078e020b */
[----:B0-----:R-:W-:-:S03]  /*14040*/  IMAD.IADD R184, R21, 0x1, R186 ;  /* 0x0000000115b87824 */ /* 0x001fc600078e02ba */
[----:B------:R-:W-:Y:S01]  /*14050*/  IADD3 R185, R20, R186, RZ ;  /* 0x000000ba14b97210 */ /* 0x000fe20007ffe0ff */
[----:B-1----:R-:W-:Y:S06]  /*14060*/  @!P3 BRA `(.L_x_1502) ;  /* 0x000000000058b947 */ /* 0x002fec0003800000 */
[----:B------:R-:W-:Y:S01]  /*14070*/  IADD3 R186, -R195, R196, R186 ;  /* 0x000000c4c3ba7210 */ /* 0x000fe20007ffe1ba */
[----:B------:R-:W-:Y:S03]  /*14080*/  BSSY B0, `(.L_x_1503) ;  /* 0x0000010000007945 */ /* 0x000fe60003800000 */
        /* <DEDUP_REMOVED lines=10> */
.L_x_1504:
[----:B------:R-:W-:-:S05]  /*14130*/  IMAD.U32 R187, RZ, RZ, UR49 ;  /* 0x00000031ffbb7e24 */ /* 0x000fca000f8e00ff */
[----:B------:R-:W-:-:S13]  /*14140*/  ISETP.NE.AND P4, PT, R187, 0x1, PT ;  /* 0x00000001bb00780c */ /* 0x000fda0003f85270 */
[----:B------:R-:W0:Y:S02]  /*14150*/  @P4 LDC.64 R10, c[0x0][0x9e8] ;  /* 0x00027a00ff0a4b82 */ /* 0x000e240000000a00 */
[----:B0-----:R-:W-:-:S05]  /*14160*/  @P4 IMAD.HI.U32 R10, R186, R10, RZ ;  /* 0x0000000aba0a4227 */ /* 0x001fca00078e00ff */
[----:B------:R-:W-:-:S07]  /*14170*/  @P4 SHF.R.U32.HI R186, RZ, R11, R10 ;  /* 0x0000000bffba4219 */ /* 0x000fce000001160a */
.L_x_1505:
[----:B------:R-:W-:Y:S05]  /*14180*/  BSYNC B0 ;  /* 0x0000000000007941 */ /* 0x000fea0003800000 */
.L_x_1503:
[----:B------:R-:W-:-:S04]  /*14190*/  IMAD R186, R186, R187, -R14 ;  /* 0x000000bbbaba7224 */ /* 0x000fc800078e0a0e */
[----:B------:R-:W-:-:S05]  /*141a0*/  IMAD R186, R197, -0x2, R186 ;  /* 0xfffffffec5ba7824 */ /* 0x000fca00078e02ba */
[----:B------:R-:W-:Y:S02]  /*141b0*/  VIADDMNMX R184, R186, R187, R184, PT ;  /* 0x000000bbbab87246 */ /* 0x000fe400038001b8 */
[----:B------:R-:W-:-:S07]  /*141c0*/  VIMNMX R185, R185, R186, !PT ;  /* 0x000000bab9b97248 */ /* 0x000fce0007fe0100 */
.L_x_1502:
[----:B------:R-:W-:Y:S01]  /*141d0*/  ISETP.GT.AND P4, PT, R8, -0x1, PT ;  /* 0xffffffff0800780c */ /* 0x000fe20003f84270 */
[----:B------:R-:W0:Y:S03]  /*141e0*/  SHFL.IDX PT, R15, R15, 0x1, 0x1c1f ;  /* 0x003c1f000f0f7f89 */ /* 0x000e2600000e0000 */
[----:B------:R-:W-:-:S04]  /*141f0*/  ISETP.GT.AND P5, PT, R185, RZ, P4 ;  /* 0x000000ffb900720c */ /* 0x000fc800027a4270 */
[----:B------:R-:W-:-:S04]  /*14200*/  ISETP.LT.OR P5, PT, R184, 0x1, P5 ;  /* 0x00000001b800780c */ /* 0x000fc80002fa1670 */
[----:B------:R-:W-:Y:S02]  /*14210*/  FSEL R152, R152, -INF , !P5 ;  /* 0xff80000098987808 */ /* 0x000fe40006800000 */
[----:B------:R-:W-:-:S04]  /*14220*/  ISETP.GT.AND P5, PT, R185, 0x1, P4 ;  /* 0x00000001b900780c */ /* 0x000fc800027a4270 */
[----:B------:R-:W-:-:S04]  /*14230*/  ISETP.LT.OR P5, PT, R184, 0x2, P5 ;  /* 0x00000002b800780c */ /* 0x000fc80002fa1670 */
[----:B------:R-:W-:Y:S02]  /*14240*/  FSEL R153, R153, -INF , !P5 ;  /* 0xff80000099997808 */ /* 0x000fe40006800000 */
[----:B------:R-:W-:Y:S01]  /*14250*/  ISETP.GT.AND P5, PT, R185, 0x8, P4 ;  /* 0x00000008b900780c */ /* 0x000fe200027a4270 */
[--C-:B0-----:R-:W-:Y:S02]  /*14260*/  IMAD.IADD R21, R21, 0x1, R15.reuse ;  /* 0x0000000115157824 */ /* 0x101fe400078e020f */
[----:B------:R-:W-:Y:S01]  /*14270*/  IMAD.IADD R20, R20, 0x1, R15 ;  /* 0x0000000114147824 */ /* 0x000fe200078e020f */
[----:B------:R-:W-:-:S04]  /*14280*/  ISETP.LT.OR P5, PT, R184, 0x9, P5 ;  /* 0x00000009b800780c */ /* 0x000fc80002fa1670 */
[----:B------:R-:W-:Y:S02]  /*14290*/  FSEL R187, R156, -INF , !P5 ;  /* 0xff8000009cbb7808 */ /* 0x000fe40006800000 */
[----:B------:R-:W-:-:S04]  /*142a0*/  ISETP.GT.AND P5, PT, R185, 0x9, P4 ;  /* 0x00000009b900780c */ /* 0x000fc800027a4270 */
        /* <DEDUP_REMOVED lines=37> */
[----:B------:R-:W-:Y:S01]  /*14500*/  FSEL R181, R181, -INF , !P5 ;  /* 0xff800000b5b57808 */ /* 0x000fe20006800000 */
[----:B------:R-:W-:Y:S08]  /*14510*/  @!P3 BRA `(.L_x_1506) ;  /* 0x000000000058b947 */ /* 0x000ff00003800000 */
        /* <DEDUP_REMOVED lines=12> */
.L_x_1508:
[----:B------:R-:W-:-:S05]  /*145e0*/  IMAD.U32 R15, RZ, RZ, UR49 ;  /* 0x00000031ff0f7e24 */ /* 0x000fca000f8e00ff */
[----:B------:R-:W-:-:S13]  /*145f0*/  ISETP.NE.AND P5, PT, R15, 0x1, PT ;  /* 0x000000010f00780c */ /* 0x000fda0003fa5270 */
[----:B------:R-:W0:Y:S02]  /*14600*/  @P5 LDC.64 R10, c[0x0][0x9e8] ;  /* 0x00027a00ff0a5b82 */ /* 0x000e240000000a00 */
[----:B0-----:R-:W-:-:S05]  /*14610*/  @P5 IMAD.HI.U32 R10, R185, R10, RZ ;  /* 0x0000000ab90a5227 */ /* 0x001fca00078e00ff */
[----:B------:R-:W-:-:S07]  /*14620*/  @P5 SHF.R.U32.HI R185, RZ, R11, R10 ;  /* 0x0000000bffb95219 */ /* 0x000fce000001160a */
.L_x_1509:
[----:B------:R-:W-:Y:S05]  /*14630*/  BSYNC B0 ;  /* 0x0000000000007941 */ /* 0x000fea0003800000 */
.L_x_1507:
[----:B------:R-:W-:-:S04]  /*14640*/  IMAD R14, R185, R15, -R14 ;  /* 0x0000000fb90e7224 */ /* 0x000fc800078e0a0e */
[----:B------:R-:W-:-:S05]  /*14650*/  IMAD R14, R197, -0x2, R14 ;  /* 0xfffffffec50e7824 */ /* 0x000fca00078e020e */
[----:B------:R-:W-:Y:S02]  /*14660*/  VIADDMNMX R21, R14, R15, R21, PT ;  /* 0x0000000f0e157246 */ /* 0x000fe40003800115 */
[----:B------:R-:W-:-:S07]  /*14670*/  VIMNMX R20, R20, R14, !PT ;  /* 0x0000000e14147248 */ /* 0x000fce0007fe0100 */
.L_x_1506:
[----:B------:R-:W-:Y:S02]  /*14680*/  ISETP.GT.AND P5, PT, R20, 0x1, P4 ;  /* 0x000000011400780c */ /* 0x000fe400027a4270 */
[----:B------:R-:W-:Y:S02]  /*14690*/  FMNMX.FTZ R10, R152, R5, !PT ;  /* 0x00000005980a7209 */ /* 0x000fe40007810000 */
[----:B------:R-:W-:Y:S02]  /*146a0*/  ISETP.LT.OR P5, PT, R21, 0x2, P5 ;  /* 0x000000021500780c */ /* 0x000fe40002fa1670 */
[----:B------:R-:W-:Y:S02]  /*146b0*/  FMNMX.FTZ R10, R153, R10, !PT ;  /* 0x0000000a990a7209 */ /* 0x000fe40007810000 */
[----:B------:R-:W-:Y:S02]  /*146c0*/  FSEL R155, R155, -INF , !P5 ;  /* 0xff8000009b9b7808 */ /* 0x000fe40006800000 */
[----:B------:R-:W-:-:S02]  /*146d0*/  ISETP.GT.AND P5, PT, R20, 0x8, P4 ;  /* 0x000000081400780c */ /* 0x000fc400027a4270 */
[----:B------:R-:W-:Y:S02]  /*146e0*/  FMNMX.FTZ R10, R187, R10, !PT ;  /* 0x0000000abb0a7209 */ /* 0x000fe40007810000 */
[----:B------:R-:W-:Y:S02]  /*146f0*/  ISETP.LT.OR P5, PT, R21, 0x9, P5 ;  /* 0x000000091500780c */ /* 0x000fe40002fa1670 */
[----:B------:R-:W-:Y:S02]  /*14700*/  FMNMX.FTZ R10, R157, R10, !PT ;  /* 0x0000000a9d0a7209 */ /* 0x000fe40007810000 */
[----:B------:R-:W-:Y:S02]  /*14710*/  FSEL R11, R158, -INF , !P5 ;  /* 0xff8000009e0b7808 */ /* 0x000fe40006800000 */
[----:B------:R-:W-:Y:S02]  /*14720*/  ISETP.GT.AND P5, PT, R20, 0x9, P4 ;  /* 0x000000091400780c */ /* 0x000fe400027a4270 */
[----:B------:R-:W-:-:S02]  /*14730*/  FMNMX.FTZ R10, R189, R10, !PT ;  /* 0x0000000abd0a7209 */ /* 0x000fc40007810000 */
[----:B------:R-:W-:Y:S02]  /*14740*/  ISETP.LT.OR P5, PT, R21, 0xa, P5 ;  /* 0x0000000a1500780c */ /* 0x000fe40002fa1670 */
[----:B------:R-:W-:Y:S02]  /*14750*/  FMNMX.FTZ R10, R161, R10, !PT ;  /* 0x0000000aa10a7209 */ /* 0x000fe40007810000 */
[----:B------:R-:W-:Y:S02]  /*14760*/  FSEL R159, R159, -INF , !P5 ;  /* 0xff8000009f9f7808 */ /* 0x000fe40006800000 */
[----:B------:R-:W-:Y:S02]  /*14770*/  ISETP.GT.AND P5, PT, R20, 0x10, P4 ;  /* 0x000000101400780c */ /* 0x000fe400027a4270 */
[----:B------:R-:W-:Y:S02]  /*14780*/  FMNMX.FTZ R10, R191, R10, !PT ;  /* 0x0000000abf0a7209 */ /* 0x000fe40007810000 */
[----:B------:R-:W-:-:S02]  /*14790*/  ISETP.LT.OR P5, PT, R21, 0x11, P5 ;  /* 0x000000111500780c */ /* 0x000fc40002fa1670 */
[----:B------:R-:W-:Y:S02]  /*147a0*/  FMNMX.FTZ R10, R165, R10, !PT ;  /* 0x0000000aa50a7209 */ /* 0x000fe40007810000 */
[----:B------:R-:W-:Y:S02]  /*147b0*/  FSEL R15, R162, -INF , !P5 ;  /* 0xff800000a20f7808 */ /* 0x000fe40006800000 */
[----:B------:R-:W-:Y:S02]  /*147c0*/  ISETP.GT.AND P5, PT, R20, 0x11, P4 ;  /* 0x000000111400780c */ /* 0x000fe400027a4270 */
[----:B------:R-:W-:Y:S02]  /*147d0*/  FMNMX.FTZ R10, R193, R10, !PT ;  /* 0x0000000ac10a7209 */ /* 0x000fe40007810000 */
[----:B------:R-:W-:Y:S02]  /*147e0*/  ISETP.LT.OR P5, PT, R21, 0x12, P5 ;  /* 0x000000121500780c */ /* 0x000fe40002fa1670 */
[----:B------:R-:W-:-:S02]  /*147f0*/  FMNMX.FTZ R10, R169, R10, !PT ;  /* 0x0000000aa90a7209 */ /* 0x000fc40007810000 */
[----:B------:R-:W-:Y:S02]  /*14800*/  FSEL R163, R163, -INF , !P5 ;  /* 0xff800000a3a37808 */ /* 0x000fe40006800000 */
[----:B------:R-:W-:Y:S02]  /*14810*/  ISETP.GT.AND P5, PT, R20, 0x18, P4 ;  /* 0x000000181400780c */ /* 0x000fe400027a4270 */
[----:B------:R-:W-:Y:S02]  /*14820*/  FMNMX.FTZ R10, R172, R10, !PT ;  /* 0x0000000aac0a7209 */ /* 0x000fe40007810000 */
[----:B------:R-:W-:Y:S02]  /*14830*/  ISETP.LT.OR P5, PT, R21, 0x19, P5 ;  /* 0x000000191500780c */ /* 0x000fe40002fa1670 */
[----:B------:R-:W-:Y:S02]  /*14840*/  FMNMX.FTZ R10, R173, R10, !PT ;  /* 0x0000000aad0a7209 */ /* 0x000fe40007810000 */
[----:B------:R-:W-:-:S02]  /*14850*/  FSEL R185, R166, -INF , !P5 ;  /* 0xff800000a6b97808 */ /* 0x000fc40006800000 */
        /* <DEDUP_REMOVED lines=10> */
[----:B------:R-:W-:Y:S01]  /*14900*/  ISETP.GT.AND P5, PT, R20, 0x21, P4 ;  /* 0x000000211400780c */ /* 0x000fe200027a4270 */
[----:B------:R-:W0:Y:S03]  /*14910*/  SHFL.BFLY PT, R10, R14, 0x2, 0x1f ;  /* 0x0c401f000e0a7f89 */ /* 0x000e2600000e0000 */
[----:B------:R-:W-:-:S04]  /*14920*/  ISETP.LT.OR P5, PT, R21, 0x22, P5 ;  /* 0x000000221500780c */ /* 0x000fc80002fa1670 */
[----:B------:R-:W-:Y:S02]  /*14930*/  FSEL R171, R171, -INF , !P5 ;  /* 0xff800000abab7808 */ /* 0x000fe40006800000 */
[----:B------:R-:W-:-:S04]  /*14940*/  ISETP.GT.AND P5, PT, R20, 0x28, P4 ;  /* 0x000000281400780c */ /* 0x000fc800027a4270 */
[----:B------:R-:W-:-:S04]  /*14950*/  ISETP.LT.OR P5, PT, R21, 0x29, P5 ;  /* 0x000000291500780c */ /* 0x000fc80002fa1670 */
[----:B------:R-:W-:Y:S02]  /*14960*/  FSEL R174, R174, -INF , !P5 ;  /* 0xff800000aeae7808 */ /* 0x000fe40006800000 */
[----:B------:R-:W-:-:S04]  /*14970*/  ISETP.GT.AND P5, PT, R20, 0x29, P4 ;  /* 0x000000291400780c */ /* 0x000fc800027a4270 */
[----:B------:R-:W-:Y:S02]  /*14980*/  ISETP.LT.OR P5, PT, R21, 0x2a, P5 ;  /* 0x0000002a1500780c */ /* 0x000fe40002fa1670 */
[----:B0-----:R-:W-:Y:S02]  /*14990*/  FMNMX.FTZ R10, R14, R10, !PT ;  /* 0x0000000a0e0a7209 */ /* 0x001fe40007810000 */
[----:B------:R-:W-:Y:S02]  /*149a0*/  FSEL R175, R175, -INF , !P5 ;  /* 0xff800000afaf7808 */ /* 0x000fe40006800000 */
[----:B------:R-:W-:Y:S01]  /*149b0*/  ISETP.GT.AND P5, PT, R20, 0x30, P4 ;  /* 0x000000301400780c */ /* 0x000fe200027a4270 */
[----:B------:R-:W0:Y:S03]  /*149c0*/  SHFL.BFLY PT, R156, R10, 0x1, 0x1f ;  /* 0x0c201f000a9c7f89 */ /* 0x000e2600000e0000 */
[----:B------:R-:W-:-:S04]  /*149d0*/  ISETP.LT.OR P5, PT, R21, 0x31, P5 ;  /* 0x000000311500780c */ /* 0x000fc80002fa1670 */
[----:B------:R-:W-:Y:S02]  /*149e0*/  FSEL R178, R178, -INF , !P5 ;  /* 0xff800000b2b27808 */ /* 0x000fe40006800000 */
[----:B------:R-:W-:-:S04]  /*149f0*/  ISETP.GT.AND P5, PT, R20, RZ, P4 ;  /* 0x000000ff1400720c */ /* 0x000fc800027a4270 */
[----:B------:R-:W-:-:S04]  /*14a00*/  ISETP.LT.OR P5, PT, R21, 0x1, P5 ;  /* 0x000000011500780c */ /* 0x000fc80002fa1670 */
[----:B------:R-:W-:Y:S02]  /*14a10*/  FSEL R154, R154, -INF , !P5 ;  /* 0xff8000009a9a7808 */ /* 0x000fe40006800000 */
[----:B------:R-:W-:Y:S02]  /*14a20*/  ISETP.GT.AND P5, PT, R20, 0x31, P4 ;  /* 0x000000311400780c */ /* 0x000fe400027a4270 */
[----:B------:R-:W-:Y:S02]  /*14a30*/  FMNMX.FTZ R14, R154, R7, !PT ;  /* 0x000000079a0e7209 */ /* 0x000fe40007810000 */
[----:B------:R-:W-:Y:S02]  /*14a40*/  ISETP.LT.OR P5, PT, R21, 0x32, P5 ;  /* 0x000000321500780c */ /* 0x000fe40002fa1670 */
[----:B------:R-:W-:Y:S02]  /*14a50*/  FMNMX.FTZ R14, R155, R14, !PT ;  /* 0x0000000e9b0e7209 */ /* 0x000fe40007810000 */
[----:B------:R-:W-:-:S02]  /*14a60*/  FSEL R179, R179, -INF , !P5 ;  /* 0xff800000b3b37808 */ /* 0x000fc40006800000 */
[----:B------:R-:W-:Y:S02]  /*14a70*/  FMNMX.FTZ R14, R11, R14, !PT ;  /* 0x0000000e0b0e7209 */ /* 0x000fe40007810000 */
[C---:B------:R-:W-:Y:S02]  /*14a80*/  ISETP.GT.AND P5, PT, R20.reuse, 0x38, P4 ;  /* 0x000000381400780c */ /* 0x040fe400027a4270 */
[----:B------:R-:W-:Y:S02]  /*14a90*/  FMNMX.FTZ R14, R159, R14, !PT ;  /* 0x0000000e9f0e7209 */ /* 0x000fe40007810000 */
[----:B------:R-:W-:Y:S02]  /*14aa0*/  ISETP.GT.AND P4, PT, R20, 0x39, P4 ;  /* 0x000000391400780c */ /* 0x000fe40002784270 */
[----:B------:R-:W-:Y:S02]  /*14ab0*/  FMNMX.FTZ R14, R15, R14, !PT ;  /* 0x0000000e0f0e7209 */ /* 0x000fe40007810000 */
[----:B------:R-:W-:-:S02]  /*14ac0*/  ISETP.LT.OR P5, PT, R21, 0x39, P5 ;  /* 0x000000391500780c */ /* 0x000fc40002fa1670 */
[----:B------:R-:W-:Y:S02]  /*14ad0*/  ISETP.LT.OR P4, PT, R21, 0x3a, P4 ;  /* 0x0000003a1500780c */ /* 0x000fe40002781670 */
[----:B------:R-:W-:Y:S02]  /*14ae0*/  FMNMX.FTZ R14, R163, R14, !PT ;  /* 0x0000000ea30e7209 */ /* 0x000fe40007810000 */
[----:B0-----:R-:W-:Y:S02]  /*14af0*/  FMNMX.FTZ R21, R10, R156, !PT ;  /* 0x0000009c0a157209 */ /* 0x001fe40007810000 */
[----:B------:R-:W-:Y:S02]  /*14b00*/  FMNMX.FTZ R10, R185, R14, !PT ;  /* 0x0000000eb90a7209 */ /* 0x000fe40007810000 */
[----:B------:R-:W-:Y:S01]  /*14b10*/  FSEL R182, R182, -INF , !P5 ;  /* 0xff800000b6b67808 */ /* 0x000fe20006800000 */
[----:B------:R-:W-:-:S01]  /*14b20*/  FFMA.FTZ R20, R2, R21, -8 ;  /* 0xc100000002147423 */ /* 0x000fc20000010015 */
[----:B------:R-:W-:-:S02]  /*14b30*/  FSETP.NEU.FTZ.AND P5, PT, R21, -INF , PT ;  /* 0xff8000001500780b */ /* 0x000fc40003fbd000 */
[----:B------:R-:W-:Y:S02]  /*14b40*/  FMNMX.FTZ R10, R167, R10, !PT ;  /* 0x0000000aa70a7209 */ /* 0x000fe40007810000 */
[----:B------:R-:W-:Y:S02]  /*14b50*/  FSEL R14, R20, RZ, P5 ;  /* 0x000000ff140e7208 */ /* 0x000fe40002800000 */
[----:B------:R-:W-:Y:S02]  /*14b60*/  FMNMX.FTZ R20, R170, R10, !PT ;  /* 0x0000000aaa147209 */ /* 0x000fe40007810000 */
[----:B------:R-:W-:Y:S01]  /*14b70*/  FSEL R183, R183, -INF , !P4 ;  /* 0xff800000b7b77808 */ /* 0x000fe20006000000 */
[----:B------:R-:W-:-:S01]  /*14b80*/  FFMA.FTZ R156, R2, R152, -R14 ;  /* 0x00000098029c7223 */ /* 0x000fc2000001080e */
[----:B------:R-:W-:Y:S01]  /*14b90*/  FMNMX.FTZ R20, R171, R20, !PT ;  /* 0x00000014ab147209 */ /* 0x000fe20007810000 */
[----:B------:R-:W-:-:S01]  /*14ba0*/  FFMA.FTZ R158, R2, R187, -R14 ;  /* 0x000000bb029e7223 */ /* 0x000fc2000001080e */
[--C-:B------:R-:W-:Y:S01]  /*14bb0*/  FFMA.FTZ R153, R2, R153, -R14.reuse ;  /* 0x0000009902997223 */ /* 0x100fe2000001080e */
[----:B------:R0:W-:Y:S01]  /*14bc0*/  MUFU.EX2 R10, R156 ;  /* 0x0000009c000a7308 */ /* 0x0001e20000000800 */
        /* <DEDUP_REMOVED lines=9> */
[C-C-:B0-----:R-:W-:Y:S01]  /*14c60*/  FFMA.FTZ R156, R2.reuse, R191, -R14.reuse ;  /* 0x000000bf029c7223 */ /* 0x141fe2000001080e */
[----:B------:R-:W-:-:S01]  /*14c70*/  FFMA.FTZ R177, R2, R177, -R14 ;  /* 0x000000b102b17223 */ /* 0x000fc2000001080e */
[C-C-:B------:R-:W-:Y:S01]  /*14c80*/  FFMA.FTZ R180, R2.reuse, R180, -R14.reuse ;  /* 0x000000b402b47223 */ /* 0x140fe2000001080e */
[----:B------:R-:W-:Y:S01]  /*14c90*/  FMNMX.FTZ R187, R179, R152, !PT ;  /* 0x00000098b3bb7209 */ /* 0x000fe20007810000 */
[C-C-:B------:R-:W-:Y:S01]  /*14ca0*/  FFMA.FTZ R152, R2.reuse, R189, -R14.reuse ;  /* 0x000000bd02987223 */ /* 0x140fe2000001080e */
[----:B------:R-:W-:-:S01]  /*14cb0*/  FFMA.FTZ R181, R2, R181, -R14 ;  /* 0x000000b502b57223 */ /* 0x000fc2000001080e */
[----:B------:R0:W-:Y:S01]  /*14cc0*/  MUFU.EX2 R20, R158 ;  /* 0x0000009e00147308 */ /* 0x0001e20000000800 */
[----:B------:R-:W-:Y:S01]  /*14cd0*/  FMNMX.FTZ R160, R182, R187, !PT ;  /* 0x000000bbb6a07209 */ /* 0x000fe20007810000 */
[----:B------:R-:W-:-:S03]  /*14ce0*/  FFMA.FTZ R187, R2, R165, -R14 ;  /* 0x000000a502bb7223 */ /* 0x000fc6000001080e */
[----:B------:R-:W-:-:S03]  /*14cf0*/  FMNMX.FTZ R160, R183, R160, !PT ;  /* 0x000000a0b7a07209 */ /* 0x000fc60007810000 */
[----:B------:R-:W-:Y:S01]  /*14d00*/  MUFU.EX2 R157, R157 ;  /* 0x0000009d009d7308 */ /* 0x000fe20000000800 */
[----:B0-----:R-:W-:-:S01]  /*14d10*/  FFMA.FTZ R158, R2, R193, -R14 ;  /* 0x000000c1029e7223 */ /* 0x001fc2000001080e */
[----:B------:R-:W0:Y:S06]  /*14d20*/  SHFL.BFLY PT, R189, R160, 0x2, 0x1f ;  /* 0x0c401f00a0bd7f89 */ /* 0x000e2c00000e0000 */
[----:B------:R-:W-:Y:S08]  /*14d30*/  MUFU.EX2 R152, R152 ;  /* 0x0000009800987308 */ /* 0x000ff00000000800 */
[----:B------:R-:W-:Y:S08]  /*14d40*/  MUFU.EX2 R161, R161 ;  /* 0x000000a100a17308 */ /* 0x000ff00000000800 */
[----:B------:R-:W-:Y:S01]  /*14d50*/  MUFU.EX2 R156, R156 ;  /* 0x0000009c009c7308 */ /* 0x000fe20000000800 */
[----:B0-----:R-:W-:Y:S01]  /*14d60*/  FMNMX.FTZ R189, R160, R189, !PT ;  /* 0x000000bda0bd7209 */ /* 0x001fe20007810000 */
[----:B------:R-:W-:-:S04]  /*14d70*/  FFMA.FTZ R160, R2, R172, -R14 ;  /* 0x000000ac02a07223 */ /* 0x000fc8000001080e */
[----:B------:R-:W0:Y:S02]  /*14d80*/  SHFL.BFLY PT, R164, R189, 0x1, 0x1f ;  /* 0x0c201f00bda47f89 */ /* 0x000e2400000e0000 */
[----:B------:R-:W-:Y:S08]  /*14d90*/  MUFU.EX2 R187, R187 ;  /* 0x000000bb00bb7308 */ /* 0x000ff00000000800 */
[----:B------:R-:W-:Y:S08]  /*14da0*/  MUFU.EX2 R158, R158 ;  /* 0x0000009e009e7308 */ /* 0x000ff00000000800 */
[----:B------:R-:W-:Y:S01]  /*14db0*/  MUFU.EX2 R169, R169 ;  /* 0x000000a900a97308 */ /* 0x000fe20000000800 */
[----:B0-----:R-:W-:-:S07]  /*14dc0*/  FMNMX.FTZ R165, R189, R164, !PT ;  /* 0x000000a4bda57209 */ /* 0x001fce0007810000 */
[----:B------:R-:W-:Y:S01]  /*14dd0*/  MUFU.EX2 R160, R160 ;  /* 0x000000a000a07308 */ /* 0x000fe20000000800 */
[----:B------:R-:W-:Y:S02]  /*14de0*/  FSEL R164, R21, RZ, P5 ;  /* 0x000000ff15a47208 */ /* 0x000fe40002800000 */
[----:B------:R-:W-:Y:S01]  /*14df0*/  FSETP.NEU.FTZ.AND P4, PT, R165, -INF , PT ;  /* 0xff800000a500780b */ /* 0x000fe20003f9d000 */
[----:B------:R-:W-:-:S02]  /*14e00*/  FFMA.FTZ R189, R2, R165, -8 ;  /* 0xc100000002bd7423 */ /* 0x000fc400000100a5 */
[----:B------:R-:W-:Y:S01]  /*14e10*/  FADD.FTZ R5, -R164, R5 ;  /* 0x00000005a4057221 */ /* 0x000fe20000010100 */
[----:B------:R-:W-:Y:S01]  /*14e20*/  FSEL R168, R165, RZ, P4 ;  /* 0x000000ffa5a87208 */ /* 0x000fe20002000000 */
[----:B------:R-:W-:Y:S01]  /*14e30*/  MUFU.EX2 R173, R173 ;  /* 0x000000ad00ad7308 */ /* 0x000fe20000000800 */
[----:B------:R-:W-:Y:S01]  /*14e40*/  FSEL R189, R189, RZ, P4 ;  /* 0x000000ffbdbd7208 */ /* 0x000fe20002000000 */
[----:B------:R-:W-:-:S02]  /*14e50*/  FMUL.FTZ R5, R2, R5 ;  /* 0x0000000502057220 */ /* 0x000fc40000410000 */
[----:B------:R-:W-:-:S02]  /*14e60*/  FADD.FTZ R7, -R168, R7 ;  /* 0x00000007a8077221 */ /* 0x000fc40000010100 */
[C-C-:B------:R-:W-:Y:S01]  /*14e70*/  FFMA.FTZ R191, R2.reuse, R154, -R189.reuse ;  /* 0x0000009a02bf7223 */ /* 0x140fe200000108bd */
[----:B------:R-:W-:-:S01]  /*14e80*/  FFMA.FTZ R154, R2, R155, -R189 ;  /* 0x0000009b029a7223 */ /* 0x000fc200000108bd */
[C---:B------:R-:W-:Y:S01]  /*14e90*/  FMUL.FTZ R172, R2.reuse, R7 ;  /* 0x0000000702ac7220 */ /* 0x040fe20000410000 */
[----:B------:R-:W0:Y:S01]  /*14ea0*/  MUFU.EX2 R5, R5 ;  /* 0x0000000500057308 */ /* 0x000e220000000800 */
[----:B------:R-:W-:-:S01]  /*14eb0*/  FFMA.FTZ R11, R2, R11, -R189 ;  /* 0x0000000b020b7223 */ /* 0x000fc200000108bd */
        /* <DEDUP_REMOVED lines=8> */
[C-C-:B------:R-:W-:Y:S01]  /*14f40*/  FFMA.FTZ R174, R2.reuse, R174, -R189.reuse ;  /* 0x000000ae02ae7223 */ /* 0x140fe200000108bd */
[----:B------:R-:W-:-:S01]  /*14f50*/  FFMA.FTZ R175, R2, R175, -R189 ;  /* 0x000000af02af7223 */ /* 0x000fc200000108bd */
[C-C-:B------:R-:W-:Y:S01]  /*14f60*/  FFMA.FTZ R178, R2.reuse, R178, -R189.reuse ;  /* 0x000000b202b27223 */ /* 0x140fe200000108bd */
[----:B------:R-:W-:-:S01]  /*14f70*/  FFMA.FTZ R179, R2, R179, -R189 ;  /* 0x000000b302b37223 */ /* 0x000fc200000108bd */
[C-C-:B------:R-:W-:Y:S01]  /*14f80*/  FFMA.FTZ R182, R2.reuse, R182, -R189.reuse ;  /* 0x000000b602b67223 */ /* 0x140fe200000108bd */
[----:B------:R-:W-:-:S01]  /*14f90*/  FFMA.FTZ R183, R2, R183, -R189 ;  /* 0x000000b702b77223 */ /* 0x000fc200000108bd */
[----:B------:R-:W1:Y:S01]  /*14fa0*/  MUFU.EX2 R172, R172 ;  /* 0x000000ac00ac7308 */ /* 0x000e620000000800 */
[----:B0-----:R-:W-:-:S04]  /*14fb0*/  FFMA.FTZ R176, R5, R3, R10 ;  /* 0x0000000305b07223 */ /* 0x001fc8000001000a */
[----:B------:R-:W-:-:S03]  /*14fc0*/  FADD.FTZ R159, R153, R176 ;  /* 0x000000b0999f7221 */ /* 0x000fc60000010000 */
[----:B------:R-:W0:Y:S01]  /*14fd0*/  MUFU.EX2 R154, R154 ;  /* 0x0000009a009a7308 */ /* 0x000e220000000800 */
[----:B------:R-:W-:-:S04]  /*14fe0*/  FADD.FTZ R176, R20, R159 ;  /* 0x0000009f14b07221 */ /* 0x000fc80000010000 */
[----:B------:R-:W-:-:S03]  /*14ff0*/  FADD.FTZ R159, R157, R176 ;  /* 0x000000b09d9f7221 */ /* 0x000fc60000010000 */
[----:B------:R-:W2:Y:S01]  /*15000*/  MUFU.EX2 R11, R11 ;  /* 0x0000000b000b7308 */ /* 0x000ea20000000800 */
[----:B-1----:R-:W-:-:S01]  /*15010*/  FFMA.FTZ R3, R172, R0, R191 ;  /* 0x00000000ac037223 */ /* 0x002fc200000100bf */
[----:B------:R-:W-:-:S04]  /*15020*/  FADD.FTZ R176, R152, R159 ;  /* 0x0000009f98b07221 */ /* 0x000fc80000010000 */
[----:B------:R-:W-:Y:S02]  /*15030*/  FADD.FTZ R159, R161, R176 ;  /* 0x000000b0a19f7221 */ /* 0x000fe40000010000 */
[----:B------:R-:W1:Y:S01]  /*15040*/  MUFU.EX2 R164, R164 ;  /* 0x000000a400a47308 */ /* 0x000e620000000800 */
[----:B0-----:R-:W-:-:S01]  /*15050*/  FADD.FTZ R0, R154, R3 ;  /* 0x000000039a007221 */ /* 0x001fc20000010000 */
[----:B------:R-:W-:-:S04]  /*15060*/  FADD.FTZ R176, R156, R159 ;  /* 0x0000009f9cb07221 */ /* 0x000fc80000010000 */
[----:B------:R-:W-:Y:S02]  /*15070*/  FADD.FTZ R159, R187, R176 ;  /* 0x000000b0bb9f7221 */ /* 0x000fe40000010000 */
[----:B------:R-:W0:Y:S01]  /*15080*/  MUFU.EX2 R15, R15 ;  /* 0x0000000f000f7308 */ /* 0x000e220000000800 */
[----:B--2---:R-:W-:-:S01]  /*15090*/  FADD.FTZ R3, R11, R0 ;  /* 0x000000000b037221 */ /* 0x004fc20000010000 */
[----:B------:R-:W-:-:S04]  /*150a0*/  FADD.FTZ R176, R158, R159 ;  /* 0x0000009f9eb07221 */ /* 0x000fc80000010000 */
[----:B------:R-:W-:Y:S02]  /*150b0*/  FADD.FTZ R159, R169, R176 ;  /* 0x000000b0a99f7221 */ /* 0x000fe40000010000 */
        /* <DEDUP_REMOVED lines=12> */
[----:B------:R-:W-:-:S06]  /*15180*/  FADD.FTZ R0, R160, R159 ;  /* 0x0000009fa0007221 */ /* 0x000fcc0000010000 */
[----:B------:R-:W2:Y:S01]  /*15190*/  MUFU.EX2 R175, R175 ;  /* 0x000000af00af7308 */ /* 0x000ea20000000800 */
[----:B-1----:R-:W-:-:S07]  /*151a0*/  FADD.FTZ R3, R170, R3 ;  /* 0x00000003aa037221 */ /* 0x002fce0000010000 */
[----:B------:R-:W1:Y:S01]  /*151b0*/  MUFU.EX2 R162, R162 ;  /* 0x000000a200a27308 */ /* 0x000e620000000800 */
[----:B0-----:R-:W-:-:S01]  /*151c0*/  FADD.FTZ R176, R174, R3 ;  /* 0x00000003aeb07221 */ /* 0x001fc20000010000 */
[----:B------:R-:W-:-:S06]  /*151d0*/  FADD.FTZ R3, R173, R0 ;  /* 0x00000000ad037221 */ /* 0x000fcc0000010000 */
        /* <DEDUP_REMOVED lines=18> */
.L_x_1510:
[----:B------:R-:W-:Y:S01]  /*15300*/  F2FP.SATFINITE.E4M3.F32.PACK_AB_MERGE_C R188, R157, R20, RZ ;  /* 0x000000149dbc723e */ /* 0x000fe200048070ff */
[----:B------:R-:W-:Y:S01]  /*15310*/  FMUL.FTZ R24, R24, R5 ;  /* 0x0000000518187220 */ /* 0x000fe20000410000 */
[----:B------:R-:W-:Y:S01]  /*15320*/  F2FP.SATFINITE.E4M3.F32.PACK_AB_MERGE_C R11, R164, R11, RZ ;  /* 0x0000000ba40b723e */ /* 0x000fe200048070ff */
[----:B------:R-:W-:Y:S01]  /*15330*/  FMUL.FTZ R25, R25, R5 ;  /* 0x0000000519197220 */ /* 0x000fe20000410000 */
[----:B------:R-:W-:Y:S01]  /*15340*/  F2FP.SATFINITE.E4M3.F32.PACK_AB_MERGE_C R188, R153, R10, R188 ;  /* 0x0000000a99bc723e */ /* 0x000fe200048070bc */
[----:B------:R-:W-:Y:S01]  /*15350*/  IMAD R10, R199, 0x8, R16 ;  /* 0x00000008c70a7824 */ /* 0x000fe200078e0210 */
[----:B------:R-:W-:Y:S01]  /*15360*/  ISETP.GT.AND P4, PT, R8, R9, PT ;  /* 0x000000090800720c */ /* 0x000fe20003f84270 */
[----:B------:R-:W-:Y:S01]  /*15370*/  FMUL.FTZ R28, R28, R5 ;  /* 0x000000051c1c7220 */ /* 0x000fe20000410000 */
[----:B------:R-:W-:Y:S01]  /*15380*/  F2FP.SATFINITE.E4M3.F32.PACK_AB_MERGE_C R189, R154, R191, R11 ;  /* 0x000000bf9abd723e */ /* 0x000fe2000480700b */
[----:B------:R-:W-:Y:S01]  /*15390*/  IMAD.U32 R11, RZ, RZ, UR42 ;  /* 0x0000002aff0b7e24 */ /* 0x000fe2000f8e00ff */
[----:B------:R-:W-:Y:S01]  /*153a0*/  F2FP.SATFINITE.E4M3.F32.PACK_AB_MERGE_C R174, R175, R174, RZ ;  /* 0x000000aeafae723e */ /* 0x000fe200048070ff */
[----:B------:R-:W-:Y:S01]  /*153b0*/  VIADD R10, R10, 0x28460 ;  /* 0x000284600a0a7836 */ /* 0x000fe20000000000 */
[----:B------:R-:W-:Y:S01]  /*153c0*/  F2FP.SATFINITE.E4M3.F32.PACK_AB_MERGE_C R156, R187, R156, RZ ;  /* 0x0000009cbb9c723e */ /* 0x000fe200048070ff */
[----:B------:R-:W-:Y:S01]  /*153d0*/  FMUL.FTZ R29, R29, R5 ;  /* 0x000000051d1d7220 */ /* 0x000fe20000410000 */
[----:B------:R-:W-:Y:S01]  /*153e0*/  F2FP.SATFINITE.E4M3.F32.PACK_AB_MERGE_C R155, R168, R155, RZ ;  /* 0x0000009ba89b723e */ /* 0x000fe200048070ff */
[-C--:B------:R-:W-:Y:S01]  /*153f0*/  FMUL.FTZ R32, R32, R5.reuse ;  /* 0x0000000520207220 */ /* 0x080fe20000410000 */
[----:B------:R-:W-:Y:S01]  /*15400*/  PRMT R10, R11, 0x654, R10 ;  /* 0x000006540b0a7816 */ /* 0x000fe2000000000a */
[-C--:B------:R-:W-:Y:S01]  /*15410*/  FMUL.FTZ R33, R33, R5.reuse ;  /* 0x0000000521217220 */ /* 0x080fe20000410000 */
[----:B------:R-:W-:Y:S01]  /*15420*/  F2FP.SATFINITE.E4M3.F32.PACK_AB_MERGE_C R160, R173, R160, RZ ;  /* 0x000000a0ada0723e */ /* 0x000fe200048070ff */
[-C--:B------:R-:W-:Y:S01]  /*15430*/  FMUL.FTZ R36, R36, R5.reuse ;  /* 0x0000000524247220 */ /* 0x080fe20000410000 */
[----:B------:R-:W-:Y:S01]  /*15440*/  F2FP.SATFINITE.E4M3.F32.PACK_AB_MERGE_C R14, R181, R14, RZ ;  /* 0x0000000eb50e723e */ /* 0x000fe200048070ff */
[----:B------:R0:W-:Y:S01]  /*15450*/  SYNCS.ARRIVE.TRANS64.RED.A1T0 RZ, [R10+URZ], RZ ;  /* 0x000000ff0aff79a7 */ /* 0x0001e2000810043f */
[----:B------:R-:W-:Y:S01]  /*15460*/  F2FP.SATFINITE.E4M3.F32.PACK_AB_MERGE_C R182, R183, R182, RZ ;  /* 0x000000b6b7b6723e */ /* 0x000fe200048070ff */
        /* <DEDUP_REMOVED lines=127> */
[----:B------:R-:W-:Y:S01]  /*15c60*/  VIADD R8, R8, 0xffffffff ;  /* 0xffffffff08087836 */ /* 0x000fe20000000000 */
[----:B------:R-:W-:Y:S01]  /*15c70*/  MOV R199, R12 ;  /* 0x0000000c00c77202 */ /* 0x000fe20000000f00 */
[----:B------:R-:W-:-:S02]  /*15c80*/  IMAD.MOV.U32 R7, RZ, RZ, R165 ;  /* 0x000000ffff077224 */ /* 0x000fc400078e00a5 */
[----:B------:R-:W-:Y:S02]  /*15c90*/  IMAD.MOV.U32 R5, RZ, RZ, R21 ;  /* 0x000000ffff057224 */ /* 0x000fe400078e0015 */
[----:B------:R-:W-:Y:S01]  /*15ca0*/  IMAD.MOV.U32 R193, RZ, RZ, R13 ;  /* 0x000000ffffc17224 */ /* 0x000fe200078e000d */
[----:B0-----:R-:W-:Y:S06]  /*15cb0*/  @P4 BRA `(.L_x_1511) ;  /* 0xffffffd800dc4947 */ /* 0x001fec000383ffff */
[----:B------:R-:W-:Y:S02]  /*15cc0*/  IMAD.MOV.U32 R7, RZ, RZ, R165 ;  /* 0x000000ffff077224 */ /* 0x000fe400078e00a5 */
[----:B------:R-:W-:Y:S02]  /*15cd0*/  IMAD.MOV.U32 R5, RZ, RZ, R21 ;  /* 0x000000ffff057224 */ /* 0x000fe400078e0015 */
[----:B------:R-:W-:Y:S02]  /*15ce0*/  IMAD.MOV.U32 R199, RZ, RZ, R12 ;  /* 0x000000ffffc77224 */ /* 0x000fe400078e000c */
[----:B------:R-:W-:-:S07]  /*15cf0*/  IMAD.MOV.U32 R193, RZ, RZ, R13 ;  /* 0x000000ffffc17224 */ /* 0x000fce00078e000d */
.L_x_1492:
[----:B------:R-:W0:Y:S01]  /*15d00*/  LDC R9, c[0x0][0x448] ;  /* 0x00011200ff097b82 */ /* 0x000e220000000800 */
[----:B------:R-:W-:-:S07]  /*15d10*/  IADD3 R12, R196, 0x1, -R195 ;  /* 0x00000001c40c7810 */ /* 0x000fce0007ffe8c3 */
[----:B------:R-:W1:Y:S01]  /*15d20*/  LDC R14, c[0x0][0x9e4] ;  /* 0x00027900ff0e7b82 */ /* 0x000e620000000800 */
[----:B0-----:R-:W-:Y:S01]  /*15d30*/  ISETP.NE.AND P4, PT, R9, 0x1, PT ;  /* 0x000000010900780c */ /* 0x001fe20003f85270 */
[----:B------:R-:W-:Y:S01]  /*15d40*/  VIADD R9, R204, 0x7f ;  /* 0x0000007fcc097836 */ /* 0x000fe20000000000 */
[----:B-1----:R-:W-:-:S11]  /*15d50*/  ISETP.GE.AND P5, PT, R14, 0x1, PT ;  /* 0x000000010e00780c */ /* 0x002fd60003fa6270 */
[----:B------:R-:W0:Y:S08]  /*15d60*/  @P4 LDC R10, c[0x0][0x44c] ;  /* 0x00011300ff0a4b82 */ /* 0x000e300000000800 */
[----:B------:R-:W1:Y:S01]  /*15d70*/  @P4 LDC R11, c[0x0][0x450] ;  /* 0x00011400ff0b4b82 */ /* 0x000e620000000800 */
[----:B0-----:R-:W-:-:S05]  /*15d80*/  @P4 IMAD.HI.U32 R10, R9, R10, RZ ;  /* 0x0000000a090a4227 */ /* 0x001fca00078e00ff */
[----:B-1----:R-:W-:-:S05]  /*15d90*/  @P4 SHF.R.U32.HI R9, RZ, R11, R10 ;  /* 0x0000000bff094219 */ /* 0x002fca000001160a */
[----:B------:R-:W-:-:S04]  /*15da0*/  IMAD.IADD R9, R9, 0x1, R12 ;  /* 0x0000000109097824 */ /* 0x000fc800078e020c */
[----:B------:R-:W-:Y:S01]  /*15db0*/  IMAD.IADD R6, R9, 0x1, -R6 ;  /* 0x0000000109067824 */ /* 0x000fe200078e0a06 */
        /* <DEDUP_REMOVED lines=11> */
.L_x_1514:
[----:B------:R-:W-:-:S13]  /*15e70*/  ISETP.NE.AND P2, PT, R14, 0x1, PT ;  /* 0x000000010e00780c */ /* 0x000fda0003f45270 */
[----:B------:R-:W0:Y:S02]  /*15e80*/  @P2 LDC.64 R10, c[0x0][0x9e8] ;  /* 0x00027a00ff0a2b82 */ /* 0x000e240000000a00 */
[----:B0-----:R-:W-:-:S05]  /*15e90*/  @P2 IMAD.HI.U32 R10, R9, R10, RZ ;  /* 0x0000000a090a2227 */ /* 0x001fca00078e00ff */
[----:B------:R-:W-:-:S07]  /*15ea0*/  @P2 SHF.R.U32.HI R9, RZ, R11, R10 ;  /* 0x0000000bff092219 */ /* 0x000fce000001160a */
.L_x_1515:
[----:B------:R-:W-:Y:S05]  /*15eb0*/  BSYNC B0 ;  /* 0x0000000000007941 */ /* 0x000fea0003800000 */
.L_x_1513:
[----:B------:R-:W-:-:S05]  /*15ec0*/  IMAD R9, R9, R14, RZ ;  /* 0x0000000e09097224 */ /* 0x000fca00078e02ff */
[----:B------:R-:W-:-:S07]  /*15ed0*/  VIMNMX R6, R6, R9, !PT ;  /* 0x0000000906067248 */ /* 0x000fce0007fe0100 */
.L_x_1512:
[----:B------:R-:W-:-:S05]  /*15ee0*/  VIADD R6, R6, 0x3f ;  /* 0x0000003f06067836 */ /* 0x000fca0000000000 */
[----:B------:R-:W-:-:S04]  /*15ef0*/  SHF.R.S32.HI R9, RZ, 0x1f, R6 ;  /* 0x0000001fff097819 */ /* 0x000fc80000011406 */
[----:B------:R-:W-:-:S04]  /*15f00*/  LEA.HI R9, R9, R6, RZ, 0x6 ;  /* 0x0000000609097211 */ /* 0x000fc800078f30ff */
[----:B------:R-:W-:-:S04]  /*15f10*/  SHF.R.S32.HI R6, RZ, 0x6, R9 ;  /* 0x00000006ff067819 */ /* 0x000fc80000011409 */
[----:B------:R-:W-:-:S04]  /*15f20*/  VIMNMX R9, R201, R6, !PT ;  /* 0x00000006c9097248 */ /* 0x000fc80007fe0100 */
[----:B------:R-:W-:-:S13]  /*15f30*/  ISETP.GE.AND P2, PT, R8, R9, PT ;  /* 0x000000090800720c */ /* 0x000fda0003f46270 */
[----:B------:R-:W-:Y:S05]  /*15f40*/  @!P2 BRA `(.L_x_1516) ;  /* 0x0000001800a4a947 */ /* 0x000fea0003800000 */
[----:B------:R-:W-:Y:S02]  /*15f50*/  IMAD.MOV.U32 R10, RZ, RZ, R7 ;  /* 0x000000ffff0a7224 */ /* 0x000fe400078e0007 */
[----:B------:R-:W-:Y:S02]  /*15f60*/  IMAD.MOV.U32 R11, RZ, RZ, R5 ;  /* 0x000000ffff0b7224 */ /* 0x000fe400078e0005 */
[----:B------:R-:W-:-:S07]  /*15f70*/  IMAD.MOV.U32 R13, RZ, RZ, R193 ;  /* 0x000000ffff0d7224 */ /* 0x000fce00078e00c1 */
.L_x_1527:
        /* <DEDUP_REMOVED lines=8> */
.L_x_1518:
        /* <DEDUP_REMOVED lines=8> */
.L_x_1519:
[----:B------:R-:W-:Y:S04]  /*16080*/  BSSY B0, `(.L_x_1517) ;  /* 0x0000004000007945 */ /* 0x000fe80003800000 */
[----:B-1----:R-:W-:Y:S05]  /*16090*/  @P3 BRA `(.L_x_1520) ;  /* 0x0000000000083947 */ /* 0x002fea0003800000 */
[----:B------:R-:W1:Y:S02]  /*160a0*/  SYNCS.PHASECHK.TRANS64.TRYWAIT P3, [R5+URZ+0x28430], R6 ;  /* 0x02843006050075a7 */ /* 0x000e64000806017f */
[----:B-1----:R-:W-:Y:S05]  /*160b0*/  @!P3 BRA `(.L_x_1521) ;  /* 0x0000010c0044b947 */ /* 0x002fea0003800000 */
.L_x_1520:
[----:B------:R-:W-:Y:S05]  /*160c0*/  BSYNC B0 ;  /* 0x0000000000007941 */ /* 0x000fea0003800000 */
.L_x_1517:
[----:B01----:R-:W0:Y:S01]  /*160d0*/  S2R R5, SR_TID.X ;  /* 0x0000000000057919 */ /* 0x003e220000002100 */
[----:B------:R-:W-:Y:S01]  /*160e0*/  IADD3 R12, R199, 0x1, RZ ;  /* 0x00000001c70c7810 */ /* 0x000fe20007ffe0ff */
[----:B------:R-:W-:Y:S05]  /*160f0*/  WARPSYNC.ALL ;  /* 0x0000000000007948 */ /* 0x000fea0003800000 */
[C---:B------:R-:W-:Y:S01]  /*16100*/  ISETP.NE.AND P3, PT, R12.reuse, 0x2, PT ;  /* 0x000000020c00780c */ /* 0x040fe20003f65270 */
[----:B------:R-:W-:Y:S02]  /*16110*/  IMAD.MOV.U32 R7, RZ, RZ, 0x40000040 ;  /* 0x40000040ff077424 */ /* 0x000fe400078e00ff */
[----:B------:R-:W-:Y:S01]  /*16120*/  IMAD.MOV.U32 R153, RZ, RZ, 0x40000040 ;  /* 0x40000040ff997424 */ /* 0x000fe200078e00ff */
[----:B------:R-:W-:Y:S01]  /*16130*/  SEL R12, R12, RZ, P3 ;  /* 0x000000ff0c0c7207 */ /* 0x000fe20001800000 */
[----:B------:R-:W-:Y:S01]  /*16140*/  IMAD.MOV.U32 R21, RZ, RZ, 0x40000040 ;  /* 0x40000040ff157424 */ /* 0x000fe200078e00ff */
[----:B------:R-:W-:Y:S01]  /*16150*/  R2UR UR15, R7 ;  /* 0x00000000070f72ca */ /* 0x000fe200000e0000 */
[----:B------:R-:W-:Y:S01]  /*16160*/  IMAD.MOV.U32 R15, RZ, RZ, 0x40000040 ;  /* 0x40000040ff0f7424 */ /* 0x000fe200078e00ff */
[C---:B------:R-:W-:Y:S01]  /*16170*/  R2UR UR7, R153.reuse ;  /* 0x00000000990772ca */ /* 0x040fe200000e0000 */
[----:B------:R-:W-:Y:S01]  /*16180*/  IMAD R6, R12, 0x400, R4 ;  /* 0x000004000c067824 */ /* 0x000fe200078e0204 */
[----:B------:R-:W-:-:S02]  /*16190*/  R2UR UR31, R153 ;  /* 0x00000000991f72ca */ /* 0x000fc400000e0000 */
[----:B------:R-:W-:Y:S01]  /*161a0*/  R2UR UR11, R21 ;  /* 0x00000000150b72ca */ /* 0x000fe200000e0000 */
[C---:B------:R-:W-:Y:S01]  /*161b0*/  VIADD R152, R6.reuse, 0x4 ;  /* 0x0000000406987836 */ /* 0x040fe20000000000 */
[C---:B------:R-:W-:Y:S01]  /*161c0*/  R2UR UR14, R6.reuse ;  /* 0x00000000060e72ca */ /* 0x040fe200000e0000 */
[C---:B------:R-:W-:Y:S01]  /*161d0*/  VIADD R20, R6.reuse, 0x2 ;  /* 0x0000000206147836 */ /* 0x040fe20000000000 */
[----:B------:R-:W-:Y:S01]  /*161e0*/  R2UR UR19, R15 ;  /* 0x000000000f1372ca */ /* 0x000fe200000e0000 */
[----:B------:R-:W-:Y:S01]  /*161f0*/  VIADD R14, R6, 0x6 ;  /* 0x00000006060e7836 */ /* 0x000fe20000000000 */
        /* <DEDUP_REMOVED lines=8> */
[----:B0-----:R-:W-:-:S02]  /*16280*/  SHF.R.U32.HI R5, RZ, 0x7, R5 ;  /* 0x00000007ff057819 */ /* 0x001fc40000011605 */
[----:B------:R-:W-:Y:S02]  /*16290*/  R2UR UR22, R20 ;  /* 0x00000000141672ca */ /* 0x000fe400000e0000 */
[----:B------:R-:W-:Y:S01]  /*162a0*/  R2UR UR23, R21 ;  /* 0x00000000151772ca */ /* 0x000fe200000e0000 */
[----:B------:R-:W-:Y:S01]  /*162b0*/  VIADD R5, R5, 0x8 ;  /* 0x0000000805057836 */ /* 0x000fe20000000000 */
[----:B------:R-:W-:Y:S02]  /*162c0*/  R2UR UR26, R14 ;  /* 0x000000000e1a72ca */ /* 0x000fe400000e0000 */
[----:B------:R-:W-:Y:S02]  /*162d0*/  R2UR UR27, R15 ;  /* 0x000000000f1b72ca */ /* 0x000fe400000e0000 */
[----:B------:R0:W-:Y:S01]  /*162e0*/  BAR.SYNC.DEFER_BLOCKING R5, 0x100 ;  /* 0x000400050000751d */ /* 0x0001e20000010000 */
[----:B------:R-:W-:Y:S02]  /*162f0*/  R2UR UR34, R6 ;  /* 0x00000000062272ca */ /* 0x000fe400000e0000 */
[----:B------:R-:W-:-:S03]  /*16300*/  R2UR UR35, R7 ;  /* 0x00000000072372ca */ /* 0x000fc600000e0000 */
        /* <DEDUP_REMOVED lines=27> */
.L_x_1523:
[----:B------:R-:W-:Y:S02]  /*164c0*/  SHF.L.U32 R5, R13, 0x1f, RZ ;  /* 0x0000001f0d057819 */ /* 0x000fe400000006ff */
[----:B------:R-:W-:-:S04]  /*164d0*/  LEA R6, R199, R16, 0x3 ;  /* 0x00000010c7067211 */ /* 0x000fc800078e18ff */
[----:B------:R0:W1:Y:S01]  /*164e0*/  SYNCS.PHASECHK.TRANS64.TRYWAIT P2, [R6+URZ+0x28450], R5 ;  /* 0x02845005060075a7 */ /* 0x000062000804017f */
[----:B------:R-:W-:Y:S05]  /*164f0*/  @!P0 BRA `(.L_x_1524) ;  /* 0x0000000000048947 */ /* 0x000fea0003800000 */
[----:B------:R-:W-:Y:S01]  /*16500*/  BPT.TRAP 0x1 ;  /* 0x000000040000795c */ /* 0x000fe20000300000 */
.L_x_1524:
[----:B-1----:R-:W-:Y:S05]  /*16510*/  @P2 BRA `(.L_x_1522) ;  /* 0x0000000000082947 */ /* 0x002fea0003800000 */
[----:B------:R-:W1:Y:S02]  /*16520*/  SYNCS.PHASECHK.TRANS64.TRYWAIT P2, [R6+URZ+0x28450], R5 ;  /* 0x02845005060075a7 */ /* 0x000e64000804017f */
[----:B-1----:R-:W-:Y:S05]  /*16530*/  @!P2 BRA `(.L_x_1525) ;  /* 0x000001080038a947 */ /* 0x002fea0003800000 */
.L_x_1522:
[----:B01----:R-:W-:Y:S01]  /*16540*/  VIADD R5, R16, 0x8000 ;  /* 0x0000800010057836 */ /* 0x003fe20000000000 */
[----:B------:R-:W-:Y:S05]  /*16550*/  WARPSYNC.ALL ;  /* 0x0000000000007948 */ /* 0x000fea0003800000 */
[----:B------:R-:W-:Y:S01]  /*16560*/  SHF.R.U32.HI R5, RZ, 0x4, R5 ;  /* 0x00000004ff057819 */ /* 0x000fe20000011605 */
[----:B------:R-:W-:Y:S01]  /*16570*/  IMAD.MOV.U32 R7, RZ, RZ, -0x7fffffe0 ;  /* 0x80000020ff077424 */ /* 0x000fe200078e00ff */
[----:B------:R-:W-:-:S06]  /*16580*/  WARPGROUP.ARRIVE ;  /* 0x00000000000079c5 */ /* 0x000fcc0000000000 */
[----:B------:R-:W0:Y:S01]  /*16590*/  S2R R226, SR_TID.X ;  /* 0x0000000000e27919 */ /* 0x000e220000002100 */
[----:B------:R-:W-:Y:S02]  /*165a0*/  LOP3.LUT R5, R5, 0x3fff, RZ, 0xc0, !PT ;  /* 0x00003fff05057812 */ /* 0x000fe400078ec0ff */
[----:B------:R-:W-:Y:S01]  /*165b0*/  R2UR UR7, R7 ;  /* 0x00000000070772ca */ /* 0x000fe200000e0000 */
[----:B------:R-:W-:Y:S01]  /*165c0*/  IMAD.MOV.U32 R7, RZ, RZ, -0x7fffffe0 ;  /* 0x80000020ff077424 */ /* 0x000fe200078e00ff */
[----:B------:R-:W-:-:S05]  /*165d0*/  LOP3.LUT R6, R5, 0x10000, RZ, 0xfc, !PT ;  /* 0x0001000005067812 */ /* 0x000fca00078efcff */
[----:B------:R-:W-:-:S05]  /*165e0*/  IMAD R6, R199, 0x400, R6 ;  /* 0x00000400c7067824 */ /* 0x000fca00078e0206 */
[C---:B------:R-:W-:Y:S01]  /*165f0*/  R2UR UR6, R6.reuse ;  /* 0x00000000060672ca */ /* 0x040fe200000e0000 */
[----:B------:R-:W-:-:S12]  /*16600*/  VIADD R6, R6, 0x2 ;  /* 0x0000000206067836 */ /* 0x000fd80000000000 */
[----:B------:R-:W-:Y:S01]  /*16610*/  QGMMA.64x256x32.F32.E4M3.E4M3 R24, R188, gdesc[UR4], R24, gsb0 ;  /* 0x03e00004bc187df3 */ /* 0x000fe20008000818 */
[----:B------:R-:W-:Y:S02]  /*16620*/  R2UR UR6, R6 ;  /* 0x00000000060672ca */ /* 0x000fe400000e0000 */
[----:B------:R-:W-:Y:S02]  /*16630*/  R2UR UR7, R7 ;  /* 0x00000000070772ca */ /* 0x000fe400000e0000 */
[----:B------:R-:W-:Y:S02]  /*16640*/  FMNMX.FTZ R6, R152, R11, !PT ;  /* 0x0000000b98067209 */ /* 0x000fe40007810000 */
[----:B0-----:R-:W-:Y:S02]  /*16650*/  SHF.R.U32.HI R226, RZ, 0x7, R226 ;  /* 0x00000007ffe27819 */ /* 0x001fe400000116e2 */
[----:B------:R-:W-:Y:S02]  /*16660*/  FMNMX.FTZ R5, R153, R6, !PT ;  /* 0x0000000699057209 */ /* 0x000fe40007810000 */
[----:B------:R-:W-:-:S04]  /*16670*/  FMNMX.FTZ R6, R154, R10, !PT ;  /* 0x0000000a9a067209 */ /* 0x000fc80007810000 */
        /* <DEDUP_REMOVED lines=33> */
[----:B------:R-:W0:Y:S02]  /*16890*/  SHFL.BFLY PT, R20, R13, 0x1, 0x1f ;  /* 0x0c201f000d147f89 */ /* 0x000e2400000e0000 */
[----:B0-----:R-:W-:-:S05]  /*168a0*/  FMNMX.FTZ R5, R13, R20, !PT ;  /* 0x000000140d057209 */ /* 0x001fca0007810000 */
[----:B------:R-:W-:Y:S01]  /*168b0*/  FFMA.FTZ R13, R2, R5, -8 ;  /* 0xc1000000020d7423 */ /* 0x000fe20000010005 */
[----:B------:R-:W-:-:S03]  /*168c0*/  FADD.FTZ R11, -R5, R11 ;  /* 0x0000000b050b7221 */ /* 0x000fc60000010100 */
[C-C-:B------:R-:W-:Y:S01]  /*168d0*/  FFMA.FTZ R21, R2.reuse, R157, -R13.reuse ;  /* 0x0000009d02157223 */ /* 0x140fe2000001080d */
[----:B------:R-:W-:-:S01]  /*168e0*/  FFMA.FTZ R157, R2, R165, -R13 ;  /* 0x000000a5029d7223 */ /* 0x000fc2000001080d */
[C---:B------:R-:W-:Y:S01]  /*168f0*/  FMUL.FTZ R20, R2.reuse, R11 ;  /* 0x0000000b02147220 */ /* 0x040fe20000410000 */
[----:B------:R-:W-:-:S01]  /*16900*/  FFMA.FTZ R165, R2, R173, -R13 ;  /* 0x000000ad02a57223 */ /* 0x000fc2000001080d */
[C-C-:B------:R-:W-:Y:S01]  /*16910*/  FFMA.FTZ R14, R2.reuse, R156, -R13.reuse ;  /* 0x0000009c020e7223 */ /* 0x140fe2000001080d */
[----:B------:R-:W-:-:S01]  /*16920*/  FFMA.FTZ R156, R2, R168, -R13 ;  /* 0x000000a8029c7223 */ /* 0x000fc2000001080d */
[----:B------:R0:W-:Y:S01]  /*16930*/  MUFU.EX2 R6, R20 ;  /* 0x0000001400067308 */ /* 0x0001e20000000800 */
[----:B------:R-:W-:-:S07]  /*16940*/  FFMA.FTZ R168, R2, R180, -R13 ;  /* 0x000000b402a87223 */ /* 0x000fce000001080d */
[----:B------:R-:W-:Y:S01]  /*16950*/  MUFU.EX2 R14, R14 ;  /* 0x0000000e000e7308 */ /* 0x000fe20000000800 */
[----:B0-----:R-:W-:-:S01]  /*16960*/  FFMA.FTZ R20, R2, R160, -R13 ;  /* 0x000000a002147223 */ /* 0x001fc2000001080d */
[----:B------:R-:W-:Y:S01]  /*16970*/  FFMA.FTZ R160, R2, R172, -R13 ;  /* 0x000000ac02a07223 */ /* 0x000fe2000001080d */
[----:B------:R-:W-:-:S04]  /*16980*/  @!P1 IMAD R172, R12, 0x8, R16 ;  /* 0x000000080cac9824 */ /* 0x000fc800078e0210 */
[----:B------:R-:W-:Y:S01]  /*16990*/  @!P1 VIADD R172, R172, 0x28440 ;  /* 0x00028440acac9836 */ /* 0x000fe20000000000 */
[----:B------:R-:W-:Y:S04]  /*169a0*/  MUFU.EX2 R21, R21 ;  /* 0x0000001500157308 */ /* 0x000fe80000000800 */
[----:B------:R-:W-:-:S04]  /*169b0*/  @!P1 PRMT R172, RZ, 0x654, R172 ;  /* 0x00000654ffac9816 */ /* 0x000fc800000000ac */
[----:B------:R-:W-:Y:S08]  /*169c0*/  MUFU.EX2 R20, R20 ;  /* 0x0000001400147308 */ /* 0x000ff00000000800 */
[----:B------:R-:W-:Y:S08]  /*169d0*/  MUFU.EX2 R157, R157 ;  /* 0x0000009d009d7308 */ /* 0x000ff00000000800 */
[----:B------:R-:W-:Y:S08]  /*169e0*/  MUFU.EX2 R156, R156 ;  /* 0x0000009c009c7308 */ /* 0x000ff00000000800 */
[----:B------:R-:W-:Y:S08]  /*169f0*/  MUFU.EX2 R160, R160 ;  /* 0x000000a000a07308 */ /* 0x000ff00000000800 */
[----:B------:R-:W-:Y:S08]  /*16a00*/  MUFU.EX2 R165, R165 ;  /* 0x000000a500a57308 */ /* 0x000ff00000000800 */
[----:B------:R-:W-:Y:S01]  /*16a10*/  MUFU.EX2 R168, R168 ;  /* 0x000000a800a87308 */ /* 0x000fe20000000800 */
[----:B------:R-:W-:-:S02]  /*16a20*/  WARPGROUP.DEPBAR.LE gsb0, 0x0 ;  /* 0x00008000000079c5 */ /* 0x000fc40000010000 */
[----:B------:R-:W-:Y:S01]  /*16a30*/  WARPGROUP.ARRIVE ;  /* 0x00000000000079c5 */ /* 0x000fe20000000000 */
[----:B------:R-:W0:Y:S05]  /*16a40*/  SHFL.BFLY PT, R188, R15, 0x1, 0x1f ;  /* 0x0c201f000fbc7f89 */ /* 0x000e2a00000e0000 */
[----:B------:R-:W-:Y:S01]  /*16a50*/  QGMMA.64x256x32.F32.E4M3.E4M3 R24, R184, gdesc[UR4], R24, gsb0 ;  /* 0x03e00004b8187df3 */ /* 0x000fe20008000818 */
[----:B0-----:R-:W-:Y:S01]  /*16a60*/  FMNMX.FTZ R7, R15, R188, !PT ;  /* 0x000000bc0f077209 */ /* 0x001fe20007810000 */
[C-C-:B------:R-:W-:Y:S01]  /*16a70*/  FFMA.FTZ R15, R2.reuse, R152, -R13.reuse ;  /* 0x00000098020f7223 */ /* 0x140fe2000001080d */
[----:B------:R-:W-:-:S01]  /*16a80*/  FFMA.FTZ R152, R2, R164, -R13 ;  /* 0x000000a402987223 */ /* 0x000fc2000001080d */
[----:B------:R-:W-:Y:S01]  /*16a90*/  FFMA.FTZ R164, R2, R176, -R13 ;  /* 0x000000b002a47223 */ /* 0x000fe2000001080d */
[----:B------:R-:W-:Y:S01]  /*16aa0*/  IADD3 R176, -R226, 0xb, RZ ;  /* 0x0000000be2b07810 */ /* 0x000fe20007ffe1ff */
[----:B------:R-:W-:Y:S01]  /*16ab0*/  FADD.FTZ R11, -R7, R10 ;  /* 0x0000000a070b7221 */ /* 0x000fe20000010100 */
[----:B------:R-:W-:-:S01]  /*16ac0*/  FFMA.FTZ R173, R2, R7, -8 ;  /* 0xc100000002ad7423 */ /* 0x000fc20000010007 */
[C---:B------:R-:W-:Y:S01]  /*16ad0*/  FFMA.FTZ R10, R2.reuse, R153, -R13 ;  /* 0x00000099020a7223 */ /* 0x040fe2000001080d */
[----:B------:R-:W0:Y:S01]  /*16ae0*/  MUFU.EX2 R15, R15 ;  /* 0x0000000f000f7308 */ /* 0x000e220000000800 */
[C---:B------:R-:W-:Y:S01]  /*16af0*/  FMUL.FTZ R11, R2.reuse, R11 ;  /* 0x0000000b020b7220 */ /* 0x040fe20000410000 */
[C-C-:B------:R-:W-:Y:S01]  /*16b00*/  FFMA.FTZ R154, R2.reuse, R154, -R173.reuse ;  /* 0x0000009a029a7223 */ /* 0x140fe200000108ad */
[----:B------:R-:W-:-:S01]  /*16b10*/  FFMA.FTZ R155, R2, R155, -R173 ;  /* 0x0000009b029b7223 */ /* 0x000fc200000108ad */
[C-C-:B------:R-:W-:Y:S01]  /*16b20*/  FFMA.FTZ R158, R2.reuse, R158, -R173.reuse ;  /* 0x0000009e029e7223 */ /* 0x140fe200000108ad */
        /* <DEDUP_REMOVED lines=9> */
[C-C-:B------:R-:W-:Y:S01]  /*16bc0*/  FFMA.FTZ R170, R2.reuse, R170, -R173.reuse ;  /* 0x000000aa02aa7223 */ /* 0x140fe200000108ad */
[----:B------:R-:W-:-:S01]  /*16bd0*/  FFMA.FTZ R171, R2, R171, -R173 ;  /* 0x000000ab02ab7223 */ /* 0x000fc200000108ad */
[----:B------:R-:W1:Y:S01]  /*16be0*/  MUFU.EX2 R154, R154 ;  /* 0x0000009a009a7308 */ /* 0x000e620000000800 */
[----:B0-----:R-:W-:-:S01]  /*16bf0*/  FFMA.FTZ R3, R6, R3, R15 ;  /* 0x0000000306037223 */ /* 0x001fc2000001000f */
[C-C-:B------:R-:W-:Y:S01]  /*16c00*/  FFMA.FTZ R175, R2.reuse, R175, -R173.reuse ;  /* 0x000000af02af7223 */ /* 0x140fe200000108ad */
[----:B------:R-:W-:-:S01]  /*16c10*/  FFMA.FTZ R178, R2, R178, -R173 ;  /* 0x000000b202b27223 */ /* 0x000fc200000108ad */
[C-C-:B------:R-:W-:Y:S01]  /*16c20*/  FFMA.FTZ R179, R2.reuse, R179, -R173.reuse ;  /* 0x000000b302b37223 */ /* 0x140fe200000108ad */
[----:B------:R-:W-:-:S01]  /*16c30*/  FFMA.FTZ R182, R2, R182, -R173 ;  /* 0x000000b602b67223 */ /* 0x000fc200000108ad */
[----:B------:R-:W-:-:S02]  /*16c40*/  FFMA.FTZ R13, R2, R181, -R13 ;  /* 0x000000b5020d7223 */ /* 0x000fc4000001080d */
[----:B------:R-:W0:Y:S08]  /*16c50*/  MUFU.EX2 R10, R10 ;  /* 0x0000000a000a7308 */ /* 0x000e300000000800 */
[----:B------:R-:W2:Y:S01]  /*16c60*/  MUFU.EX2 R155, R155 ;  /* 0x0000009b009b7308 */ /* 0x000ea20000000800 */
[----:B-1----:R-:W-:-:S07]  /*16c70*/  FFMA.FTZ R0, R11, R0, R154 ;  /* 0x000000000b007223 */ /* 0x002fce000001009a */
[----:B------:R-:W-:Y:S01]  /*16c80*/  MUFU.EX2 R158, R158 ;  /* 0x0000009e009e7308 */ /* 0x000fe20000000800 */
[----:B0-----:R-:W-:-:S07]  /*16c90*/  FADD.FTZ R3, R10, R3 ;  /* 0x000000030a037221 */ /* 0x001fce0000010000 */
[----:B------:R-:W-:Y:S01]  /*16ca0*/  MUFU.EX2 R159, R159 ;  /* 0x0000009f009f7308 */ /* 0x000fe20000000800 */
[----:B--2---:R-:W-:-:S01]  /*16cb0*/  FADD.FTZ R177, R155, R0 ;  /* 0x000000009bb17221 */ /* 0x004fc20000010000 */
[----:B------:R-:W-:-:S04]  /*16cc0*/  FADD.FTZ R0, R14, R3 ;  /* 0x000000030e007221 */ /* 0x000fc80000010000 */
[----:B------:R-:W-:Y:S02]  /*16cd0*/  FADD.FTZ R3, R21, R0 ;  /* 0x0000000015037221 */ /* 0x000fe40000010000 */
[----:B------:R-:W-:Y:S02]  /*16ce0*/  MUFU.EX2 R162, R162 ;  /* 0x000000a200a27308 */ /* 0x000fe40000000800 */
[----:B------:R-:W-:-:S06]  /*16cf0*/  FADD.FTZ R0, R20, R3 ;  /* 0x0000000314007221 */ /* 0x000fcc0000010000 */
[----:B------:R-:W0:Y:S08]  /*16d00*/  MUFU.EX2 R153, R153 ;  /* 0x0000009900997308 */ /* 0x000e300000000800 */
[----:B------:R-:W-:Y:S08]  /*16d10*/  MUFU.EX2 R163, R163 ;  /* 0x000000a300a37308 */ /* 0x000ff00000000800 */
[----:B------:R-:W1:Y:S01]  /*16d20*/  MUFU.EX2 R152, R152 ;  /* 0x0000009800987308 */ /* 0x000e620000000800 */
[----:B0-----:R-:W-:-:S07]  /*16d30*/  FADD.FTZ R3, R153, R0 ;  /* 0x0000000099037221 */ /* 0x001fce0000010000 */
[----:B------:R-:W-:Y:S08]  /*16d40*/  MUFU.EX2 R166, R166 ;  /* 0x000000a600a67308 */ /* 0x000ff00000000800 */
[----:B------:R-:W-:Y:S01]  /*16d50*/  MUFU.EX2 R167, R167 ;  /* 0x000000a700a77308 */ /* 0x000fe20000000800 */
[----:B-1----:R-:W-:-:S04]  /*16d60*/  FADD.FTZ R0, R152, R3 ;  /* 0x0000000398007221 */ /* 0x002fc80000010000 */
[----:B------:R-:W-:-:S03]  /*16d70*/  FADD.FTZ R3, R157, R0 ;  /* 0x000000009d037221 */ /* 0x000fc60000010000 */
[----:B------:R-:W-:Y:S01]  /*16d80*/  MUFU.EX2 R170, R170 ;  /* 0x000000aa00aa7308 */ /* 0x000fe20000000800 */
[----:B------:R-:W-:-:S07]  /*16d90*/  FADD.FTZ R0, R156, R3 ;  /* 0x000000039c007221 */ /* 0x000fce0000010000 */
[----:B------:R-:W0:Y:S08]  /*16da0*/  MUFU.EX2 R161, R161 ;  /* 0x000000a100a17308 */ /* 0x000e300000000800 */
[----:B------:R-:W-:Y:S08]  /*16db0*/  MUFU.EX2 R171, R171 ;  /* 0x000000ab00ab7308 */ /* 0x000ff00000000800 */
[----:B------:R-:W-:Y:S01]  /*16dc0*/  MUFU.EX2 R175, R175 ;  /* 0x000000af00af7308 */ /* 0x000fe20000000800 */
[----:B0-----:R-:W-:-:S04]  /*16dd0*/  FADD.FTZ R3, R161, R0 ;  /* 0x00000000a1037221 */ /* 0x001fc80000010000 */
[----:B------:R-:W-:-:S03]  /*16de0*/  FADD.FTZ R0, R160, R3 ;  /* 0x00000003a0007221 */ /* 0x000fc60000010000 */
[----:B------:R-:W0:Y:S01]  /*16df0*/  MUFU.EX2 R164, R164 ;  /* 0x000000a400a47308 */ /* 0x000e220000000800 */
[----:B------:R-:W-:-:S07]  /*16e00*/  FADD.FTZ R3, R165, R0 ;  /* 0x00000000a5037221 */ /* 0x000fce0000010000 */
[----:B------:R-:W-:Y:S08]  /*16e10*/  MUFU.EX2 R178, R178 ;  /* 0x000000b200b27308 */ /* 0x000ff00000000800 */
[----:B------:R-:W1:Y:S01]  /*16e20*/  MUFU.EX2 R169, R169 ;  /* 0x000000a900a97308 */ /* 0x000e620000000800 */
[----:B0-----:R-:W-:-:S07]  /*16e30*/  FADD.FTZ R0, R164, R3 ;  /* 0x00000003a4007221 */ /* 0x001fce0000010000 */
[----:B------:R-:W-:Y:S08]  /*16e40*/  MUFU.EX2 R179, R179 ;  /* 0x000000b300b37308 */ /* 0x000ff00000000800 */
[----:B------:R-:W-:Y:S01]  /*16e50*/  MUFU.EX2 R182, R182 ;  /* 0x000000b600b67308 */ /* 0x000fe20000000800 */
[----:B-1----:R-:W-:-:S04]  /*16e60*/  FADD.FTZ R3, R169, R0 ;  /* 0x00000000a9037221 */ /* 0x002fc80000010000 */
[----:B------:R-:W-:-:S03]  /*16e70*/  FADD.FTZ R0, R168, R3 ;  /* 0x00000003a8007221 */ /* 0x000fc60000010000 */
[----:B------:R-:W0:Y:S02]  /*16e80*/  MUFU.EX2 R13, R13 ;  /* 0x0000000d000d7308 */ /* 0x000e240000000800 */
[----:B0-----:R-:W-:-:S01]  /*16e90*/  FADD.FTZ R3, R13, R0 ;  /* 0x000000000d037221 */ /* 0x001fc20000010000 */
[----:B------:R-:W-:Y:S02]  /*16ea0*/  WARPGROUP.DEPBAR.LE gsb0, 0x0 ;  /* 0x00008000000079c5 */ /* 0x000fe40000010000 */
[----:B------:R0:W-:Y:S06]  /*16eb0*/  BAR.ARV R176, 0x100 ;  /* 0x000400b00000751d */ /* 0x0001ec0000002000 */
[----:B------:R1:W-:Y:S02]  /*16ec0*/  @!P1 SYNCS.ARRIVE.TRANS64.RED.A1T0 RZ, [R172+URZ], RZ ;  /* 0x000000ffacff99a7 */ /* 0x0003e4000810043f */
[----:B-1----:R-:W-:-:S01]  /*16ed0*/  FFMA.FTZ R172, R2, R174, -R173 ;  /* 0x000000ae02ac7223 */ /* 0x002fc200000108ad */
[----:B------:R-:W-:Y:S01]  /*16ee0*/  FADD.FTZ R174, R158, R177 ;  /* 0x000000b19eae7221 */ /* 0x000fe20000010000 */
[----:B------:R-:W-:-:S03]  /*16ef0*/  FFMA.FTZ R173, R2, R183, -R173 ;  /* 0x000000b702ad7223 */ /* 0x000fc600000108ad */
[----:B------:R-:W-:Y:S01]  /*16f00*/  FADD.FTZ R177, R159, R174 ;  /* 0x000000ae9fb17221 */ /* 0x000fe20000010000 */
[----:B------:R-:W1:Y:S03]  /*16f10*/  MUFU.EX2 R172, R172 ;  /* 0x000000ac00ac7308 */ /* 0x000e660000000800 */
[----:B------:R-:W-:-:S04]  /*16f20*/  FADD.FTZ R174, R162, R177 ;  /* 0x000000b1a2ae7221 */ /* 0x000fc80000010000 */
[----:B------:R-:W-:Y:S01]  /*16f30*/  FADD.FTZ R177, R163, R174 ;  /* 0x000000aea3b17221 */ /* 0x000fe20000010000 */
[----:B------:R-:W2:Y:S03]  /*16f40*/  MUFU.EX2 R173, R173 ;  /* 0x000000ad00ad7308 */ /* 0x000ea60000000800 */
[----:B------:R-:W-:-:S04]  /*16f50*/  FADD.FTZ R174, R166, R177 ;  /* 0x000000b1a6ae7221 */ /* 0x000fc80000010000 */
[----:B------:R-:W-:-:S04]  /*16f60*/  FADD.FTZ R177, R167, R174 ;  /* 0x000000aea7b17221 */ /* 0x000fc80000010000 */
[----:B------:R-:W-:-:S04]  /*16f70*/  FADD.FTZ R174, R170, R177 ;  /* 0x000000b1aaae7221 */ /* 0x000fc80000010000 */
[----:B------:R-:W-:-:S04]  /*16f80*/  FADD.FTZ R177, R171, R174 ;  /* 0x000000aeabb17221 */ /* 0x000fc80000010000 */
[----:B-1----:R-:W-:-:S04]  /*16f90*/  FADD.FTZ R174, R172, R177 ;  /* 0x000000b1acae7221 */ /* 0x002fc80000010000 */
[----:B------:R-:W-:-:S04]  /*16fa0*/  FADD.FTZ R177, R175, R174 ;  /* 0x000000aeafb17221 */ /* 0x000fc80000010000 */
[----:B------:R-:W-:-:S04]  /*16fb0*/  FADD.FTZ R174, R178, R177 ;  /* 0x000000b1b2ae7221 */ /* 0x000fc80000010000 */
[----:B------:R-:W-:-:S04]  /*16fc0*/  FADD.FTZ R177, R179, R174 ;  /* 0x000000aeb3b17221 */ /* 0x000fc80000010000 */
[----:B------:R-:W-:-:S04]  /*16fd0*/  FADD.FTZ R174, R182, R177 ;  /* 0x000000b1b6ae7221 */ /* 0x000fc80000010000 */
[----:B--2---:R-:W-:Y:S01]  /*16fe0*/  FADD.FTZ R0, R173, R174 ;  /* 0x000000aead007221 */ /* 0x004fe20000010000 */
[----:B0-----:R-:W-:Y:S06]  /*16ff0*/  @!P0 BRA `(.L_x_1526) ;  /* 0x0000000000048947 */ /* 0x001fec0003800000 */
[----:B------:R-:W-:Y:S01]  /*17000*/  BPT.TRAP 0x1 ;  /* 0x000000040000795c */ /* 0x000fe20000300000 */
.L_x_1526:
[----:B------:R-:W-:Y:S01]  /*17010*/  F2FP.SATFINITE.E4M3.F32.PACK_AB_MERGE_C R188, R21, R14, RZ ;  /* 0x0000000e15bc723e */ /* 0x000fe200048070ff */
[----:B------:R-:W-:Y:S01]  /*17020*/  FMUL.FTZ R26, R26, R11 ;  /* 0x0000000b1a1a7220 */ /* 0x000fe20000410000 */
[----:B------:R-:W-:Y:S01]  /*17030*/  ISETP.GT.AND P2, PT, R8, R9, PT ;  /* 0x000000090800720c */ /* 0x000fe20003f44270 */
[----:B------:R-:W-:Y:S01]  /*17040*/  FMUL.FTZ R27, R27, R11 ;  /* 0x0000000b1b1b7220 */ /* 0x000fe20000410000 */
[----:B------:R-:W-:Y:S01]  /*17050*/  F2FP.SATFINITE.E4M3.F32.PACK_AB_MERGE_C R188, R10, R15, R188 ;  /* 0x0000000f0abc723e */ /* 0x000fe200048070bc */
[----:B------:R-:W-:Y:S01]  /*17060*/  IMAD R10, R199, 0x8, R16 ;  /* 0x00000008c70a7824 */ /* 0x000fe200078e0210 */
[----:B------:R-:W-:Y:S01]  /*17070*/  F2FP.SATFINITE.E4M3.F32.PACK_AB_MERGE_C R13, R13, R168, RZ ;  /* 0x000000a80d0d723e */ /* 0x000fe200048070ff */
[----:B------:R-:W-:Y:S01]  /*17080*/  IMAD.U32 R15, RZ, RZ, UR42 ;  /* 0x0000002aff0f7e24 */ /* 0x000fe2000f8e00ff */
[----:B------:R-:W-:Y:S01]  /*17090*/  F2FP.SATFINITE.E4M3.F32.PACK_AB_MERGE_C R158, R159, R158, RZ ;  /* 0x0000009e9f9e723e */ /* 0x000fe200048070ff */
[----:B------:R-:W-:Y:S01]  /*170a0*/  VIADD R10, R10, 0x28460 ;  /* 0x000284600a0a7836 */ /* 0x000fe20000000000 */
[----:B------:R-:W-:Y:S01]  /*170b0*/  F2FP.SATFINITE.E4M3.F32.PACK_AB_MERGE_C R152, R157, R152, RZ ;  /* 0x000000989d98723e */ /* 0x000fe200048070ff */
[-C--:B------:R-:W-:Y:S01]  /*170c0*/  FMUL.FTZ R30, R30, R11.reuse ;  /* 0x0000000b1e1e7220 */ /* 0x080fe20000410000 */
        /* <DEDUP_REMOVED lines=140> */
[----:B0-----:R-:W-:-:S02]  /*17990*/  IMAD.MOV.U32 R10, RZ, RZ, R7 ;  /* 0x000000ffff0a7224 */ /* 0x001fc400078e0007 */
[----:B------:R-:W-:Y:S02]  /*179a0*/  IMAD.MOV.U32 R11, RZ, RZ, R5 ;  /* 0x000000ffff0b7224 */ /* 0x000fe400078e0005 */
[----:B------:R-:W-:Y:S01]  /*179b0*/  IMAD.MOV.U32 R199, RZ, RZ, R12 ;  /* 0x000000ffffc77224 */ /* 0x000fe200078e000c */
[----:B------:R-:W-:Y:S06]  /*179c0*/  @P2 BRA `(.L_x_1527) ;  /* 0xffffffe4006c2947 */ /* 0x000fec000383ffff */
[----:B------:R-:W-:-:S07]  /*179d0*/  IMAD.MOV.U32 R199, RZ, RZ, R12 ;  /* 0x000000ffffc77224 */ /* 0x000fce00078e000c */
.L_x_1516:
[----:B------:R-:W-:-:S13]  /*179e0*/  ISETP.GE.AND P2, PT, R8, R201, PT ;  /* 0x000000c90800720c */ /* 0x000fda0003f46270 */
[----:B------:R-:W-:Y:S05]  /*179f0*/  @!P2 BRA `(.L_x_1528) ;  /* 0x000000240040a947 */ /* 0x000fea0003800000 */
[----:B------:R-:W-:Y:S02]  /*17a00*/  IMAD.MOV.U32 R9, RZ, RZ, R7 ;  /* 0x000000ffff097224 */ /* 0x000fe400078e0007 */
[----:B------:R-:W-:Y:S02]  /*17a10*/  IMAD.MOV.U32 R10, RZ, RZ, R5 ;  /* 0x000000ffff0a7224 */ /* 0x000fe400078e0005 */
[----:B------:R-:W-:-:S07]  /*17a20*/  IMAD.MOV.U32 R226, RZ, RZ, R193 ;  /* 0x000000ffffe27224 */ /* 0x000fce00078e00c1 */
.L_x_1547:
        /* <DEDUP_REMOVED lines=8> */
.L_x_1530:
        /* <DEDUP_REMOVED lines=8> */
.L_x_1531:
[----:B------:R-:W-:Y:S04]  /*17b30*/  BSSY B0, `(.L_x_1529) ;  /* 0x0000004000007945 */ /* 0x000fe80003800000 */
[----:B-1----:R-:W-:Y:S05]  /*17b40*/  @P3 BRA `(.L_x_1532) ;  /* 0x0000000000083947 */ /* 0x002fea0003800000 */
[----:B------:R-:W1:Y:S02]  /*17b50*/  SYNCS.PHASECHK.TRANS64.TRYWAIT P3, [R5+URZ+0x28430], R6 ;  /* 0x02843006050075a7 */ /* 0x000e64000806017f */
[----:B-1----:R-:W-:Y:S05]  /*17b60*/  @!P3 BRA `(.L_x_1533) ;  /* 0x000000f000c0b947 */ /* 0x002fea0003800000 */
.L_x_1532:
[----:B------:R-:W-:Y:S05]  /*17b70*/  BSYNC B0 ;  /* 0x0000000000007941 */ /* 0x000fea0003800000 */
.L_x_1529:
[----:B01----:R-:W0:Y:S01]  /*17b80*/  S2R R5, SR_TID.X ;  /* 0x0000000000057919 */ /* 0x003e220000002100 */
[----:B------:R-:W-:Y:S01]  /*17b90*/  VIADD R11, R199, 0x1 ;  /* 0x00000001c70b7836 */ /* 0x000fe20000000000 */
        /* <DEDUP_REMOVED lines=8> */
[----:B------:R-:W-:Y:S01]  /*17c20*/  R2UR UR11, R15 ;  /* 0x000000000f0b72ca */ /* 0x000fe200000e0000 */
[----:B------:R-:W-:Y:S01]  /*17c30*/  IMAD R6, R11, 0x400, R4 ;  /* 0x000004000b067824 */ /* 0x000fe200078e0204 */
[----:B------:R-:W-:-:S02]  /*17c40*/  R2UR UR7, R21 ;  /* 0x00000000150772ca */ /* 0x000fc400000e0000 */
[----:B------:R-:W-:Y:S01]  /*17c50*/  R2UR UR19, R13 ;  /* 0x000000000d1372ca */ /* 0x000fe200000e0000 */
[C---:B------:R-:W-:Y:S01]  /*17c60*/  VIADD R14, R6.reuse, 0x2 ;  /* 0x00000002060e7836 */ /* 0x040fe20000000000 */
[C---:B------:R-:W-:Y:S01]  /*17c70*/  R2UR UR14, R6.reuse ;  /* 0x00000000060e72ca */ /* 0x040fe200000e0000 */
[C---:B------:R-:W-:Y:S01]  /*17c80*/  VIADD R20, R6.reuse, 0x4 ;  /* 0x0000000406147836 */ /* 0x040fe20000000000 */
[----:B------:R-:W-:Y:S02]  /*17c90*/  IADD3 R12, R6, 0x6, RZ ;  /* 0x00000006060c7810 */ /* 0x000fe40007ffe0ff */
        /* <DEDUP_REMOVED lines=16> */
[----:B------:R-:W-:-:S02]  /*17da0*/  R2UR UR34, R6 ;  /* 0x00000000062272ca */ /* 0x000fc400000e0000 */
[----:B------:R-:W-:Y:S01]  /*17db0*/  R2UR UR35, R7 ;  /* 0x00000000072372ca */ /* 0x000fe200000e0000 */
        /* <DEDUP_REMOVED lines=27> */
.L_x_1535:
[----:B------:R-:W-:Y:S01]  /*17f70*/  SHF.L.U32 R5, R226, 0x1f, RZ ;  /* 0x0000001fe2057819 */ /* 0x000fe200000006ff */
[----:B------:R-:W-:-:S04]  /*17f80*/  IMAD R6, R199, 0x8, R16 ;  /* 0x00000008c7067824 */ /* 0x000fc800078e0210 */
[----:B------:R0:W1:Y:S01]  /*17f90*/  SYNCS.PHASECHK.TRANS64.TRYWAIT P2, [R6+URZ+0x28450], R5 ;  /* 0x02845005060075a7 */ /* 0x000062000804017f */
[----:B------:R-:W-:Y:S05]  /*17fa0*/  @!P0 BRA `(.L_x_1536) ;  /* 0x0000000000048947 */ /* 0x000fea0003800000 */
[----:B------:R-:W-:Y:S01]  /*17fb0*/  BPT.TRAP 0x1 ;  /* 0x000000040000795c */ /* 0x000fe20000300000 */
.L_x_1536:
[----:B-1----:R-:W-:Y:S05]  /*17fc0*/  @P2 BRA `(.L_x_1534) ;  /* 0x0000000000082947 */ /* 0x002fea0003800000 */
[----:B------:R-:W1:Y:S02]  /*17fd0*/  SYNCS.PHASECHK.TRANS64.TRYWAIT P2, [R6+URZ+0x28450], R5 ;  /* 0x02845005060075a7 */ /* 0x000e64000804017f */
[----:B-1----:R-:W-:Y:S05]  /*17fe0*/  @!P2 BRA `(.L_x_1537) ;  /* 0x000000ec00b4a947 */ /* 0x002fea0003800000 */
.L_x_1534:
        /* <DEDUP_REMOVED lines=9> */
[----:B------:R-:W-:Y:S02]  /*18080*/  LOP3.LUT R6, R5, 0x10000, RZ, 0xfc, !PT ;  /* 0x0001000005067812 */ /* 0x000fe400078efcff */
[----:B------:R-:W1:Y:S01]  /*18090*/  @P4 LDC R5, c[0x0][0x450] ;  /* 0x00011400ff054b82 */ /* 0x000e620000000800 */
[----:B------:R-:W-:Y:S02]  /*180a0*/  IADD3 R21, R205, R204, RZ ;  /* 0x000000cccd157210 */ /* 0x000fe40007ffe0ff */
[----:B------:R-:W-:-:S05]  /*180b0*/  IMAD R6, R199, 0x400, R6 ;  /* 0x00000400c7067824 */ /* 0x000fca00078e0206 */
[C---:B------:R-:W-:Y:S01]  /*180c0*/  R2UR UR6, R6.reuse ;  /* 0x00000000060672ca */ /* 0x040fe200000e0000 */
[----:B------:R-:W-:-:S12]  /*180d0*/  VIADD R6, R6, 0x2 ;  /* 0x0000000206067836 */ /* 0x000fd80000000000 */
[----:B------:R-:W-:Y:S01]  /*180e0*/  QGMMA.64x256x32.F32.E4M3.E4M3 R24, R188, gdesc[UR4], R24, gsb0 ;  /* 0x03e00004bc187df3 */ /* 0x000fe20008000818 */
[----:B------:R-:W-:Y:S02]  /*180f0*/  R2UR UR6, R6 ;  /* 0x00000000060672ca */ /* 0x000fe400000e0000 */
[----:B------:R-:W-:Y:S01]  /*18100*/  R2UR UR7, R7 ;  /* 0x00000000070772ca */ /* 0x000fe200000e0000 */
[----:B------:R-:W2:Y:S01]  /*18110*/  @P4 LDC R6, c[0x0][0x44c] ;  /* 0x00011300ff064b82 */ /* 0x000ea20000000800 */
[----:B0-----:R-:W-:-:S04]  /*18120*/  SHF.R.U32.HI R12, RZ, 0x7, R12 ;  /* 0x00000007ff0c7819 */ /* 0x001fc8000001160c */
[----:B------:R-:W-:Y:S01]  /*18130*/  IADD3 R7, -R12, 0xb, RZ ;  /* 0x0000000b0c077810 */ /* 0x000fe20007ffe1ff */
[----:B--2---:R-:W-:-:S05]  /*18140*/  @P4 IMAD.HI.U32 R6, R21, R6, RZ ;  /* 0x0000000615064227 */ /* 0x004fca00078e00ff */
[----:B-1----:R-:W-:Y:S01]  /*18150*/  @P4 SHF.R.U32.HI R21, RZ, R5, R6 ;  /* 0x00000005ff154219 */ /* 0x002fe20000011606 */
[----:B------:R-:W-:-:S04]  /*18160*/  @!P1 IMAD R5, R11, 0x8, R16 ;  /* 0x000000080b059824 */ /* 0x000fc800078e0210 */
[----:B------:R-:W-:Y:S01]  /*18170*/  @!P1 VIADD R5, R5, 0x28440 ;  /* 0x0002844005059836 */ /* 0x000fe20000000000 */
[----:B------:R-:W0:Y:S04]  /*18180*/  SHFL.IDX PT, R13, R21, RZ, 0x1c1f ;  /* 0x001c1fff150d7589 */ /* 0x000e2800000e0000 */
[----:B------:R-:W-:Y:S01]  /*18190*/  @!P1 PRMT R5, RZ, 0x654, R5 ;  /* 0x00000654ff059816 */ /* 0x000fe20000000005 */
[----:B------:R-:W-:Y:S02]  /*181a0*/  WARPGROUP.DEPBAR.LE gsb0, 0x0 ;  /* 0x00008000000079c5 */ /* 0x000fe40000010000 */
[----:B------:R-:W-:-:S06]  /*181b0*/  WARPGROUP.ARRIVE ;  /* 0x00000000000079c5 */ /* 0x000fcc0000000000 */
[----:B------:R-:W-:Y:S01]  /*181c0*/  QGMMA.64x256x32.F32.E4M3.E4M3 R24, R184, gdesc[UR4], R24, gsb0 ;  /* 0x03e00004b8187df3 */ /* 0x000fe20008000818 */
[----:B------:R-:W-:Y:S02]  /*181d0*/  ULOP3.LUT UR6, URZ, UR52, URZ, 0x33, !UPT ;  /* 0x000000343f067292 */ /* 0x000fe4000f8e333f */
[----:B------:R-:W-:Y:S02]  /*181e0*/  WARPGROUP.DEPBAR.LE gsb0, 0x0 ;  /* 0x00008000000079c5 */ /* 0x000fe40000010000 */
[----:B------:R1:W-:Y:S06]  /*181f0*/  BAR.ARV R7, 0x100 ;  /* 0x000400070000751d */ /* 0x0003ec0000002000 */
[----:B------:R2:W-:Y:S02]  /*18200*/  @!P1 SYNCS.ARRIVE.TRANS64.RED.A1T0 RZ, [R5+URZ], RZ ;  /* 0x000000ff05ff99a7 */ /* 0x0005e4000810043f */
[----:B--2---:R-:W-:-:S05]  /*18210*/  IMAD.SHL.U32 R5, R8, 0x40, RZ ;  /* 0x0000004008057824 */ /* 0x004fca00078e00ff */
[----:B------:R-:W-:-:S05]  /*18220*/  IADD3 R6, -R5, 0x1, RZ ;  /* 0x0000000105067810 */ /* 0x000fca0007ffe1ff */
[----:B------:R-:W-:-:S05]  /*18230*/  IMAD R6, R197, -0x2, R6 ;  /* 0xfffffffec5067824 */ /* 0x000fca00078e0206 */
[----:B------:R-:W-:-:S05]  /*18240*/  IADD3 R6, -R195, R6, R196 ;  /* 0x00000006c3067210 */ /* 0x000fca0007ffe1c4 */
[C---:B------:R-:W-:Y:S02]  /*18250*/  VIADD R20, R6.reuse, UR51 ;  /* 0x0000003306147c36 */ /* 0x040fe40008000000 */
[----:B------:R-:W-:Y:S02]  /*18260*/  VIADD R15, R6, UR6 ;  /* 0x00000006060f7c36 */ /* 0x000fe40008000000 */
[--C-:B0-----:R-:W-:Y:S02]  /*18270*/  IMAD.IADD R14, R20, 0x1, R13.reuse ;  /* 0x00000001140e7824 */ /* 0x101fe400078e020d */
[----:B------:R-:W-:Y:S01]  /*18280*/  IMAD.IADD R12, R15, 0x1, R13 ;  /* 0x000000010f0c7824 */ /* 0x000fe200078e020d */
        /* <DEDUP_REMOVED lines=13> */
.L_x_1540:
[----:B------:R-:W-:-:S05]  /*18360*/  IMAD.U32 R184, RZ, RZ, UR48 ;  /* 0x00000030ffb87e24 */ /* 0x000fca000f8e00ff */
[----:B------:R-:W-:-:S13]  /*18370*/  ISETP.NE.AND P2, PT, R184, 0x1, PT ;  /* 0x00000001b800780c */ /* 0x000fda0003f45270 */
[----:B------:R-:W0:Y:S02]  /*18380*/  @P2 LDC.64 R6, c[0x0][0x9e8] ;  /* 0x00027a00ff062b82 */ /* 0x000e240000000a00 */
[----:B0-----:R-:W-:-:S05]  /*18390*/  @P2 IMAD.HI.U32 R6, R13, R6, RZ ;  /* 0x000000060d062227 */ /* 0x001fca00078e00ff */
[----:B------:R-:W-:-:S07]  /*183a0*/  @P2 SHF.R.U32.HI R13, RZ, R7, R6 ;  /* 0x00000007ff0d2219 */ /* 0x000fce0000011606 */
.L_x_1541:
[----:B------:R-:W-:Y:S05]  /*183b0*/  BSYNC B0 ;  /* 0x0000000000007941 */ /* 0x000fea0003800000 */
.L_x_1539:
[----:B------:R-:W-:-:S04]  /*183c0*/  IMAD R6, R13, R184, -R5 ;  /* 0x000000b80d067224 */ /* 0x000fc800078e0a05 */
[----:B------:R-:W-:-:S05]  /*183d0*/  IMAD R7, R197, -0x2, R6 ;  /* 0xfffffffec5077824 */ /* 0x000fca00078e0206 */
[----:B------:R-:W-:Y:S02]  /*183e0*/  VIADDMNMX R14, R7, R184, R14, PT ;  /* 0x000000b8070e7246 */ /* 0x000fe4000380010e */
[----:B------:R-:W-:-:S07]  /*183f0*/  VIMNMX R12, R12, R7, !PT ;  /* 0x000000070c0c7248 */ /* 0x000fce0007fe0100 */
.L_x_1538:
        /* <DEDUP_REMOVED lines=65> */
.L_x_1544:
[----:B------:R-:W-:-:S05]  /*18810*/  IMAD.U32 R12, RZ, RZ, UR48 ;  /* 0x00000030ff0c7e24 */ /* 0x000fca000f8e00ff */
[----:B------:R-:W-:-:S13]  /*18820*/  ISETP.NE.AND P3, PT, R12, 0x1, PT ;  /* 0x000000010c00780c */ /* 0x000fda0003f65270 */
[----:B------:R-:W0:Y:S02]  /*18830*/  @P3 LDC.64 R6, c[0x0][0x9e8] ;  /* 0x00027a00ff063b82 */ /* 0x000e240000000a00 */
[----:B0-----:R-:W-:-:S05]  /*18840*/  @P3 IMAD.HI.U32 R6, R21, R6, RZ ;  /* 0x0000000615063227 */ /* 0x001fca00078e00ff */
[----:B------:R-:W-:-:S07]  /*18850*/  @P3 SHF.R.U32.HI R21, RZ, R7, R6 ;  /* 0x00000007ff153219 */ /* 0x000fce0000011606 */
.L_x_1545:
[----:B------:R-:W-:Y:S05]  /*18860*/  BSYNC B0 ;  /* 0x0000000000007941 */ /* 0x000fea0003800000 */
.L_x_1543:
[----:B------:R-:W-:-:S04]  /*18870*/  IMAD R6, R21, R12, -R5 ;  /* 0x0000000c15067224 */ /* 0x000fc800078e0a05 */
[----:B------:R-:W-:-:S05]  /*18880*/  IMAD R5, R197, -0x2, R6 ;  /* 0xfffffffec5057824 */ /* 0x000fca00078e0206 */
[----:B------:R-:W-:Y:S02]  /*18890*/  VIADDMNMX R20, R5, R12, R20, PT ;  /* 0x0000000c05147246 */ /* 0x000fe40003800114 */
[----:B------:R-:W-:-:S07]  /*188a0*/  VIMNMX R15, R15, R5, !PT ;  /* 0x000000050f0f7248 */ /* 0x000fce0007fe0100 */
.L_x_1542:
        /* <DEDUP_REMOVED lines=12> */
[C---:B------:R-:W-:Y:S02]  /*18970*/  ISETP.LT.OR P3, PT, R20.reuse, 0xa, P3 ;  /* 0x0000000a1400780c */ /* 0x040fe40001f61670 */
        /* <DEDUP_REMOVED lines=53> */
[----:B0-----:R-:W-:Y:S02]  /*18cd0*/  FMNMX.FTZ R5, R5, R12, !PT ;  /* 0x0000000c05057209 */ /* 0x001fe40007810000 */
[----:B------:R-:W-:Y:S02]  /*18ce0*/  FMNMX.FTZ R6, R162, R7, !PT ;  /* 0x00000007a2067209 */ /* 0x000fe40007810000 */
[----:B------:R-:W-:Y:S01]  /*18cf0*/  ISETP.LT.OR P3, PT, R20, 0x39, P3 ;  /* 0x000000391400780c */ /* 0x000fe20001f61670 */
[----:B------:R-:W-:-:S01]  /*18d00*/  FFMA.FTZ R12, R2, R5, -8 ;  /* 0xc1000000020c7423 */ /* 0x000fc20000010005 */
[----:B------:R-:W-:-:S02]  /*18d10*/  FMNMX.FTZ R7, R163, R6, !PT ;  /* 0x00000006a3077209 */ /* 0x000fc40007810000 */
[----:B------:R-:W-:Y:S02]  /*18d20*/  ISETP.GT.AND P2, PT, R15, 0x39, P2 ;  /* 0x000000390f00780c */ /* 0x000fe40001744270 */
[----:B------:R-:W-:Y:S02]  /*18d30*/  FMNMX.FTZ R6, R166, R7, !PT ;  /* 0x00000007a6067209 */ /* 0x000fe40007810000 */
[----:B------:R-:W-:Y:S02]  /*18d40*/  FSEL R15, R182, -INF , !P3 ;  /* 0xff800000b60f7808 */ /* 0x000fe40005800000 */
[----:B------:R-:W-:Y:S02]  /*18d50*/  FSETP.NEU.FTZ.AND P3, PT, R5, -INF , PT ;  /* 0xff8000000500780b */ /* 0x000fe40003f7d000 */
[----:B------:R-:W-:Y:S02]  /*18d60*/  FMNMX.FTZ R6, R167, R6, !PT ;  /* 0x00000006a7067209 */ /* 0x000fe40007810000 */
[----:B------:R-:W-:-:S02]  /*18d70*/  FSEL R7, R12, RZ, P3 ;  /* 0x000000ff0c077208 */ /* 0x000fc40001800000 */
[----:B------:R-:W-:Y:S02]  /*18d80*/  FMNMX.FTZ R12, R170, R6, !PT ;  /* 0x00000006aa0c7209 */ /* 0x000fe40007810000 */
[----:B------:R-:W-:Y:S01]  /*18d90*/  ISETP.LT.OR P2, PT, R20, 0x3a, P2 ;  /* 0x0000003a1400780c */ /* 0x000fe20001741670 */
[----:B------:R-:W-:-:S01]  /*18da0*/  FFMA.FTZ R20, R2, R13, -R7 ;  /* 0x0000000d02147223 */ /* 0x000fc20000010807 */
[----:B------:R-:W-:Y:S01]  /*18db0*/  FMNMX.FTZ R13, R171, R12, !PT ;  /* 0x0000000cab0d7209 */ /* 0x000fe20007810000 */
[----:B------:R-:W-:-:S01]  /*18dc0*/  FFMA.FTZ R152, R2, R153, -R7 ;  /* 0x0000009902987223 */ /* 0x000fc20000010807 */
[----:B------:R-:W-:Y:S01]  /*18dd0*/  FSEL R183, R183, -INF , !P2 ;  /* 0xff800000b7b77808 */ /* 0x000fe20005000000 */
[----:B------:R0:W-:Y:S01]  /*18de0*/  MUFU.EX2 R6, R20 ;  /* 0x0000001400067308 */ /* 0x0001e20000000800 */
[----:B------:R-:W-:Y:S01]  /*18df0*/  FMNMX.FTZ R12, R174, R13, !PT ;  /* 0x0000000dae0c7209 */ /* 0x000fe20007810000 */
[C-C-:B------:R-:W-:Y:S01]  /*18e00*/  FFMA.FTZ R158, R2.reuse, R176, -R7.reuse ;  /* 0x000000b0029e7223 */ /* 0x140fe20000010807 */
[----:B------:R-:W-:-:S01]  /*18e10*/  FFMA.FTZ R180, R2, R180, -R7 ;  /* 0x000000b402b47223 */ /* 0x000fc20000010807 */
[C-C-:B------:R-:W-:Y:S01]  /*18e20*/  FFMA.FTZ R181, R2.reuse, R181, -R7.reuse ;  /* 0x000000b502b57223 */ /* 0x140fe20000010807 */
[----:B------:R-:W-:Y:S01]  /*18e30*/  FMNMX.FTZ R153, R175, R12, !PT ;  /* 0x0000000caf997209 */ /* 0x000fe20007810000 */
[----:B------:R-:W-:-:S02]  /*18e40*/  FFMA.FTZ R12, R2, R185, -R7 ;  /* 0x000000b9020c7223 */ /* 0x000fc40000010807 */
        /* <DEDUP_REMOVED lines=8> */
[C-C-:B0-----:R-:W-:Y:S01]  /*18ed0*/  FFMA.FTZ R20, R2.reuse, R189, -R7.reuse ;  /* 0x000000bd02147223 */ /* 0x141fe20000010807 */
[----:B------:R-:W-:Y:S01]  /*18ee0*/  FMNMX.FTZ R14, R15, R14, !PT ;  /* 0x0000000e0f0e7209 */ /* 0x000fe20007810000 */
[C-C-:B-1----:R-:W-:Y:S01]  /*18ef0*/  FFMA.FTZ R152, R2.reuse, R191, -R7.reuse ;  /* 0x000000bf02987223 */ /* 0x142fe20000010807 */
[----:B------:R-:W-:-:S01]  /*18f00*/  FFMA.FTZ R173, R2, R177, -R7 ;  /* 0x000000b102ad7223 */ /* 0x000fc20000010807 */
[----:B------:R-:W-:Y:S01]  /*18f10*/  FSEL R177, R5, RZ, P3 ;  /* 0x000000ff05b17208 */ /* 0x000fe20001800000 */
[----:B------:R-:W-:Y:S01]  /*18f20*/  MUFU.EX2 R12, R12 ;  /* 0x0000000c000c7308 */ /* 0x000fe20000000800 */
[----:B------:R-:W-:Y:S01]  /*18f30*/  FMNMX.FTZ R156, R183, R14, !PT ;  /* 0x0000000eb79c7209 */ /* 0x000fe20007810000 */
[----:B------:R-:W-:-:S02]  /*18f40*/  FFMA.FTZ R14, R2, R187, -R7 ;  /* 0x000000bb020e7223 */ /* 0x000fc40000010807 */
[----:B------:R-:W-:-:S02]  /*18f50*/  FADD.FTZ R177, -R177, R10 ;  /* 0x0000000ab1b17221 */ /* 0x000fc40000010100 */
[----:B------:R-:W0:Y:S02]  /*18f60*/  SHFL.BFLY PT, R185, R156, 0x2, 0x1f ;  /* 0x0c401f009cb97f89 */ /* 0x000e2400000e0000 */
[----:B------:R-:W-:Y:S01]  /*18f70*/  FMUL.FTZ R177, R2, R177 ;  /* 0x000000b102b17220 */ /* 0x000fe20000410000 */
[----:B------:R-:W-:Y:S08]  /*18f80*/  MUFU.EX2 R153, R153 ;  /* 0x0000009900997308 */ /* 0x000ff00000000800 */
[----:B------:R-:W1:Y:S08]  /*18f90*/  MUFU.EX2 R177, R177 ;  /* 0x000000b100b17308 */ /* 0x000e700000000800 */
[----:B------:R-:W2:Y:S01]  /*18fa0*/  MUFU.EX2 R14, R14 ;  /* 0x0000000e000e7308 */ /* 0x000ea20000000800 */
[----:B0-----:R-:W-:Y:S01]  /*18fb0*/  FMNMX.FTZ R160, R156, R185, !PT ;  /* 0x000000b99ca07209 */ /* 0x001fe20007810000 */
[----:B------:R-:W-:-:S06]  /*18fc0*/  FFMA.FTZ R156, R2, R172, -R7 ;  /* 0x000000ac029c7223 */ /* 0x000fcc0000010807 */
[----:B------:R-:W0:Y:S01]  /*18fd0*/  MUFU.EX2 R157, R157 ;  /* 0x0000009d009d7308 */ /* 0x000e220000000800 */
[----:B------:R-:W3:Y:S07]  /*18fe0*/  SHFL.BFLY PT, R185, R160, 0x1, 0x1f ;  /* 0x0c201f00a0b97f89 */ /* 0x000eee00000e0000 */
[----:B------:R-:W-:Y:S08]  /*18ff0*/  MUFU.EX2 R20, R20 ;  /* 0x0000001400147308 */ /* 0x000ff00000000800 */
[----:B------:R-:W-:Y:S08]  /*19000*/  MUFU.EX2 R161, R161 ;  /* 0x000000a100a17308 */ /* 0x000ff00000000800 */
[----:B------:R-:W-:Y:S01]  /*19010*/  MUFU.EX2 R152, R152 ;  /* 0x0000009800987308 */ /* 0x000fe20000000800 */
[----:B---3--:R-:W-:-:S04]  /*19020*/  FMNMX.FTZ R7, R160, R185, !PT ;  /* 0x000000b9a0077209 */ /* 0x008fc80007810000 */
[----:B------:R-:W-:Y:S01]  /*19030*/  FSETP.NEU.FTZ.AND P2, PT, R7, -INF , PT ;  /* 0xff8000000700780b */ /* 0x000fe20003f5d000 */
[----:B------:R-:W-:-:S02]  /*19040*/  FFMA.FTZ R185, R2, R7, -8 ;  /* 0xc100000002b97423 */ /* 0x000fc40000010007 */
[----:B------:R-:W-:Y:S01]  /*19050*/  MUFU.EX2 R165, R165 ;  /* 0x000000a500a57308 */ /* 0x000fe20000000800 */
[----:B------:R-:W-:Y:S02]  /*19060*/  FSEL R164, R7, RZ, P2 ;  /* 0x000000ff07a47208 */ /* 0x000fe40001000000 */
[----:B------:R-:W-:-:S03]  /*19070*/  FSEL R185, R185, RZ, P2 ;  /* 0x000000ffb9b97208 */ /* 0x000fc60001000000 */
[----:B------:R-:W-:Y:S02]  /*19080*/  FADD.FTZ R9, -R164, R9 ;  /* 0x00000009a4097221 */ /* 0x000fe40000010100 */
[----:B------:R-:W-:Y:S01]  /*19090*/  MUFU.EX2 R156, R156 ;  /* 0x0000009c009c7308 */ /* 0x000fe20000000800 */
[----:B------:R-:W-:-:S01]  /*190a0*/  FFMA.FTZ R187, R2, R154, -R185 ;  /* 0x0000009a02bb7223 */ /* 0x000fc200000108b9 */
[C-C-:B------:R-:W-:Y:S01]  /*190b0*/  FFMA.FTZ R10, R2.reuse, R155, -R185.reuse ;  /* 0x0000009b020a7223 */ /* 0x140fe200000108b9 */
[C---:B------:R-:W-:Y:S01]  /*190c0*/  FMUL.FTZ R164, R2.reuse, R9 ;  /* 0x0000000902a47220 */ /* 0x040fe20000410000 */
[C-C-:B------:R-:W-:Y:S01]  /*190d0*/  FFMA.FTZ R21, R2.reuse, R21, -R185.reuse ;  /* 0x0000001502157223 */ /* 0x140fe200000108b9 */
[----:B------:R-:W-:-:S01]  /*190e0*/  FFMA.FTZ R154, R2, R159, -R185 ;  /* 0x0000009f029a7223 */ /* 0x000fc200000108b9 */
[C-C-:B------:R-:W-:Y:S01]  /*190f0*/  FFMA.FTZ R155, R2.reuse, R162, -R185.reuse ;  /* 0x000000a2029b7223 */ /* 0x140fe200000108b9 */
[----:B------:R-:W-:-:S01]  /*19100*/  FFMA.FTZ R162, R2, R163, -R185 ;  /* 0x000000a302a27223 */ /* 0x000fc200000108b9 */
[----:B------:R-:W-:Y:S01]  /*19110*/  MUFU.EX2 R187, R187 ;  /* 0x000000bb00bb7308 */ /* 0x000fe20000000800 */
[----:B------:R-:W-:-:S01]  /*19120*/  FFMA.FTZ R9, R2, R170, -R185 ;  /* 0x000000aa02097223 */ /* 0x000fc200000108b9 */
[----:B-1----:R-:W-:Y:S01]  /*19130*/  FFMA.FTZ R170, R177, R3, R6 ;  /* 0x00000003b1aa7223 */ /* 0x002fe20000010006 */
[----:B------:R-:W-:-:S01]  /*19140*/  FFMA.FTZ R159, R2, R166, -R185 ;  /* 0x000000a6029f7223 */ /* 0x000fc200000108b9 */
[C-C-:B------:R-:W-:Y:S01]  /*19150*/  FFMA.FTZ R166, R2.reuse, R167, -R185.reuse ;  /* 0x000000a702a67223 */ /* 0x140fe200000108b9 */
[----:B------:R-:W-:-:S01]  /*19160*/  FFMA.FTZ R168, R2, R171, -R185 ;  /* 0x000000ab02a87223 */ /* 0x000fc200000108b9 */
[----:B------:R-:W-:Y:S01]  /*19170*/  FADD.FTZ R167, R13, R170 ;  /* 0x000000aa0da77221 */ /* 0x000fe20000010000 */
[----:B------:R-:W-:-:S01]  /*19180*/  FFMA.FTZ R163, R2, R174, -R185 ;  /* 0x000000ae02a37223 */ /* 0x000fc200000108b9 */
[----:B------:R-:W1:Y:S01]  /*19190*/  MUFU.EX2 R164, R164 ;  /* 0x000000a400a47308 */ /* 0x000e620000000800 */
[----:B------:R-:W-:-:S01]  /*191a0*/  FFMA.FTZ R175, R2, R175, -R185 ;  /* 0x000000af02af7223 */ /* 0x000fc200000108b9 */
[----:B------:R-:W-:Y:S01]  /*191b0*/  FADD.FTZ R172, R12, R167 ;  /* 0x000000a70cac7221 */ /* 0x000fe20000010000 */
[----:B------:R-:W-:-:S01]  /*191c0*/  FFMA.FTZ R178, R2, R178, -R185 ;  /* 0x000000b202b27223 */ /* 0x000fc200000108b9 */
[C-C-:B------:R-:W-:Y:S01]  /*191d0*/  FFMA.FTZ R179, R2.reuse, R179, -R185.reuse ;  /* 0x000000b302b37223 */ /* 0x140fe200000108b9 */
[----:B------:R-:W-:-:S01]  /*191e0*/  FFMA.FTZ R15, R2, R15, -R185 ;  /* 0x0000000f020f7223 */ /* 0x000fc200000108b9 */
[----:B------:R-:W-:Y:S01]  /*191f0*/  FADD.FTZ R167, R153, R172 ;  /* 0x000000ac99a77221 */ /* 0x000fe20000010000 */
[----:B------:R-:W-:-:S01]  /*19200*/  FFMA.FTZ R183, R2, R183, -R185 ;  /* 0x000000b702b77223 */ /* 0x000fc200000108b9 */
[----:B------:R-:W3:Y:S02]  /*19210*/  MUFU.EX2 R10, R10 ;  /* 0x0000000a000a7308 */ /* 0x000ee40000000800 */
[----:B--2---:R-:W-:-:S04]  /*19220*/  FADD.FTZ R172, R14, R167 ;  /* 0x000000a70eac7221 */ /* 0x004fc80000010000 */
[----:B0-----:R-:W-:Y:S02]  /*19230*/  FADD.FTZ R167, R157, R172 ;  /* 0x000000ac9da77221 */ /* 0x001fe40000010000 */
[----:B------:R-:W0:Y:S01]  /*19240*/  MUFU.EX2 R21, R21 ;  /* 0x0000001500157308 */ /* 0x000e220000000800 */
[----:B-1----:R-:W-:-:S01]  /*19250*/  FFMA.FTZ R3, R164, R0, R187 ;  /* 0x00000000a4037223 */ /* 0x002fc200000100bb */
[----:B------:R-:W-:-:S04]  /*19260*/  FADD.FTZ R172, R20, R167 ;  /* 0x000000a714ac7221 */ /* 0x000fc80000010000 */
[----:B------:R-:W-:Y:S02]  /*19270*/  FADD.FTZ R167, R161, R172 ;  /* 0x000000aca1a77221 */ /* 0x000fe40000010000 */
[----:B------:R-:W1:Y:S01]  /*19280*/  MUFU.EX2 R154, R154 ;  /* 0x0000009a009a7308 */ /* 0x000e620000000800 */
[----:B---3--:R-:W-:-:S01]  /*19290*/  FADD.FTZ R0, R10, R3 ;  /* 0x000000030a007221 */ /* 0x008fc20000010000 */
[----:B------:R-:W-:-:S04]  /*192a0*/  FADD.FTZ R172, R152, R167 ;  /* 0x000000a798ac7221 */ /* 0x000fc80000010000 */
[----:B------:R-:W-:Y:S02]  /*192b0*/  FADD.FTZ R167, R165, R172 ;  /* 0x000000aca5a77221 */ /* 0x000fe40000010000 */
[----:B------:R-:W2:Y:S01]  /*192c0*/  MUFU.EX2 R155, R155 ;  /* 0x0000009b009b7308 */ /* 0x000ea20000000800 */
[----:B0-----:R-:W-:-:S01]  /*192d0*/  FADD.FTZ R3, R21, R0 ;  /* 0x0000000015037221 */ /* 0x001fc20000010000 */
[----:B------:R-:W-:-:S06]  /*192e0*/  FADD.FTZ R174, R156, R167 ;  /* 0x000000a79cae7221 */ /* 0x000fcc0000010000 */
        /* <DEDUP_REMOVED lines=32> */
[----:B--2---:R-:W-:-:S03]  /*194f0*/  FADD.FTZ R3, R181, R0 ;  /* 0x00000000b5037221 */ /* 0x004fc60000010000 */
[----:B0-----:R-:W-:Y:S01]  /*19500*/  FADD.FTZ R0, R172, R167 ;  /* 0x000000a7ac007221 */ /* 0x001fe20000010000 */
[----:B------:R-:W-:Y:S06]  /*19510*/  @!P0 BRA `(.L_x_1546) ;  /* 0x0000000000048947 */ /* 0x000fec0003800000 */
[----:B------:R-:W-:Y:S01]  /*19520*/  BPT.TRAP 0x1 ;  /* 0x000000040000795c */ /* 0x000fe20000300000 */
.L_x_1546:
[----:B------:R-:W-:Y:S01]  /*19530*/  F2FP.SATFINITE.E4M3.F32.PACK_AB_MERGE_C R12, R153, R12, RZ ;  /* 0x0000000c990c723e */ /* 0x000fe200048070ff */
[-C--:B------:R-:W-:Y:S01]  /*19540*/  FMUL.FTZ R24, R24, R177.reuse ;  /* 0x000000b118187220 */ /* 0x080fe20000410000 */
[----:B------:R-:W-:Y:S01]  /*19550*/  LEA R153, R199, R16, 0x3 ;  /* 0x00000010c7997211 */ /* 0x000fe200078e18ff */
[----:B------:R-:W-:Y:S01]  /*19560*/  FMUL.FTZ R25, R25, R177 ;  /* 0x000000b119197220 */ /* 0x000fe20000410000 */
[----:B------:R-:W-:Y:S01]  /*19570*/  ISETP.GT.AND P2, PT, R8, R201, PT ;  /* 0x000000c90800720c */ /* 0x000fe20003f44270 */
[----:B------:R-:W-:Y:S01]  /*19580*/  FMUL.FTZ R28, R28, R177 ;  /* 0x000000b11c1c7220 */ /* 0x000fe20000410000 */
[----:B------:R-:W-:Y:S01]  /*19590*/  F2FP.SATFINITE.E4M3.F32.PACK_AB_MERGE_C R188, R13, R6, R12 ;  /* 0x000000060dbc723e */ /* 0x000fe2000480700c */
        /* <DEDUP_REMOVED lines=8> */
[----:B------:R-:W-:Y:S01]  /*19620*/  FMUL.FTZ R33, R33, R177 ;  /* 0x000000b121217220 */ /* 0x000fe20000410000 */
[----:B------:R-:W-:Y:S01]  /*19630*/  F2FP.SATFINITE.E4M3.F32.PACK_AB_MERGE_C R159, R166, R159, RZ ;  /* 0x0000009fa69f723e */ /* 0x000fe200048070ff */
[-C--:B------:R-:W-:Y:S01]  /*19640*/  FMUL.FTZ R36, R36, R177.reuse ;  /* 0x000000b124247220 */ /* 0x080fe20000410000 */
[----:B------:R-:W-:Y:S01]  /*19650*/  F2FP.SATFINITE.E4M3.F32.PACK_AB_MERGE_C R156, R169, R156, RZ ;  /* 0x0000009ca99c723e */ /* 0x000fe200048070ff */
[----:B------:R0:W-:Y:S01]  /*19660*/  SYNCS.ARRIVE.TRANS64.RED.A1T0 RZ, [R6+URZ], RZ ;  /* 0x000000ff06ff79a7 */ /* 0x0001e2000810043f */
[----:B------:R-:W-:Y:S01]  /*19670*/  F2FP.SATFINITE.E4M3.F32.PACK_AB_MERGE_C R160, R181, R160, RZ ;  /* 0x000000a0b5a0723e */ /* 0x000fe200048070ff */
[----:B------:R-:W-:Y:S01]  /*19680*/  FMUL.FTZ R37, R37, R177 ;  /* 0x000000b125257220 */ /* 0x000fe20000410000 */
[----:B------:R-:W-:Y:S01]  /*19690*/  F2FP.SATFINITE.E4M3.F32.PACK_AB_MERGE_C R15, R172, R15, RZ ;  /* 0x0000000fac0f723e */ /* 0x000fe200048070ff */
        /* <DEDUP_REMOVED lines=129> */
[----:B------:R-:W-:Y:S02]  /*19eb0*/  IMAD.MOV.U32 R10, RZ, RZ, R5 ;  /* 0x000000ffff0a7224 */ /* 0x000fe400078e0005 */
[----:B------:R-:W-:Y:S02]  /*19ec0*/  IMAD.MOV.U32 R226, RZ, RZ, R193 ;  /* 0x000000ffffe27224 */ /* 0x000fe400078e00c1 */
[----:B------:R-:W-:Y:S01]  /*19ed0*/  IMAD.MOV.U32 R199, RZ, RZ, R11 ;  /* 0x000000ffffc77224 */ /* 0x000fe200078e000b */
[----:B0-----:R-:W-:Y:S06]  /*19ee0*/  @P2 BRA `(.L_x_1547) ;  /* 0xffffffd800d02947 */ /* 0x001fec000383ffff */
[----:B------:R-:W-:-:S07]  /*19ef0*/  IMAD.MOV.U32 R199, RZ, RZ, R11 ;  /* 0x000000ffffc77224 */ /* 0x000fce00078e000b */
.L_x_1528:
[----:B------:R-:W-:Y:S05]  /*19f00*/  WARPSYNC.ALL ;  /* 0x0000000000007948 */ /* 0x000fea0003800000 */
[----:B------:R-:W-:Y:S06]  /*19f10*/  BAR.ARV 0x8, 0x180 ;  /* 0x0206000000007b1d */ /* 0x000fec0000002000 */
[----:B------:R-:W-:Y:S05]  /*19f20*/  @!P0 BRA `(.L_x_1548) ;  /* 0x0000000000048947 */ /* 0x000fea0003800000 */
[----:B------:R-:W-:Y:S01]  /*19f30*/  BPT.TRAP 0x1 ;  /* 0x000000040000795c */ /* 0x000fe20000300000 */
.L_x_1548:
[----:B------:R-:W-:Y:S01]  /*19f40*/  IMAD R4, R199, 0x8, R16 ;  /* 0x00000008c7047824 */ /* 0x000fe200078e0210 */
[----:B------:R-:W-:-:S04]  /*19f50*/  SHF.L.U32 R9, R193, 0x1f, RZ ;  /* 0x0000001fc1097819 */ /* 0x000fc800000006ff */
[----:B------:R0:W1:Y:S01]  /*19f60*/  SYNCS.PHASECHK.TRANS64.TRYWAIT P1, [R4+URZ+0x28450], R9 ;  /* 0x02845009040075a7 */ /* 0x000062000802017f */
[----:B------:R-:W-:Y:S05]  /*19f70*/  @!P0 BRA `(.L_x_1549) ;  /* 0x0000000000048947 */ /* 0x000fea0003800000 */
[----:B------:R-:W-:Y:S01]  /*19f80*/  BPT.TRAP 0x1 ;  /* 0x000000040000795c */ /* 0x000fe20000300000 */
.L_x_1549:
[----:B-1----:R-:W-:Y:S05]  /*19f90*/  @P1 BRA `(.L_x_1550) ;  /* 0x0000000000081947 */ /* 0x002fea0003800000 */
[----:B------:R-:W1:Y:S02]  /*19fa0*/  SYNCS.PHASECHK.TRANS64.TRYWAIT P1, [R4+URZ+0x28450], R9 ;  /* 0x02845009040075a7 */ /* 0x000e64000802017f */
[----:B-1----:R-:W-:Y:S05]  /*19fb0*/  @!P1 BRA `(.L_x_1551) ;  /* 0x000000cc00d49947 */ /* 0x002fea0003800000 */
.L_x_1550:
[----:B------:R-:W-:Y:S05]  /*19fc0*/  WARPSYNC.ALL ;  /* 0x0000000000007948 */ /* 0x000fea0003800000 */
[----:B------:R-:W-:Y:S01]  /*19fd0*/  ULDC.64 UR4, c[0x0][0x9a0] ;  /* 0x0002680000047ab9 */ /* 0x000fe20000000a00 */
[----:B------:R-:W-:Y:S01]  /*19fe0*/  VIADD R16, R16, 0x8000 ;  /* 0x0000800010107836 */ /* 0x000fe20000000000 */
[----:B------:R-:W-:Y:S01]  /*19ff0*/  ISETP.NE.U32.AND P1, PT, RZ, UR4, PT ;  /* 0x00000004ff007c0c */ /* 0x000fe2000bf25070 */
[----:B------:R-:W-:Y:S01]  /*1a000*/  IMAD.MOV.U32 R13, RZ, RZ, -0x7fffffe0 ;  /* 0x80000020ff0d7424 */ /* 0x000fe200078e00ff */
[----:B------:R-:W-:Y:S02]  /*1a010*/  WARPGROUP.ARRIVE ;  /* 0x00000000000079c5 */ /* 0x000fe40000000000 */
[----:B------:R-:W-:-:S02]  /*1a020*/  SHF.R.U32.HI R16, RZ, 0x4, R16 ;  /* 0x00000004ff107819 */ /* 0x000fc40000011610 */
[----:B------:R-:W-:Y:S02]  /*1a030*/  ISETP.NE.AND.EX P1, PT, RZ, UR5, PT, P1 ;  /* 0x00000005ff007c0c */ /* 0x000fe4000bf25310 */
[----:B------:R-:W-:Y:S02]  /*1a040*/  LOP3.LUT R16, R16, 0x3fff, RZ, 0xc0, !PT ;  /* 0x00003fff10107812 */ /* 0x000fe400078ec0ff */
[----:B------:R-:W-:Y:S02]  /*1a050*/  R2UR UR7, R13 ;  /* 0x000000000d0772ca */ /* 0x000fe400000e0000 */
[----:B------:R-:W-:-:S05]  /*1a060*/  LOP3.LUT R16, R16, 0x10000, RZ, 0xfc, !PT ;  /* 0x0001000010107812 */ /* 0x000fca00078efcff */
[----:B------:R-:W-:Y:S02]  /*1a070*/  IMAD R12, R199, 0x400, R16 ;  /* 0x00000400c70c7824 */ /* 0x000fe400078e0210 */
[----:B01----:R-:W0:Y:S01]  /*1a080*/  @P1 LDC.64 R8, c[0x0][0x9c8] ;  /* 0x00027200ff081b82 */ /* 0x003e220000000a00 */
[----:B------:R-:W-:Y:S02]  /*1a090*/  @P1 SHF.R.S32.HI R15, RZ, 0x1f, R203 ;  /* 0x0000001fff0f1819 */ /* 0x000fe400000114cb */
[----:B------:R-:W-:-:S05]  /*1a0a0*/  R2UR UR6, R12 ;  /* 0x000000000c0672ca */ /* 0x000fca00000e0000 */
[----:B------:R-:W1:Y:S08]  /*1a0b0*/  @P1 LDC.64 R10, c[0x0][0x9d0] ;  /* 0x00027400ff0a1b82 */ /* 0x000e700000000a00 */
[----:B------:R-:W-:Y:S01]  /*1a0c0*/  QGMMA.64x256x32.F32.E4M3.E4M3 R24, R188, gdesc[UR4], R24, gsb0 ;  /* 0x03e00004bc187df3 */ /* 0x000fe20008000818 */
[----:B0-----:R-:W-:Y:S01]  /*1a0d0*/  @P1 IMAD R6, R15, R8, RZ ;  /* 0x000000080f061224 */ /* 0x001fe200078e02ff */
[----:B------:R-:W-:-:S03]  /*1a0e0*/  @P1 SHF.R.S32.HI R15, RZ, 0x1f, R202 ;  /* 0x0000001fff0f1819 */ /* 0x000fc600000114ca */
[C---:B------:R-:W-:Y:S02]  /*1a0f0*/  @P1 IMAD R13, R203.reuse, R9, R6 ;  /* 0x00000009cb0d1224 */ /* 0x040fe400078e0206 */
[----:B------:R-:W-:-:S04]  /*1a100*/  @P1 IMAD.WIDE.U32 R8, R203, R8, RZ ;  /* 0x00000008cb081225 */ /* 0x000fc800078e00ff */
[-C--:B-1----:R-:W-:Y:S02]  /*1a110*/  @P1 IMAD R6, R15, R10.reuse, RZ ;  /* 0x0000000a0f061224 */ /* 0x082fe400078e02ff */
[----:B------:R-:W-:Y:S02]  /*1a120*/  @P1 IMAD.IADD R9, R9, 0x1, R13 ;  /* 0x0000000109091824 */ /* 0x000fe400078e020d */
[C---:B------:R-:W-:Y:S02]  /*1a130*/  @P1 IMAD R11, R202.reuse, R11, R6 ;  /* 0x0000000bca0b1224 */ /* 0x040fe400078e0206 */
[----:B------:R-:W-:-:S04]  /*1a140*/  @P1 IMAD.WIDE.U32 R8, R202, R10, R8 ;  /* 0x0000000aca081225 */ /* 0x000fc800078e0008 */
[----:B------:R-:W-:Y:S01]  /*1a150*/  IMAD.MOV.U32 R6, RZ, RZ, 0x3f800000 ;  /* 0x3f800000ff067424 */ /* 0x000fe200078e00ff */
[----:B------:R-:W-:Y:S02]  /*1a160*/  @P1 IADD3 R9, R9, R11, RZ ;  /* 0x0000000b09091210 */ /* 0x000fe40007ffe0ff */
[----:B------:R-:W-:-:S04]  /*1a170*/  @P1 LEA R10, P2, R8, UR4, 0x2 ;  /* 0x00000004080a1c11 */ /* 0x000fc8000f8410ff */
[----:B------:R-:W-:-:S05]  /*1a180*/  @P1 LEA.HI.X R11, R8, UR5, R9, 0x2, P2 ;  /* 0x00000005080b1c11 */ /* 0x000fca00090f1409 */
[----:B------:R0:W2:Y:S01]  /*1a190*/  @P1 LDG.E R6, desc[UR46][R10.64] ;  /* 0x0000002e0a061981 */ /* 0x0000a2000c1e1900 */
[----:B------:R-:W-:Y:S02]  /*1a1a0*/  VIADD R12, R12, 0x2 ;  /* 0x000000020c0c7836 */ /* 0x000fe40000000000 */
[----:B------:R-:W-:-:S03]  /*1a1b0*/  IMAD.MOV.U32 R13, RZ, RZ, -0x7fffffe0 ;  /* 0x80000020ff0d7424 */ /* 0x000fc600078e00ff */
[----:B------:R-:W-:Y:S02]  /*1a1c0*/  R2UR UR6, R12 ;  /* 0x000000000c0672ca */ /* 0x000fe400000e0000 */
[----:B------:R-:W-:Y:S01]  /*1a1d0*/  R2UR UR7, R13 ;  /* 0x000000000d0772ca */ /* 0x000fe200000e0000 */
[----:B------:R-:W1:Y:S04]  /*1a1e0*/  SHFL.BFLY PT, R8, R3, 0x2, 0x1f ;  /* 0x0c401f0003087f89 */ /* 0x000e6800000e0000 */
[----:B------:R-:W3:Y:S01]  /*1a1f0*/  SHFL.BFLY PT, R13, R0, 0x2, 0x1f ;  /* 0x0c401f00000d7f89 */ /* 0x000ee200000e0000 */
[----:B-1----:R-:W-:-:S01]  /*1a200*/  FADD.FTZ R8, R8, R3 ;  /* 0x0000000308087221 */ /* 0x002fc20000010000 */
[----:B---3--:R-:W-:-:S04]  /*1a210*/  FADD.FTZ R13, R13, R0 ;  /* 0x000000000d0d7221 */ /* 0x008fc80000010000 */
[----:B------:R-:W0:Y:S04]  /*1a220*/  SHFL.BFLY PT, R9, R8, 0x1, 0x1f ;  /* 0x0c201f0008097f89 */ /* 0x000e2800000e0000 */
[----:B------:R-:W1:Y:S01]  /*1a230*/  SHFL.BFLY PT, R12, R13, 0x1, 0x1f ;  /* 0x0c201f000d0c7f89 */ /* 0x000e6200000e0000 */
[----:B0-----:R-:W-:-:S01]  /*1a240*/  FADD.FTZ R11, R8, R9 ;  /* 0x00000009080b7221 */ /* 0x001fc20000010000 */
[----:B-1----:R-:W-:-:S04]  /*1a250*/  FADD.FTZ R14, R13, R12 ;  /* 0x0000000c0d0e7221 */ /* 0x002fc80000010000 */
[C---:B------:R-:W-:Y:S01]  /*1a260*/  FSETP.NE.FTZ.AND P1, PT, R11.reuse, RZ, PT ;  /* 0x000000ff0b00720b */ /* 0x040fe20003f35000 */
[----:B------:R-:W-:Y:S01]  /*1a270*/  FMUL.FTZ R10, R11, 0.00390625 ;  /* 0x3b8000000b0a7820 */ /* 0x000fe20000410000 */
[----:B------:R-:W-:Y:S01]  /*1a280*/  FMUL.FTZ R15, R14, 0.00390625 ;  /* 0x3b8000000e0f7820 */ /* 0x000fe20000410000 */
[----:B------:R-:W-:-:S03]  /*1a290*/  IMAD.MOV.U32 R9, RZ, RZ, RZ ;  /* 0x000000ffff097224 */ /* 0x000fc600078e00ff */
[----:B------:R-:W-:Y:S02]  /*1a2a0*/  FSETP.NE.FTZ.AND P2, PT, R10, RZ, PT ;  /* 0x000000ff0a00720b */ /* 0x000fe40003f55000 */
[----:B------:R-:W-:-:S05]  /*1a2b0*/  FSETP.NE.FTZ.AND P3, PT, R15, RZ, PT ;  /* 0x000000ff0f00720b */ /* 0x000fca0003f75000 */
[----:B------:R-:W-:Y:S01]  /*1a2c0*/  @P1 MUFU.RCP R9, R11 ;  /* 0x0000000b00091308 */ /* 0x000fe20000001000 */
[----:B------:R-:W-:Y:S01]  /*1a2d0*/  FSETP.NE.FTZ.AND P1, PT, R14, RZ, PT ;  /* 0x000000ff0e00720b */ /* 0x000fe20003f35000 */
[----:B------:R-:W-:Y:S02]  /*1a2e0*/  WARPGROUP.DEPBAR.LE gsb0, 0x0 ;  /* 0x00008000000079c5 */ /* 0x000fe40000010000 */
[----:B------:R-:W-:-:S06]  /*1a2f0*/  WARPGROUP.ARRIVE ;  /* 0x00000000000079c5 */ /* 0x000fcc0000000000 */
[----:B------:R-:W-:Y:S01]  /*1a300*/  QGMMA.64x256x32.F32.E4M3.E4M3 R24, R184, gdesc[UR4], R24, gsb0 ;  /* 0x03e00004b8187df3 */ /* 0x000fe20008000818 */
[----:B------:R-:W-:Y:S01]  /*1a310*/  IMAD.MOV.U32 R13, RZ, RZ, RZ ;  /* 0x000000ffff0d7224 */ /* 0x000fe200078e00ff */
[----:B------:R-:W0:Y:S08]  /*1a320*/  @P2 MUFU.LG2 R10, R10 ;  /* 0x0000000a000a2308 */ /* 0x000e300000000c00 */
[----:B------:R-:W1:Y:S08]  /*1a330*/  @P3 MUFU.LG2 R12, R15 ;  /* 0x0000000f000c3308 */ /* 0x000e700000000c00 */
[----:B------:R-:W3:Y:S01]  /*1a340*/  @P1 MUFU.RCP R13, R14 ;  /* 0x0000000e000d1308 */ /* 0x000ee20000001000 */
[C---:B------:R-:W-:Y:S01]  /*1a350*/  @P2 FMUL.FTZ R8, R2.reuse, 0.69314718246459960938 ;  /* 0x3f31721802082820 */ /* 0x040fe20000410000 */
[----:B------:R-:W-:Y:S01]  /*1a360*/  @P3 FMUL.FTZ R21, R2, 0.69314718246459960938 ;  /* 0x3f31721802153820 */ /* 0x000fe20000410000 */
[----:B0-----:R-:W-:Y:S01]  /*1a370*/  @P2 FMUL.FTZ R11, R10, 0.69314718246459960938 ;  /* 0x3f3172180a0b2820 */ /* 0x001fe20000410000 */
[----:B------:R-:W-:-:S02]  /*1a380*/  IMAD.MOV.U32 R0, RZ, RZ, -0x800000 ;  /* 0xff800000ff007424 */ /* 0x000fc400078e00ff */
[----:B------:R-:W-:Y:S02]  /*1a390*/  IMAD.MOV.U32 R3, RZ, RZ, -0x800000 ;  /* 0xff800000ff037424 */ /* 0x000fe400078e00ff */
[----:B-1----:R-:W-:Y:S01]  /*1a3a0*/  @P3 FMUL.FTZ R12, R12, 0.69314718246459960938 ;  /* 0x3f3172180c0c3820 */ /* 0x002fe20000410000 */
[----:B------:R-:W-:-:S03]  /*1a3b0*/  @P2 FFMA.FTZ R0, R8, R5, R11 ;  /* 0x0000000508002223 */ /* 0x000fc6000001000b */
[----:B------:R-:W-:Y:S01]  /*1a3c0*/  @P3 FFMA.FTZ R3, R21, R7, R12 ;  /* 0x0000000715033223 */ /* 0x000fe2000001000c */
[-C--:B--2---:R-:W-:Y:S01]  /*1a3d0*/  FMUL.FTZ R2, R9, R6.reuse ;  /* 0x0000000609027220 */ /* 0x084fe20000410000 */
[----:B---3--:R-:W-:Y:S01]  /*1a3e0*/  FMUL.FTZ R10, R13, R6 ;  /* 0x000000060d0a7220 */ /* 0x008fe20000410000 */
[----:B------:R-:W-:Y:S02]  /*1a3f0*/  WARPGROUP.DEPBAR.LE gsb0, 0x0 ;  /* 0x00008000000079c5 */ /* 0x000fe40000010000 */
[----:B------:R-:W-:Y:S05]  /*1a400*/  @!P0 BRA `(.L_x_1552) ;  /* 0x0000000000048947 */ /* 0x000fea0003800000 */
[----:B------:R-:W-:Y:S01]  /*1a410*/  BPT.TRAP 0x1 ;  /* 0x000000040000795c */ /* 0x000fe20000300000 */
.L_x_1552:
[----:B------:R-:W-:Y:S02]  /*1a420*/  VIADD R13, R4, 0x28460 ;  /* 0x00028460040d7836 */ /* 0x000fe40000000000 */
[-C--:B------:R-:W-:Y:S01]  /*1a430*/  FMUL.FTZ R6, R37, R2.reuse ;  /* 0x0000000225067220 */ /* 0x080fe20000410000 */
[----:B------:R-:W-:Y:S02]  /*1a440*/  IMAD.U32 R4, RZ, RZ, UR42 ;  /* 0x0000002aff047e24 */ /* 0x000fe4000f8e00ff */
[-C--:B------:R-:W-:Y:S01]  /*1a450*/  FMUL.FTZ R37, R76, R2.reuse ;  /* 0x000000024c257220 */ /* 0x080fe20000410000 */
[-C--:B------:R-:W-:Y:S01]  /*1a460*/  FMUL.FTZ R76, R117, R2.reuse ;  /* 0x00000002754c7220 */ /* 0x080fe20000410000 */
[----:B------:R-:W-:Y:S02]  /*1a470*/  VIADD R199, R199, 0x1 ;  /* 0x00000001c7c77836 */ /* 0x000fe40000000000 */
[----:B------:R-:W-:Y:S01]  /*1a480*/  FMUL.FTZ R12, R53, R2 ;  /* 0x00000002350c7220 */ /* 0x000fe20000410000 */
[----:B------:R-:W-:Y:S01]  /*1a490*/  FMUL.FTZ R117, R30, R10 ;  /* 0x0000000a1e757220 */ /* 0x000fe20000410000 */
[----:B------:R-:W-:Y:S01]  /*1a4a0*/  FMUL.FTZ R53, R92, R2 ;  /* 0x000000025c357220 */ /* 0x000fe20000410000 */
[----:B------:R-:W-:Y:S01]  /*1a4b0*/  FMUL.FTZ R30, R31, R10 ;  /* 0x0000000a1f1e7220 */ /* 0x000fe20000410000 */
[----:B------:R-:W-:Y:S01]  /*1a4c0*/  FMUL.FTZ R92, R133, R2 ;  /* 0x00000002855c7220 */ /* 0x000fe20000410000 */
[-C--:B------:R-:W-:Y:S01]  /*1a4d0*/  FMUL.FTZ R31, R38, R10.reuse ;  /* 0x0000000a261f7220 */ /* 0x080fe20000410000 */
[----:B------:R-:W-:Y:S01]  /*1a4e0*/  PRMT R13, R4, 0x654, R13 ;  /* 0x00000654040d7816 */ /* 0x000fe2000000000d */
[-C--:B------:R-:W-:Y:S01]  /*1a4f0*/  FMUL.FTZ R38, R39, R10.reuse ;  /* 0x0000000a27267220 */ /* 0x080fe20000410000 */
[----:B------:R-:W-:Y:S01]  /*1a500*/  FMUL.FTZ R133, R102, R10 ;  /* 0x0000000a66857220 */ /* 0x000fe20000410000 */
[-C--:B------:R-:W-:Y:S01]  /*1a510*/  FMUL.FTZ R5, R28, R2.reuse ;  /* 0x000000021c057220 */ /* 0x080fe20000410000 */
[----:B------:R-:W-:Y:S01]  /*1a520*/  FMUL.FTZ R4, R29, R2 ;  /* 0x000000021d047220 */ /* 0x000fe20000410000 */
[-C--:B------:R-:W-:Y:S01]  /*1a530*/  FMUL.FTZ R39, R46, R10.reuse ;  /* 0x0000000a2e277220 */ /* 0x080fe20000410000 */
[----:B------:R-:W-:Y:S01]  /*1a540*/  FMUL.FTZ R102, R103, R10 ;  /* 0x0000000a67667220 */ /* 0x000fe20000410000 */
        /* <DEDUP_REMOVED lines=80> */
[-C--:B0-----:R-:W-:Y:S01]  /*1aa50*/  FMUL.FTZ R13, R27, R10.reuse ;  /* 0x0000000a1b0d7220 */ /* 0x081fe20000410000 */
        /* <DEDUP_REMOVED lines=38> */
[----:B------:R-:W-:-:S11]  /*1acc0*/  SEL R199, R199, RZ, P1 ;  /* 0x000000ffc7c77207 */ /* 0x000fd60000800000 */
.L_x_1422:
[----:B------:R-:W-:Y:S05]  /*1acd0*/  WARPSYNC.ALL ;  /* 0x0000000000007948 */ /* 0x000fea0003800000 */
[----:B------:R-:W0:Y:S08]  /*1ace0*/  S2UR UR42, SR_CgaCtaId ;  /* 0x00000000002a79c3 */ /* 0x000e300000008800 */
[----:B------:R-:W-:Y:S06]  /*1acf0*/  BAR.SYNC.DEFER_BLOCKING 0x5, 0x180 ;  /* 0x0146000000007b1d */ /* 0x000fec0000010000 */
[----:B------:R-:W-:Y:S01]  /*1ad00*/  UMOV UR4, 0x400 ;  /* 0x0000040000047882 */ /* 0x000fe20000000000 */
[----:B------:R-:W-:Y:S01]  /*1ad10*/  BSSY B0, `(.L_x_1553) ;  /* 0x0000391000007945 */ /* 0x000fe20003800000 */
[----:B0-----:R-:W-:-:S06]  /*1ad20*/  ULEA UR4, UR42, UR4, 0x18 ;  /* 0x000000042a047291 */ /* 0x001fcc000f8ec03f */
[----:B------:R-:W-:-:S05]  /*1ad30*/  IMAD.U32 R16, RZ, RZ, UR4 ;  /* 0x00000004ff107e24 */ /* 0x000fca000f8e00ff */
[----:B------:R0:W1:Y:S01]  /*1ad40*/  LDS.128 R200, [R16+0x284d0] ;  /* 0x0284d00010c87984 */ /* 0x0000620000000c00 */
[----:B------:R-:W-:Y:S06]  /*1ad50*/  BAR.ARV 0x4, 0x180 ;  /* 0x0106000000007b1d */ /* 0x000fec0000002000 */
[----:B------:R-:W-:Y:S05]  /*1ad60*/  @P0 BRA `(.L_x_1554) ;  /* 0x0000002800d40947 */ /* 0x000fea0003800000 */
[----:B-----5:R-:W2:Y:S01]  /*1ad70*/  S2R R87, SR_TID.X ;  /* 0x0000000000577919 */ /* 0x020ea20000002100 */
[----:B------:R-:W-:Y:S01]  /*1ad80*/  F2FP.BF16.F32.PACK_AB R57, R30, R13 ;  /* 0x0000000d1e39723e */ /* 0x000fe200000010ff */
[----:B------:R-:W-:Y:S01]  /*1ad90*/  ULDC.64 UR4, c[0x4][0x38] ;  /* 0x01000e0000047ab9 */ /* 0x000fe20000000a00 */
[----:B------:R-:W3:Y:S01]  /*1ada0*/  S2R R13, SR_SWINHI ;  /* 0x00000000000d7919 */ /* 0x000ee20000002f00 */
        /* <DEDUP_REMOVED lines=8> */
[----:B--2---:R-:W-:Y:S01]  /*1ae30*/  IMAD.SHL.U32 R2, R87, 0x4, RZ ;  /* 0x0000000457027824 */ /* 0x004fe200078e00ff */
[----:B------:R-:W-:Y:S02]  /*1ae40*/  MOV R76, R16 ;  /* 0x00000010004c7202 */ /* 0x000fe40000000f00 */
[----:B---3--:R-:W-:-:S02]  /*1ae50*/  MOV R77, R13 ;  /* 0x0000000d004d7202 */ /* 0x008fc40000000f00 */
[----:B------:R-:W-:-:S04]  /*1ae60*/  LOP3.LUT R2, R2, 0xc, RZ, 0xc0, !PT ;  /* 0x0000000c02027812 */ /* 0x000fc800078ec0ff */
[----:B------:R-:W-:Y:S01]  /*1ae70*/  IADD3 R26, P0, R2, UR4, RZ ;  /* 0x00000004021a7c10 */ /* 0x000fe2000ff1e0ff */
[----:B------:R-:W-:Y:S01]  /*1ae80*/  IMAD.WIDE R62, R233, 0x2, R76 ;  /* 0x00000002e93e7825 */ /* 0x000fe200078e024c */
[----:B------:R-:W-:Y:S02]  /*1ae90*/  F2FP.BF16.F32.PACK_AB R78, R117, R116 ;  /* 0x00000074754e723e */ /* 0x000fe400000010ff */
[----:B------:R-:W-:Y:S01]  /*1aea0*/  F2FP.BF16.F32.PACK_AB R49, R12, R49 ;  /* 0x000000310c31723e */ /* 0x000fe200000010ff */
[----:B------:R-:W-:Y:S01]  /*1aeb0*/  IMAD.X R27, RZ, RZ, UR5, P0 ;  /* 0x00000005ff1b7e24 */ /* 0x000fe200080e06ff */
        /* <DEDUP_REMOVED lines=26> */
[----:B------:R-:W-:Y:S01]  /*1b060*/  UMOV UR4, 0xffffffff ;  /* 0xffffffff00047882 */ /* 0x000fe20000000000 */
[----:B------:R-:W-:Y:S01]  /*1b070*/  LOP3.LUT P0, R12, R87, 0x3, RZ, 0xc0, !PT ;  /* 0x00000003570c7812 */ /* 0x000fe2000780c0ff */
[----:B------:R2:W5:Y:S01]  /*1b080*/  LDG.E.CONSTANT R2, desc[UR46][R26.64] ;  /* 0x0000002e1a027981 */ /* 0x000562000c1e9900 */
[----:B------:R-:W-:-:S02]  /*1b090*/  IADD3 R85, P3, R62, 0xc060, RZ ;  /* 0x0000c0603e557810 */ /* 0x000fc40007f7e0ff */
[C---:B------:R-:W-:Y:S02]  /*1b0a0*/  IADD3 R83, P2, R62.reuse, 0xc040, RZ ;  /* 0x0000c0403e537810 */ /* 0x040fe40007f5e0ff */
[C---:B------:R-:W-:Y:S02]  /*1b0b0*/  IADD3 R81, P1, R62.reuse, 0xc020, RZ ;  /* 0x0000c0203e517810 */ /* 0x040fe40007f3e0ff */
[C---:B------:R-:W-:Y:S02]  /*1b0c0*/  IADD3 R87, P5, R62.reuse, 0xc000, RZ ;  /* 0x0000c0003e577810 */ /* 0x040fe40007fbe0ff */
[----:B------:R-:W-:Y:S02]  /*1b0d0*/  IADD3 R75, P4, R62, 0x8060, RZ ;  /* 0x000080603e4b7810 */ /* 0x000fe40007f9e0ff */
[----:B------:R-:W-:Y:S02]  /*1b0e0*/  F2FP.BF16.F32.PACK_AB R8, R45, R80 ;  /* 0x000000502d08723e */ /* 0x000fe400000010ff */
        /* <DEDUP_REMOVED lines=25> */
[----:B------:R-:W-:Y:S02]  /*1b280*/  F2FP.BF16.F32.PACK_AB R9, R46, R43 ;  /* 0x0000002b2e09723e */ /* 0x000fe400000010ff */
        /* <DEDUP_REMOVED lines=18> */
[----:B------:R-:W-:Y:S01]  /*1b3b0*/  LOP3.LUT R46, R46, R47, RZ, 0x3c, !PT ;  /* 0x0000002f2e2e7212 */ /* 0x000fe200078e3cff */
[----:B------:R-:W-:Y:S01]  /*1b3c0*/  IMAD.X R47, RZ, RZ, R63, P4 ;  /* 0x000000ffff2f7224 */ /* 0x000fe200020e063f */
[----:B------:R-:W-:-:S02]  /*1b3d0*/  ISETP.EQ.OR P0, PT, R12, 0x3, !P0 ;  /* 0x000000030c00780c */ /* 0x000fc40004702670 */
[C---:B------:R-:W-:Y:S02]  /*1b3e0*/  IADD3 R45, P3, R62.reuse, 0x4020, RZ ;  /* 0x000040203e2d7810 */ /* 0x040fe40007f7e0ff */
[C---:B------:R-:W-:Y:S02]  /*1b3f0*/  IADD3 R39, P2, R62.reuse, 0x4000, RZ ;  /* 0x000040003e277810 */ /* 0x040fe40007f5e0ff */
[C---:B------:R-:W-:Y:S02]  /*1b400*/  IADD3 R37, P1, R62.reuse, 0x60, RZ ;  /* 0x000000603e257810 */ /* 0x040fe40007f3e0ff */
[C---:B------:R-:W-:Y:S02]  /*1b410*/  IADD3 R33, P5, R62.reuse, 0x40, RZ ;  /* 0x000000403e217810 */ /* 0x040fe40007fbe0ff */
[----:B------:R-:W-:Y:S02]  /*1b420*/  IADD3 R29, P4, R62, 0x20, RZ ;  /* 0x000000203e1d7810 */ /* 0x000fe40007f9e0ff */
[----:B------:R-:W-:-:S02]  /*1b430*/  F2FP.BF16.F32.PACK_AB R43, R36, R73 ;  /* 0x00000049242b723e */ /* 0x000fc400000010ff */
[----:B------:R-:W-:Y:S02]  /*1b440*/  SEL R13, R5, R4, P0 ;  /* 0x00000004050d7207 */ /* 0x000fe40000000000 */
[----:B------:R-:W-:Y:S02]  /*1b450*/  LOP3.LUT R44, R45, 0x380, RZ, 0xc0, !PT ;  /* 0x000003802d2c7812 */ /* 0x000fe400078ec0ff */
[----:B------:R-:W-:Y:S02]  /*1b460*/  LOP3.LUT R38, R39, 0x380, RZ, 0xc0, !PT ;  /* 0x0000038027267812 */ /* 0x000fe400078ec0ff */
[----:B------:R-:W-:Y:S02]  /*1b470*/  LOP3.LUT R36, R37, 0x380, RZ, 0xc0, !PT ;  /* 0x0000038025247812 */ /* 0x000fe400078ec0ff */
[----:B------:R-:W-:Y:S02]  /*1b480*/  LOP3.LUT R32, R33, 0x380, RZ, 0xc0, !PT ;  /* 0x0000038021207812 */ /* 0x000fe400078ec0ff */
[----:B------:R-:W-:-:S02]  /*1b490*/  SEL R4, R4, R5, P0 ;  /* 0x0000000504047207 */ /* 0x000fc40000000000 */
[----:B------:R-:W-:Y:S02]  /*1b4a0*/  LOP3.LUT R28, R29, 0x380, RZ, 0xc0, !PT ;  /* 0x000003801d1c7812 */ /* 0x000fe400078ec0ff */
[----:B------:R-:W-:Y:S02]  /*1b4b0*/  LOP3.LUT R5, R62, 0x380, RZ, 0xc0, !PT ;  /* 0x000003803e057812 */ /* 0x000fe400078ec0ff */
[----:B------:R-:W-:Y:S02]  /*1b4c0*/  SHF.R.U64 R44, R44, 0x3, RZ ;  /* 0x000000032c2c7819 */ /* 0x000fe400000012ff */
[----:B------:R-:W-:Y:S02]  /*1b4d0*/  SHF.R.U64 R38, R38, 0x3, RZ ;  /* 0x0000000326267819 */ /* 0x000fe400000012ff */
[----:B------:R-:W-:Y:S02]  /*1b4e0*/  SHF.R.U64 R36, R36, 0x3, RZ ;  /* 0x0000000324247819 */ /* 0x000fe400000012ff */
[----:B------:R-:W-:-:S02]  /*1b4f0*/  SHF.R.U64 R32, R32, 0x3, RZ ;  /* 0x0000000320207819 */ /* 0x000fc400000012ff */
        /* <DEDUP_REMOVED lines=10> */
[----:B------:R-:W-:-:S02]  /*1b5a0*/  LOP3.LUT R28, R28, R29, RZ, 0x3c, !PT ;  /* 0x0000001d1c1c7212 */ /* 0x000fc400078e3cff */
[----:B------:R-:W-:Y:S02]  /*1b5b0*/  LOP3.LUT R62, R5, R62, RZ, 0x3c, !PT ;  /* 0x0000003e053e7212 */ /* 0x000fe400078e3cff */
[----:B------:R-:W-:Y:S02]  /*1b5c0*/  IADD3.X R29, RZ, R63, RZ, P4, !PT ;  /* 0x0000003fff1d7210 */ /* 0x000fe400027fe4ff */
[----:B------:R-:W-:Y:S02]  /*1b5d0*/  F2FP.BF16.F32.PACK_AB R107, R110, R107 ;  /* 0x0000006b6e6b723e */ /* 0x000fe400000010ff */
[----:B------:R-:W-:Y:S02]  /*1b5e0*/  F2FP.BF16.F32.PACK_AB R125, R125, R90 ;  /* 0x0000005a7d7d723e */ /* 0x000fe400000010ff */
[----:B------:R-:W-:Y:S02]  /*1b5f0*/  F2FP.BF16.F32.PACK_AB R20, R94, R91 ;  /* 0x0000005b5e14723e */ /* 0x000fe400000010ff */
[----:B------:R-:W-:-:S02]  /*1b600*/  F2FP.BF16.F32.PACK_AB R133, R133, R98 ;  /* 0x000000628585723e */ /* 0x000fc400000010ff */
[----:B--2---:R-:W-:Y:S02]  /*1b610*/  F2FP.BF16.F32.PACK_AB R26, R102, R95 ;  /* 0x0000005f661a723e */ /* 0x004fe400000010ff */
[----:B------:R-:W-:Y:S02]  /*1b620*/  F2FP.BF16.F32.PACK_AB R110, R111, R114 ;  /* 0x000000726f6e723e */ /* 0x000fe400000010ff */
[----:B------:R-:W-:Y:S02]  /*1b630*/  F2FP.BF16.F32.PACK_AB R128, R93, R128 ;  /* 0x000000805d80723e */ /* 0x000fe400000010ff */
[----:B------:R-:W-:Y:S02]  /*1b640*/  F2FP.BF16.F32.PACK_AB R129, R92, R129 ;  /* 0x000000815c81723e */ /* 0x000fe400000010ff */
[----:B------:R-:W-:Y:S02]  /*1b650*/  MOV R79, R86 ;  /* 0x00000056004f7202 */ /* 0x000fe40000000f00 */
        /* <DEDUP_REMOVED lines=30> */
[----:B------:R-:W-:Y:S01]  /*1b840*/  MOV R73, R28 ;  /* 0x0000001c00497202 */ /* 0x000fe20000000f00 */
[----:B------:R-:W-:Y:S06]  /*1b850*/  BRA.DIV UR4, `(.L_x_1555) ;  /* 0x000000b604c07947 */ /* 0x000fec000b800000 */
[----:B------:R-:W-:Y:S02]  /*1b860*/  SEL R25, R7, R6, P0 ;  /* 0x0000000607197207 */ /* 0x000fe40000000000 */
[----:B------:R-:W-:Y:S02]  /*1b870*/  SEL R6, R6, R7, P0 ;  /* 0x0000000706067207 */ /* 0x000fe40000000000 */
[----:B------:R-:W-:Y:S02]  /*1b880*/  SEL R27, R40, R41, P0 ;  /* 0x00000029281b7207 */ /* 0x000fe40000000000 */
[----:B------:R-:W-:Y:S02]  /*1b890*/  SEL R7, R41, R40, P0 ;  /* 0x0000002829077207 */ /* 0x000fe40000000000 */
[----:B------:R-:W-:Y:S02]  /*1b8a0*/  SEL R37, R8, R51, P0 ;  /* 0x0000003308257207 */ /* 0x000fe40000000000 */
[----:B------:R-:W-:Y:S01]  /*1b8b0*/  SEL R40, R51, R8, P0 ;  /* 0x0000000833287207 */ /* 0x000fe20000000000 */
[----:B-----5:R-:W-:Y:S01]  /*1b8c0*/  SHFL.IDX PT, R27, R27, R2, 0x1c1f ;  /* 0x001c1f021b1b7589 */ /* 0x020fe200000e0000 */
        /* <DEDUP_REMOVED lines=27> */
[----:B------:R-:W-:Y:S02]  /*1ba80*/  SEL R88, R67, R66, P0 ;  /* 0x0000004243587207 */ /* 0x000fe40000000000 */
[----:B------:R-:W-:Y:S01]  /*1ba90*/  SEL R69, R71, R124, P0 ;  /* 0x0000007c47457207 */ /* 0x000fe20000000000 */
[----:B------:R-:W-:Y:S01]  /*1baa0*/  SHFL.IDX PT, R55, R55, R2, 0x1c1f ;  /* 0x001c1f0237377589 */ /* 0x000fe200000e0000 */
[----:B------:R-:W-:Y:S02]  /*1bab0*/  SEL R100, R124, R71, P0 ;  /* 0x000000477c647207 */ /* 0x000fe40000000000 */
[----:B------:R-:W-:Y:S01]  /*1bac0*/  LOP3.LUT R9, R2, 0x2, RZ, 0x3c, !PT ;  /* 0x0000000202097812 */ /* 0x000fe200078e3cff */
[----:B------:R-:W-:Y:S01]  /*1bad0*/  SHFL.IDX PT, R65, R65, R2, 0x1c1f ;  /* 0x001c1f0241417589 */ /* 0x000fe200000e0000 */
[----:B------:R-:W-:Y:S02]  /*1bae0*/  SEL R28, R21, R14, P0 ;  /* 0x0000000e151c7207 */ /* 0x000fe40000000000 */
[----:B------:R-:W-:Y:S01]  /*1baf0*/  SEL R41, R48, R143, P0 ;  /* 0x0000008f30297207 */ /* 0x000fe20000000000 */
[----:B------:R-:W2:Y:S01]  /*1bb00*/  SHFL.IDX PT, R21, R4, R9, 0x1c1f ;  /* 0x001c1f0904157589 */ /* 0x000ea200000e0000 */
        /* <DEDUP_REMOVED lines=26> */
[----:B------:R-:W3:Y:S01]  /*1bcb0*/  SHFL.IDX PT, R33, R32, R9, 0x1c1f ;  /* 0x001c1f0920217589 */ /* 0x000ee200000e0000 */
        /* <DEDUP_REMOVED lines=14> */
[----:B------:R-:W4:Y:S01]  /*1bda0*/  SHFL.IDX PT, R20, R7, R9, 0x1c1f ;  /* 0x001c1f0907147589 */ /* 0x000f2200000e0000 */
[----:B------:R-:W-:Y:S02]  /*1bdb0*/  SEL R110, R115, R110, P0 ;  /* 0x0000006e736e7207 */ /* 0x000fe40000000000 */
[----:B------:R-:W-:Y:S01]  /*1bdc0*/  SEL R112, R123, R112, P0 ;  /* 0x000000707b707207 */ /* 0x000fe20000000000 */
[----:B------:R-:W-:Y:S01]  /*1bdd0*/  SHFL.IDX PT, R26, R29, R2, 0x1c1f ;  /* 0x001c1f021d1a7589 */ /* 0x000fe200000e0000 */
[----:B------:R-:W-:-:S02]  /*1bde0*/  SEL R75, R141, R140, P0 ;  /* 0x0000008c8d4b7207 */ /* 0x000fc40000000000 */
[----:B------:R-:W-:Y:S01]  /*1bdf0*/  SEL R5, R140, R141, P0 ;  /* 0x0000008d8c057207 */ /* 0x000fe20000000000 */
[----:B------:R0:W1:Y:S01]  /*1be00*/  SHFL.IDX PT, R25, R6, R9, 0x1c1f ;  /* 0x001c1f0906197589 */ /* 0x00006200000e0000 */
[----:B--2---:R-:W-:Y:S02]  /*1be10*/  SEL R4, R8, R21, P0 ;  /* 0x0000001508047207 */ /* 0x004fe40000000000 */
[----:B---3--:R-:W-:Y:S01]  /*1be20*/  SEL R32, R34, R33, P0 ;  /* 0x0000002122207207 */ /* 0x008fe20000000000 */
[----:B------:R-:W2:Y:S01]  /*1be30*/  SHFL.IDX PT, R29, R24, R9, 0x1c1f ;  /* 0x001c1f09181d7589 */ /* 0x000ea200000e0000 */
[----:B------:R-:W-:Y:S02]  /*1be40*/  SEL R36, R38, R35, P0 ;  /* 0x0000002326247207 */ /* 0x000fe40000000000 */
[----:B------:R-:W-:Y:S01]  /*1be50*/  SEL R40, R42, R37, P0 ;  /* 0x000000252a287207 */ /* 0x000fe20000000000 */
[----:B------:R-:W3:Y:S01]  /*1be60*/  SHFL.IDX PT, R7, R64, R9, 0x1c1f ;  /* 0x001c1f0940077589 */ /* 0x000ee200000e0000 */
[----:B------:R-:W-:-:S02]  /*1be70*/  SEL R44, R46, R39, P0 ;  /* 0x000000272e2c7207 */ /* 0x000fc40000000000 */
[----:B0-----:R-:W-:Y:S01]  /*1be80*/  SEL R6, R21, R8, P0 ;  /* 0x0000000815067207 */ /* 0x001fe20000000000 */
[----:B------:R-:W0:Y:S01]  /*1be90*/  SHFL.IDX PT, R41, R48, R9, 0x1c1f ;  /* 0x001c1f0930297589 */ /* 0x000e2200000e0000 */
[----:B------:R-:W-:Y:S02]  /*1bea0*/  SEL R28, R30, R31, P0 ;  /* 0x0000001f1e1c7207 */ /* 0x000fe40000000000 */
[----:B------:R-:W-:Y:S01]  /*1beb0*/  SEL R34, R33, R34, P0 ;  /* 0x0000002221227207 */ /* 0x000fe20000000000 */
[----:B------:R-:W0:Y:S01]  /*1bec0*/  SHFL.IDX PT, R43, R52, R9, 0x1c1f ;  /* 0x001c1f09342b7589 */ /* 0x000e2200000e0000 */
[----:B------:R-:W-:Y:S02]  /*1bed0*/  SEL R38, R35, R38, P0 ;  /* 0x0000002623267207 */ /* 0x000fe40000000000 */
[----:B------:R-:W-:Y:S01]  /*1bee0*/  SEL R42, R37, R42, P0 ;  /* 0x0000002a252a7207 */ /* 0x000fe20000000000 */
[----:B------:R-:W0:Y:S01]  /*1bef0*/  SHFL.IDX PT, R45, R56, R9, 0x1c1f ;  /* 0x001c1f09382d7589 */ /* 0x000e2200000e0000 */
[----:B------:R-:W-:-:S02]  /*1bf00*/  SEL R46, R39, R46, P0 ;  /* 0x0000002e272e7207 */ /* 0x000fc40000000000 */
[----:B----4-:R-:W-:Y:S01]  /*1bf10*/  SEL R12, R27, R20, P0 ;  /* 0x000000141b0c7207 */ /* 0x010fe20000000000 */
[----:B------:R-:W4:Y:S01]  /*1bf20*/  SHFL.IDX PT, R47, R60, R9, 0x1c1f ;  /* 0x001c1f093c2f7589 */ /* 0x000f2200000e0000 */
[----:B-1----:R-:W-:Y:S02]  /*1bf30*/  SEL R8, R10, R25, P0 ;  /* 0x000000190a087207 */ /* 0x002fe40000000000 */
[----:B------:R-:W-:Y:S01]  /*1bf40*/  SEL R10, R25, R10, P0 ;  /* 0x0000000a190a7207 */ /* 0x000fe20000000000 */
[----:B------:R-:W1:Y:S01]  /*1bf50*/  SHFL.IDX PT, R49, R68, R9, 0x1c1f ;  /* 0x001c1f0944317589 */ /* 0x000e6200000e0000 */
[----:B--2---:R-:W-:Y:S02]  /*1bf60*/  SEL R24, R26, R29, P0 ;  /* 0x0000001d1a187207 */ /* 0x004fe40000000000 */
[----:B------:R-:W-:Y:S01]  /*1bf70*/  SEL R14, R20, R27, P0 ;  /* 0x0000001b140e7207 */ /* 0x000fe20000000000 */
[----:B------:R-:W2:Y:S01]  /*1bf80*/  SHFL.IDX PT, R51, R72, R9, 0x1c1f ;  /* 0x001c1f0948337589 */ /* 0x000ea200000e0000 */
[----:B---3--:R-:W-:Y:S01]  /*1bf90*/  SEL R64, R66, R7, P0 ;  /* 0x0000000742407207 */ /* 0x008fe20000000000 */
[----:B------:R-:W-:Y:S01]  /*1bfa0*/  IMAD.MOV.U32 R20, RZ, RZ, RZ ;  /* 0x000000ffff147224 */ /* 0x000fe200078e00ff */
[----:B------:R-:W-:Y:S01]  /*1bfb0*/  SEL R26, R29, R26, P0 ;  /* 0x0000001a1d1a7207 */ /* 0x000fe20000000000 */
[----:B------:R-:W3:Y:S01]  /*1bfc0*/  SHFL.IDX PT, R88, R88, R9, 0x1c1f ;  /* 0x001c1f0958587589 */ /* 0x000ee200000e0000 */
[----:B------:R-:W-:-:S02]  /*1bfd0*/  SEL R30, R31, R30, P0 ;  /* 0x0000001e1f1e7207 */ /* 0x000fc40000000000 */
[----:B0-----:R-:W-:Y:S01]  /*1bfe0*/  SEL R48, R50, R41, P0 ;  /* 0x0000002932307207 */ /* 0x001fe20000000000 */
[----:B------:R-:W0:Y:S01]  /*1bff0*/  SHFL.IDX PT, R100, R100, R9, 0x1c1f ;  /* 0x001c1f0964647589 */ /* 0x000e2200000e0000 */
[----:B------:R-:W-:Y:S02]  /*1c000*/  SEL R52, R54, R43, P0 ;  /* 0x0000002b36347207 */ /* 0x000fe40000000000 */
[----:B------:R-:W-:Y:S01]  /*1c010*/  SEL R66, R7, R66, P0 ;  /* 0x0000004207427207 */ /* 0x000fe20000000000 */
[----:B------:R-:W-:Y:S01]  /*1c020*/  SHFL.IDX PT, R57, R57, R2, 0x1c1f ;  /* 0x001c1f0239397589 */ /* 0x000fe200000e0000 */
[----:B------:R-:W-:Y:S02]  /*1c030*/  SEL R56, R58, R45, P0 ;  /* 0x0000002d3a387207 */ /* 0x000fe40000000000 */
[----:B------:R-:W-:Y:S01]  /*1c040*/  SEL R50, R41, R50, P0 ;  /* 0x0000003229327207 */ /* 0x000fe20000000000 */
[----:B------:R-:W-:Y:S01]  /*1c050*/  SHFL.IDX PT, R61, R61, R2, 0x1c1f ;  /* 0x001c1f023d3d7589 */ /* 0x000fe200000e0000 */
[----:B----4-:R-:W-:-:S02]  /*1c060*/  SEL R60, R62, R47, P0 ;  /* 0x0000002f3e3c7207 */ /* 0x010fc40000000000 */
[----:B------:R-:W-:Y:S01]  /*1c070*/  SEL R54, R43, R54, P0 ;  /* 0x000000362b367207 */ /* 0x000fe20000000000 */
        /* <DEDUP_REMOVED lines=9> */
[----:B------:R-:W1:Y:S01]  /*1c110*/  SHFL.IDX PT, R78, R78, R9, 0x1c1f ;  /* 0x001c1f094e4e7589 */ /* 0x000e6200000e0000 */
[----:B0-----:R-:W-:Y:S02]  /*1c120*/  SEL R37, R69, R100, P0 ;  /* 0x0000006445257207 */ /* 0x001fe40000000000 */
[----:B------:R-:W-:Y:S01]  /*1c130*/  SEL R39, R100, R69, P0 ;  /* 0x0000004564277207 */ /* 0x000fe20000000000 */
[----:B------:R-:W0:Y:S01]  /*1c140*/  SHFL.IDX PT, R80, R80, R9, 0x1c1f ;  /* 0x001c1f0950507589 */ /* 0x000e2200000e0000 */
[----:B------:R-:W-:Y:S02]  /*1c150*/  SEL R70, R49, R70, P0 ;  /* 0x0000004631467207 */ /* 0x000fe40000000000 */
[----:B------:R-:W-:Y:S01]  /*1c160*/  SEL R74, R51, R74, P0 ;  /* 0x0000004a334a7207 */ /* 0x000fe20000000000 */
[----:B------:R-:W2:Y:S04]  /*1c170*/  SHFL.IDX PT, R82, R82, R9, 0x1c1f ;  /* 0x001c1f0952527589 */ /* 0x000ea800000e0000 */
[----:B------:R-:W3:Y:S04]  /*1c180*/  SHFL.IDX PT, R84, R84, R9, 0x1c1f ;  /* 0x001c1f0954547589 */ /* 0x000ee800000e0000 */
[----:B------:R-:W4:Y:S04]  /*1c190*/  SHFL.IDX PT, R86, R86, R9, 0x1c1f ;  /* 0x001c1f0956567589 */ /* 0x000f2800000e0000 */
[----:B------:R-:W4:Y:S04]  /*1c1a0*/  SHFL.IDX PT, R114, R114, R9, 0x1c1f ;  /* 0x001c1f0972727589 */ /* 0x000f2800000e0000 */
[----:B------:R-:W4:Y:S01]  /*1c1b0*/  SHFL.IDX PT, R116, R116, R9, 0x1c1f ;  /* 0x001c1f0974747589 */ /* 0x000f2200000e0000 */
[----:B-1----:R-:W-:-:S03]  /*1c1c0*/  SEL R7, R78, R55, P0 ;  /* 0x000000374e077207 */ /* 0x002fc60000000000 */
[----:B------:R-:W-:Y:S01]  /*1c1d0*/  SHFL.IDX PT, R99, R99, R2, 0x1c1f ;  /* 0x001c1f0263637589 */ /* 0x000fe200000e0000 */
[----:B0-----:R-:W-:-:S03]  /*1c1e0*/  SEL R11, R80, R57, P0 ;  /* 0x00000039500b7207 */ /* 0x001fc60000000000 */
[----:B------:R-:W-:Y:S01]  /*1c1f0*/  SHFL.IDX PT, R101, R101, R2, 0x1c1f ;  /* 0x001c1f0265657589 */ /* 0x000fe200000e0000 */
[----:B--2---:R-:W-:Y:S02]  /*1c200*/  SEL R13, R59, R82, P0 ;  /* 0x000000523b0d7207 */ /* 0x004fe40000000000 */
[----:B------:R-:W-:Y:S01]  /*1c210*/  SEL R15, R82, R59, P0 ;  /* 0x0000003b520f7207 */ /* 0x000fe20000000000 */
[----:B------:R-:W-:Y:S01]  /*1c220*/  SHFL.IDX PT, R103, R103, R2, 0x1c1f ;  /* 0x001c1f0267677589 */ /* 0x000fe200000e0000 */
[----:B---3--:R-:W-:Y:S02]  /*1c230*/  SEL R25, R61, R84, P0 ;  /* 0x000000543d197207 */ /* 0x008fe40000000000 */
[----:B------:R-:W-:Y:S01]  /*1c240*/  SEL R27, R84, R61, P0 ;  /* 0x0000003d541b7207 */ /* 0x000fe20000000000 */
[----:B------:R-:W-:Y:S01]  /*1c250*/  SHFL.IDX PT, R105, R105, R2, 0x1c1f ;  /* 0x001c1f0269697589 */ /* 0x000fe200000e0000 */
[----:B----4-:R-:W-:Y:S02]  /*1c260*/  SEL R29, R63, R86, P0 ;  /* 0x000000563f1d7207 */ /* 0x010fe40000000000 */
[----:B------:R-:W-:Y:S01]  /*1c270*/  SEL R31, R86, R63, P0 ;  /* 0x0000003f561f7207 */ /* 0x000fe20000000000 */
[----:B------:R-:W-:Y:S01]  /*1c280*/  SHFL.IDX PT, R107, R107, R2, 0x1c1f ;  /* 0x001c1f026b6b7589 */ /* 0x000fe200000e0000 */
[----:B------:R-:W-:-:S02]  /*1c290*/  SEL R65, R67, R114, P0 ;  /* 0x0000007243417207 */ /* 0x000fc40000000000 */
[----:B------:R-:W-:Y:S01]  /*1c2a0*/  SEL R67, R114, R67, P0 ;  /* 0x0000004372437207 */ /* 0x000fe20000000000 */
[----:B------:R-:W-:Y:S01]  /*1c2b0*/  SHFL.IDX PT, R109, R109, R2, 0x1c1f ;  /* 0x001c1f026d6d7589 */ /* 0x000fe200000e0000 */
[----:B------:R-:W-:Y:S02]  /*1c2c0*/  SEL R69, R71, R116, P0 ;  /* 0x0000007447457207 */ /* 0x000fe40000000000 */
[----:B------:R-:W-:Y:S01]  /*1c2d0*/  SEL R71, R116, R71, P0 ;  /* 0x0000004774477207 */ /* 0x000fe20000000000 */
        /* <DEDUP_REMOVED lines=9> */
[----:B------:R0:W4:Y:S01]  /*1c370*/  SHFL.IDX PT, R2, R5, R9, 0x1c1f ;  /* 0x001c1f0905027589 */ /* 0x00012200000e0000 */
[----:B-1----:R-:W-:Y:S02]  /*1c380*/  SEL R45, R101, R104, P0 ;  /* 0x00000068652d7207 */ /* 0x002fe40000000000 */
[----:B------:R-:W-:Y:S02]  /*1c390*/  SEL R47, R104, R101, P0 ;  /* 0x00000065682f7207 */ /* 0x000fe40000000000 */
[----:B--2---:R-:W-:Y:S02]  /*1c3a0*/  SEL R49, R103, R106, P0 ;  /* 0x0000006a67317207 */ /* 0x004fe40000000000 */
[----:B------:R-:W-:Y:S02]  /*1c3b0*/  SEL R51, R106, R103, P0 ;  /* 0x000000676a337207 */ /* 0x000fe40000000000 */
[----:B---3--:R-:W-:-:S02]  /*1c3c0*/  SEL R53, R105, R108, P0 ;  /* 0x0000006c69357207 */ /* 0x008fc40000000000 */
[----:B0-----:R-:W-:Y:S02]  /*1c3d0*/  SEL R5, R55, R78, P0 ;  /* 0x0000004e37057207 */ /* 0x001fe40000000000 */
[----:B------:R-:W-:Y:S02]  /*1c3e0*/  SEL R9, R57, R80, P0 ;  /* 0x0000005039097207 */ /* 0x000fe40000000000 */
[----:B------:R-:W-:Y:S02]  /*1c3f0*/  SEL R55, R108, R105, P0 ;  /* 0x000000696c377207 */ /* 0x000fe40000000000 */
[----:B----4-:R-:W-:Y:S02]  /*1c400*/  SEL R57, R107, R110, P0 ;  /* 0x0000006e6b397207 */ /* 0x010fe40000000000 */
[----:B------:R-:W-:Y:S02]  /*1c410*/  SEL R59, R110, R107, P0 ;  /* 0x0000006b6e3b7207 */ /* 0x000fe40000000000 */
[----:B------:R-:W-:-:S02]  /*1c420*/  SEL R61, R109, R112, P0 ;  /* 0x000000706d3d7207 */ /* 0x000fc40000000000 */
[----:B------:R-:W-:-:S07]  /*1c430*/  SEL R63, R112, R109, P0 ;  /* 0x0000006d703f7207 */ /* 0x000fce0000000000 */
.L_x_1845:
[----:B------:R-:W-:Y:S05]  /*1c440*/  WARPSYNC.ALL ;  /* 0x0000000000007948 */ /* 0x000fea0003800000 */
[----:B------:R-:W-:Y:S06]  /*1c450*/  BAR.SYNC.DEFER_BLOCKING 0x1, 0x100 ;  /* 0x0044000000007b1d */ /* 0x000fec0000010000 */
[----:B------:R-:W-:-:S02]  /*1c460*/  ULDC.64 UR4, c[0x0][0xc00] ;  /* 0x0003000000047ab9 */ /* 0x000fc40000000a00 */
[----:B------:R-:W0:Y:S01]  /*1c470*/  LDC.64 R100, c[0x0][0xc00] ;  /* 0x00030000ff647b82 */ /* 0x000e220000000a00 */
[----:B------:R-:W-:-:S04]  /*1c480*/  ISETP.NE.U32.AND P2, PT, RZ, UR4, PT ;  /* 0x00000004ff007c0c */ /* 0x000fc8000bf45070 */
[----:B------:R-:W-:Y:S01]  /*1c490*/  ISETP.NE.AND.EX P2, PT, RZ, UR5, PT, P2 ;  /* 0x00000005ff007c0c */ /* 0x000fe2000bf45320 */
[----:B------:R-:W-:Y:S01]  /*1c4a0*/  ULDC.64 UR4, c[0x0][0xc08] ;  /* 0x0003020000047ab9 */ /* 0x000fe20000000a00 */
[----:B------:R-:W-:Y:S04]  /*1c4b0*/  STSM.16.M88.4 [R98], R4 ;  /* 0x0000000462007844 */ /* 0x000fe80000000200 */
[----:B------:R1:W-:Y:S01]  /*1c4c0*/  STSM.16.M88.4 [R73], R8 ;  /* 0x0000000849007844 */ /* 0x0003e20000000200 */
[----:B0-----:R-:W-:-:S03]  /*1c4d0*/  IMAD.WIDE R100, R217, 0x4, R100 ;  /* 0x00000004d9647825 */ /* 0x001fc600078e0264 */
[----:B------:R-:W-:Y:S04]  /*1c4e0*/  STSM.16.M88.4 [R87], R12 ;  /* 0x0000000c57007844 */ /* 0x000fe80000000200 */
[----:B------:R-:W-:Y:S04]  /*1c4f0*/  STSM.16.M88.4 [R89], R24 ;  /* 0x0000001859007844 */ /* 0x000fe80000000200 */
[----:B------:R-:W-:Y:S01]  /*1c500*/  STSM.16.M88.4 [R90], R28 ;  /* 0x0000001c5a007844 */ /* 0x000fe20000000200 */
[----:B-1----:R-:W-:-:S03]  /*1c510*/  SEL R73, R75, R2, P0 ;  /* 0x000000024b497207 */ /* 0x002fc60000000000 */
[----:B------:R-:W-:Y:S01]  /*1c520*/  STSM.16.M88.4 [R91], R32 ;  /* 0x000000205b007844 */ /* 0x000fe20000000200 */
[----:B------:R-:W-:Y:S02]  /*1c530*/  SEL R75, R2, R75, P0 ;  /* 0x0000004b024b7207 */ /* 0x000fe40000000000 */
[----:B------:R-:W-:Y:S01]  /*1c540*/  ISETP.NE.U32.AND P0, PT, RZ, UR4, PT ;  /* 0x00000004ff007c0c */ /* 0x000fe2000bf05070 */
[----:B------:R-:W-:Y:S01]  /*1c550*/  STSM.16.M88.4 [R92], R36 ;  /* 0x000000245c007844 */ /* 0x000fe20000000200 */
[----:B------:R-:W0:Y:S02]  /*1c560*/  LDC R2, c[0x0][0xbe8] ;  /* 0x0002fa00ff027b82 */ /* 0x000e240000000800 */
[----:B------:R-:W-:Y:S01]  /*1c570*/  ISETP.NE.AND.EX P0, PT, RZ, UR5, PT, P0 ;  /* 0x00000005ff007c0c */ /* 0x000fe2000bf05300 */
[----:B------:R-:W-:Y:S04]  /*1c580*/  STSM.16.M88.4 [R93], R40 ;  /* 0x000000285d007844 */ /* 0x000fe80000000200 */
[----:B------:R-:W-:Y:S04]  /*1c590*/  STSM.16.M88.4 [R94], R44 ;  /* 0x0000002c5e007844 */ /* 0x000fe80000000200 */
[----:B------:R-:W-:Y:S04]  /*1c5a0*/  STSM.16.M88.4 [R95], R48 ;  /* 0x000000305f007844 */ /* 0x000fe80000000200 */
[----:B------:R-:W-:Y:S01]  /*1c5b0*/  STSM.16.M88.4 [R96], R52 ;  /* 0x0000003460007844 */ /* 0x000fe20000000200 */
[----:B------:R-:W1:Y:S03]  /*1c5c0*/  @P0 LDC.64 R4, c[0x0][0xc08] ;  /* 0x00030200ff040b82 */ /* 0x000e660000000a00 */
[----:B------:R-:W-:Y:S04]  /*1c5d0*/  STSM.16.M88.4 [R97], R56 ;  /* 0x0000003861007844 */ /* 0x000fe80000000200 */
[----:B------:R-:W-:Y:S04]  /*1c5e0*/  STSM.16.M88.4 [R79], R60 ;  /* 0x0000003c4f007844 */ /* 0x000fe80000000200 */
[----:B------:R2:W-:Y:S04]  /*1c5f0*/  STSM.16.M88.4 [R81], R64 ;  /* 0x0000004051007844 */ /* 0x0005e80000000200 */
[----:B------:R3:W-:Y:S04]  /*1c600*/  STSM.16.M88.4 [R83], R68 ;  /* 0x0000004453007844 */ /* 0x0007e80000000200 */
[----:B------:R3:W-:Y:S01]  /*1c610*/  STSM.16.M88.4 [R85], R72 ;  /* 0x0000004855007844 */ /* 0x0007e20000000200 */
[----:B------:R-:W-:Y:S01]  /*1c620*/  BAR.SYNC.DEFER_BLOCKING 0x1, 0x100 ;  /* 0x0044000000007b1d */ /* 0x000fe20000010000 */
[----:B-1----:R-:W-:-:S05]  /*1c630*/  @P0 IMAD.WIDE R4, R217, 0x4, R4 ;  /* 0x00000004d9040825 */ /* 0x002fca00078e0204 */
[----:B------:R-:W-:Y:S02]  /*1c640*/  ULDC UR4, c[0x0][0xa88] ;  /* 0x0002a20000047ab9 */ /* 0x000fe40000000800 */
[----:B--2---:R-:W-:Y:S01]  /*1c650*/  IMAD.U32 R81, RZ, RZ, UR4 ;  /* 0x00000004ff517e24 */ /* 0x004fe2000f8e00ff */
[----:B------:R3:W5:Y:S01]  /*1c660*/  @P2 LDG.E R20, desc[UR46][R100.64] ;  /* 0x0000002e64142981 */ /* 0x000762000c1e1900 */
[----:B0-----:R-:W-:Y:S01]  /*1c670*/  ISETP.NE.AND P1, PT, R2, 0x1, PT ;  /* 0x000000010200780c */ /* 0x001fe20003f25270 */
[----:B------:R-:W-:-:S03]  /*1c680*/  IMAD.IADD R15, R205, 0x1, R204 ;  /* 0x00000001cd0f7824 */ /* 0x000fc600078e02cc */
[----:B------:R3:W5:Y:S09]  /*1c690*/  @P0 LDG.E R81, desc[UR46][R4.64] ;  /* 0x0000002e04510981 */ /* 0x000772000c1e1900 */
[----:B------:R-:W0:Y:S08]  /*1c6a0*/  @P1 LDC R6, c[0x0][0xbec] ;  /* 0x0002fb00ff061b82 */ /* 0x000e300000000800 */
[----:B------:R-:W1:Y:S01]  /*1c6b0*/  @P1 LDC R11, c[0x0][0xbf0] ;  /* 0x0002fc00ff0b1b82 */ /* 0x000e620000000800 */
[----:B---3--:R-:W-:Y:S05]  /*1c6c0*/  @P0 BRA `(.L_x_1556) ;  /* 0x0000000000100947 */ /* 0x008fea0003800000 */
[----:B------:R-:W-:Y:S05]  /*1c6d0*/  @!P2 BRA `(.L_x_1556) ;  /* 0x00000000000ca947 */ /* 0x000fea0003800000 */
[----:B------:R-:W2:Y:S04]  /*1c6e0*/  LDG.E R4, desc[UR46][R100.64] ;  /* 0x0000002e64047981 */ /* 0x000ea8000c1e1900 */
[----:B-----5:R-:W2:Y:S02]  /*1c6f0*/  LDG.E R81, desc[UR46][R100.64+0x4] ;  /* 0x0000042e64517981 */ /* 0x020ea4000c1e1900 */
[----:B--2---:R-:W-:-:S07]  /*1c700*/  IMAD.IADD R81, R81, 0x1, -R4 ;  /* 0x0000000151517824 */ /* 0x004fce00078e0a04 */
.L_x_1556:
[----:B------:R-:W-:Y:S01]  /*1c710*/  SHF.R.S32.HI R80, RZ, 0x1f, R216 ;  /* 0x0000001fff507819 */ /* 0x000fe200000114d8 */
[----:B0-----:R-:W-:Y:S01]  /*1c720*/  @P1 IMAD.HI.U32 R4, R15, R6, RZ ;  /* 0x000000060f041227 */ /* 0x001fe200078e00ff */
[----:B------:R-:W-:Y:S01]  /*1c730*/  ULDC.64 UR4, c[0x0][0xb90] ;  /* 0x0002e40000047ab9 */ /* 0x000fe20000000a00 */
[----:B-----5:R-:W-:Y:S01]  /*1c740*/  SHF.R.S32.HI R21, RZ, 0x1f, R20 ;  /* 0x0000001fff157819 */ /* 0x020fe20000011414 */
[----:B------:R-:W0:Y:S01]  /*1c750*/  @P1 LDC R83, c[0x0][0xbec] ;  /* 0x0002fb00ff531b82 */ /* 0x000e220000000800 */
[----:B------:R-:W-:Y:S01]  /*1c760*/  IMAD R9, R80, UR4, RZ ;  /* 0x0000000450097c24 */ /* 0x000fe2000f8e02ff */
[----:B------:R-:W-:Y:S01]  /*1c770*/  SHF.R.S32.HI R78, RZ, 0x1f, R217 ;  /* 0x0000001fff4e7819 */ /* 0x000fe200000114d9 */
[----:B------:R-:W-:Y:S01]  /*1c780*/  IMAD.MOV.U32 R7, RZ, RZ, R15 ;  /* 0x000000ffff077224 */ /* 0x000fe200078e000f */
[----:B-1----:R-:W-:Y:S01]  /*1c790*/  @P1 SHF.R.U32.HI R7, RZ, R11, R4 ;  /* 0x0000000bff071219 */ /* 0x002fe20000011604 */
[----:B------:R-:W-:Y:S01]  /*1c7a0*/  IMAD.WIDE.U32 R4, R216, UR4, R20 ;  /* 0x00000004d8047c25 */ /* 0x000fe2000f8e0014 */
[----:B------:R-:W-:-:S02]  /*1c7b0*/  SEL R78, R78, RZ, !P2 ;  /* 0x000000ff4e4e7207 */ /* 0x000fc40005000000 */
[----:B------:R-:W-:Y:S01]  /*1c7c0*/  SEL R79, R217, RZ, !P2 ;  /* 0x000000ffd94f7207 */ /* 0x000fe20005000000 */
[----:B------:R-:W-:Y:S01]  /*1c7d0*/  IMAD R9, R216, UR5, R9 ;  /* 0x00000005d8097c24 */ /* 0x000fe2000f8e0209 */
[----:B------:R-:W-:Y:S01]  /*1c7e0*/  ULDC.64 UR4, c[0x0][0xb98] ;  /* 0x0002e60000047ab9 */ /* 0x000fe20000000a00 */
[----:B------:R-:W-:Y:S01]  /*1c7f0*/  IMAD.MOV R13, RZ, RZ, -R7 ;  /* 0x000000ffff0d7224 */ /* 0x000fe200078e0a07 */
[----:B------:R-:W1:Y:S01]  /*1c800*/  @P1 LDC R85, c[0x0][0xbf0] ;  /* 0x0002fc00ff551b82 */ /* 0x000e620000000800 */
[----:B------:R-:W-:Y:S02]  /*1c810*/  IMAD.IADD R5, R5, 0x1, R9 ;  /* 0x0000000105057824 */ /* 0x000fe400078e0209 */
[----:B------:R-:W-:Y:S02]  /*1c820*/  IMAD R11, R17, 0x40, R18 ;  /* 0x00000040110b7824 */ /* 0x000fe400078e0212 */
[----:B------:R-:W-:Y:S02]  /*1c830*/  IMAD R9, R2, R13, R15 ;  /* 0x0000000d02097224 */ /* 0x000fe400078e020f */
[----:B------:R-:W-:-:S02]  /*1c840*/  IMAD R6, R78, UR4, RZ ;  /* 0x000000044e067c24 */ /* 0x000fc4000f8e02ff */
[----:B------:R-:W-:-:S04]  /*1c850*/  IMAD.WIDE.U32 R4, R79, UR4, R4 ;  /* 0x000000044f047c25 */ /* 0x000fc8000f8e0004 */
[----:B------:R-:W-:Y:S01]  /*1c860*/  IMAD.WIDE R76, R11, 0x2, R76 ;  /* 0x000000020b4c7825 */ /* 0x000fe200078e024c */
[----:B------:R-:W-:Y:S02]  /*1c870*/  SHF.R.S32.HI R11, RZ, 0x1f, R7 ;  /* 0x0000001fff0b7819 */ /* 0x000fe40000011407 */
[----:B------:R-:W-:Y:S01]  /*1c880*/  IADD3 R4, P0, R7, R4, RZ ;  /* 0x0000000407047210 */ /* 0x000fe20007f1e0ff */
[----:B------:R-:W-:Y:S01]  /*1c890*/  IMAD R8, R79, UR5, R6 ;  /* 0x000000054f087c24 */ /* 0x000fe2000f8e0206 */
[----:B------:R-:W-:Y:S01]  /*1c8a0*/  SHF.R.S32.HI R6, RZ, 0x1f, R9 ;  /* 0x0000001fff067819 */ /* 0x000fe20000011409 */
[----:B------:R-:W-:Y:S01]  /*1c8b0*/  ULDC.64 UR4, c[0x0][0xb88] ;  /* 0x0002e20000047ab9 */ /* 0x000fe20000000a00 */
[----:B------:R-:W-:Y:S01]  /*1c8c0*/  IADD3 R7, P2, R76, 0x1000, RZ ;  /* 0x000010004c077810 */ /* 0x000fe20007f5e0ff */
[----:B------:R-:W-:Y:S01]  /*1c8d0*/  IMAD R81, R81, R2, RZ ;  /* 0x0000000251517224 */ /* 0x000fe200078e02ff */
[----:B------:R-:W-:Y:S01]  /*1c8e0*/  IADD3.X R5, R11, R5, R8, P0, !PT ;  /* 0x000000050b057210 */ /* 0x000fe200007fe408 */
[----:B------:R-:W-:Y:S01]  /*1c8f0*/  IMAD R6, R6, UR4, RZ ;  /* 0x0000000406067c24 */ /* 0x000fe2000f8e02ff */
[----:B------:R-:W-:-:S02]  /*1c900*/  IADD3 R13, P3, R76, 0x2000, RZ ;  /* 0x000020004c0d7810 */ /* 0x000fc40007f7e0ff */
[C---:B------:R-:W-:Y:S01]  /*1c910*/  IADD3 R25, P5, R76.reuse, 0x3000, RZ ;  /* 0x000030004c197810 */ /* 0x040fe20007fbe0ff */
[----:B------:R-:W-:Y:S01]  /*1c920*/  IMAD R11, R9, UR5, R6 ;  /* 0x00000005090b7c24 */ /* 0x000fe2000f8e0206 */
[----:B------:R-:W-:Y:S01]  /*1c930*/  LOP3.LUT R12, R13, 0x380, RZ, 0xc0, !PT ;  /* 0x000003800d0c7812 */ /* 0x000fe200078ec0ff */
[----:B------:R-:W-:Y:S01]  /*1c940*/  IMAD.WIDE.U32 R4, R9, UR4, R4 ;  /* 0x0000000409047c25 */ /* 0x000fe2000f8e0004 */
[----:B------:R-:W-:Y:S01]  /*1c950*/  ULDC.64 UR4, c[0x0][0xb50] ;  /* 0x0002d40000047ab9 */ /* 0x000fe20000000a00 */
[----:B------:R-:W-:Y:S02]  /*1c960*/  IADD3 R33, P4, R76, 0x5000, RZ ;  /* 0x000050004c217810 */ /* 0x000fe40007f9e0ff */
[----:B------:R-:W-:Y:S01]  /*1c970*/  IMAD.IADD R5, R5, 0x1, R11 ;  /* 0x0000000105057824 */ /* 0x000fe200078e020b */
[----:B------:R-:W-:Y:S01]  /*1c980*/  LEA R6, P0, R4, UR4, 0x2 ;  /* 0x0000000404067c11 */ /* 0x000fe2000f8010ff */
[----:B------:R-:W-:Y:S01]  /*1c990*/  IMAD.X R9, RZ, RZ, R77, P2 ;  /* 0x000000ffff097224 */ /* 0x000fe200010e064d */
[----:B------:R-:W-:-:S02]  /*1c9a0*/  IADD3 R37, P2, R76, 0x6000, RZ ;  /* 0x000060004c257810 */ /* 0x000fc40007f5e0ff */
[----:B------:R-:W-:Y:S01]  /*1c9b0*/  LEA.HI.X R10, R4, UR5, R5, 0x2, P0 ;  /* 0x00000005040a7c11 */ /* 0x000fe200080f1405 */
[----:B------:R-:W-:Y:S01]  /*1c9c0*/  SHFL.IDX PT, R50, R6, RZ, 0x1c1f ;  /* 0x001c1fff06327589 */ /* 0x000fe200000e0000 */
[----:B------:R-:W-:Y:S01]  /*1c9d0*/  IADD3 R29, P0, R76, 0x4000, RZ ;  /* 0x000040004c1d7810 */ /* 0x000fe20007f1e0ff */
[----:B------:R-:W-:Y:S01]  /*1c9e0*/  IMAD.IADD R4, R232, 0x1, R204 ;  /* 0x00000001e8047824 */ /* 0x000fe200078e02cc */
[----:B------:R-:W-:Y:S01]  /*1c9f0*/  LOP3.LUT R36, R37, 0x380, RZ, 0xc0, !PT ;  /* 0x0000038025247812 */ /* 0x000fe200078ec0ff */
[----:B------:R-:W2:Y:S01]  /*1ca00*/  SHFL.IDX PT, R51, R10, RZ, 0x1c1f ;  /* 0x001c1fff0a337589 */ /* 0x000ea200000e0000 */
[----:B------:R-:W-:Y:S01]  /*1ca10*/  LOP3.LUT R28, R29, 0x380, RZ, 0xc0, !PT ;  /* 0x000003801d1c7812 */ /* 0x000fe200078ec0ff */
[----:B------:R-:W-:Y:S01]  /*1ca20*/  ULDC.64 UR4, c[0x0][0xaa0] ;  /* 0x0002a80000047ab9 */ /* 0x000fe20000000a00 */
[----:B------:R-:W-:Y:S01]  /*1ca30*/  SHF.R.U64 R36, R36, 0x3, RZ ;  /* 0x0000000324247819 */ /* 0x000fe200000012ff */
[----:B------:R-:W-:Y:S01]  /*1ca40*/  SHFL.IDX PT, R54, R6, 0x1, 0x1c1f ;  /* 0x003c1f0006367f89 */ /* 0x000fe200000e0000 */
[----:B------:R-:W-:-:S02]  /*1ca50*/  SHF.R.U64 R28, R28, 0x3, RZ ;  /* 0x000000031c1c7819 */ /* 0x000fc400000012ff */
[----:B------:R-:W-:Y:S01]  /*1ca60*/  LOP3.LUT R36, R36, R37, RZ, 0x3c, !PT ;  /* 0x0000002524247212 */ /* 0x000fe200078e3cff */
[--C-:B------:R-:W-:Y:S01]  /*1ca70*/  IMAD.X R37, RZ, RZ, R77.reuse, P2 ;  /* 0x000000ffff257224 */ /* 0x100fe200010e064d */
[----:B------:R-:W-:Y:S01]  /*1ca80*/  LOP3.LUT R28, R28, R29, RZ, 0x3c, !PT ;  /* 0x0000001d1c1c7212 */ /* 0x000fe200078e3cff */
[----:B------:R-:W-:Y:S01]  /*1ca90*/  IMAD.X R29, RZ, RZ, R77, P0 ;  /* 0x000000ffff1d7224 */ /* 0x000fe200000e064d */
[----:B------:R-:W-:Y:S01]  /*1caa0*/  IADD3 R49, P0, R76, 0x9000, RZ ;  /* 0x000090004c317810 */ /* 0x000fe20007f1e0ff */
[----:B------:R-:W3:Y:S01]  /*1cab0*/  SHFL.IDX PT, R55, R10, 0x1, 0x1c1f ;  /* 0x003c1f000a377f89 */ /* 0x000ee200000e0000 */
[----:B------:R-:W-:Y:S02]  /*1cac0*/  SHF.R.U64 R12, R12, 0x3, RZ ;  /* 0x000000030c0c7819 */ /* 0x000fe400000012ff */
[----:B------:R-:W-:Y:S02]  /*1cad0*/  LOP3.LUT R48, R49, 0x380, RZ, 0xc0, !PT ;  /* 0x0000038031307812 */ /* 0x000fe400078ec0ff */
[----:B------:R-:W-:-:S02]  /*1cae0*/  IADD3 R57, P2, R76, 0xb000, RZ ;  /* 0x0000b0004c397810 */ /* 0x000fc40007f5e0ff */
[----:B------:R-:W-:Y:S01]  /*1caf0*/  LOP3.LUT R12, R12, R13, RZ, 0x3c, !PT ;  /* 0x0000000d0c0c7212 */ /* 0x000fe200078e3cff */
[--C-:B------:R-:W-:Y:S01]  /*1cb00*/  IMAD.X R13, RZ, RZ, R77.reuse, P3 ;  /* 0x000000ffff0d7224 */ /* 0x100fe200018e064d */
[----:B------:R-:W-:Y:S02]  /*1cb10*/  SHF.R.U64 R48, R48, 0x3, RZ ;  /* 0x0000000330307819 */ /* 0x000fe400000012ff */
[----:B------:R-:W-:Y:S02]  /*1cb20*/  LOP3.LUT R56, R57, 0x380, RZ, 0xc0, !PT ;  /* 0x0000038039387812 */ /* 0x000fe400078ec0ff */
[----:B------:R-:W-:Y:S02]  /*1cb30*/  IADD3 R41, P3, R76, 0x7000, RZ ;  /* 0x000070004c297810 */ /* 0x000fe40007f7e0ff */
[----:B------:R-:W-:Y:S01]  /*1cb40*/  LOP3.LUT R48, R48, R49, RZ, 0x3c, !PT ;  /* 0x0000003130307212 */ /* 0x000fe200078e3cff */
[----:B------:R-:W-:Y:S01]  /*1cb50*/  IMAD.X R49, RZ, RZ, R77, P0 ;  /* 0x000000ffff317224 */ /* 0x000fe200000e064d */
[----:B------:R-:W-:-:S02]  /*1cb60*/  SHF.R.U64 R56, R56, 0x3, RZ ;  /* 0x0000000338387819 */ /* 0x000fc400000012ff */
[----:B------:R-:W-:Y:S02]  /*1cb70*/  LOP3.LUT R40, R41, 0x380, RZ, 0xc0, !PT ;  /* 0x0000038029287812 */ /* 0x000fe400078ec0ff */
[----:B------:R-:W-:Y:S02]  /*1cb80*/  LOP3.LUT P0, RZ, R222, 0x3, RZ, 0xc0, !PT ;  /* 0x00000003deff7812 */ /* 0x000fe4000780c0ff */
[----:B------:R-:W-:Y:S02]  /*1cb90*/  LOP3.LUT R24, R25, 0x380, RZ, 0xc0, !PT ;  /* 0x0000038019187812 */ /* 0x000fe400078ec0ff */
[----:B------:R-:W-:Y:S02]  /*1cba0*/  LOP3.LUT R32, R33, 0x380, RZ, 0xc0, !PT ;  /* 0x0000038021207812 */ /* 0x000fe400078ec0ff */
[----:B------:R-:W-:Y:S01]  /*1cbb0*/  LOP3.LUT R56, R56, R57, RZ, 0x3c, !PT ;  /* 0x0000003938387212 */ /* 0x000fe200078e3cff */
[----:B------:R-:W-:Y:S01]  /*1cbc0*/  IMAD.X R57, RZ, RZ, R77, P2 ;  /* 0x000000ffff397224 */ /* 0x000fe200010e064d */
[----:B------:R-:W-:-:S02]  /*1cbd0*/  SHF.R.U64 R40, R40, 0x3, RZ ;  /* 0x0000000328287819 */ /* 0x000fc400000012ff */
[C---:B------:R-:W-:Y:S01]  /*1cbe0*/  ISETP.GE.OR P2, PT, R4.reuse, R81, P0 ;  /* 0x000000510400720c */ /* 0x040fe20000746670 */
[----:B------:R-:W-:Y:S01]  /*1cbf0*/  VIADD R4, R4, 0x8 ;  /* 0x0000000804047836 */ /* 0x000fe20000000000 */
[----:B------:R-:W-:Y:S02]  /*1cc00*/  SHF.R.U64 R24, R24, 0x3, RZ ;  /* 0x0000000318187819 */ /* 0x000fe400000012ff */
[----:B------:R-:W-:Y:S02]  /*1cc10*/  SHF.R.U64 R32, R32, 0x3, RZ ;  /* 0x0000000320207819 */ /* 0x000fe400000012ff */
[----:B------:R-:W-:Y:S01]  /*1cc20*/  LOP3.LUT R40, R40, R41, RZ, 0x3c, !PT ;  /* 0x0000002928287212 */ /* 0x000fe200078e3cff */
[--C-:B------:R-:W-:Y:S01]  /*1cc30*/  IMAD.X R41, RZ, RZ, R77.reuse, P3 ;  /* 0x000000ffff297224 */ /* 0x100fe200018e064d */
[----:B------:R-:W-:Y:S01]  /*1cc40*/  LOP3.LUT R24, R24, R25, RZ, 0x3c, !PT ;  /* 0x0000001918187212 */ /* 0x000fe200078e3cff */
[----:B------:R-:W-:Y:S01]  /*1cc50*/  IMAD.X R25, RZ, RZ, R77, P5 ;  /* 0x000000ffff197224 */ /* 0x000fe200028e064d */
[----:B------:R-:W-:-:S02]  /*1cc60*/  LOP3.LUT R32, R32, R33, RZ, 0x3c, !PT ;  /* 0x0000002120207212 */ /* 0x000fc400078e3cff */
[----:B------:R-:W-:Y:S01]  /*1cc70*/  IADD3 R61, P3, R76, 0xc000, RZ ;  /* 0x0000c0004c3d7810 */ /* 0x000fe20007f7e0ff */
[----:B--2---:R-:W-:Y:S01]  /*1cc80*/  @!P2 ST.E desc[UR46][R50.64], R0 ;  /* 0x000000003200a985 */ /* 0x004fe2000c10192e */
[----:B------:R-:W-:Y:S02]  /*1cc90*/  ISETP.GE.OR P0, PT, R4, R81, P0 ;  /* 0x000000510400720c */ /* 0x000fe40000706670 */
[----:B------:R-:W-:Y:S02]  /*1cca0*/  IADD3.X R33, RZ, R77, RZ, P4, !PT ;  /* 0x0000004dff217210 */ /* 0x000fe400027fe4ff */
[C---:B------:R-:W-:Y:S02]  /*1ccb0*/  IADD3 R45, P5, R76.reuse, 0x8000, RZ ;  /* 0x000080004c2d7810 */ /* 0x040fe40007fbe0ff */
[----:B------:R-:W-:Y:S02]  /*1ccc0*/  IADD3 R53, P4, R76, 0xa000, RZ ;  /* 0x0000a0004c357810 */ /* 0x000fe40007f9e0ff */
[----:B------:R-:W-:-:S02]  /*1ccd0*/  LOP3.LUT R60, R61, 0x380, RZ, 0xc0, !PT ;  /* 0x000003803d3c7812 */ /* 0x000fc400078ec0ff */
[----:B------:R-:W-:Y:S02]  /*1cce0*/  LOP3.LUT R8, R7, 0x380, RZ, 0xc0, !PT ;  /* 0x0000038007087812 */ /* 0x000fe400078ec0ff */
[----:B------:R-:W-:Y:S01]  /*1ccf0*/  LOP3.LUT R44, R45, 0x380, RZ, 0xc0, !PT ;  /* 0x000003802d2c7812 */ /* 0x000fe200078ec0ff */
[----:B---3--:R2:W-:Y:S01]  /*1cd00*/  @!P0 ST.E desc[UR46][R54.64], R3 ;  /* 0x0000000336008985 */ /* 0x0085e2000c10192e */
[----:B------:R-:W-:Y:S02]  /*1cd10*/  LOP3.LUT R52, R53, 0x380, RZ, 0xc0, !PT ;  /* 0x0000038035347812 */ /* 0x000fe400078ec0ff */
[----:B------:R-:W-:Y:S01]  /*1cd20*/  SHF.R.U64 R60, R60, 0x3, RZ ;  /* 0x000000033c3c7819 */ /* 0x000fe200000012ff */
[----:B------:R-:W5:Y:S01]  /*1cd30*/  LD.E.128 R12, desc[UR46][R12.64] ;  /* 0x0000002e0c0c7980 */ /* 0x000f62000c101d00 */
[----:B------:R-:W-:Y:S02]  /*1cd40*/  SHF.R.U64 R8, R8, 0x3, RZ ;  /* 0x0000000308087819 */ /* 0x000fe400000012ff */
[----:B------:R-:W-:Y:S01]  /*1cd50*/  SHF.R.U64 R44, R44, 0x3, RZ ;  /* 0x000000032c2c7819 */ /* 0x000fe200000012ff */
[----:B------:R-:W5:Y:S01]  /*1cd60*/  LD.E.128 R24, desc[UR46][R24.64] ;  /* 0x0000002e18187980 */ /* 0x000f62000c101d00 */
[----:B------:R-:W-:-:S02]  /*1cd70*/  SHF.R.U64 R52, R52, 0x3, RZ ;  /* 0x0000000334347819 */ /* 0x000fc400000012ff */
[----:B------:R-:W-:Y:S01]  /*1cd80*/  LOP3.LUT R60, R60, R61, RZ, 0x3c, !PT ;  /* 0x0000003d3c3c7212 */ /* 0x000fe200078e3cff */
[--C-:B------:R-:W-:Y:S01]  /*1cd90*/  IMAD.X R61, RZ, RZ, R77.reuse, P3 ;  /* 0x000000ffff3d7224 */ /* 0x100fe200018e064d */
[----:B------:R-:W-:Y:S01]  /*1cda0*/  LOP3.LUT R8, R8, R7, RZ, 0x3c, !PT ;  /* 0x0000000708087212 */ /* 0x000fe200078e3cff */
[----:B--2---:R-:W-:Y:S01]  /*1cdb0*/  IMAD R3, R21, UR4, RZ ;  /* 0x0000000415037c24 */ /* 0x004fe2000f8e02ff */
[----:B------:R-:W-:Y:S01]  /*1cdc0*/  LOP3.LUT R44, R44, R45, RZ, 0x3c, !PT ;  /* 0x0000002d2c2c7212 */ /* 0x000fe200078e3cff */
[--C-:B------:R-:W-:Y:S01]  /*1cdd0*/  IMAD.X R45, RZ, RZ, R77.reuse, P5 ;  /* 0x000000ffff2d7224 */ /* 0x100fe200028e064d */
[----:B------:R-:W-:Y:S01]  /*1cde0*/  LOP3.LUT R52, R52, R53, RZ, 0x3c, !PT ;  /* 0x0000003534347212 */ /* 0x000fe200078e3cff */
[----:B------:R-:W-:Y:S01]  /*1cdf0*/  IMAD.X R53, RZ, RZ, R77, P4 ;  /* 0x000000ffff357224 */ /* 0x000fe200020e064d */
[C---:B------:R-:W-:Y:S01]  /*1ce00*/  IADD3 R5, P3, R76.reuse, 0xf000, RZ ;  /* 0x0000f0004c057810 */ /* 0x040fe20007f7e0ff */
[----:B------:R-:W5:Y:S01]  /*1ce10*/  LD.E.128 R8, desc[UR46][R8.64] ;  /* 0x0000002e08087980 */ /* 0x000f62000c101d00 */
[----:B------:R-:W-:-:S02]  /*1ce20*/  LOP3.LUT R7, R76, 0x380, RZ, 0xc0, !PT ;  /* 0x000003804c077812 */ /* 0x000fc400078ec0ff */
[----:B------:R-:W-:Y:S01]  /*1ce30*/  IADD3 R65, P5, R76, 0xd000, RZ ;  /* 0x0000d0004c417810 */ /* 0x000fe20007fbe0ff */
[----:B------:R-:W-:Y:S01]  /*1ce40*/  IMAD R3, R20, UR5, R3 ;  /* 0x0000000514037c24 */ /* 0x000fe2000f8e0203 */
[----:B------:R-:W-:Y:S01]  /*1ce50*/  IADD3 R69, P4, R76, 0xe000, RZ ;  /* 0x0000e0004c457810 */ /* 0x000fe20007f9e0ff */
[----:B------:R-:W-:Y:S01]  /*1ce60*/  IMAD.WIDE.U32 R20, R20, UR4, RZ ;  /* 0x0000000414147c25 */ /* 0x000fe2000f8e00ff */
[----:B------:R-:W-:Y:S01]  /*1ce70*/  LOP3.LUT R4, R5, 0x380, RZ, 0xc0, !PT ;  /* 0x0000038005047812 */ /* 0x000fe200078ec0ff */
[----:B------:R-:W-:Y:S01]  /*1ce80*/  ULDC.64 UR4, c[0x0][0xae8] ;  /* 0x0002ba0000047ab9 */ /* 0x000fe20000000a00 */
[----:B------:R-:W-:Y:S01]  /*1ce90*/  SHF.R.U64 R7, R7, 0x3, RZ ;  /* 0x0000000307077819 */ /* 0x000fe200000012ff */
[----:B------:R-:W-:Y:S01]  /*1cea0*/  IMAD.X R73, RZ, RZ, R77, P3 ;  /* 0x000000ffff497224 */ /* 0x000fe200018e064d */
[----:B------:R-:W-:Y:S01]  /*1ceb0*/  LOP3.LUT R64, R65, 0x380, RZ, 0xc0, !PT ;  /* 0x0000038041407812 */ /* 0x000fe200078ec0ff */
[----:B------:R-:W5:Y:S01]  /*1cec0*/  LD.E.128 R28, desc[UR46][R28.64] ;  /* 0x0000002e1c1c7980 */ /* 0x000f62000c101d00 */
[----:B------:R-:W-:Y:S01]  /*1ced0*/  LOP3.LUT R68, R69, 0x380, RZ, 0xc0, !PT ;  /* 0x0000038045447812 */ /* 0x000fe200078ec0ff */
[----:B------:R-:W-:Y:S01]  /*1cee0*/  IMAD.IADD R21, R21, 0x1, R3 ;  /* 0x0000000115157824 */ /* 0x000fe200078e0203 */
[----:B------:R-:W-:Y:S01]  /*1cef0*/  SHF.R.U64 R4, R4, 0x3, RZ ;  /* 0x0000000304047819 */ /* 0x000fe200000012ff */
[----:B------:R-:W5:Y:S01]  /*1cf00*/  LD.E.128 R32, desc[UR46][R32.64] ;  /* 0x0000002e20207980 */ /* 0x000f62000c101d00 */
[----:B------:R-:W-:-:S02]  /*1cf10*/  LOP3.LUT R76, R7, R76, RZ, 0x3c, !PT ;  /* 0x0000004c074c7212 */ /* 0x000fc400078e3cff */
[----:B------:R-:W-:Y:S01]  /*1cf20*/  SHF.R.U64 R64, R64, 0x3, RZ ;  /* 0x0000000340407819 */ /* 0x000fe200000012ff */
[----:B------:R-:W5:Y:S01]  /*1cf30*/  LD.E.128 R36, desc[UR46][R36.64] ;  /* 0x0000002e24247980 */ /* 0x000f62000c101d00 */
[----:B------:R-:W-:Y:S02]  /*1cf40*/  SHF.R.U64 R68, R68, 0x3, RZ ;  /* 0x0000000344447819 */ /* 0x000fe400000012ff */
[----:B------:R-:W-:Y:S01]  /*1cf50*/  LEA R3, R215, R17, 0x5 ;  /* 0x00000011d7037211 */ /* 0x000fe200078e28ff */
[----:B------:R-:W5:Y:S01]  /*1cf60*/  LD.E.128 R40, desc[UR46][R40.64] ;  /* 0x0000002e28287980 */ /* 0x000f62000c101d00 */
[----:B------:R-:W-:Y:S02]  /*1cf70*/  LOP3.LUT R72, R4, R5, RZ, 0x3c, !PT ;  /* 0x0000000504487212 */ /* 0x000fe400078e3cff */
[----:B------:R-:W-:Y:S01]  /*1cf80*/  LOP3.LUT R64, R64, R65, RZ, 0x3c, !PT ;  /* 0x0000004140407212 */ /* 0x000fe200078e3cff */
[----:B------:R2:W5:Y:S01]  /*1cf90*/  LD.E.128 R4, desc[UR46][R76.64] ;  /* 0x0000002e4c047980 */ /* 0x000562000c101d00 */
[----:B------:R-:W-:Y:S01]  /*1cfa0*/  LOP3.LUT R68, R68, R69, RZ, 0x3c, !PT ;  /* 0x0000004544447212 */ /* 0x000fe200078e3cff */
[----:B------:R-:W-:-:S02]  /*1cfb0*/  IMAD.X R65, RZ, RZ, R77, P5 ;  /* 0x000000ffff417224 */ /* 0x000fc400028e064d */
[----:B------:R-:W-:Y:S01]  /*1cfc0*/  IMAD.X R69, RZ, RZ, R77, P4 ;  /* 0x000000ffff457224 */ /* 0x000fe200020e064d */
[----:B------:R-:W5:Y:S01]  /*1cfd0*/  LD.E.128 R44, desc[UR46][R44.64] ;  /* 0x0000002e2c2c7980 */ /* 0x000f62000c101d00 */
[----:B------:R-:W-:-:S03]  /*1cfe0*/  IMAD.WIDE.U32 R20, R216, UR4, R20 ;  /* 0x00000004d8147c25 */ /* 0x000fc6000f8e0014 */
[----:B------:R-:W5:Y:S01]  /*1cff0*/  LD.E.128 R48, desc[UR46][R48.64] ;  /* 0x0000002e30307980 */ /* 0x000f62000c101d00 */
[----:B--2---:R-:W-:Y:S02]  /*1d000*/  IMAD.IADD R76, R204, 0x1, R3 ;  /* 0x00000001cc4c7824 */ /* 0x004fe400078e0203 */
[----:B------:R-:W-:Y:S01]  /*1d010*/  IMAD R77, R80, UR4, RZ ;  /* 0x00000004504d7c24 */ /* 0x000fe2000f8e02ff */
[----:B------:R-:W5:Y:S01]  /*1d020*/  LD.E.128 R52, desc[UR46][R52.64] ;  /* 0x0000002e34347980 */ /* 0x000f62000c101d00 */
[----:B0-----:R-:W-:-:S03]  /*1d030*/  @P1 IMAD.HI.U32 R0, R76, R83, RZ ;  /* 0x000000534c001227 */ /* 0x001fc600078e00ff */
[----:B------:R-:W5:Y:S01]  /*1d040*/  LD.E.128 R56, desc[UR46][R56.64] ;  /* 0x0000002e38387980 */ /* 0x000f62000c101d00 */
[----:B------:R-:W-:Y:S01]  /*1d050*/  IMAD R77, R216, UR5, R77 ;  /* 0x00000005d84d7c24 */ /* 0x000fe2000f8e024d */
[----:B------:R-:W-:Y:S01]  /*1d060*/  ULDC.64 UR4, c[0x0][0xaf0] ;  /* 0x0002bc0000047ab9 */ /* 0x000fe20000000a00 */
[----:B------:R-:W-:Y:S01]  /*1d070*/  IMAD.MOV.U32 R3, RZ, RZ, R76 ;  /* 0x000000ffff037224 */ /* 0x000fe200078e004c */
[----:B-1----:R-:W-:Y:S01]  /*1d080*/  @P1 SHF.R.U32.HI R3, RZ, R85, R0 ;  /* 0x00000055ff031219 */ /* 0x002fe20000011600 */
[----:B------:R-:W-:Y:S01]  /*1d090*/  IMAD.IADD R21, R21, 0x1, R77 ;  /* 0x0000000115157824 */ /* 0x000fe200078e024d */
[----:B------:R-:W5:Y:S01]  /*1d0a0*/  LD.E.128 R60, desc[UR46][R60.64] ;  /* 0x0000002e3c3c7980 */ /* 0x000f62000c101d00 */
[----:B------:R-:W-:Y:S01]  /*1d0b0*/  IMAD R78, R78, UR4, RZ ;  /* 0x000000044e4e7c24 */ /* 0x000fe2000f8e02ff */
[----:B------:R-:W-:Y:S01]  /*1d0c0*/  SHF.R.S32.HI R0, RZ, 0x1f, R3 ;  /* 0x0000001fff007819 */ /* 0x000fe20000011403 */
[C---:B------:R-:W-:Y:S01]  /*1d0d0*/  IMAD.WIDE.U32 R20, R79.reuse, UR4, R20 ;  /* 0x000000044f147c25 */ /* 0x040fe2000f8e0014 */
[----:B------:R-:W5:Y:S03]  /*1d0e0*/  LD.E.128 R64, desc[UR46][R64.64] ;  /* 0x0000002e40407980 */ /* 0x000f66000c101d00 */
[----:B------:R-:W-:Y:S01]  /*1d0f0*/  IMAD R77, R79, UR5, R78 ;  /* 0x000000054f4d7c24 */ /* 0x000fe2000f8e024e */
[----:B------:R-:W-:Y:S01]  /*1d100*/  ULDC.64 UR4, c[0x0][0xae0] ;  /* 0x0002b80000047ab9 */ /* 0x000fe20000000a00 */
[----:B------:R-:W-:Y:S01]  /*1d110*/  IMAD.MOV R79, RZ, RZ, -R3 ;  /* 0x000000ffff4f7224 */ /* 0x000fe200078e0a03 */
[----:B------:R-:W5:Y:S01]  /*1d120*/  LD.E.128 R68, desc[UR46][R68.64] ;  /* 0x0000002e44447980 */ /* 0x000f62000c101d00 */
[----:B------:R-:W-:-:S02]  /*1d130*/  IMAD.IADD R21, R21, 0x1, R77 ;  /* 0x0000000115157824 */ /* 0x000fc400078e024d */
[----:B------:R-:W-:Y:S01]  /*1d140*/  IMAD R0, R0, UR4, RZ ;  /* 0x0000000400007c24 */ /* 0x000fe2000f8e02ff */
[----:B------:R-:W5:Y:S01]  /*1d150*/  LD.E.128 R72, desc[UR46][R72.64] ;  /* 0x0000002e48487980 */ /* 0x000f62000c101d00 */
[----:B------:R-:W-:Y:S02]  /*1d160*/  IMAD R77, R2, R79, R76 ;  /* 0x0000004f024d7224 */ /* 0x000fe400078e024c */
[C---:B------:R-:W-:Y:S01]  /*1d170*/  IMAD R79, R3.reuse, UR5, R0 ;  /* 0x00000005034f7c24 */ /* 0x040fe2000f8e0200 */
[----:B------:R-:W-:Y:S01]  /*1d180*/  @!PT LDS RZ, [RZ] ;  /* 0x00000000fffff984 */ /* 0x000fe20000000800 */
[----:B------:R-:W-:Y:S01]  /*1d190*/  @!PT LDS RZ, [RZ] ;  /* 0x00000000fffff984 */ /* 0x000fe20000000800 */
[----:B------:R-:W-:Y:S01]  /*1d1a0*/  @!PT LDS RZ, [RZ] ;  /* 0x00000000fffff984 */ /* 0x000fe20000000800 */
[----:B------:R-:W-:Y:S01]  /*1d1b0*/  @!PT LDS RZ, [RZ] ;  /* 0x00000000fffff984 */ /* 0x000fe20000000800 */
[----:B------:R0:W-:Y:S06]  /*1d1c0*/  MEMBAR.ALL.CTA ;  /* 0x0000000000007992 */ /* 0x0001ec0000008000 */
[----:B0-----:R-:W0:Y:S01]  /*1d1d0*/  FENCE.VIEW.ASYNC.S ;  /* 0x00000000000073c6 */ /* 0x001e220000000000 */
[----:B------:R-:W-:Y:S01]  /*1d1e0*/  IMAD.WIDE.U32 R2, R3, UR4, R20 ;  /* 0x0000000403027c25 */ /* 0x000fe2000f8e0014 */
[----:B------:R-:W-:Y:S01]  /*1d1f0*/  SHF.R.S32.HI R0, RZ, 0x1f, R77 ;  /* 0x0000001fff007819 */ /* 0x000fe2000001144d */
[----:B------:R-:W-:-:S02]  /*1d200*/  ULDC.64 UR4, c[0x0][0xad8] ;  /* 0x0002b60000047ab9 */ /* 0x000fc40000000a00 */
[----:B------:R-:W-:Y:S02]  /*1d210*/  IMAD.IADD R204, R17, 0x1, R204 ;  /* 0x0000000111cc7824 */ /* 0x000fe400078e02cc */
[----:B------:R-:W-:Y:S02]  /*1d220*/  IMAD.IADD R3, R3, 0x1, R79 ;  /* 0x0000000103037824 */ /* 0x000fe400078e024f */
[----:B------:R-:W-:Y:S02]  /*1d230*/  IMAD R20, R0, UR4, RZ ;  /* 0x0000000400147c24 */ /* 0x000fe4000f8e02ff */
[C---:B------:R-:W-:Y:S02]  /*1d240*/  VIADD R0, R204.reuse, 0x20 ;  /* 0x00000020cc007836 */ /* 0x040fe40000000000 */
[C---:B------:R-:W-:Y:S02]  /*1d250*/  IMAD R21, R77.reuse, UR5, R20 ;  /* 0x000000054d157c24 */ /* 0x040fe4000f8e0214 */
[----:B------:R-:W-:Y:S01]  /*1d260*/  IMAD.WIDE.U32 R2, R77, UR4, R2 ;  /* 0x000000044d027c25 */ /* 0x000fe2000f8e0002 */
[-C--:B------:R-:W-:Y:S01]  /*1d270*/  ISETP.GE.AND P2, PT, R204, R81.reuse, PT ;  /* 0x00000051cc00720c */ /* 0x080fe20003f46270 */
[----:B------:R-:W-:Y:S01]  /*1d280*/  ULDC.64 UR4, c[0x0][0xa80] ;  /* 0x0002a00000047ab9 */ /* 0x000fe20000000a00 */
[----:B------:R-:W-:Y:S01]  /*1d290*/  ISETP.GE.AND P1, PT, R0, R81, PT ;  /* 0x000000510000720c */ /* 0x000fe20003f26270 */
[----:B------:R-:W-:Y:S01]  /*1d2a0*/  IMAD.IADD R3, R3, 0x1, R21 ;  /* 0x0000000103037824 */ /* 0x000fe200078e0215 */
[----:B------:R-:W-:Y:S01]  /*1d2b0*/  LEA R80, P3, R2, UR4, 0x1 ;  /* 0x0000000402507c11 */ /* 0x000fe2000f8608ff */
[----:B------:R-:W-:-:S03]  /*1d2c0*/  VIADD R0, R16, 0x28420 ;  /* 0x0002842010007836 */ /* 0x000fc60000000000 */
[----:B------:R-:W-:Y:S02]  /*1d2d0*/  LEA.HI.X R82, R2, UR5, R3, 0x1, P3 ;  /* 0x0000000502527c11 */ /* 0x000fe400098f0c03 */
[----:B------:R-:W-:Y:S01]  /*1d2e0*/  PRMT R0, RZ, 0x654, R0 ;  /* 0x00000654ff007816 */ /* 0x000fe20000000000 */
[----:B------:R-:W-:Y:S01]  /*1d2f0*/  VIADD R20, R204, 0x40 ;  /* 0x00000040cc147836 */ /* 0x000fe20000000000 */
[----:B0-----:R0:W1:Y:S01]  /*1d300*/  SHFL.IDX PT, R78, R80, RZ, 0x181f ;  /* 0x00181fff504e7589 */ /* 0x00106200000e0000 */
[----:B------:R-:W-:Y:S01]  /*1d310*/  BSSY B1, `(.L_x_1557) ;  /* 0x0000016000017945 */ /* 0x000fe20003800000 */
[----:B------:R0:W-:Y:S02]  /*1d320*/  SYNCS.ARRIVE.TRANS64.RED.A1T0 RZ, [R0+URZ], RZ ;  /* 0x000000ff00ff79a7 */ /* 0x0001e4000810043f */
[----:B------:R0:W2:Y:S01]  /*1d330*/  SHFL.IDX PT, R79, R82, RZ, 0x181f ;  /* 0x00181fff524f7589 */ /* 0x0000a200000e0000 */
[----:B------:R-:W-:Y:S01]  /*1d340*/  ISETP.GE.AND P0, PT, R20, R81, PT ;  /* 0x000000511400720c */ /* 0x000fe20003f06270 */
[----:B------:R-:W-:-:S12]  /*1d350*/  @P2 BRA `(.L_x_1558) ;  /* 0x0000000000442947 */ /* 0x000fd80003800000 */
        /* <DEDUP_REMOVED lines=17> */
.L_x_1558:
[----:B------:R-:W-:Y:S05]  /*1d470*/  BSYNC B1 ;  /* 0x0000000000017941 */ /* 0x000fea0003800000 */
.L_x_1557:
[----:B---3--:R3:W4:Y:S01]  /*1d480*/  SHFL.IDX PT, R21, R82, 0x1, 0x181f ;  /* 0x00381f0052157f89 */ /* 0x00872200000e0000 */
        /* <DEDUP_REMOVED lines=8> */
[----:B0-----:R-:W-:-:S04]  /*1d510*/  @!P4 LEA R2, P5, R18, R20, 0x1 ;  /* 0x000000141202c211 */ /* 0x001fc800078a08ff */
        /* <DEDUP_REMOVED lines=11> */
.L_x_1560:
[----:B------:R-:W-:Y:S05]  /*1d5d0*/  BSYNC B1 ;  /* 0x0000000000017941 */ /* 0x000fea0003800000 */
.L_x_1559:
[----:B0----5:R0:W0:Y:S01]  /*1d5e0*/  SHFL.IDX PT, R9, R82, 0x2, 0x181f ;  /* 0x00581f0052097f89 */ /* 0x02102200000e0000 */
        /* <DEDUP_REMOVED lines=9> */
[-C--:B------:R-:W-:Y:S02]  /*1d680*/  @!P2 LEA R4, P4, R194, R8.reuse, 0x1 ;  /* 0x00000008c204a211 */ /* 0x080fe400078808ff */
[-C--:B------:R-:W-:Y:S02]  /*1d690*/  @!P3 LEA.HI.X R3, R18, R9.reuse, R19, 0x1, P5 ;  /* 0x000000091203b211 */ /* 0x080fe400028f0c13 */
[-C--:B------:R-:W-:Y:S02]  /*1d6a0*/  @!P1 LEA R6, P5, R207, R8.reuse, 0x1 ;  /* 0x00000008cf069211 */ /* 0x080fe400078a08ff */
        /* <DEDUP_REMOVED lines=8> */
.L_x_1562:
[----:B------:R-:W-:Y:S05]  /*1d730*/  BSYNC B1 ;  /* 0x0000000000017941 */ /* 0x000fea0003800000 */
.L_x_1561:
[----:B------:R-:W-:Y:S01]  /*1d740*/  VIADD R0, R204, 0x60 ;  /* 0x00000060cc007836 */ /* 0x000fe20000000000 */
[----:B0-----:R0:W0:Y:S04]  /*1d750*/  SHFL.IDX PT, R9, R82, 0x3, 0x181f ;  /* 0x00781f0052097f89 */ /* 0x00102800000e0000 */
[----:B------:R-:W-:Y:S01]  /*1d760*/  ISETP.GE.AND P0, PT, R0, R81, PT ;  /* 0x000000510000720c */ /* 0x000fe20003f06270 */
[----:B---3--:R-:W3:-:S12]  /*1d770*/  SHFL.IDX PT, R80, R80, 0x3, 0x181f ;  /* 0x00781f0050507f89 */ /* 0x008ed800000e0000 */
[----:B------:R-:W-:Y:S05]  /*1d780*/  @P0 BRA `(.L_x_1563) ;  /* 0x0000000c00a40947 */ /* 0x000fea0003800000 */
[----:B------:R-:W-:Y:S02]  /*1d790*/  ULDC UR4, c[0x0][0xac8] ;  /* 0x0002b20000047ab9 */ /* 0x000fe40000000800 */
[----:B------:R-:W-:Y:S02]  /*1d7a0*/  ISETP.GE.AND P3, PT, R18, UR4, PT ;  /* 0x0000000412007c0c */ /* 0x000fe4000bf66270 */
[----:B------:R-:W-:Y:S02]  /*1d7b0*/  ISETP.GE.AND P4, PT, R194, UR4, PT ;  /* 0x00000004c2007c0c */ /* 0x000fe4000bf86270 */
[----:B------:R-:W-:-:S09]  /*1d7c0*/  ISETP.GE.AND P5, PT, R207, UR4, PT ;  /* 0x00000004cf007c0c */ /* 0x000fd2000bfa6270 */
[-C--:B---3--:R-:W-:Y:S02]  /*1d7d0*/  @!P3 LEA R2, P0, R18, R80.reuse, 0x1 ;  /* 0x000000501202b211 */ /* 0x088fe400078008ff */
[-C--:B------:R-:W-:Y:S02]  /*1d7e0*/  @!P4 LEA R4, P1, R194, R80.reuse, 0x1 ;  /* 0x00000050c204c211 */ /* 0x080fe400078208ff */
[C---:B------:R-:W-:Y:S02]  /*1d7f0*/  @!P5 LEA R6, P2, R207.reuse, R80, 0x1 ;  /* 0x00000050cf06d211 */ /* 0x040fe400078408ff */
        /* <DEDUP_REMOVED lines=12> */
.L_x_1554:
[----:B------:R-:W-:Y:S01]  /*1d8c0*/  ULDC.64 UR4, c[0x0][0xc00] ;  /* 0x0003000000047ab9 */ /* 0x000fe20000000a00 */
[----:B------:R-:W2:Y:S01]  /*1d8d0*/  LDC.64 R2, c[0x0][0xc00] ;  /* 0x00030000ff027b82 */ /* 0x000ea20000000a00 */
[----:B------:R-:W-:Y:S01]  /*1d8e0*/  ISETP.NE.U32.AND P0, PT, RZ, UR4, PT ;  /* 0x00000004ff007c0c */ /* 0x000fe2000bf05070 */
[----:B------:R-:W-:-:S03]  /*1d8f0*/  IMAD.MOV.U32 R0, RZ, RZ, RZ ;  /* 0x000000ffff007224 */ /* 0x000fc600078e00ff */
[----:B------:R-:W-:Y:S01]  /*1d900*/  ISETP.NE.AND.EX P0, PT, RZ, UR5, PT, P0 ;  /* 0x00000005ff007c0c */ /* 0x000fe2000bf05300 */
[----:B------:R-:W-:Y:S02]  /*1d910*/  ULDC.64 UR4, c[0x0][0xc08] ;  /* 0x0003020000047ab9 */ /* 0x000fe40000000a00 */
[----:B------:R-:W-:Y:S01]  /*1d920*/  ISETP.NE.U32.AND P1, PT, RZ, UR4, PT ;  /* 0x00000004ff007c0c */ /* 0x000fe2000bf25070 */
[----:B------:R-:W3:Y:S03]  /*1d930*/  LDC R25, c[0x0][0xbe8] ;  /* 0x0002fa00ff197b82 */ /* 0x000ee60000000800 */
[----:B------:R-:W-:Y:S01]  /*1d940*/  ISETP.NE.AND.EX P1, PT, RZ, UR5, PT, P1 ;  /* 0x00000005ff007c0c */ /* 0x000fe2000bf25310 */
[----:B--2---:R-:W-:-:S12]  /*1d950*/  IMAD.WIDE R2, R217, 0x4, R2 ;  /* 0x00000004d9027825 */ /* 0x004fd800078e0202 */
[----:B------:R-:W2:Y:S01]  /*1d960*/  @P1 LDC.64 R4, c[0x0][0xc08] ;  /* 0x00030200ff041b82 */ /* 0x000ea20000000a00 */
[----:B------:R-:W-:Y:S02]  /*1d970*/  ULDC UR4, c[0x0][0xa88] ;  /* 0x0002a20000047ab9 */ /* 0x000fe40000000800 */
[----:B------:R-:W-:Y:S01]  /*1d980*/  MOV R6, UR4 ;  /* 0x0000000400067c02 */ /* 0x000fe20008000f00 */
[----:B------:R4:W5:Y:S01]  /*1d990*/  @P0 LDG.E R0, desc[UR46][R2.64] ;  /* 0x0000002e02000981 */ /* 0x000962000c1e1900 */
[----:B------:R-:W0:Y:S01]  /*1d9a0*/  S2R R7, SR_TID.X ;  /* 0x0000000000077919 */ /* 0x000e220000002100 */
[----:B--2---:R-:W-:-:S05]  /*1d9b0*/  @P1 IMAD.WIDE R4, R217, 0x4, R4 ;  /* 0x00000004d9041825 */ /* 0x004fca00078e0204 */
[----:B------:R4:W5:Y:S01]  /*1d9c0*/  @P1 LDG.E R6, desc[UR46][R4.64] ;  /* 0x0000002e04061981 */ /* 0x000962000c1e1900 */
[----:B---3--:R-:W-:Y:S01]  /*1d9d0*/  ISETP.NE.AND P2, PT, R25, 0x1, PT ;  /* 0x000000011900780c */ /* 0x008fe20003f45270 */
[----:B0-----:R-:W-:-:S12]  /*1d9e0*/  VIADD R7, R7, 0xffffff80 ;  /* 0xffffff8007077836 */ /* 0x001fd80000000000 */
[----:B------:R-:W0:Y:S01]  /*1d9f0*/  @P2 LDC R14, c[0x0][0xbec] ;  /* 0x0002fb00ff0e2b82 */ /* 0x000e220000000800 */
[----:B------:R-:W-:Y:S02]  /*1da00*/  ISETP.GE.AND P3, PT, R7, 0x80, PT ;  /* 0x000000800700780c */ /* 0x000fe40003f66270 */
[----:B------:R-:W-:-:S05]  /*1da10*/  SHF.R.S32.HI R7, RZ, 0x1f, R217 ;  /* 0x0000001fff077819 */ /* 0x000fca00000114d9 */
[----:B------:R-:W2:Y:S01]  /*1da20*/  @P2 LDC R27, c[0x0][0xbf0] ;  /* 0x0002fc00ff1b2b82 */ /* 0x000ea20000000800 */
[----:B----4-:R-:W-:Y:S05]  /*1da30*/  @P1 BRA `(.L_x_1564) ;  /* 0x0000000000101947 */ /* 0x010fea0003800000 */
[----:B------:R-:W-:Y:S05]  /*1da40*/  @!P0 BRA `(.L_x_1564) ;  /* 0x00000000000c8947 */ /* 0x000fea0003800000 */
[----:B------:R-:W3:Y:S04]  /*1da50*/  LDG.E R5, desc[UR46][R2.64] ;  /* 0x0000002e02057981 */ /* 0x000ee8000c1e1900 */
[----:B-----5:R-:W3:Y:S02]  /*1da60*/  LDG.E R6, desc[UR46][R2.64+0x4] ;  /* 0x0000042e02067981 */ /* 0x020ee4000c1e1900 */
[----:B---3--:R-:W-:-:S07]  /*1da70*/  IMAD.IADD R6, R6, 0x1, -R5 ;  /* 0x0000000106067824 */ /* 0x008fce00078e0a05 */
.L_x_1564:
[----:B------:R-:W-:Y:S01]  /*1da80*/  BSSY B1, `(.L_x_1565) ;  /* 0x000002d000017945 */ /* 0x000fe20003800000 */
[----:B------:R-:W-:Y:S02]  /*1da90*/  SHF.R.S32.HI R10, RZ, 0x1f, R216 ;  /* 0x0000001fff0a7819 */ /* 0x000fe400000114d8 */
[----:B------:R-:W-:Y:S02]  /*1daa0*/  SEL R13, R217, RZ, !P0 ;  /* 0x000000ffd90d7207 */ /* 0x000fe40004000000 */
[----:B------:R-:W-:Y:S02]  /*1dab0*/  SEL R12, R7, RZ, !P0 ;  /* 0x000000ff070c7207 */ /* 0x000fe40004000000 */
[----:B-----5:R-:W-:Y:S01]  /*1dac0*/  SHF.R.S32.HI R11, RZ, 0x1f, R0 ;  /* 0x0000001fff0b7819 */ /* 0x020fe20000011400 */
[----:B------:R-:W-:Y:S06]  /*1dad0*/  @P3 BRA `(.L_x_1566) ;  /* 0x00000000009c3947 */ /* 0x000fec0003800000 */
[----:B------:R-:W3:Y:S01]  /*1dae0*/  S2R R3, SR_TID.X ;  /* 0x0000000000037919 */ /* 0x000ee20000002100 */
[----:B------:R-:W4:Y:S02]  /*1daf0*/  LDC R9, c[0x0][0xbe8] ;  /* 0x0002fa00ff097b82 */ /* 0x000f240000000800 */
[----:B----4-:R-:W-:Y:S01]  /*1db00*/  IMAD R2, R6, R9, RZ ;  /* 0x0000000906027224 */ /* 0x010fe200078e02ff */
[----:B---3--:R-:W-:-:S04]  /*1db10*/  IADD3 R8, R204, -0x80, R3 ;  /* 0xffffff80cc087810 */ /* 0x008fc80007ffe003 */
[----:B------:R-:W-:-:S13]  /*1db20*/  ISETP.GE.AND P0, PT, R8, R2, PT ;  /* 0x000000020800720c */ /* 0x000fda0003f06270 */
[----:B------:R-:W-:Y:S05]  /*1db30*/  @P0 BRA `(.L_x_1566) ;  /* 0x0000000000840947 */ /* 0x000fea0003800000 */
[----:B------:R-:W-:Y:S01]  /*1db40*/  ISETP.NE.AND P0, PT, R9, 0x1, PT ;  /* 0x000000010900780c */ /* 0x000fe20003f05270 */
[----:B------:R-:W-:Y:S01]  /*1db50*/  ULDC.64 UR4, c[0x0][0xb90] ;  /* 0x0002e40000047ab9 */ /* 0x000fe20000000a00 */
[----:B------:R-:W-:Y:S02]  /*1db60*/  IMAD.MOV.U32 R2, RZ, RZ, R0 ;  /* 0x000000ffff027224 */ /* 0x000fe400078e0000 */
[----:B------:R-:W-:Y:S02]  /*1db70*/  IMAD R7, R10, UR4, RZ ;  /* 0x000000040a077c24 */ /* 0x000fe4000f8e02ff */
[----:B------:R-:W-:Y:S02]  /*1db80*/  IMAD.MOV.U32 R3, RZ, RZ, R11 ;  /* 0x000000ffff037224 */ /* 0x000fe400078e000b */
[----:B------:R-:W-:Y:S02]  /*1db90*/  IMAD.MOV.U32 R5, RZ, RZ, R8 ;  /* 0x000000ffff057224 */ /* 0x000fe400078e0008 */
[----:B------:R-:W-:-:S03]  /*1dba0*/  IMAD.WIDE.U32 R2, R216, UR4, R2 ;  /* 0x00000004d8027c25 */ /* 0x000fc6000f8e0002 */
[----:B------:R-:W3:Y:S01]  /*1dbb0*/  @P0 LDC R15, c[0x0][0xbec] ;  /* 0x0002fb00ff0f0b82 */ /* 0x000ee20000000800 */
[----:B------:R-:W-:Y:S01]  /*1dbc0*/  IMAD R7, R216, UR5, R7 ;  /* 0x00000005d8077c24 */ /* 0x000fe2000f8e0207 */
[----:B------:R-:W-:-:S03]  /*1dbd0*/  ULDC.64 UR4, c[0x0][0xb98] ;  /* 0x0002e60000047ab9 */ /* 0x000fc60000000a00 */
[----:B------:R-:W-:-:S03]  /*1dbe0*/  IMAD.IADD R3, R3, 0x1, R7 ;  /* 0x0000000103037824 */ /* 0x000fc600078e0207 */
[----:B------:R-:W4:Y:S01]  /*1dbf0*/  @P0 LDC R21, c[0x0][0xbf0] ;  /* 0x0002fc00ff150b82 */ /* 0x000f220000000800 */
[----:B------:R-:W-:-:S04]  /*1dc00*/  IMAD.WIDE.U32 R2, R13, UR4, R2 ;  /* 0x000000040d027c25 */ /* 0x000fc8000f8e0002 */
[----:B---3--:R-:W-:-:S05]  /*1dc10*/  @P0 IMAD.HI.U32 R4, R8, R15, RZ ;  /* 0x0000000f08040227 */ /* 0x008fca00078e00ff */
[----:B----4-:R-:W-:Y:S01]  /*1dc20*/  @P0 SHF.R.U32.HI R5, RZ, R21, R4 ;  /* 0x00000015ff050219 */ /* 0x010fe20000011604 */
        /* <DEDUP_REMOVED lines=15> */
[----:B------:R-:W-:Y:S01]  /*1dd20*/  LEA.HI.X R5, R2, UR5, R3, 0x2, P0 ;  /* 0x0000000502057c11 */ /* 0x000fe200080f1403 */
[----:B------:R-:W-:-:S05]  /*1dd30*/  IMAD.MOV.U32 R3, RZ, RZ, -0x800000 ;  /* 0xff800000ff037424 */ /* 0x000fca00078e00ff */
[----:B------:R3:W-:Y:S02]  /*1dd40*/  STG.E desc[UR46][R4.64], R3 ;  /* 0x0000000304007986 */ /* 0x0007e4000c10192e */
.L_x_1566:
[----:B------:R-:W-:Y:S05]  /*1dd50*/  BSYNC B1 ;  /* 0x0000000000017941 */ /* 0x000fea0003800000 */
.L_x_1565:
[----:B------:R-:W-:Y:S01]  /*1dd60*/  ULDC.64 UR4, c[0x0][0xaa0] ;  /* 0x0002a80000047ab9 */ /* 0x000fe20000000a00 */
[----:B------:R-:W-:Y:S02]  /*1dd70*/  IMAD R7, R215, 0x20, R17 ;  /* 0x00000020d7077824 */ /* 0x000fe400078e0211 */
[----:B---3--:R-:W-:Y:S02]  /*1dd80*/  IMAD R3, R11, UR4, RZ ;  /* 0x000000040b037c24 */ /* 0x008fe4000f8e02ff */
[----:B------:R-:W-:Y:S02]  /*1dd90*/  IMAD.IADD R9, R204, 0x1, R7 ;  /* 0x00000001cc097824 */ /* 0x000fe400078e0207 */
[C---:B------:R-:W-:Y:S02]  /*1dda0*/  IMAD R5, R0.reuse, UR5, R3 ;  /* 0x0000000500057c24 */ /* 0x040fe4000f8e0203 */
[----:B------:R-:W-:Y:S01]  /*1ddb0*/  IMAD.WIDE.U32 R2, R0, UR4, RZ ;  /* 0x0000000400027c25 */ /* 0x000fe2000f8e00ff */
[----:B------:R-:W-:-:S03]  /*1ddc0*/  ULDC.64 UR4, c[0x0][0xae8] ;  /* 0x0002ba0000047ab9 */ /* 0x000fc60000000a00 */
[----:B------:R-:W-:Y:S02]  /*1ddd0*/  IMAD.IADD R3, R3, 0x1, R5 ;  /* 0x0000000103037824 */ /* 0x000fe400078e0205 */
[----:B------:R-:W-:Y:S02]  /*1dde0*/  IMAD R7, R10, UR4, RZ ;  /* 0x000000040a077c24 */ /* 0x000fe4000f8e02ff */
[----:B------:R-:W-:-:S04]  /*1ddf0*/  IMAD.WIDE.U32 R2, R216, UR4, R2 ;  /* 0x00000004d8027c25 */ /* 0x000fc8000f8e0002 */
[----:B------:R-:W-:Y:S01]  /*1de00*/  IMAD R7, R216, UR5, R7 ;  /* 0x00000005d8077c24 */ /* 0x000fe2000f8e0207 */
[----:B------:R-:W-:Y:S01]  /*1de10*/  ULDC.64 UR4, c[0x0][0xaf0] ;  /* 0x0002bc0000047ab9 */ /* 0x000fe20000000a00 */
[----:B0-----:R-:W-:-:S03]  /*1de20*/  @P2 IMAD.HI.U32 R0, R9, R14, RZ ;  /* 0x0000000e09002227 */ /* 0x001fc600078e00ff */
[----:B------:R-:W-:Y:S01]  /*1de30*/  IADD3 R3, R3, R7, RZ ;  /* 0x0000000703037210 */ /* 0x000fe20007ffe0ff */
[----:B------:R-:W-:Y:S01]  /*1de40*/  IMAD.MOV.U32 R5, RZ, RZ, R9 ;  /* 0x000000ffff057224 */ /* 0x000fe200078e0009 */
[----:B--2---:R-:W-:Y:S01]  /*1de50*/  @P2 SHF.R.U32.HI R5, RZ, R27, R0 ;  /* 0x0000001bff052219 */ /* 0x004fe20000011600 */
[----:B------:R-:W-:Y:S02]  /*1de60*/  IMAD R4, R12, UR4, RZ ;  /* 0x000000040c047c24 */ /* 0x000fe4000f8e02ff */
[----:B------:R-:W-:Y:S01]  /*1de70*/  IMAD.WIDE.U32 R2, R13, UR4, R2 ;  /* 0x000000040d027c25 */ /* 0x000fe2000f8e0002 */
[----:B------:R-:W-:-:S03]  /*1de80*/  SHF.R.S32.HI R0, RZ, 0x1f, R5 ;  /* 0x0000001fff007819 */ /* 0x000fc60000011405 */
[----:B------:R-:W-:Y:S01]  /*1de90*/  IMAD R7, R13, UR5, R4 ;  /* 0x000000050d077c24 */ /* 0x000fe2000f8e0204 */
[----:B------:R-:W-:Y:S01]  /*1dea0*/  ULDC.64 UR4, c[0x0][0xae0] ;  /* 0x0002b80000047ab9 */ /* 0x000fe20000000a00 */
[----:B------:R-:W-:Y:S02]  /*1deb0*/  IMAD.MOV R4, RZ, RZ, -R5 ;  /* 0x000000ffff047224 */ /* 0x000fe400078e0a05 */
[----:B------:R-:W-:Y:S02]  /*1dec0*/  IMAD.IADD R3, R3, 0x1, R7 ;  /* 0x0000000103037824 */ /* 0x000fe400078e0207 */
[----:B------:R-:W-:Y:S02]  /*1ded0*/  IMAD R0, R0, UR4, RZ ;  /* 0x0000000400007c24 */ /* 0x000fe4000f8e02ff */
[----:B------:R-:W-:Y:S02]  /*1dee0*/  IMAD R7, R25, R4, R9 ;  /* 0x0000000419077224 */ /* 0x000fe400078e0209 */
[----:B------:R-:W-:-:S02]  /*1def0*/  IMAD R9, R5, UR5, R0 ;  /* 0x0000000505097c24 */ /* 0x000fc4000f8e0200 */
[----:B------:R-:W-:Y:S01]  /*1df00*/  IMAD.WIDE.U32 R2, R5, UR4, R2 ;  /* 0x0000000405027c25 */ /* 0x000fe2000f8e0002 */
[----:B------:R-:W-:Y:S01]  /*1df10*/  SHF.R.S32.HI R0, RZ, 0x1f, R7 ;  /* 0x0000001fff007819 */ /* 0x000fe20000011407 */
[----:B------:R-:W-:Y:S02]  /*1df20*/  ULDC.64 UR4, c[0x0][0xad8] ;  /* 0x0002b60000047ab9 */ /* 0x000fe40000000a00 */
[----:B------:R-:W-:Y:S02]  /*1df30*/  IMAD.IADD R3, R3, 0x1, R9 ;  /* 0x0000000103037824 */ /* 0x000fe400078e0209 */
[----:B------:R-:W-:Y:S02]  /*1df40*/  IMAD R0, R0, UR4, RZ ;  /* 0x0000000400007c24 */ /* 0x000fe4000f8e02ff */
[----:B------:R-:W-:-:S04]  /*1df50*/  IMAD.WIDE.U32 R2, R7, UR4, R2 ;  /* 0x0000000407027c25 */ /* 0x000fc8000f8e0002 */
[----:B------:R-:W-:Y:S01]  /*1df60*/  IMAD R7, R7, UR5, R0 ;  /* 0x0000000507077c24 */ /* 0x000fe2000f8e0200 */
[----:B------:R-:W-:Y:S01]  /*1df70*/  ULDC.64 UR4, c[0x0][0xa80] ;  /* 0x0002a00000047ab9 */ /* 0x000fe20000000a00 */
[----:B------:R-:W-:Y:S01]  /*1df80*/  IMAD.IADD R204, R17, 0x1, R204 ;  /* 0x0000000111cc7824 */ /* 0x000fe200078e02cc */
[----:B------:R-:W-:Y:S01]  /*1df90*/  LEA R0, P0, R2, UR4, 0x1 ;  /* 0x0000000402007c11 */ /* 0x000fe2000f8008ff */
[----:B------:R-:W-:Y:S01]  /*1dfa0*/  IMAD.IADD R3, R3, 0x1, R7 ;  /* 0x0000000103037824 */ /* 0x000fe200078e0207 */
[----:B------:R-:W-:-:S04]  /*1dfb0*/  UMOV UR4, 0xffffffff ;  /* 0xffffffff00047882 */ /* 0x000fc80000000000 */
[----:B------:R-:W-:Y:S01]  /*1dfc0*/  LEA.HI.X R2, R2, UR5, R3, 0x1, P0 ;  /* 0x0000000502027c11 */ /* 0x000fe200080f0c03 */
[----:B------:R-:W-:Y:S06]  /*1dfd0*/  BRA.DIV UR4, `(.L_x_1567) ;  /* 0x000000ae04e07947 */ /* 0x000fec000b800000 */
[----:B------:R0:W2:Y:S04]  /*1dfe0*/  SHFL.IDX PT, R3, R2, RZ, 0x181f ;  /* 0x00181fff02037589 */ /* 0x0000a800000e0000 */
[----:B------:R0:W3:Y:S02]  /*1dff0*/  SHFL.IDX PT, R14, R0, RZ, 0x181f ;  /* 0x00181fff000e7589 */ /* 0x0000e400000e0000 */
.L_x_1848:
        /* <DEDUP_REMOVED lines=9> */
[-C--:B---3--:R-:W-:Y:S02]  /*1e090*/  @!P3 LEA R4, P5, R18, R14.reuse, 0x1 ;  /* 0x0000000e1204b211 */ /* 0x088fe400078a08ff */
[-C--:B------:R-:W-:Y:S02]  /*1e0a0*/  @!P2 LEA R6, P4, R194, R14.reuse, 0x1 ;  /* 0x0000000ec206a211 */ /* 0x080fe400078808ff */
[-C--:B--2---:R-:W-:Y:S02]  /*1e0b0*/  @!P3 LEA.HI.X R5, R18, R3.reuse, R19, 0x1, P5 ;  /* 0x000000031205b211 */ /* 0x084fe400028f0c13 */
[-C--:B------:R-:W-:Y:S02]  /*1e0c0*/  @!P1 LEA R8, P5, R207, R14.reuse, 0x1 ;  /* 0x0000000ecf089211 */ /* 0x080fe400078a08ff */
        /* <DEDUP_REMOVED lines=8> */
.L_x_1569:
[----:B------:R-:W-:Y:S05]  /*1e150*/  BSYNC B1 ;  /* 0x0000000000017941 */ /* 0x000fea0003800000 */
.L_x_1568:
[----:B------:R-:W-:-:S03]  /*1e160*/  UMOV UR4, 0xffffffff ;  /* 0xffffffff00047882 */ /* 0x000fc60000000000 */
[----:B------:R-:W-:Y:S05]  /*1e170*/  BRA.DIV UR4, `(.L_x_1570) ;  /* 0x000000ae04ac7947 */ /* 0x000fea000b800000 */
[----:B--2---:R2:W0:Y:S04]  /*1e180*/  SHFL.IDX PT, R3, R2, 0x1, 0x181f ;  /* 0x00381f0002037f89 */ /* 0x00442800000e0000 */
[----:B---34-:R2:W3:Y:S02]  /*1e190*/  SHFL.IDX PT, R14, R0, 0x1, 0x181f ;  /* 0x00381f00000e7f89 */ /* 0x0184e400000e0000 */
.L_x_1852:
        /* <DEDUP_REMOVED lines=11> */
[-C--:B0-----:R-:W-:Y:S02]  /*1e250*/  @!P3 LEA.HI.X R5, R18, R3.reuse, R19, 0x1, P5 ;  /* 0x000000031205b211 */ /* 0x081fe400028f0c13 */
        /* <DEDUP_REMOVED lines=9> */
.L_x_1572:
[----:B------:R-:W-:Y:S05]  /*1e2f0*/  BSYNC B1 ;  /* 0x0000000000017941 */ /* 0x000fea0003800000 */
.L_x_1571:
[----:B------:R-:W-:-:S03]  /*1e300*/  UMOV UR4, 0xffffffff ;  /* 0xffffffff00047882 */ /* 0x000fc60000000000 */
[----:B------:R-:W-:Y:S05]  /*1e310*/  BRA.DIV UR4, `(.L_x_1573) ;  /* 0x000000ae048c7947 */ /* 0x000fea000b800000 */
[----:B0-----:R0:W0:Y:S04]  /*1e320*/  SHFL.IDX PT, R3, R2, 0x2, 0x181f ;  /* 0x00581f0002037f89 */ /* 0x00102800000e0000 */
[----:B---34-:R3:W4:Y:S02]  /*1e330*/  SHFL.IDX PT, R14, R0, 0x2, 0x181f ;  /* 0x00581f00000e7f89 */ /* 0x01872400000e0000 */
.L_x_1856:
        /* <DEDUP_REMOVED lines=21> */
.L_x_1575:
[----:B------:R-:W-:Y:S05]  /*1e490*/  BSYNC B1 ;  /* 0x0000000000017941 */ /* 0x000fea0003800000 */
.L_x_1574:
[----:B------:R-:W-:-:S03]  /*1e4a0*/  UMOV UR4, 0xffffffff ;  /* 0xffffffff00047882 */ /* 0x000fc60000000000 */
[----:B------:R-:W-:Y:S05]  /*1e4b0*/  BRA.DIV UR4, `(.L_x_1576) ;  /* 0x000000ae046c7947 */ /* 0x000fea000b800000 */
[----:B0-----:R0:W0:Y:S04]  /*1e4c0*/  SHFL.IDX PT, R3, R2, 0x3, 0x181f ;  /* 0x00781f0002037f89 */ /* 0x00102800000e0000 */
[----:B----4-:R4:W0:Y:S02]  /*1e4d0*/  SHFL.IDX PT, R14, R0, 0x3, 0x181f ;  /* 0x00781f00000e7f89 */ /* 0x01082400000e0000 */
.L_x_1860:
[----:B--234-:R-:W-:-:S05]  /*1e4e0*/  VIADD R0, R204, 0x60 ;  /* 0x00000060cc007836 */ /* 0x01cfca0000000000 */
[----:B------:R-:W-:-:S13]  /*1e4f0*/  ISETP.GE.AND P0, PT, R0, R25, PT ;  /* 0x000000190000720c */ /* 0x000fda0003f06270 */
        /* <DEDUP_REMOVED lines=18> */
.L_x_1563:
[----:B------:R-:W-:Y:S05]  /*1e620*/  BSYNC B0 ;  /* 0x0000000000007941 */ /* 0x000fea0003800000 */
.L_x_1553:
[----:B------:R-:W-:Y:S02]  /*1e630*/  ULDC UR4, c[0x0][0xc3c] ;  /* 0x00030f0000047ab9 */ /* 0x000fe40000000800 */
[----:B-1----:R-:W-:-:S13]  /*1e640*/  ISETP.GE.AND P0, PT, R203, UR4, PT ;  /* 0x00000004cb007c0c */ /* 0x002fda000bf06270 */
[----:B------:R-:W-:Y:S05]  /*1e650*/  @!P0 BRA `(.L_x_1577) ;  /* 0xfffffe2800d08947 */ /* 0x000fea000383ffff */
[----:B------:R-:W-:Y:S05]  /*1e660*/  BRA `(.L_x_1348) ;  /* 0x0000007000e47947 */ /* 0x000fea0003800000 */
.L_x_1346:
        /* <DEDUP_REMOVED lines=18> */
.L_x_1578:
[----:B------:R-:W1:Y:S01]  /*1e790*/  S2R R0, SR_TID.X ;  /* 0x0000000000007919 */ /* 0x000e620000002100 */
[----:B------:R-:W-:Y:S01]  /*1e7a0*/  ULDC UR4, c[0x0][0xc3c] ;  /* 0x00030f0000047ab9 */ /* 0x000fe20000000800 */
[----:B------:R-:W2:Y:S01]  /*1e7b0*/  S2UR UR6, SR_CTAID.X ;  /* 0x00000000000679c3 */ /* 0x000ea20000002500 */
[----:B------:R-:W-:Y:S01]  /*1e7c0*/  ULDC UR5, c[0x0][0xc38] ;  /* 0x00030e0000057ab9 */ /* 0x000fe20000000800 */
[----:B-1----:R-:W-:-:S04]  /*1e7d0*/  LOP3.LUT R0, R0, 0x1f, RZ, 0xc0, !PT ;  /* 0x0000001f00007812 */ /* 0x002fc800078ec0ff */
[----:B------:R-:W-:-:S04]  /*1e7e0*/  ISETP.NE.AND P0, PT, R0, 0x1f, PT ;  /* 0x0000001f0000780c */ /* 0x000fc80003f05270 */
[----:B------:R-:W-:-:S13]  /*1e7f0*/  ISETP.GE.OR P1, PT, R0, UR4, !P0 ;  /* 0x0000000400007c0c */ /* 0x000fda000c726670 */
[----:B0-----:R-:W0:Y:S02]  /*1e800*/  @!P1 LDC.64 R2, c[0x0][0xc80] ;  /* 0x00032000ff029b82 */ /* 0x001e240000000a00 */
[----:B0-----:R-:W-:-:S05]  /*1e810*/  @!P1 IMAD.WIDE.U32 R2, R0, 0x4, R2 ;  /* 0x0000000400029825 */ /* 0x001fca00078e0002 */
[----:B------:R-:W3:Y:S01]  /*1e820*/  @!P1 LDG.E R4, desc[UR46][R2.64] ;  /* 0x0000002e02049981 */ /* 0x000ee2000c1e1900 */
[C---:B------:R-:W-:Y:S01]  /*1e830*/  ISETP.NE.AND P1, PT, R0.reuse, RZ, PT ;  /* 0x000000ff0000720c */ /* 0x040fe20003f25270 */
[----:B------:R-:W-:Y:S01]  /*1e840*/  UMOV UR4, URZ ;  /* 0x0000003f00047c82 */ /* 0x000fe20008000000 */
[C---:B------:R-:W-:Y:S01]  /*1e850*/  ISETP.GE.U32.AND P2, PT, R0.reuse, 0x2, PT ;  /* 0x000000020000780c */ /* 0x040fe20003f46070 */
[----:B------:R-:W-:Y:S01]  /*1e860*/  IMAD.MOV.U32 R16, RZ, RZ, RZ ;  /* 0x000000ffff107224 */ /* 0x000fe200078e00ff */
[C---:B------:R-:W-:Y:S02]  /*1e870*/  ISETP.GE.U32.AND P3, PT, R0.reuse, 0x4, PT ;  /* 0x000000040000780c */ /* 0x040fe40003f66070 */
[C---:B------:R-:W-:Y:S02]  /*1e880*/  ISETP.GE.U32.AND P4, PT, R0.reuse, 0x8, PT ;  /* 0x000000080000780c */ /* 0x040fe40003f86070 */
[----:B------:R-:W-:Y:S01]  /*1e890*/  ISETP.GE.U32.AND P5, PT, R0, 0x10, PT ;  /* 0x000000100000780c */ /* 0x000fe20003fa6070 */
        /* <DEDUP_REMOVED lines=15> */
[----:B------:R-:W0:Y:S02]  /*1e990*/  SHFL.IDX PT, R6, R5, 0x1f, 0x1f ;  /* 0x03e01f0005067f89 */ /* 0x000e2400000e0000 */
[----:B0-----:R-:W-:-:S04]  /*1e9a0*/  IMAD R6, R6, UR5, RZ ;  /* 0x0000000506067c24 */ /* 0x001fc8000f8e02ff */
[----:B------:R-:W-:Y:S01]  /*1e9b0*/  IMAD.MOV.U32 R3, RZ, RZ, R6 ;  /* 0x000000ffff037224 */ /* 0x000fe200078e0006 */
[----:B--2---:R-:W-:-:S13]  /*1e9c0*/  ISETP.GT.AND P6, PT, R6, UR6, PT ;  /* 0x0000000606007c0c */ /* 0x004fda000bfc4270 */
[----:B------:R-:W-:Y:S05]  /*1e9d0*/  @P6 BRA `(.L_x_1580) ;  /* 0x00000000009c6947 */ /* 0x000fea0003800000 */
[----:B------:R-:W0:Y:S01]  /*1e9e0*/  LDC R5, c[0x0][0xc3c] ;  /* 0x00030f00ff057b82 */ /* 0x000e220000000800 */
[----:B------:R-:W-:Y:S01]  /*1e9f0*/  IMAD.MOV.U32 R6, RZ, RZ, R3 ;  /* 0x000000ffff067224 */ /* 0x000fe200078e0003 */
[----:B------:R-:W-:Y:S01]  /*1ea00*/  UMOV UR4, URZ ;  /* 0x0000003f00047c82 */ /* 0x000fe20008000000 */
[----:B------:R-:W-:Y:S01]  /*1ea10*/  ULDC UR7, c[0x0][0xc3c] ;  /* 0x00030f0000077ab9 */ /* 0x000fe20000000800 */
[----:B------:R-:W-:-:S05]  /*1ea20*/  ULDC UR5, c[0x0][0xc38] ;  /* 0x00030e0000057ab9 */ /* 0x000fca0000000800 */
.L_x_1584:
[----:B------:R-:W-:Y:S01]  /*1ea30*/  UIADD3 UR4, UR4, 0x1f, URZ ;  /* 0x0000001f04047890 */ /* 0x000fe2000fffe03f */
[----:B------:R-:W-:-:S05]  /*1ea40*/  IMAD.U32 R19, RZ, RZ, UR7 ;  /* 0x00000007ff137e24 */ /* 0x000fca000f8e00ff */
[----:B0-----:R-:W-:-:S13]  /*1ea50*/  ISETP.LE.AND P6, PT, R5, UR4, PT ;  /* 0x0000000405007c0c */ /* 0x001fda000bfc3270 */
[----:B------:R-:W-:Y:S05]  /*1ea60*/  @P6 BRA `(.L_x_1581) ;  /* 0x0000000400a86947 */ /* 0x000fea0003800000 */
[----:B------:R-:W-:Y:S01]  /*1ea70*/  VIADD R7, R0, UR4 ;  /* 0x0000000400077c36 */ /* 0x000fe20008000000 */
[----:B------:R-:W-:Y:S01]  /*1ea80*/  BSSY B0, `(.L_x_1582) ;  /* 0x0000007000007945 */ /* 0x000fe20003800000 */
[----:B------:R-:W-:-:S03]  /*1ea90*/  IMAD.MOV.U32 R4, RZ, RZ, RZ ;  /* 0x000000ffff047224 */ /* 0x000fc600078e00ff */
[----:B------:R-:W-:-:S13]  /*1eaa0*/  ISETP.GE.OR P6, PT, R7, R5, !P0 ;  /* 0x000000050700720c */ /* 0x000fda00047c6670 */
[----:B------:R-:W-:Y:S05]  /*1eab0*/  @P6 BRA `(.L_x_1583) ;  /* 0x00000000000c6947 */ /* 0x000fea0003800000 */
[----:B------:R-:W0:Y:S02]  /*1eac0*/  LDC.64 R2, c[0x0][0xc80] ;  /* 0x00032000ff027b82 */ /* 0x000e240000000a00 */
[----:B0-----:R-:W-:-:S05]  /*1ead0*/  IMAD.WIDE R2, R7, 0x4, R2 ;  /* 0x0000000407027825 */ /* 0x001fca00078e0202 */
[----:B------:R0:W5:Y:S02]  /*1eae0*/  LDG.E R4, desc[UR46][R2.64] ;  /* 0x0000002e02047981 */ /* 0x000164000c1e1900 */
.L_x_1583:
[----:B------:R-:W-:Y:S05]  /*1eaf0*/  BSYNC B0 ;  /* 0x0000000000007941 */ /* 0x000fea0003800000 */
.L_x_1582:
        /* <DEDUP_REMOVED lines=20> */
[----:B------:R-:W-:-:S07]  /*1ec40*/  IMAD.MOV.U32 R5, RZ, RZ, R9 ;  /* 0x000000ffff057224 */ /* 0x000fce00078e0009 */
.L_x_1580:
[----:B------:R-:W-:-:S05]  /*1ec50*/  IADD3 R6, -R3, R6, RZ ;  /* 0x0000000603067210 */ /* 0x000fca0007ffe1ff */
[----:B------:R-:W-:-:S05]  /*1ec60*/  IMAD R2, R5, UR5, R6 ;  /* 0x0000000505027c24 */ /* 0x000fca000f8e0206 */
[----:B------:R-:W-:Y:S02]  /*1ec70*/  ISETP.GT.AND P0, PT, R2, UR6, PT ;  /* 0x0000000602007c0c */ /* 0x000fe4000bf04270 */
[----:B------:R-:W0:Y:S11]  /*1ec80*/  LDC.64 R2, c[0x0][0xc90] ;  /* 0x00032400ff027b82 */ /* 0x000e360000000a00 */
[----:B------:R-:W-:-:S04]  /*1ec90*/  VOTE.ANY R11, PT, !P0 ;  /* 0x00000000000b7806 */ /* 0x000fc800040e0100 */
[----:B------:R-:W1:Y:S02]  /*1eca0*/  POPC R7, R11 ;  /* 0x0000000b00077309 */ /* 0x000e640000000000 */
[----:B-1----:R-:W-:-:S04]  /*1ecb0*/  VIADD R19, R7, UR4 ;  /* 0x0000000407137c36 */ /* 0x002fc80008000000 */
[----:B0-----:R-:W-:-:S05]  /*1ecc0*/  IMAD.WIDE R2, R19, 0x4, R2 ;  /* 0x0000000413027825 */ /* 0x001fca00078e0202 */
[----:B------:R-:W2:Y:S01]  /*1ecd0*/  LDG.E R9, desc[UR46][R2.64] ;  /* 0x0000002e02097981 */ /* 0x000ea2000c1e1900 */
[----:B------:R-:W-:-:S03]  /*1ece0*/  ISETP.NE.AND P0, PT, R11, RZ, PT ;  /* 0x000000ff0b00720c */ /* 0x000fc60003f05270 */
[----:B------:R-:W2:Y:S02]  /*1ecf0*/  SHFL.IDX PT, R4, R4, R7, 0x1f ;  /* 0x00001f0704047589 */ /* 0x000ea400000e0000 */
[----:B--2---:R-:W-:-:S05]  /*1ed00*/  IMAD R8, R4, R9, RZ ;  /* 0x0000000904087224 */ /* 0x004fca00078e02ff */
[----:B------:R-:W-:-:S04]  /*1ed10*/  IABS R10, R8 ;  /* 0x00000008000a7213 */ /* 0x000fc80000000000 */
[----:B------:R-:W0:Y:S08]  /*1ed20*/  I2F.RP R12, R10 ;  /* 0x0000000a000c7306 */ /* 0x000e300000209400 */
[----:B0-----:R-:W0:Y:S02]  /*1ed30*/  MUFU.RCP R12, R12 ;  /* 0x0000000c000c7308 */ /* 0x001e240000001000 */
[----:B0-----:R-:W-:-:S06]  /*1ed40*/  VIADD R13, R12, 0xffffffe ;  /* 0x0ffffffe0c0d7836 */ /* 0x001fcc0000000000 */
[----:B------:R0:W1:Y:S01]  /*1ed50*/  F2I.FTZ.U32.TRUNC.NTZ R3, R13 ;  /* 0x0000000d00037305 */ /* 0x000062000021f000 */
[----:B------:R-:W-:Y:S05]  /*1ed60*/  @!P0 BRA `(.L_x_1585) ;  /* 0x0000000000088947 */ /* 0x000fea0003800000 */
[----:B------:R-:W-:-:S06]  /*1ed70*/  VIADD R16, R7, 0xffffffff ;  /* 0xffffffff07107836 */ /* 0x000fcc0000000000 */
[----:B------:R2:W3:Y:S02]  /*1ed80*/  SHFL.IDX PT, R16, R5, R16, 0x1f ;  /* 0x00001f1005107589 */ /* 0x0004e400000e0000 */
.L_x_1585:
[--C-:B-12---:R-:W-:Y:S02]  /*1ed90*/  IMAD.MOV R5, RZ, RZ, -R3.reuse ;  /* 0x000000ffff057224 */ /* 0x106fe400078e0a03 */
[----:B---3--:R-:W-:Y:S01]  /*1eda0*/  IMAD R16, R16, UR5, R6 ;  /* 0x0000000510107c24 */ /* 0x008fe2000f8e0206 */
[----:B------:R-:W-:Y:S01]  /*1edb0*/  IABS R6, R8 ;  /* 0x0000000800067213 */ /* 0x000fe20000000000 */
[----:B------:R-:W-:Y:S02]  /*1edc0*/  IMAD R5, R5, R10, RZ ;  /* 0x0000000a05057224 */ /* 0x000fe400078e02ff */
[----:B------:R-:W-:Y:S02]  /*1edd0*/  IMAD.MOV.U32 R2, RZ, RZ, RZ ;  /* 0x000000ffff027224 */ /* 0x000fe400078e00ff */
[----:B------:R-:W-:Y:S02]  /*1ede0*/  IMAD.MOV R6, RZ, RZ, -R6 ;  /* 0x000000ffff067224 */ /* 0x000fe400078e0a06 */
[----:B------:R-:W-:Y:S01]  /*1edf0*/  IMAD.HI.U32 R2, R3, R5, R2 ;  /* 0x0000000503027227 */ /* 0x000fe200078e0002 */
[----:B------:R-:W-:-:S04]  /*1ee00*/  IADD3 R5, -R16, UR6, RZ ;  /* 0x0000000610057c10 */ /* 0x000fc8000fffe1ff */
[----:B------:R-:W-:-:S05]  /*1ee10*/  IABS R3, R5 ;  /* 0x0000000500037213 */ /* 0x000fca0000000000 */
        /* <DEDUP_REMOVED lines=16> */
[----:B------:R-:W-:-:S04]  /*1ef20*/  VIADDMNMX R9, R10, UR5, R9, PT ;  /* 0x000000050a097c46 */ /* 0x000fc8000b800109 */
[-C--:B------:R-:W-:Y:S02]  /*1ef30*/  IABS R7, R9.reuse ;  /* 0x0000000900077213 */ /* 0x080fe40000000000 */
[----:B------:R-:W-:Y:S02]  /*1ef40*/  IABS R8, R9 ;  /* 0x0000000900087213 */ /* 0x000fe40000000000 */
[----:B------:R-:W1:Y:S03]  /*1ef50*/  I2F.RP R10, R7 ;  /* 0x00000007000a7306 */ /* 0x000e660000209400 */
[----:B------:R-:W-:-:S05]  /*1ef60*/  IMAD.MOV R8, RZ, RZ, -R8 ;  /* 0x000000ffff087224 */ /* 0x000fca00078e0a08 */
[----:B-1----:R-:W1:Y:S02]  /*1ef70*/  MUFU.RCP R10, R10 ;  /* 0x0000000a000a7308 */ /* 0x002e640000001000 */
[----:B-1----:R-:W-:-:S06]  /*1ef80*/  VIADD R3, R10, 0xffffffe ;  /* 0x0ffffffe0a037836 */ /* 0x002fcc0000000000 */
[----:B------:R-:W1:Y:S02]  /*1ef90*/  F2I.FTZ.U32.TRUNC.NTZ R3, R3 ;  /* 0x0000000300037305 */ /* 0x000e64000021f000 */
[----:B-1----:R-:W-:-:S05]  /*1efa0*/  IADD3 R2, RZ, -R3, RZ ;  /* 0x80000003ff027210 */ /* 0x002fca0007ffe0ff */
[----:B------:R-:W-:Y:S02]  /*1efb0*/  IMAD R11, R2, R7, RZ ;  /* 0x00000007020b7224 */ /* 0x000fe400078e02ff */
[----:B------:R-:W-:-:S04]  /*1efc0*/  IMAD.MOV.U32 R2, RZ, RZ, RZ ;  /* 0x000000ffff027224 */ /* 0x000fc800078e00ff */
[----:B------:R-:W-:Y:S01]  /*1efd0*/  IMAD.HI.U32 R2, R3, R11, R2 ;  /* 0x0000000b03027227 */ /* 0x000fe200078e0002 */
[----:B------:R-:W-:Y:S02]  /*1efe0*/  IABS R11, R5 ;  /* 0x00000005000b7213 */ /* 0x000fe40000000000 */
[C---:B------:R-:W-:Y:S01]  /*1eff0*/  LOP3.LUT R3, R5.reuse, R9, RZ, 0x3c, !PT ;  /* 0x0000000905037212 */ /* 0x040fe200078e3cff */
[----:B------:R-:W-:Y:S02]  /*1f000*/  IMAD.IADD R5, R5, 0x1, R6 ;  /* 0x0000000105057824 */ /* 0x000fe400078e0206 */
[----:B------:R-:W-:Y:S01]  /*1f010*/  IMAD.HI.U32 R2, R2, R11, RZ ;  /* 0x0000000b02027227 */ /* 0x000fe200078e00ff */
[----:B------:R-:W-:-:S03]  /*1f020*/  ISETP.GE.AND P2, PT, R3, RZ, PT ;  /* 0x000000ff0300720c */ /* 0x000fc60003f46270 */
[----:B------:R-:W-:-:S05]  /*1f030*/  IMAD R8, R2, R8, R11 ;  /* 0x0000000802087224 */ /* 0x000fca00078e020b */
[----:B------:R-:W-:-:S13]  /*1f040*/  ISETP.GT.U32.AND P1, PT, R7, R8, PT ;  /* 0x000000080700720c */ /* 0x000fda0003f24070 */
[----:B------:R-:W-:Y:S02]  /*1f050*/  @!P1 IMAD.IADD R8, R8, 0x1, -R7 ;  /* 0x0000000108089824 */ /* 0x000fe400078e0a07 */
[----:B------:R-:W-:Y:S01]  /*1f060*/  @!P1 VIADD R2, R2, 0x1 ;  /* 0x0000000102029836 */ /* 0x000fe20000000000 */
[----:B------:R-:W-:Y:S02]  /*1f070*/  ISETP.NE.AND P1, PT, R9, RZ, PT ;  /* 0x000000ff0900720c */ /* 0x000fe40003f25270 */
[----:B------:R-:W-:-:S13]  /*1f080*/  ISETP.GE.U32.AND P0, PT, R8, R7, PT ;  /* 0x000000070800720c */ /* 0x000fda0003f06070 */
[----:B------:R-:W-:-:S04]  /*1f090*/  @P0 VIADD R2, R2, 0x1 ;  /* 0x0000000102020836 */ /* 0x000fc80000000000 */
[----:B------:R-:W-:Y:S01]  /*1f0a0*/  @!P2 IMAD.MOV R2, RZ, RZ, -R2 ;  /* 0x000000ffff02a224 */ /* 0x000fe200078e0a02 */
[----:B------:R-:W-:Y:S01]  /*1f0b0*/  @!P1 LOP3.LUT R2, RZ, R9, RZ, 0x33, !PT ;  /* 0x00000009ff029212 */ /* 0x000fe200078e33ff */
[----:B------:R-:W-:-:S03]  /*1f0c0*/  IMAD.MOV R9, RZ, RZ, -R9 ;  /* 0x000000ffff097224 */ /* 0x000fc600078e0a09 */
[----:B------:R-:W-:Y:S01]  /*1f0d0*/  LOP3.LUT R17, RZ, R2, RZ, 0x33, !PT ;  /* 0x00000002ff117212 */ /* 0x000fe200078e33ff */
[----:B------:R-:W-:-:S04]  /*1f0e0*/  IMAD R18, R2, R9, R5 ;  /* 0x0000000902127224 */ /* 0x000fc800078e0205 */
[----:B------:R-:W-:Y:S01]  /*1f0f0*/  IMAD.IADD R17, R4, 0x1, R17 ;  /* 0x0000000104117824 */ /* 0x000fe200078e0211 */
[----:B------:R-:W-:Y:S06]  /*1f100*/  BRA `(.L_x_1586) ;  /* 0x00000000000c7947 */ /* 0x000fec0003800000 */
.L_x_1581:
[----:B------:R-:W-:Y:S02]  /*1f110*/  IMAD.MOV.U32 R17, RZ, RZ, RZ ;  /* 0x000000ffff117224 */ /* 0x000fe400078e00ff */
[----:B------:R-:W-:Y:S02]  /*1f120*/  IMAD.U32 R16, RZ, RZ, UR6 ;  /* 0x00000006ff107e24 */ /* 0x000fe4000f8e00ff */
[----:B------:R-:W-:-:S07]  /*1f130*/  IMAD.MOV.U32 R18, RZ, RZ, RZ ;  /* 0x000000ffff127224 */ /* 0x000fce00078e00ff */
.L_x_1586:
[----:B------:R-:W-:-:S13]  /*1f140*/  ISETP.NE.AND P0, PT, R0, RZ, PT ;  /* 0x000000ff0000720c */ /* 0x000fda0003f05270 */
[----:B------:R-:W1:Y:S01]  /*1f150*/  @!P0 S2R R3, SR_CgaCtaId ;  /* 0x0000000000038919 */ /* 0x000e620000008800 */
[----:B------:R-:W-:-:S04]  /*1f160*/  @!P0 MOV R0, 0x400 ;  /* 0x0000040000008802 */ /* 0x000fc80000000f00 */
[----:B-1----:R-:W-:-:S05]  /*1f170*/  @!P0 LEA R0, R3, R0, 0x18 ;  /* 0x0000000003008211 */ /* 0x002fca00078ec0ff */
[----:B------:R2:W-:Y:S01]  /*1f180*/  @!P0 STS.128 [R0+0x284d0], R16 ;  /* 0x0284d01000008388 */ /* 0x0005e20000000c00 */
[----:B------:R-:W-:Y:S06]  /*1f190*/  BAR.ARV 0x5, 0x180 ;  /* 0x0146000000007b1d */ /* 0x000fec0000002000 */
.L_x_1579:
[----:B--2---:R-:W-:Y:S01]  /*1f1a0*/  IMAD.MOV.U32 R0, RZ, RZ, 0x1 ;  /* 0x00000001ff007424 */ /* 0x004fe200078e00ff */
[----:B------:R2:W-:Y:S01]  /*1f1b0*/  STL [R1+0x4], RZ ;  /* 0x000004ff01007387 */ /* 0x0005e20000100800 */
[----:B------:R-:W-:Y:S02]  /*1f1c0*/  ULDC UR4, c[0x0][0xc3c] ;  /* 0x00030f0000047ab9 */ /* 0x000fe40000000800 */
[----:B-1----:R-:W-:Y:S01]  /*1f1d0*/  ISETP.GE.AND P0, PT, R19, UR4, PT ;  /* 0x0000000413007c0c */ /* 0x002fe2000bf06270 */
[----:B------:R2:W-:Y:S04]  /*1f1e0*/  STL [R1+0xc], R0 ;  /* 0x00000c0001007387 */ /* 0x0005e80000100800 */
[----:B------:R2:W-:Y:S08]  /*1f1f0*/  STL [R1+0x58], RZ ;  /* 0x000058ff01007387 */ /* 0x0005f00000100800 */
[----:B--2---:R-:W-:Y:S05]  /*1f200*/  @P0 BRA `(.L_x_1587) ;  /* 0x0000006000f80947 */ /* 0x004fea0003800000 */
[----:B------:R-:W1:Y:S01]  /*1f210*/  S2R R8, SR_TID.X ;  /* 0x0000000000087919 */ /* 0x000e620000002100 */
[----:B------:R-:W2:Y:S01]  /*1f220*/  S2UR UR5, SR_CgaCtaId ;  /* 0x00000000000579c3 */ /* 0x000ea20000008800 */
[----:B------:R-:W-:Y:S01]  /*1f230*/  UMOV UR4, 0x400 ;  /* 0x0000040000047882 */ /* 0x000fe20000000000 */
[----:B------:R-:W-:Y:S01]  /*1f240*/  BSSY B7, `(.L_x_1587) ;  /* 0x000063a000077945 */ /* 0x000fe20003800000 */
[----:B------:R-:W-:Y:S01]  /*1f250*/  ULDC.64 UR42, c[0x0][0x198] ;  /* 0x00006600002a7ab9 */ /* 0x000fe20000000a00 */
[----:B------:R-:W-:Y:S02]  /*1f260*/  ULOP3.LUT UR36, UR40, 0x1, URZ, 0xfc, !UPT ;  /* 0x0000000128247892 */ /* 0x000fe4000f8efc3f */
[----:B------:R-:W-:Y:S01]  /*1f270*/  ULOP3.LUT UR38, UR40, 0x2, URZ, 0xfc, !UPT ;  /* 0x0000000228267892 */ /* 0x000fe2000f8efc3f */
[----:B------:R-:W-:Y:S01]  /*1f280*/  ULDC UR37, c[0x0][0xc] ;  /* 0x0000030000257ab9 */ /* 0x000fe20000000800 */
[----:B--2---:R-:W-:Y:S01]  /*1f290*/  ULEA UR4, UR5, UR4, 0x18 ;  /* 0x0000000405047291 */ /* 0x004fe2000f8ec03f */
[C---:B-1----:R-:W-:Y:S01]  /*1f2a0*/  LOP3.LUT R6, R8.reuse, 0x7f, RZ, 0xc0, !PT ;  /* 0x0000007f08067812 */ /* 0x042fe200078ec0ff */
[C---:B0-----:R-:W-:Y:S01]  /*1f2b0*/  IMAD.SHL.U32 R2, R8.reuse, 0x80, RZ ;  /* 0x0000008008027824 */ /* 0x041fe200078e00ff */
[C---:B------:R-:W-:Y:S01]  /*1f2c0*/  LOP3.LUT P0, RZ, R8.reuse, 0x4, RZ, 0xc0, !PT ;  /* 0x0000000408ff7812 */ /* 0x040fe2000780c0ff */
[----:B------:R-:W-:Y:S01]  /*1f2d0*/  IMAD.SHL.U32 R5, R8, 0x8, RZ ;  /* 0x0000000808057824 */ /* 0x000fe200078e00ff */
[----:B------:R-:W-:-:S04]  /*1f2e0*/  SHF.L.U32 R0, R6, 0x5, RZ ;  /* 0x0000000506007819 */ /* 0x000fc800000006ff */
[----:B------:R-:W-:Y:S01]  /*1f2f0*/  LOP3.LUT R3, R0, 0xc00, RZ, 0xc0, !PT ;  /* 0x00000c0000037812 */ /* 0x000fe200078ec0ff */
[----:B------:R-:W-:-:S05]  /*1f300*/  IMAD.SHL.U32 R0, R8, 0x40, RZ ;  /* 0x0000004008007824 */ /* 0x000fca00078e00ff */
[--C-:B------:R-:W-:Y:S02]  /*1f310*/  LOP3.LUT R3, R3, 0x40, R0.reuse, 0xf8, !PT ;  /* 0x0000004003037812 */ /* 0x100fe400078ef800 */
[----:B------:R-:W-:Y:S02]  /*1f320*/  LOP3.LUT R4, R0, 0x180, RZ, 0xc0, !PT ;  /* 0x0000018000047812 */ /* 0x000fe400078ec0ff */
[----:B------:R-:W-:Y:S02]  /*1f330*/  LOP3.LUT R7, R3, 0x200, R0, 0xf8, !PT ;  /* 0x0000020003077812 */ /* 0x000fe400078ef800 */
[--C-:B------:R-:W-:Y:S02]  /*1f340*/  SHF.R.U32.HI R3, RZ, 0x1, R8.reuse ;  /* 0x00000001ff037819 */ /* 0x100fe40000011608 */
[----:B------:R-:W-:Y:S02]  /*1f350*/  LOP3.LUT R0, R2, 0x380, RZ, 0xc0, !PT ;  /* 0x0000038002007812 */ /* 0x000fe400078ec0ff */
[----:B------:R-:W-:-:S02]  /*1f360*/  LOP3.LUT R4, R4, 0x10, R8, 0xf8, !PT ;  /* 0x0000001004047812 */ /* 0x000fc400078ef808 */
[----:B------:R-:W-:Y:S01]  /*1f370*/  LOP3.LUT R3, R0, 0x30, R3, 0xf8, !PT ;  /* 0x0000003000037812 */ /* 0x000fe200078ef803 */
[----:B------:R-:W-:Y:S01]  /*1f380*/  IMAD.SHL.U32 R0, R8, 0x10, RZ ;  /* 0x0000001008007824 */ /* 0x000fe200078e00ff */
[----:B------:R-:W-:-:S04]  /*1f390*/  LOP3.LUT R4, R4, 0x30, R5, 0x78, !PT ;  /* 0x0000003004047812 */ /* 0x000fc800078e7805 */
[----:B------:R-:W-:Y:S02]  /*1f3a0*/  LOP3.LUT R3, R3, 0x70, R0, 0x78, !PT ;  /* 0x0000007003037812 */ /* 0x000fe400078e7800 */
[----:B------:R-:W-:Y:S02]  /*1f3b0*/  LOP3.LUT R5, R7, R4, RZ, 0xfc, !PT ;  /* 0x0000000407057212 */ /* 0x000fe400078efcff */
[----:B------:R-:W-:Y:S01]  /*1f3c0*/  LOP3.LUT R4, R3, 0xc00, R2, 0xf8, !PT ;  /* 0x00000c0003047812 */ /* 0x000fe200078ef802 */
[----:B------:R-:W-:Y:S01]  /*1f3d0*/  IMAD.SHL.U32 R3, R8, 0x2, RZ ;  /* 0x0000000208037824 */ /* 0x000fe200078e00ff */
[----:B------:R-:W-:Y:S01]  /*1f3e0*/  LOP3.LUT R2, R0, 0x3f0, RZ, 0xc0, !PT ;  /* 0x000003f000027812 */ /* 0x000fe200078ec0ff */
[----:B------:R0:W-:Y:S03]  /*1f3f0*/  STL [R1+0x28], R5 ;  /* 0x0000280501007387 */ /* 0x0001e60000100800 */
[----:B------:R-:W-:Y:S01]  /*1f400*/  LOP3.LUT R3, R2, 0x70, R3, 0x78, !PT ;  /* 0x0000007002037812 */ /* 0x000fe200078e7803 */
[----:B------:R-:W-:Y:S01]  /*1f410*/  IMAD.SHL.U32 R2, R6, 0x10, RZ ;  /* 0x0000001006027824 */ /* 0x000fe200078e00ff */
[----:B------:R1:W-:Y:S04]  /*1f420*/  STL [R1+0x30], R4 ;  /* 0x0000300401007387 */ /* 0x0003e80000100800 */
[----:B------:R-:W-:Y:S01]  /*1f430*/  LOP3.LUT R2, R3, 0x400, R2, 0xf8, !PT ;  /* 0x0000040003027812 */ /* 0x000fe200078ef802 */
[----:B------:R-:W-:Y:S01]  /*1f440*/  IMAD.MOV.U32 R3, RZ, RZ, 0x40 ;  /* 0x00000040ff037424 */ /* 0x000fe200078e00ff */
[----:B0-----:R-:W-:Y:S01]  /*1f450*/  SHF.R.U32.HI R5, RZ, 0x3, R6 ;  /* 0x00000003ff057819 */ /* 0x001fe20000011606 */
[----:B-1----:R-:W-:-:S03]  /*1f460*/  IMAD.MOV.U32 R4, RZ, RZ, 0x20 ;  /* 0x00000020ff047424 */ /* 0x002fc600078e00ff */
[----:B------:R-:W-:Y:S02]  /*1f470*/  SEL R7, R3, 0xffffffc0, !P0 ;  /* 0xffffffc003077807 */ /* 0x000fe40004000000 */
[----:B------:R-:W-:Y:S01]  /*1f480*/  SEL R3, R4, 0xffffffe0, !P0 ;  /* 0xffffffe004037807 */ /* 0x000fe20004000000 */
[----:B------:R-:W-:Y:S02]  /*1f490*/  IMAD.U32 R4, RZ, RZ, UR4 ;  /* 0x00000004ff047e24 */ /* 0x000fe4000f8e00ff */
[----:B------:R-:W-:Y:S02]  /*1f4a0*/  STL [R1+0x34], R7 ;  /* 0x0000340701007387 */ /* 0x000fe40000100800 */
[----:B------:R-:W-:Y:S02]  /*1f4b0*/  IMAD.IADD R2, R4, 0x1, R2 ;  /* 0x0000000104027824 */ /* 0x000fe400078e0202 */
[----:B------:R0:W-:Y:S04]  /*1f4c0*/  STL [R1+0x2c], R3 ;  /* 0x00002c0301007387 */ /* 0x0001e80000100800 */
[----:B------:R-:W-:Y:S04]  /*1f4d0*/  STL [R1], R4 ;  /* 0x0000000401007387 */ /* 0x000fe80000100800 */
[----:B------:R1:W-:Y:S01]  /*1f4e0*/  STL [R1+0x38], R2 ;  /* 0x0000380201007387 */ /* 0x0003e20000100800 */
[----:B0-----:R-:W-:-:S02]  /*1f4f0*/  LOP3.LUT R3, R0, 0x70, RZ, 0xc0, !PT ;  /* 0x0000007000037812 */ /* 0x001fc400078ec0ff */
[----:B------:R-:W-:Y:S01]  /*1f500*/  LOP3.LUT R0, R5, 0x70, R0, 0xf8, !PT ;  /* 0x0000007005007812 */ /* 0x000fe200078ef800 */
[----:B------:R-:W-:Y:S01]  /*1f510*/  IMAD.MOV.U32 R0, RZ, RZ, 0x1 ;  /* 0x00000001ff007424 */ /* 0x000fe200078e00ff */
[----:B------:R-:W-:Y:S01]  /*1f520*/  STL [R1+0x58], RZ ;  /* 0x000058ff01007387 */ /* 0x000fe20000100800 */
[----:B-1----:R-:W-:-:S03]  /*1f530*/  IMAD.MOV.U32 R2, RZ, RZ, 0x1 ;  /* 0x00000001ff027424 */ /* 0x002fc600078e00ff */
[----:B------:R0:W-:Y:S04]  /*1f540*/  STL [R1+0x10], R0 ;  /* 0x0000100001007387 */ /* 0x0001e80000100800 */
[----:B------:R1:W-:Y:S04]  /*1f550*/  STL [R1+0x8], RZ ;  /* 0x000008ff01007387 */ /* 0x0003e80000100800 */
[----:B------:R1:W-:Y:S01]  /*1f560*/  STL [R1+0x4], RZ ;  /* 0x000004ff01007387 */ /* 0x0003e20000100800 */
[----:B0-----:R-:W-:-:S03]  /*1f570*/  LOP3.LUT R0, R3, 0x80, RZ, 0xfc, !PT ;  /* 0x0000008003007812 */ /* 0x001fc600078efcff */
[----:B------:R1:W-:Y:S04]  /*1f580*/  STL [R1+0xc], R2 ;  /* 0x00000c0201007387 */ /* 0x0003e80000100800 */
.L_x_1713:
[----:B------:R-:W-:Y:S05]  /*1f590*/  YIELD ;  /* 0x0000000000007946 */ /* 0x000fea0003800000 */
[----:B------:R-:W-:Y:S01]  /*1f5a0*/  ULDC.64 UR4, c[0x0][0xa28] ;  /* 0x00028a0000047ab9 */ /* 0x000fe20000000a00 */
[----:B------:R-:W-:Y:S02]  /*1f5b0*/  CS2R R6, SRZ ;  /* 0x0000000000067805 */ /* 0x000fe4000001ff00 */
[----:B------:R-:W-:Y:S01]  /*1f5c0*/  ISETP.NE.U32.AND P0, PT, RZ, UR4, PT ;  /* 0x00000004ff007c0c */ /* 0x000fe2000bf05070 */
[----:B0--3--:R-:W0:Y:S01]  /*1f5d0*/  LDC.64 R12, c[0x0][0xa00] ;  /* 0x00028000ff0c7b82 */ /* 0x009e220000000a00 */
[----:B------:R-:W-:Y:S01]  /*1f5e0*/  ULDC.64 UR6, c[0x0][0xa08] ;  /* 0x0002820000067ab9 */ /* 0x000fe20000000a00 */
[----:B------:R-:W-:Y:S01]  /*1f5f0*/  ULDC.64 UR8, c[0x0][0xa10] ;  /* 0x0002840000087ab9 */ /* 0x000fe20000000a00 */
[----:B------:R-:W-:Y:S01]  /*1f600*/  ISETP.NE.AND.EX P0, PT, RZ, UR5, PT, P0 ;  /* 0x00000005ff007c0c */ /* 0x000fe2000bf05300 */
[----:B------:R-:W-:-:S04]  /*1f610*/  ULDC.64 UR4, c[0x0][0xa18] ;  /* 0x0002860000047ab9 */ /* 0x000fc80000000a00 */
[----:B-1----:R-:W2:Y:S08]  /*1f620*/  LDC.64 R4, c[0x0][0xa08] ;  /* 0x00028200ff047b82 */ /* 0x002eb00000000a00 */
[----:B-1--4-:R-:W1:Y:S02]  /*1f630*/  @P0 LDC.64 R2, c[0x0][0xa28] ;  /* 0x00028a00ff020b82 */ /* 0x012e640000000a00 */
[----:B-1----:R-:W-:-:S05]  /*1f640*/  @P0 IMAD.WIDE R2, R19, 0x4, R2 ;  /* 0x0000000413020825 */ /* 0x002fca00078e0202 */
[----:B------:R1:W5:Y:S01]  /*1f650*/  @P0 LDG.E R6, desc[UR46][R2.64] ;  /* 0x0000002e02060981 */ /* 0x000362000c1e1900 */
[----:B------:R-:W-:Y:S01]  /*1f660*/  ISETP.NE.U32.AND P0, PT, RZ, UR4, PT ;  /* 0x00000004ff007c0c */ /* 0x000fe2000bf05070 */
[C---:B0-----:R-:W-:Y:S01]  /*1f670*/  IMAD.WIDE R12, R19.reuse, 0x4, R12 ;  /* 0x00000004130c7825 */ /* 0x041fe200078e020c */
[----:B------:R-:W-:Y:S02]  /*1f680*/  ISETP.NE.U32.AND P2, PT, RZ, UR6, PT ;  /* 0x00000006ff007c0c */ /* 0x000fe4000bf45070 */
[----:B------:R-:W-:Y:S01]  /*1f690*/  ISETP.NE.AND.EX P0, PT, RZ, UR5, PT, P0 ;  /* 0x00000005ff007c0c */ /* 0x000fe2000bf05300 */
[----:B------:R-:W-:Y:S01]  /*1f6a0*/  ULDC.64 UR4, c[0x0][0xa00] ;  /* 0x0002800000047ab9 */ /* 0x000fe20000000a00 */
[----:B------:R-:W-:Y:S01]  /*1f6b0*/  ISETP.NE.U32.AND P4, PT, RZ, UR8, PT ;  /* 0x00000008ff007c0c */ /* 0x000fe2000bf85070 */
[----:B------:R-:W-:Y:S01]  /*1f6c0*/  IMAD.MOV.U32 R8, RZ, RZ, RZ ;  /* 0x000000ffff087224 */ /* 0x000fe200078e00ff */
[----:B------:R-:W-:Y:S01]  /*1f6d0*/  ISETP.NE.U32.AND P1, PT, RZ, UR4, PT ;  /* 0x00000004ff007c0c */ /* 0x000fe2000bf25070 */
[----:B-1----:R-:W0:Y:S01]  /*1f6e0*/  LDC.64 R2, c[0x0][0xa10] ;  /* 0x00028400ff027b82 */ /* 0x002e220000000a00 */
[----:B------:R-:W-:Y:S01]  /*1f6f0*/  MOV R0, RZ ;  /* 0x000000ff00007202 */ /* 0x000fe20000000f00 */
[----:B--2---:R-:W-:Y:S01]  /*1f700*/  IMAD.WIDE R4, R19, 0x4, R4 ;  /* 0x0000000413047825 */ /* 0x004fe200078e0204 */
[----:B------:R-:W-:-:S05]  /*1f710*/  ISETP.NE.AND.EX P3, PT, RZ, UR5, PT, P1 ;  /* 0x00000005ff007c0c */ /* 0x000fca000bf65310 */
[----:B------:R-:W1:Y:S01]  /*1f720*/  @P0 LDC.64 R10, c[0x0][0xa18] ;  /* 0x00028600ff0a0b82 */ /* 0x000e620000000a00 */
[----:B------:R-:W-:Y:S01]  /*1f730*/  ULDC UR4, c[0x0][0x288] ;  /* 0x0000a20000047ab9 */ /* 0x000fe20000000800 */
[----:B------:R-:W-:Y:S02]  /*1f740*/  ISETP.NE.AND.EX P1, PT, RZ, UR7, PT, P2 ;  /* 0x00000007ff007c0c */ /* 0x000fe4000bf25320 */
[----:B------:R-:W-:-:S04]  /*1f750*/  ISETP.NE.AND.EX P2, PT, RZ, UR9, PT, P4 ;  /* 0x00000009ff007c0c */ /* 0x000fc8000bf45340 */
[----:B------:R-:W2:Y:S07]  /*1f760*/  @P3 LDG.E R7, desc[UR46][R12.64] ;  /* 0x0000002e0c073981 */ /* 0x000eae000c1e1900 */
[----:B------:R-:W5:Y:S01]  /*1f770*/  @P1 LDG.E R8, desc[UR46][R4.64] ;  /* 0x0000002e04081981 */ /* 0x000f62000c1e1900 */
[----:B0-----:R-:W-:-:S05]  /*1f780*/  IMAD.WIDE R2, R19, 0x4, R2 ;  /* 0x0000000413027825 */ /* 0x001fca00078e0202 */
[----:B------:R-:W5:Y:S01]  /*1f790*/  @P2 LDG.E R0, desc[UR46][R2.64] ;  /* 0x0000002e02002981 */ /* 0x000f62000c1e1900 */
[----:B-1----:R-:W-:-:S03]  /*1f7a0*/  @P0 IMAD.WIDE R10, R19, 0x4, R10 ;  /* 0x00000004130a0825 */ /* 0x002fc600078e020a */
[----:B--2---:R0:W-:Y:S02]  /*1f7b0*/  STL [R1+0x44], R7 ;  /* 0x0000440701007387 */ /* 0x0041e40000100800 */
[----:B0-----:R-:W-:Y:S01]  /*1f7c0*/  IMAD.U32 R7, RZ, RZ, UR4 ;  /* 0x00000004ff077e24 */ /* 0x001fe2000f8e00ff */
        /* <DEDUP_REMOVED lines=10> */
[----:B--2---:R0:W-:Y:S01]  /*1f870*/  STL [R1+0x40], R7 ;  /* 0x0000400701007387 */ /* 0x0041e20000100800 */
[----:B------:R-:W-:Y:S02]  /*1f880*/  IMAD.MOV.U32 R11, RZ, RZ, R7 ;  /* 0x000000ffff0b7224 */ /* 0x000fe400078e0007 */
[----:B0-----:R-:W-:Y:S01]  /*1f890*/  IMAD.U32 R7, RZ, RZ, UR4 ;  /* 0x00000004ff077e24 */ /* 0x001fe2000f8e00ff */
[----:B------:R-:W-:Y:S06]  /*1f8a0*/  @P0 BRA `(.L_x_1588) ;  /* 0x0000000000140947 */ /* 0x000fec0003800000 */
[----:B------:R-:W-:Y:S05]  /*1f8b0*/  @!P3 BRA `(.L_x_1588) ;  /* 0x000000000010b947 */ /* 0x000fea0003800000 */
[----:B------:R-:W2:Y:S04]  /*1f8c0*/  LDG.E R9, desc[UR46][R12.64] ;  /* 0x0000002e0c097981 */ /* 0x000ea8000c1e1900 */
[----:B------:R-:W2:Y:S02]  /*1f8d0*/  LDG.E R12, desc[UR46][R12.64+0x4] ;  /* 0x0000042e0c0c7981 */ /* 0x000ea4000c1e1900 */
[----:B--2---:R-:W-:-:S05]  /*1f8e0*/  IMAD.IADD R11, R12, 0x1, -R9 ;  /* 0x000000010c0b7824 */ /* 0x004fca00078e0a09 */
[----:B------:R0:W-:Y:S02]  /*1f8f0*/  STL [R1+0x40], R11 ;  /* 0x0000400b01007387 */ /* 0x0001e40000100800 */
.L_x_1588:
[----:B-----5:R-:W-:Y:S01]  /*1f900*/  IMAD.IADD R8, R8, 0x1, R6 ;  /* 0x0000000108087824 */ /* 0x020fe200078e0206 */
[----:B------:R-:W-:Y:S02]  /*1f910*/  ULDC.64 UR4, c[0x0][0xa20] ;  /* 0x0002880000047ab9 */ /* 0x000fe40000000a00 */
[----:B------:R-:W-:Y:S02]  /*1f920*/  ISETP.NE.U32.AND P0, PT, RZ, UR4, PT ;  /* 0x00000004ff007c0c */ /* 0x000fe4000bf05070 */
[----:B------:R1:W-:Y:S02]  /*1f930*/  STL [R1+0x24], R8 ;  /* 0x0000240801007387 */ /* 0x0003e40000100800 */
[----:B------:R-:W-:-:S13]  /*1f940*/  ISETP.NE.AND.EX P0, PT, RZ, UR5, PT, P0 ;  /* 0x00000005ff007c0c */ /* 0x000fda000bf05300 */
[----:B-1----:R-:W-:Y:S05]  /*1f950*/  @!P0 BRA `(.L_x_1589) ;  /* 0x0000000000108947 */ /* 0x002fea0003800000 */
[----:B------:R-:W1:Y:S02]  /*1f960*/  LDC.64 R4, c[0x0][0xa20] ;  /* 0x00028800ff047b82 */ /* 0x000e640000000a00 */
[----:B-1----:R-:W-:-:S05]  /*1f970*/  IMAD.WIDE R4, R19, 0x4, R4 ;  /* 0x0000000413047825 */ /* 0x002fca00078e0204 */
[----:B------:R1:W5:Y:S01]  /*1f980*/  LDG.E R7, desc[UR46][R4.64] ;  /* 0x0000002e04077981 */ /* 0x000362000c1e1900 */
[----:B------:R-:W-:Y:S05]  /*1f990*/  BRA `(.L_x_1590) ;  /* 0x0000000000107947 */ /* 0x000fea0003800000 */
.L_x_1589:
[----:B------:R-:W-:Y:S05]  /*1f9a0*/  @!P1 BRA `(.L_x_1590) ;  /* 0x00000000000c9947 */ /* 0x000fea0003800000 */
[----:B------:R-:W2:Y:S04]  /*1f9b0*/  LDG.E R7, desc[UR46][R4.64] ;  /* 0x0000002e04077981 */ /* 0x000ea8000c1e1900 */
[----:B------:R-:W2:Y:S02]  /*1f9c0*/  LDG.E R4, desc[UR46][R4.64+0x4] ;  /* 0x0000042e04047981 */ /* 0x000ea4000c1e1900 */
[----:B--2---:R-:W-:-:S07]  /*1f9d0*/  IMAD.IADD R7, R4, 0x1, -R7 ;  /* 0x0000000104077824 */ /* 0x004fce00078e0a07 */
.L_x_1590:
[----:B-1----:R-:W2:Y:S04]  /*1f9e0*/  @P2 LDG.E R4, desc[UR46][R2.64] ;  /* 0x0000002e02042981 */ /* 0x002ea8000c1e1900 */
[----:B------:R1:W2:Y:S01]  /*1f9f0*/  @P2 LDG.E R2, desc[UR46][R2.64+0x4] ;  /* 0x0000042e02022981 */ /* 0x0002a2000c1e1900 */
[----:B------:R-:W-:Y:S02]  /*1fa00*/  IMAD.SHL.U32 R12, R17, 0x80, RZ ;  /* 0x00000080110c7824 */ /* 0x000fe400078e00ff */
[----:B-----5:R-:W-:-:S03]  /*1fa10*/  IMAD.IADD R9, R7, 0x1, -R6 ;  /* 0x0000000107097824 */ /* 0x020fc600078e0a06 */
[----:B------:R3:W-:Y:S01]  /*1fa20*/  STL [R1+0x3c], R12 ;  /* 0x00003c0c01007387 */ /* 0x0007e20000100800 */
[----:B-1----:R-:W1:Y:S02]  /*1fa30*/  LDC R3, c[0x0][0x448] ;  /* 0x00011200ff037b82 */ /* 0x002e640000000800 */
[----:B-1----:R-:W-:-:S13]  /*1fa40*/  ISETP.NE.AND P1, PT, R3, 0x1, PT ;  /* 0x000000010300780c */ /* 0x002fda0003f25270 */
[----:B------:R-:W1:Y:S08]  /*1fa50*/  @P1 LDC R3, c[0x0][0x44c] ;  /* 0x00011300ff031b82 */ /* 0x000e700000000800 */
[----:B------:R-:W4:Y:S01]  /*1fa60*/  @P1 LDC R5, c[0x0][0x450] ;  /* 0x00011400ff051b82 */ /* 0x000f220000000800 */
[----:B--2---:R-:W-:Y:S02]  /*1fa70*/  @P2 IMAD.IADD R10, R2, 0x1, -R4 ;  /* 0x00000001020a2824 */ /* 0x004fe400078e0a04 */
[----:B------:R-:W-:-:S02]  /*1fa80*/  VIADD R2, R12, 0x7f ;  /* 0x0000007f0c027836 */ /* 0x000fc40000000000 */
[----:B------:R-:W-:Y:S02]  /*1fa90*/  IMAD.IADD R7, R9, 0x1, R10 ;  /* 0x0000000109077824 */ /* 0x000fe400078e020a */
[----:B-1----:R-:W-:-:S03]  /*1faa0*/  @P1 IMAD.HI.U32 R3, R2, R3, RZ ;  /* 0x0000000302031227 */ /* 0x002fc600078e00ff */
[C---:B------:R-:W-:Y:S01]  /*1fab0*/  IADD3 R17, R7.reuse, 0x1, -R11 ;  /* 0x0000000107117810 */ /* 0x040fe20007ffe80b */
[----:B------:R-:W-:Y:S01]  /*1fac0*/  IMAD.MOV.U32 R6, RZ, RZ, R2 ;  /* 0x000000ffff067224 */ /* 0x000fe200078e0002 */
[----:B------:R-:W-:Y:S02]  /*1fad0*/  IADD3 R2, R7, 0x3f, RZ ;  /* 0x0000003f07027810 */ /* 0x000fe40007ffe0ff */
[----:B----4-:R-:W-:Y:S02]  /*1fae0*/  @P1 SHF.R.U32.HI R6, RZ, R5, R3 ;  /* 0x00000005ff061219 */ /* 0x010fe40000011603 */
[----:B------:R-:W-:-:S03]  /*1faf0*/  SHF.R.S32.HI R3, RZ, 0x1f, R2 ;  /* 0x0000001fff037819 */ /* 0x000fc60000011402 */
[----:B------:R-:W-:Y:S01]  /*1fb00*/  IMAD.IADD R6, R17, 0x1, R6 ;  /* 0x0000000111067824 */ /* 0x000fe200078e0206 */
[----:B------:R-:W-:Y:S02]  /*1fb10*/  LEA.HI R21, R3, R2, RZ, 0x6 ;  /* 0x0000000203157211 */ /* 0x000fe400078f30ff */
[----:B------:R-:W1:Y:S02]  /*1fb20*/  LDC.64 R2, c[0x0][0x9e0] ;  /* 0x00027800ff027b82 */ /* 0x000e640000000a00 */
[----:B------:R-:W-:Y:S02]  /*1fb30*/  SHF.R.S32.HI R21, RZ, 0x6, R21 ;  /* 0x00000006ff157819 */ /* 0x000fe40000011415 */
[----:B-1----:R-:W-:Y:S01]  /*1fb40*/  ISETP.GE.AND P3, PT, R3, 0x1, PT ;  /* 0x000000010300780c */ /* 0x002fe20003f66270 */
[----:B------:R-:W-:-:S12]  /*1fb50*/  IMAD.IADD R8, R6, 0x1, R2 ;  /* 0x0000000106087824 */ /* 0x000fd800078e0202 */
[----:B---3--:R-:W-:Y:S05]  /*1fb60*/  @!P3 BRA `(.L_x_1591) ;  /* 0x000000000048b947 */ /* 0x008fea0003800000 */
[C---:B------:R-:W-:Y:S01]  /*1fb70*/  ISETP.GT.AND P0, PT, R6.reuse, RZ, PT ;  /* 0x000000ff0600720c */ /* 0x040fe20003f04270 */
[----:B------:R-:W-:Y:S01]  /*1fb80*/  BSSY B0, `(.L_x_1592) ;  /* 0x000000e000007945 */ /* 0x000fe20003800000 */
[----:B------:R-:W-:-:S11]  /*1fb90*/  VIADD R2, R6, 0xffffffff ;  /* 0xffffffff06027836 */ /* 0x000fd60000000000 */
[----:B------:R-:W-:Y:S05]  /*1fba0*/  @P0 BRA `(.L_x_1593) ;  /* 0x00000000001c0947 */ /* 0x000fea0003800000 */
[----:B------:R-:W-:Y:S01]  /*1fbb0*/  ISETP.NE.AND P0, PT, R3, 0x1, PT ;  /* 0x000000010300780c */ /* 0x000fe20003f05270 */
[----:B------:R-:W-:-:S12]  /*1fbc0*/  IMAD.MOV R2, RZ, RZ, -R6 ;  /* 0x000000ffff027224 */ /* 0x000fd800078e0a06 */
[----:B------:R-:W1:Y:S02]  /*1fbd0*/  @P0 LDC.64 R4, c[0x0][0x9e8] ;  /* 0x00027a00ff040b82 */ /* 0x000e640000000a00 */
[----:B-1----:R-:W-:-:S05]  /*1fbe0*/  @P0 IMAD.HI.U32 R4, R2, R4, RZ ;  /* 0x0000000402040227 */ /* 0x002fca00078e00ff */
[----:B------:R-:W-:-:S04]  /*1fbf0*/  @P0 SHF.R.U32.HI R2, RZ, R5, R4 ;  /* 0x00000005ff020219 */ /* 0x000fc80000011604 */
[----:B------:R-:W-:Y:S01]  /*1fc00*/  LOP3.LUT R2, RZ, R2, RZ, 0x33, !PT ;  /* 0x00000002ff027212 */ /* 0x000fe200078e33ff */
[----:B------:R-:W-:Y:S06]  /*1fc10*/  BRA `(.L_x_1594) ;  /* 0x0000000000107947 */ /* 0x000fec0003800000 */
.L_x_1593:
[----:B------:R-:W-:-:S13]  /*1fc20*/  ISETP.NE.AND P0, PT, R3, 0x1, PT ;  /* 0x000000010300780c */ /* 0x000fda0003f05270 */
[----:B------:R-:W1:Y:S02]  /*1fc30*/  @P0 LDC.64 R4, c[0x0][0x9e8] ;  /* 0x00027a00ff040b82 */ /* 0x000e640000000a00 */
[----:B-1----:R-:W-:-:S05]  /*1fc40*/  @P0 IMAD.HI.U32 R4, R2, R4, RZ ;  /* 0x0000000402040227 */ /* 0x002fca00078e00ff */
[----:B------:R-:W-:-:S07]  /*1fc50*/  @P0 SHF.R.U32.HI R2, RZ, R5, R4 ;  /* 0x00000005ff020219 */ /* 0x000fce0000011604 */
.L_x_1594:
[----:B------:R-:W-:Y:S05]  /*1fc60*/  BSYNC B0 ;  /* 0x0000000000007941 */ /* 0x000fea0003800000 */
.L_x_1592:
[----:B------:R-:W-:-:S05]  /*1fc70*/  IMAD R2, R2, R3, R3 ;  /* 0x0000000302027224 */ /* 0x000fca00078e0203 */
[----:B------:R-:W-:-:S07]  /*1fc80*/  VIMNMX R8, R8, R2, PT ;  /* 0x0000000208087248 */ /* 0x000fce0003fe0100 */
.L_x_1591:
[----:B------:R-:W1:Y:S01]  /*1fc90*/  @P1 LDC R4, c[0x0][0x44c] ;  /* 0x00011300ff041b82 */ /* 0x000e620000000800 */
[----:B------:R-:W-:Y:S01]  /*1fca0*/  IMAD.MOV.U32 R2, RZ, RZ, R12 ;  /* 0x000000ffff027224 */ /* 0x000fe200078e000c */
[----:B------:R-:W-:Y:S01]  /*1fcb0*/  ULDC UR4, c[0x0][0x9dc] ;  /* 0x0002770000047ab9 */ /* 0x000fe20000000800 */
[----:B------:R-:W-:-:S05]  /*1fcc0*/  IMAD.IADD R20, R7, 0x1, -R11 ;  /* 0x0000000107147824 */ /* 0x000fca00078e0a0b */
[----:B------:R-:W2:Y:S01]  /*1fcd0*/  @P1 LDC R5, c[0x0][0x450] ;  /* 0x00011400ff051b82 */ /* 0x000ea20000000800 */
[----:B-1----:R-:W-:-:S05]  /*1fce0*/  @P1 IMAD.HI.U32 R4, R12, R4, RZ ;  /* 0x000000040c041227 */ /* 0x002fca00078e00ff */
[----:B--2---:R-:W-:-:S05]  /*1fcf0*/  @P1 SHF.R.U32.HI R2, RZ, R5, R4 ;  /* 0x00000005ff021219 */ /* 0x004fca0000011604 */
        /* <DEDUP_REMOVED lines=8> */
[----:B------:R-:W1:Y:S02]  /*1fd80*/  @P0 LDC.64 R4, c[0x0][0x9e8] ;  /* 0x00027a00ff040b82 */ /* 0x000e640000000a00 */
[----:B-1----:R-:W-:-:S05]  /*1fd90*/  @P0 IMAD.HI.U32 R4, R2, R4, RZ ;  /* 0x0000000402040227 */ /* 0x002fca00078e00ff */
[----:B------:R-:W-:-:S04]  /*1fda0*/  @P0 SHF.R.U32.HI R2, RZ, R5, R4 ;  /* 0x00000005ff020219 */ /* 0x000fc80000011604 */
[----:B------:R-:W-:Y:S01]  /*1fdb0*/  LOP3.LUT R2, RZ, R2, RZ, 0x33, !PT ;  /* 0x00000002ff027212 */ /* 0x000fe200078e33ff */
[----:B------:R-:W-:Y:S06]  /*1fdc0*/  BRA `(.L_x_1598) ;  /* 0x0000000000107947 */ /* 0x000fec0003800000 */
.L_x_1597:
[----:B------:R-:W-:-:S13]  /*1fdd0*/  ISETP.NE.AND P0, PT, R3, 0x1, PT ;  /* 0x000000010300780c */ /* 0x000fda0003f05270 */
[----:B------:R-:W1:Y:S02]  /*1fde0*/  @P0 LDC.64 R4, c[0x0][0x9e8] ;  /* 0x00027a00ff040b82 */ /* 0x000e640000000a00 */
[----:B-1----:R-:W-:-:S05]  /*1fdf0*/  @P0 IMAD.HI.U32 R4, R2, R4, RZ ;  /* 0x0000000402040227 */ /* 0x002fca00078e00ff */
[----:B------:R-:W-:-:S07]  /*1fe00*/  @P0 SHF.R.U32.HI R2, RZ, R5, R4 ;  /* 0x00000005ff020219 */ /* 0x000fce0000011604 */
.L_x_1598:
[----:B------:R-:W-:Y:S05]  /*1fe10*/  BSYNC B0 ;  /* 0x0000000000007941 */ /* 0x000fea0003800000 */
.L_x_1596:
[----:B------:R-:W-:-:S05]  /*1fe20*/  IMAD R2, R2, R3, RZ ;  /* 0x0000000302027224 */ /* 0x000fca00078e02ff */
[----:B------:R-:W-:-:S07]  /*1fe30*/  VIMNMX R6, R6, R2, !PT ;  /* 0x0000000206067248 */ /* 0x000fce0007fe0100 */
.L_x_1595:
[----:B------:R-:W-:Y:S01]  /*1fe40*/  VIADD R8, R8, 0x3f ;  /* 0x0000003f08087836 */ /* 0x000fe20000000000 */
[----:B------:R-:W-:Y:S04]  /*1fe50*/  BSSY B0, `(.L_x_1599) ;  /* 0x000012d000007945 */ /* 0x000fe80003800000 */
[----:B------:R-:W-:-:S04]  /*1fe60*/  SHF.R.S32.HI R2, RZ, 0x1f, R8 ;  /* 0x0000001fff027819 */ /* 0x000fc80000011408 */
[----:B------:R-:W-:Y:S02]  /*1fe70*/  LEA.HI R4, R2, R8, RZ, 0x6 ;  /* 0x0000000802047211 */ /* 0x000fe400078f30ff */
[----:B------:R-:W-:Y:S02]  /*1fe80*/  SHF.R.S32.HI R2, RZ, 0x1f, R6 ;  /* 0x0000001fff027819 */ /* 0x000fe40000011406 */
[----:B------:R-:W-:Y:S02]  /*1fe90*/  SHF.R.S32.HI R4, RZ, 0x6, R4 ;  /* 0x00000006ff047819 */ /* 0x000fe40000011404 */
[----:B------:R-:W-:-:S04]  /*1fea0*/  LEA.HI R2, R2, R6, RZ, 0x6 ;  /* 0x0000000602027211 */ /* 0x000fc800078f30ff */
[----:B------:R-:W-:-:S04]  /*1feb0*/  SHF.R.S32.HI R2, RZ, 0x6, R2 ;  /* 0x00000006ff027819 */ /* 0x000fc80000011402 */
[----:B------:R-:W-:Y:S02]  /*1fec0*/  VIMNMX R3, RZ, R2, !PT ;  /* 0x00000002ff037248 */ /* 0x000fe40007fe0100 */
[----:B------:R-:W-:-:S03]  /*1fed0*/  VIMNMX R2, R21, R4, PT ;  /* 0x0000000415027248 */ /* 0x000fc60003fe0100 */
[--C-:B------:R-:W-:Y:S02]  /*1fee0*/  IMAD R3, R3, 0x40, -R9.reuse ;  /* 0x0000004003037824 */ /* 0x100fe400078e0a09 */
[----:B------:R-:W-:-:S03]  /*1fef0*/  IMAD R2, R2, 0x40, -R9 ;  /* 0x0000004002027824 */ /* 0x000fc600078e0a09 */
[----:B------:R-:W-:Y:S02]  /*1ff00*/  VIMNMX R3, RZ, R3, !PT ;  /* 0x00000003ff037248 */ /* 0x000fe40007fe0100 */
[----:B------:R-:W-:-:S04]  /*1ff10*/  VIMNMX R2, R2, R10, PT ;  /* 0x0000000a02027248 */ /* 0x000fc80003fe0100 */
        /* <DEDUP_REMOVED lines=9> */
[----:B------:R-:W-:Y:S05]  /*1ffb0*/  @!P1 BRA `(.L_x_1600) ;  /* 0x0000001000589947 */ /* 0x000fea0003800000 */
[----:B------:R-:W-:Y:S01]  /*1ffc0*/  UMOV UR4, 0xffffffff ;  /* 0xffffffff00047882 */ /* 0x000fe20000000000 */
[----:B------:R-:W-:Y:S02]  /*1ffd0*/  SEL R2, R19, RZ, !P2 ;  /* 0x000000ff13027207 */ /* 0x000fe40005000000 */
[----:B------:R-:W-:Y:S05]  /*1ffe0*/  BRA.DIV UR4, `(.L_x_1601) ;  /* 0x0000009204e87947 */ /* 0x000fea000b800000 */
[----:B------:R-:W1:Y:S02]  /*1fff0*/  S2R R4, SR_TID.X ;  /* 0x0000000000047919 */ /* 0x000e640000002100 */
[----:B-1----:R-:W-:-:S04]  /*20000*/  SHF.R.U32.HI R4, RZ, 0x5, R4 ;  /* 0x00000005ff047819 */ /* 0x002fc80000011604 */
[----:B------:R-:W-:-:S05]  /*20010*/  LOP3.LUT R4, R4, 0x3, RZ, 0xc0, !PT ;  /* 0x0000000304047812 */ /* 0x000fca00078ec0ff */
[----:B------:R1:W2:Y:S02]  /*20020*/  SHFL.IDX PT, R14, R4, RZ, 0x1f ;  /* 0x00001fff040e7589 */ /* 0x0002a400000e0000 */
.L_x_1863:
[----:B--2---:R-:W-:Y:S02]  /*20030*/  ISETP.NE.AND P0, PT, R14, RZ, PT ;  /* 0x000000ff0e00720c */ /* 0x004fe40003f05270 */
[----:B------:R-:W-:-:S11]  /*20040*/  PLOP3.LUT P6, PT, PT, PT, PT, 0x8, 0x0 ;  /* 0x000000000000781c */ /* 0x000fd60003fce170 */
[----:B------:R-:W-:Y:S05]  /*20050*/  @P0 BRA `(.L_x_1602) ;  /* 0x00000000000c0947 */ /* 0x000fea0003800000 */
[----:B------:R-:W-:-:S03]  /*20060*/  UMOV UR4, 0xffffffff ;  /* 0xffffffff00047882 */ /* 0x000fc60000000000 */
[----:B------:R-:W-:Y:S05]  /*20070*/  BRA.DIV UR4, `(.L_x_1603) ;  /* 0x0000009204f87947 */ /* 0x000fea000b800000 */
[----:B------:R-:W-:-:S13]  /*20080*/  ELECT P6, URZ, PT ;  /* 0x00000000003f782f */ /* 0x000fda00038c0000 */
.L_x_1602:
[----:B-1----:R-:W2:Y:S04]  /*20090*/  LDL R4, [R1+0x58] ;  /* 0x0000580001047983 */ /* 0x002ea80000100800 */
[----:B------:R-:W3:Y:S01]  /*200a0*/  LDL R6, [R1] ;  /* 0x0000000001067983 */ /* 0x000ee20000100800 */
[----:B------:R-:W-:Y:S01]  /*200b0*/  BSSY B1, `(.L_x_1604) ;  /* 0x0000008000017945 */ /* 0x000fe20003800000 */
[----:B--2---:R-:W-:-:S04]  /*200c0*/  IADD3 R4, R4, 0x1, RZ ;  /* 0x0000000104047810 */ /* 0x004fc80007ffe0ff */
[----:B------:R-:W-:-:S04]  /*200d0*/  LEA.HI R5, R4, R4, RZ, 0x1 ;  /* 0x0000000404057211 */ /* 0x000fc800078f08ff */
[----:B------:R-:W-:-:S05]  /*200e0*/  LOP3.LUT R5, R5, 0xfffffffe, RZ, 0xc0, !PT ;  /* 0xfffffffe05057812 */ /* 0x000fca00078ec0ff */
[----:B------:R-:W-:-:S05]  /*200f0*/  IMAD.IADD R4, R4, 0x1, -R5 ;  /* 0x0000000104047824 */ /* 0x000fca00078e0a05 */
[----:B------:R-:W-:-:S04]  /*20100*/  SHF.L.U32 R4, R4, 0x1f, RZ ;  /* 0x0000001f04047819 */ /* 0x000fc800000006ff */
[----:B---3--:R-:W1:Y:S02]  /*20110*/  SYNCS.PHASECHK.TRANS64.TRYWAIT P0, [R6+URZ+0x28420], R4 ;  /* 0x02842004060075a7 */ /* 0x008e64000800017f */
[----:B-1----:R-:W-:Y:S05]  /*20120*/  @!P0 BRA `(.L_x_1605) ;  /* 0x0000009000ec8947 */ /* 0x002fea0003800000 */
.L_x_1866:
[----:B------:R-:W-:Y:S05]  /*20130*/  BSYNC B1 ;  /* 0x0000000000017941 */ /* 0x000fea0003800000 */
.L_x_1604:
[----:B------:R-:W-:Y:S04]  /*20140*/  BSSY B1, `(.L_x_1606) ;  /* 0x0000072000017945 */ /* 0x000fe80003800000 */
[----:B------:R-:W-:Y:S05]  /*20150*/  @!P6 BRA `(.L_x_1607) ;  /* 0x0000000400c0e947 */ /* 0x000fea0003800000 */
[----:B------:R-:W2:Y:S04]  /*20160*/  LDL R6, [R1] ;  /* 0x0000000001067983 */ /* 0x000ea80000100800 */
[----:B------:R-:W3:Y:S01]  /*20170*/  LDL R7, [R1+0x8] ;  /* 0x0000080001077983 */ /* 0x000ee20000100800 */
[----:B-1----:R-:W1:Y:S01]  /*20180*/  S2R R5, SR_TID.X ;  /* 0x0000000000057919 */ /* 0x002e620000002100 */
[----:B--2---:R-:W-:Y:S02]  /*20190*/  IMAD.MOV.U32 R9, RZ, RZ, R6 ;  /* 0x000000ffff097224 */ /* 0x004fe400078e0006 */
[----:B------:R-:W2:Y:S02]  /*201a0*/  LDL R6, [R1+0x10] ;  /* 0x0000100001067983 */ /* 0x000ea40000100800 */
[----:B---3--:R-:W-:Y:S01]  /*201b0*/  IMAD R7, R7, 0x8, R9 ;  /* 0x0000000807077824 */ /* 0x008fe200078e0209 */
[----:B-1----:R-:W-:Y:S01]  /*201c0*/  LOP3.LUT R5, R5, 0x7f, RZ, 0xc0, !PT ;  /* 0x0000007f05057812 */ /* 0x002fe200078ec0ff */
[----:B------:R-:W-:Y:S03]  /*201d0*/  BSSY B2, `(.L_x_1608) ;  /* 0x0000005000027945 */ /* 0x000fe60003800000 */
[----:B------:R-:W-:-:S02]  /*201e0*/  ISETP.NE.AND P1, PT, R5, RZ, PT ;  /* 0x000000ff0500720c */ /* 0x000fc40003f25270 */
[----:B--2---:R-:W-:-:S04]  /*201f0*/  SHF.L.U32 R10, R6, 0x1f, RZ ;  /* 0x0000001f060a7819 */ /* 0x004fc800000006ff */
[----:B------:R-:W1:Y:S02]  /*20200*/  SYNCS.PHASECHK.TRANS64.TRYWAIT P0, [R7+URZ+0x284a0], R10 ;  /* 0x0284a00a070075a7 */ /* 0x000e64000800017f */
[----:B-1----:R-:W-:Y:S05]  /*20210*/  @!P0 BRA `(.L_x_1609) ;  /* 0x0000009000c88947 */ /* 0x002fea0003800000 */
.L_x_1867:
[----:B------:R-:W-:Y:S05]  /*20220*/  BSYNC B2 ;  /* 0x0000000000027941 */ /* 0x000fea0003800000 */
.L_x_1608:
        /* <DEDUP_REMOVED lines=9> */
.L_x_1611:
[----:B------:R-:W-:Y:S05]  /*202c0*/  BSYNC B2 ;  /* 0x0000000000027941 */ /* 0x000fea0003800000 */
.L_x_1610:
[----:B------:R-:W2:Y:S04]  /*202d0*/  LDL R6, [R1] ;  /* 0x0000000001067983 */ /* 0x000ea80000100800 */
[----:B------:R-:W2:Y:S01]  /*202e0*/  LDL R4, [R1+0x8] ;  /* 0x0000080001047983 */ /* 0x000ea20000100800 */
[----:B------:R-:W-:Y:S01]  /*202f0*/  IMAD.MOV.U32 R13, RZ, RZ, RZ ;  /* 0x000000ffff0d7224 */ /* 0x000fe200078e00ff */
[----:B------:R-:W-:Y:S01]  /*20300*/  UIADD3 UR4, UP0, UR42, 0x570, URZ ;  /* 0x000005702a047890 */ /* 0x000fe2000ff1e03f */
[----:B------:R-:W-:Y:S01]  /*20310*/  IMAD R5, R8, 0x40, R0 ;  /* 0x0000004008057824 */ /* 0x000fe200078e0200 */
[----:B------:R-:W-:Y:S01]  /*20320*/  PLOP3.LUT P0, PT, PT, PT, PT, 0x80, 0x0 ;  /* 0x000000000000781c */ /* 0x000fe20003f0f070 */
[----:B------:R-:W-:Y:S01]  /*20330*/  UMOV UR6, 0x0 ;  /* 0x0000000000067882 */ /* 0x000fe20000000000 */
[----:B------:R-:W-:Y:S01]  /*20340*/  R2UR UR10, R13 ;  /* 0x000000000d0a72ca */ /* 0x000fe200000e0000 */
[----:B------:R-:W-:Y:S01]  /*20350*/  VIADD R5, R5, 0xffffffc0 ;  /* 0xffffffc005057836 */ /* 0x000fe20000000000 */
[----:B------:R-:W-:Y:S01]  /*20360*/  UIADD3.X UR5, URZ, UR43, URZ, UP0, !UPT ;  /* 0x0000002b3f057290 */ /* 0x000fe200087fe43f */
[----:B------:R-:W-:Y:S01]  /*20370*/  UMOV UR7, 0x12f00000 ;  /* 0x12f0000000077882 */ /* 0x000fe20000000000 */
[----:B--2---:R-:W-:-:S02]  /*20380*/  IMAD R9, R4, 0x4000, R6 ;  /* 0x0000400004097824 */ /* 0x004fc400078e0206 */
[----:B------:R-:W-:Y:S02]  /*20390*/  VIADD R4, R7, 0x28490 ;  /* 0x0002849007047836 */ /* 0x000fe40000000000 */
[----:B------:R-:W-:-:S07]  /*203a0*/  VIADD R6, R9, 0x20000 ;  /* 0x0002000009067836 */ /* 0x000fce0000000000 */
.L_x_1612:
        /* <DEDUP_REMOVED lines=16> */
.L_x_1613:
        /* <DEDUP_REMOVED lines=10> */
[----:B------:R-:W2:Y:S01]  /*20550*/  SYNCS.PHASECHK.TRANS64.TRYWAIT P0, [R7+URZ+0x284c0], R10 ;  /* 0x0284c00a070075a7 */ /* 0x000ea2000800017f */
[----:B------:R-:W-:Y:S04]  /*20560*/  BSSY B2, `(.L_x_1614) ;  /* 0x0000002000027945 */ /* 0x000fe80003800000 */
[----:B--2---:R-:W-:Y:S05]  /*20570*/  @!P0 BRA `(.L_x_1615) ;  /* 0x0000009000048947 */ /* 0x004fea0003800000 */
.L_x_1868:
[----:B------:R-:W-:Y:S05]  /*20580*/  BSYNC B2 ;  /* 0x0000000000027941 */ /* 0x000fea0003800000 */
.L_x_1614:
[----:B------:R-:W-:Y:S01]  /*20590*/  BSSY B2, `(.L_x_1616) ;  /* 0x000000b000027945 */ /* 0x000fe20003800000 */
[----:B-12---:R-:W-:Y:S01]  /*205a0*/  IMAD.MOV.U32 R10, RZ, RZ, 0x0 ;  /* 0x00000000ff0a7424 */ /* 0x006fe200078e00ff */
[----:B0-----:R-:W-:Y:S02]  /*205b0*/  MOV R11, 0x12f00000 ;  /* 0x12f00000000b7802 */ /* 0x001fe40000000f00 */
        /* <DEDUP_REMOVED lines=8> */
.L_x_1617:
[----:B------:R-:W-:Y:S05]  /*20640*/  BSYNC B2 ;  /* 0x0000000000027941 */ /* 0x000fea0003800000 */
.L_x_1616:
        /* <DEDUP_REMOVED lines=8> */
.L_x_1618:
        /* <DEDUP_REMOVED lines=15> */
.L_x_1619:
        /* <DEDUP_REMOVED lines=10> */
.L_x_1607:
[----:B------:R-:W-:Y:S05]  /*20860*/  BSYNC B1 ;  /* 0x0000000000017941 */ /* 0x000fea0003800000 */
.L_x_1606:
[----:B------:R-:W1:Y:S04]  /*20870*/  LDL.LU R9, [R1+0x8] ;  /* 0x0000080001097983 */ /* 0x000e680000300800 */
[----:B------:R-:W2:Y:S01]  /*20880*/  LDL.LU R7, [R1+0x10] ;  /* 0x0000100001077983 */ /* 0x000ea20000300800 */
[----:B------:R-:W-:Y:S01]  /*20890*/  PLOP3.LUT P0, PT, PT, PT, PT, 0x8, 0x0 ;  /* 0x000000000000781c */ /* 0x000fe20003f0e170 */
[----:B-1----:R-:W-:Y:S02]  /*208a0*/  VIADD R4, R9, 0x1 ;  /* 0x0000000109047836 */ /* 0x002fe40000000000 */
        /* <DEDUP_REMOVED lines=9> */
.L_x_1634:
[----:B------:R-:W-:Y:S05]  /*20940*/  YIELD ;  /* 0x0000000000007946 */ /* 0x000fea0003800000 */
[----:B------:R-:W-:Y:S04]  /*20950*/  BSSY B1, `(.L_x_1620) ;  /* 0x0000070000017945 */ /* 0x000fe80003800000 */
[----:B--2---:R-:W-:Y:S05]  /*20960*/  @!P6 BRA `(.L_x_1621) ;  /* 0x0000000400b8e947 */ /* 0x004fea0003800000 */
[----:B-1----:R-:W2:Y:S04]  /*20970*/  LDL R7, [R1] ;  /* 0x0000000001077983 */ /* 0x002ea80000100800 */
[----:B------:R-:W2:Y:S04]  /*20980*/  LDL R6, [R1+0x8] ;  /* 0x0000080001067983 */ /* 0x000ea80000100800 */
[----:B------:R-:W3:Y:S01]  /*20990*/  LDL R5, [R1+0x10] ;  /* 0x0000100001057983 */ /* 0x000ee20000100800 */
[----:B------:R-:W1:Y:S01]  /*209a0*/  S2R R4, SR_TID.X ;  /* 0x0000000000047919 */ /* 0x000e620000002100 */
[----:B------:R-:W-:Y:S01]  /*209b0*/  BSSY B2, `(.L_x_1622) ;  /* 0x0000007000027945 */ /* 0x000fe20003800000 */
[----:B-1----:R-:W-:-:S04]  /*209c0*/  LOP3.LUT R4, R4, 0x7f, RZ, 0xc0, !PT ;  /* 0x0000007f04047812 */ /* 0x002fc800078ec0ff */
[----:B------:R-:W-:Y:S01]  /*209d0*/  ISETP.NE.AND P2, PT, R4, RZ, PT ;  /* 0x000000ff0400720c */ /* 0x000fe20003f45270 */
[----:B--2---:R-:W-:Y:S01]  /*209e0*/  IMAD R8, R6, 0x8, R7 ;  /* 0x0000000806087824 */ /* 0x004fe200078e0207 */
[----:B---3--:R-:W-:-:S04]  /*209f0*/  SHF.L.U32 R7, R5, 0x1f, RZ ;  /* 0x0000001f05077819 */ /* 0x008fc800000006ff */
[----:B------:R-:W1:Y:S02]  /*20a00*/  SYNCS.PHASECHK.TRANS64.TRYWAIT P1, [R8+URZ+0x284a0], R7 ;  /* 0x0284a007080075a7 */ /* 0x000e64000802017f */
[----:B-1----:R-:W-:Y:S05]  /*20a10*/  @!P1 BRA `(.L_x_1623) ;  /* 0x0000008800f09947 */ /* 0x002fea0003800000 */
.L_x_1869:
[----:B------:R-:W-:Y:S05]  /*20a20*/  BSYNC B2 ;  /* 0x0000000000027941 */ /* 0x000fea0003800000 */
.L_x_1622:
        /* <DEDUP_REMOVED lines=9> */
.L_x_1625:
[----:B------:R-:W-:Y:S05]  /*20ac0*/  BSYNC B2 ;  /* 0x0000000000027941 */ /* 0x000fea0003800000 */
.L_x_1624:
[----:B------:R-:W2:Y:S04]  /*20ad0*/  LDL R5, [R1] ;  /* 0x0000000001057983 */ /* 0x000ea80000100800 */
        /* <DEDUP_REMOVED lines=8> */
[----:B--2---:R-:W-:-:S02]  /*20b60*/  IMAD R6, R4, 0x4000, R5 ;  /* 0x0000400004067824 */ /* 0x004fc400078e0205 */
[----:B------:R-:W-:Y:S02]  /*20b70*/  IMAD R5, R9, 0x40, R0 ;  /* 0x0000004009057824 */ /* 0x000fe400078e0200 */
[----:B------:R-:W-:Y:S02]  /*20b80*/  VIADD R4, R8, 0x28490 ;  /* 0x0002849008047836 */ /* 0x000fe40000000000 */
[----:B------:R-:W-:-:S07]  /*20b90*/  VIADD R10, R6, 0x20000 ;  /* 0x00020000060a7836 */ /* 0x000fce0000000000 */
.L_x_1626:
        /* <DEDUP_REMOVED lines=10> */
[----:B------:R-:W-:Y:S01]  /*20c40*/  MOV R13, 0x80 ;  /* 0x00000080000d7802 */ /* 0x000fe20000000f00 */
[----:B------:R-:W-:Y:S01]  /*20c50*/  VIADD R10, R6, 0x22000 ;  /* 0x00022000060a7836 */ /* 0x000fe20000000000 */
[----:B------:R-:W-:Y:S01]  /*20c60*/  PLOP3.LUT P1, PT, PT, PT, PT, 0x80, 0x0 ;  /* 0x000000000000781c */ /* 0x000fe20003f2f070 */
[----:B------:R-:W-:Y:S01]  /*20c70*/  UMOV UR6, 0x0 ;  /* 0x0000000000067882 */ /* 0x000fe20000000000 */
[----:B------:R-:W-:Y:S01]  /*20c80*/  R2UR UR10, R13 ;  /* 0x000000000d0a72ca */ /* 0x000fe200000e0000 */
[----:B------:R-:W-:-:S14]  /*20c90*/  UMOV UR7, 0x12f00000 ;  /* 0x12f0000000077882 */ /* 0x000fdc0000000000 */
.L_x_1627:
        /* <DEDUP_REMOVED lines=13> */
.L_x_1870:
[----:B------:R-:W-:Y:S05]  /*20d70*/  BSYNC B2 ;  /* 0x0000000000027941 */ /* 0x000fea0003800000 */
.L_x_1628:
[----:B------:R-:W-:Y:S01]  /*20d80*/  BSSY B2, `(.L_x_1630) ;  /* 0x000000b000027945 */ /* 0x000fe20003800000 */
[----:B------:R-:W-:Y:S02]  /*20d90*/  IMAD.MOV.U32 R10, RZ, RZ, 0x0 ;  /* 0x00000000ff0a7424 */ /* 0x000fe400078e00ff */
[----:B0-----:R-:W-:Y:S01]  /*20da0*/  IMAD.MOV.U32 R11, RZ, RZ, 0x12f00000 ;  /* 0x12f00000ff0b7424 */ /* 0x001fe200078e00ff */
        /* <DEDUP_REMOVED lines=8> */
.L_x_1631:
[----:B------:R-:W-:Y:S05]  /*20e30*/  BSYNC B2 ;  /* 0x0000000000027941 */ /* 0x000fea0003800000 */
.L_x_1630:
[----:B------:R-:W-:Y:S01]  /*20e40*/  R2UR UR10, R12 ;  /* 0x000000000c0a72ca */ /* 0x000fe200000e0000 */
[----:B------:R-:W-:Y:S01]  /*20e50*/  UIADD3 UR4, UP0, UR42, 0x670, URZ ;  /* 0x000006702a047890 */ /* 0x000fe2000ff1e03f */
[----:B------:R-:W-:Y:S01]  /*20e60*/  R2UR UR6, R10 ;  /* 0x000000000a0672ca */ /* 0x000fe200000e0000 */
[----:B-12---:R-:W-:Y:S01]  /*20e70*/  VIADD R8, R8, 0x284b0 ;  /* 0x000284b008087836 */ /* 0x006fe20000000000 */
[----:B------:R-:W-:Y:S01]  /*20e80*/  R2UR UR7, R11 ;  /* 0x000000000b0772ca */ /* 0x000fe200000e0000 */
[----:B------:R-:W-:Y:S01]  /*20e90*/  VIADD R4, R6, 0x10000 ;  /* 0x0001000006047836 */ /* 0x000fe20000000000 */
[----:B------:R-:W-:Y:S01]  /*20ea0*/  PLOP3.LUT P1, PT, PT, PT, PT, 0x80, 0x0 ;  /* 0x000000000000781c */ /* 0x000fe20003f2f070 */
[----:B------:R-:W-:-:S12]  /*20eb0*/  UIADD3.X UR5, URZ, UR43, URZ, UP0, !UPT ;  /* 0x0000002b3f057290 */ /* 0x000fd800087fe43f */
.L_x_1632:
        /* <DEDUP_REMOVED lines=15> */
.L_x_1633:
        /* <DEDUP_REMOVED lines=10> */
.L_x_1621:
[----:B------:R-:W-:Y:S05]  /*21050*/  BSYNC B1 ;  /* 0x0000000000017941 */ /* 0x000fea0003800000 */
.L_x_1620:
[----:B-1----:R-:W2:Y:S04]  /*21060*/  LDL.LU R4, [R1+0x8] ;  /* 0x0000080001047983 */ /* 0x002ea80000300800 */
        /* <DEDUP_REMOVED lines=11> */
.L_x_1600:
[----:B------:R-:W-:Y:S05]  /*21120*/  BSYNC B0 ;  /* 0x0000000000007941 */ /* 0x000fea0003800000 */
.L_x_1599:
[----:B------:R-:W3:Y:S01]  /*21130*/  LDL R8, [R1+0x3c] ;  /* 0x00003c0001087983 */ /* 0x000ee20000100800 */
[----:B------:R-:W4:Y:S01]  /*21140*/  LDC R0, c[0x0][0x448] ;  /* 0x00011200ff007b82 */ /* 0x000f220000000800 */
[----:B------:R-:W-:Y:S07]  /*21150*/  @!P0 WARPSYNC.ALL ;  /* 0x0000000000008948 */ /* 0x000fee0003800000 */
[----:B------:R-:W-:Y:S01]  /*21160*/  @!P0 BAR.SYNC.DEFER_BLOCKING 0xc, 0x180 ;  /* 0x0306000000008b1d */ /* 0x000fe20000010000 */
[----:B----4-:R-:W-:-:S13]  /*21170*/  ISETP.NE.AND P1, PT, R0, 0x1, PT ;  /* 0x000000010000780c */ /* 0x010fda0003f25270 */
[----:B------:R-:W4:Y:S08]  /*21180*/  @P1 LDC R2, c[0x0][0x44c] ;  /* 0x00011300ff021b82 */ /* 0x000f300000000800 */
[----:B------:R-:W5:Y:S01]  /*21190*/  @P1 LDC R3, c[0x0][0x450] ;  /* 0x00011400ff031b82 */ /* 0x000f620000000800 */
[----:B---3--:R-:W-:-:S04]  /*211a0*/  VIADD R0, R8, 0x7f ;  /* 0x0000007f08007836 */ /* 0x008fc80000000000 */
[----:B----4-:R-:W-:-:S05]  /*211b0*/  @P1 IMAD.HI.U32 R2, R0, R2, RZ ;  /* 0x0000000200021227 */ /* 0x010fca00078e00ff */
[----:B-----5:R-:W-:Y:S02]  /*211c0*/  @P1 SHF.R.U32.HI R0, RZ, R3, R2 ;  /* 0x00000003ff001219 */ /* 0x020fe40000011602 */
[----:B------:R-:W3:Y:S03]  /*211d0*/  LDC.64 R2, c[0x0][0x9e0] ;  /* 0x00027800ff027b82 */ /* 0x000ee60000000a00 */
[----:B------:R-:W-:Y:S01]  /*211e0*/  IMAD.IADD R0, R17, 0x1, R0 ;  /* 0x0000000111007824 */ /* 0x000fe200078e0200 */
[----:B---3--:R-:W-:-:S03]  /*211f0*/  ISETP.GE.AND P2, PT, R3, 0x1, PT ;  /* 0x000000010300780c */ /* 0x008fc60003f46270 */
[----:B------:R-:W-:-:S10]  /*21200*/  IMAD.IADD R6, R0, 0x1, R2 ;  /* 0x0000000100067824 */ /* 0x000fd400078e0202 */
[----:B------:R-:W-:Y:S05]  /*21210*/  @!P2 BRA `(.L_x_1635) ;  /* 0x000000000048a947 */ /* 0x000fea0003800000 */
[C---:B------:R-:W-:Y:S01]  /*21220*/  ISETP.GT.AND P0, PT, R0.reuse, RZ, PT ;  /* 0x000000ff0000720c */ /* 0x040fe20003f04270 */
[----:B------:R-:W-:Y:S01]  /*21230*/  BSSY B0, `(.L_x_1636) ;  /* 0x000000e000007945 */ /* 0x000fe20003800000 */
[----:B------:R-:W-:-:S11]  /*21240*/  VIADD R2, R0, 0xffffffff ;  /* 0xffffffff00027836 */ /* 0x000fd60000000000 */
[----:B------:R-:W-:Y:S05]  /*21250*/  @P0 BRA `(.L_x_1637) ;  /* 0x00000000001c0947 */ /* 0x000fea0003800000 */
[----:B------:R-:W-:Y:S02]  /*21260*/  ISETP.NE.AND P0, PT, R3, 0x1, PT ;  /* 0x000000010300780c */ /* 0x000fe40003f05270 */
[----:B------:R-:W-:-:S11]  /*21270*/  IADD3 R0, -R0, RZ, RZ ;  /* 0x000000ff00007210 */ /* 0x000fd60007ffe1ff */
[----:B-12---:R-:W1:Y:S02]  /*21280*/  @P0 LDC.64 R4, c[0x0][0x9e8] ;  /* 0x00027a00ff040b82 */ /* 0x006e640000000a00 */
[----:B-1----:R-:W-:-:S05]  /*21290*/  @P0 IMAD.HI.U32 R4, R0, R4, RZ ;  /* 0x0000000400040227 */ /* 0x002fca00078e00ff */
[----:B------:R-:W-:-:S04]  /*212a0*/  @P0 SHF.R.U32.HI R0, RZ, R5, R4 ;  /* 0x00000005ff000219 */ /* 0x000fc80000011604 */
[----:B------:R-:W-:Y:S01]  /*212b0*/  LOP3.LUT R2, RZ, R0, RZ, 0x33, !PT ;  /* 0x00000000ff027212 */ /* 0x000fe200078e33ff */
[----:B------:R-:W-:Y:S06]  /*212c0*/  BRA `(.L_x_1638) ;  /* 0x0000000000107947 */ /* 0x000fec0003800000 */
.L_x_1637:
[----:B------:R-:W-:-:S13]  /*212d0*/  ISETP.NE.AND P0, PT, R3, 0x1, PT ;  /* 0x000000010300780c */ /* 0x000fda0003f05270 */
[----:B-12---:R-:W1:Y:S02]  /*212e0*/  @P0 LDC.64 R4, c[0x0][0x9e8] ;  /* 0x00027a00ff040b82 */ /* 0x006e640000000a00 */
[----:B-1----:R-:W-:-:S05]  /*212f0*/  @P0 IMAD.HI.U32 R4, R2, R4, RZ ;  /* 0x0000000402040227 */ /* 0x002fca00078e00ff */
[----:B------:R-:W-:-:S07]  /*21300*/  @P0 SHF.R.U32.HI R2, RZ, R5, R4 ;  /* 0x00000005ff020219 */ /* 0x000fce0000011604 */
.L_x_1638:
[----:B------:R-:W-:Y:S05]  /*21310*/  BSYNC B0 ;  /* 0x0000000000007941 */ /* 0x000fea0003800000 */
.L_x_1636:
[----:B------:R-:W-:-:S05]  /*21320*/  IMAD R2, R2, R3, R3 ;  /* 0x0000000302027224 */ /* 0x000fca00078e0203 */
[----:B------:R-:W-:-:S07]  /*21330*/  VIMNMX R6, R6, R2, PT ;  /* 0x0000000206067248 */ /* 0x000fce0003fe0100 */
.L_x_1635:
[----:B------:R-:W-:Y:S01]  /*21340*/  VIADD R6, R6, 0x3f ;  /* 0x0000003f06067836 */ /* 0x000fe20000000000 */
[----:B------:R-:W3:Y:S01]  /*21350*/  @P1 LDC R2, c[0x0][0x44c] ;  /* 0x00011300ff021b82 */ /* 0x000ee20000000800 */
[----:B------:R-:W-:-:S03]  /*21360*/  ULDC UR4, c[0x0][0x9dc] ;  /* 0x0002770000047ab9 */ /* 0x000fc60000000800 */
[----:B------:R-:W-:-:S04]  /*21370*/  SHF.R.S32.HI R0, RZ, 0x1f, R6 ;  /* 0x0000001fff007819 */ /* 0x000fc80000011406 */
[----:B-12---:R-:W1:Y:S01]  /*21380*/  @P1 LDC R4, c[0x0][0x450] ;  /* 0x00011400ff041b82 */ /* 0x006e620000000800 */
[----:B------:R-:W-:-:S04]  /*21390*/  LEA.HI R0, R0, R6, RZ, 0x6 ;  /* 0x0000000600007211 */ /* 0x000fc800078f30ff */
[----:B------:R-:W-:-:S04]  /*213a0*/  SHF.R.S32.HI R0, RZ, 0x6, R0 ;  /* 0x00000006ff007819 */ /* 0x000fc80000011400 */
[----:B------:R-:W-:Y:S01]  /*213b0*/  VIMNMX R7, R21, R0, PT ;  /* 0x0000000015077248 */ /* 0x000fe20003fe0100 */
[----:B------:R-:W-:-:S04]  /*213c0*/  IMAD.MOV.U32 R0, RZ, RZ, R8 ;  /* 0x000000ffff007224 */ /* 0x000fc800078e0008 */
[----:B------:R2:W-:Y:S01]  /*213d0*/  STL [R1+0x48], R7 ;  /* 0x0000480701007387 */ /* 0x0005e20000100800 */
[----:B---3--:R-:W-:-:S05]  /*213e0*/  @P1 IMAD.HI.U32 R2, R8, R2, RZ ;  /* 0x0000000208021227 */ /* 0x008fca00078e00ff */
[----:B-1----:R-:W-:-:S05]  /*213f0*/  @P1 SHF.R.U32.HI R0, RZ, R4, R2 ;  /* 0x00000004ff001219 */ /* 0x002fca0000011602 */
[----:B------:R-:W-:-:S04]  /*21400*/  IMAD.IADD R0, R20, 0x1, R0 ;  /* 0x0000000114007824 */ /* 0x000fc800078e0200 */
[----:B------:R-:W-:Y:S01]  /*21410*/  VIADD R2, R0, -UR4 ;  /* 0x8000000400027c36 */ /* 0x000fe20008000000 */
[----:B--2---:R-:W-:Y:S06]  /*21420*/  @!P2 BRA `(.L_x_1639) ;  /* 0x000000000044a947 */ /* 0x004fec0003800000 */
        /* <DEDUP_REMOVED lines=10> */
.L_x_1641:
[----:B------:R-:W-:-:S13]  /*214d0*/  ISETP.NE.AND P0, PT, R3, 0x1, PT ;  /* 0x000000010300780c */ /* 0x000fda0003f05270 */
[----:B------:R-:W1:Y:S02]  /*214e0*/  @P0 LDC.64 R4, c[0x0][0x9e8] ;  /* 0x00027a00ff040b82 */ /* 0x000e640000000a00 */
[----:B-1----:R-:W-:-:S05]  /*214f0*/  @P0 IMAD.HI.U32 R4, R0, R4, RZ ;  /* 0x0000000400040227 */ /* 0x002fca00078e00ff */
[----:B------:R-:W-:-:S07]  /*21500*/  @P0 SHF.R.U32.HI R0, RZ, R5, R4 ;  /* 0x00000005ff000219 */ /* 0x000fce0000011604 */
.L_x_1642:
[----:B------:R-:W-:Y:S05]  /*21510*/  BSYNC B0 ;  /* 0x0000000000007941 */ /* 0x000fea0003800000 */
.L_x_1640:
[----:B------:R-:W-:-:S05]  /*21520*/  IMAD R0, R0, R3, RZ ;  /* 0x0000000300007224 */ /* 0x000fca00078e02ff */
[----:B------:R-:W-:-:S07]  /*21530*/  VIMNMX R2, R2, R0, !PT ;  /* 0x0000000002027248 */ /* 0x000fce0007fe0100 */
.L_x_1639:
[----:B------:R-:W-:-:S04]  /*21540*/  SHF.R.S32.HI R0, RZ, 0x1f, R2 ;  /* 0x0000001fff007819 */ /* 0x000fc80000011402 */
[----:B------:R-:W-:-:S04]  /*21550*/  LEA.HI R0, R0, R2, RZ, 0x6 ;  /* 0x0000000200007211 */ /* 0x000fc800078f30ff */
[----:B------:R-:W-:-:S04]  /*21560*/  SHF.R.S32.HI R0, RZ, 0x6, R0 ;  /* 0x00000006ff007819 */ /* 0x000fc80000011400 */
[----:B------:R-:W-:-:S04]  /*21570*/  VIMNMX R3, RZ, R0, !PT ;  /* 0x00000000ff037248 */ /* 0x000fc80007fe0100 */
[----:B------:R-:W-:Y:S01]  /*21580*/  ISETP.GT.AND P0, PT, R7, R3, PT ;  /* 0x000000030700720c */ /* 0x000fe20003f04270 */
[----:B------:R1:W-:-:S12]  /*21590*/  STL [R1+0x20], R3 ;  /* 0x0000200301007387 */ /* 0x0003d80000100800 */
[----:B-1----:R-:W-:Y:S05]  /*215a0*/  @P0 BRA `(.L_x_1643) ;  /* 0x0000000000440947 */ /* 0x002fea0003800000 */
[----:B------:R-:W1:Y:S02]  /*215b0*/  S2R R3, SR_TID.X ;  /* 0x0000000000037919 */ /* 0x000e640000002100 */
[----:B-1----:R-:W-:-:S04]  /*215c0*/  LOP3.LUT R3, R3, 0x7f, RZ, 0xc0, !PT ;  /* 0x0000007f03037812 */ /* 0x002fc800078ec0ff */
[----:B------:R-:W-:-:S13]  /*215d0*/  ISETP.NE.AND P0, PT, R3, RZ, PT ;  /* 0x000000ff0300720c */ /* 0x000fda0003f05270 */
[----:B------:R-:W-:Y:S05]  /*215e0*/  @P0 BRA `(.L_x_1644) ;  /* 0x0000003000dc0947 */ /* 0x000fea0003800000 */
[----:B------:R-:W1:Y:S01]  /*215f0*/  S2R R2, SR_LANEID ;  /* 0x0000000000027919 */ /* 0x000e620000000000 */
[----:B------:R-:W-:Y:S01]  /*21600*/  VOTEU.ANY UR4, UPT, PT ;  /* 0x0000000000047886 */ /* 0x000fe200038e0100 */
[----:B------:R-:W2:Y:S01]  /*21610*/  LDC.64 R4, c[0x0][0xc60] ;  /* 0x00031800ff047b82 */ /* 0x000ea20000000a00 */
[----:B------:R-:W1:Y:S02]  /*21620*/  FLO.U32 R0, UR4 ;  /* 0x0000000400007d00 */ /* 0x000e6400080e0000 */
[----:B-1----:R-:W-:-:S06]  /*21630*/  ISETP.EQ.U32.AND P0, PT, R0, R2, PT ;  /* 0x000000020000720c */ /* 0x002fcc0003f02070 */
[----:B------:R-:W2:Y:S07]  /*21640*/  POPC R2, UR4 ;  /* 0x0000000400027d09 */ /* 0x000eae0008000000 */
[----:B--2---:R-:W2:Y:S04]  /*21650*/  @P0 ATOMG.E.ADD.STRONG.GPU PT, R2, desc[UR46][R4.64], R2 ;  /* 0x00000002040209a8 */ /* 0x004ea800081ee1ee */
[----:B--2---:R1:W2:Y:S02]  /*21660*/  SHFL.IDX PT, R2, R2, R0, 0x1f ;  /* 0x00001f0002027589 */ /* 0x0042a400000e0000 */
[----:B-1----:R-:W1:Y:S02]  /*21670*/  S2R R0, SR_LTMASK ;  /* 0x0000000000007919 */ /* 0x002e640000003900 */
[----:B-1----:R-:W-:-:S06]  /*21680*/  LOP3.LUT R0, R0, UR4, RZ, 0xc0, !PT ;  /* 0x0000000400007c12 */ /* 0x002fcc000f8ec0ff */
[----:B------:R-:W2:Y:S02]  /*21690*/  POPC R0, R0 ;  /* 0x0000000000007309 */ /* 0x000ea40000000000 */
[----:B--2---:R-:W-:Y:S01]  /*216a0*/  IADD3 R16, R2, UR37, R0 ;  /* 0x0000002502107c10 */ /* 0x004fe2000fffe000 */
[----:B------:R-:W-:Y:S06]  /*216b0*/  BRA `(.L_x_1644) ;  /* 0x0000003000a87947 */ /* 0x000fec0003800000 */
.L_x_1643:
[----:B------:R-:W2:Y:S01]  /*216c0*/  LDL R17, [R1] ;  /* 0x0000000001117983 */ /* 0x000ea20000100800 */
[----:B------:R-:W-:Y:S01]  /*216d0*/  BSSY B6, `(.L_x_1645) ;  /* 0x0000014000067945 */ /* 0x000fe20003800000 */
[----:B--2---:R-:W-:-:S05]  /*216e0*/  VIADD R0, R17, 0x20000 ;  /* 0x0002000011007836 */ /* 0x004fca0000000000 */
[----:B------:R-:W-:-:S13]  /*216f0*/  LOP3.LUT P0, RZ, R0, 0x3ff, RZ, 0xc0, !PT ;  /* 0x000003ff00ff7812 */ /* 0x000fda000780c0ff */
[----:B------:R-:W-:Y:S05]  /*21700*/  @!P0 BRA `(.L_x_1646) ;  /* 0x0000000000408947 */ /* 0x000fea0003800000 */
[----:B------:R-:W-:Y:S01]  /*21710*/  MOV R2, 0x0 ;  /* 0x0000000000027802 */ /* 0x000fe20000000f00 */
[----:B------:R-:W-:Y:S01]  /*21720*/  ULDC.64 UR6, c[0x4][0xc0] ;  /* 0x0100300000067ab9 */ /* 0x000fe20000000a00 */
[----:B------:R-:W-:Y:S01]  /*21730*/  ULDC.64 UR8, c[0x4][0xc8] ;  /* 0x0100320000087ab9 */ /* 0x000fe20000000a00 */
[----:B------:R-:W-:Y:S01]  /*21740*/  ULDC.64 UR4, c[0x4][0x40] ;  /* 0x0100100000047ab9 */ /* 0x000fe20000000a00 */
[----:B------:R-:W-:Y:S01]  /*21750*/  IMAD.U32 R4, RZ, RZ, UR6 ;  /* 0x00000006ff047e24 */ /* 0x000fe2000f8e00ff */
[----:B------:R-:W-:Y:S01]  /*21760*/  MOV R13, RZ ;  /* 0x000000ff000d7202 */ /* 0x000fe20000000f00 */
[----:B------:R-:W1:Y:S01]  /*21770*/  LDC.64 R2, c[0x4][R2] ;  /* 0x0100000002027b82 */ /* 0x000e620000000a00 */
[----:B------:R-:W-:Y:S02]  /*21780*/  IMAD.U32 R5, RZ, RZ, UR7 ;  /* 0x00000007ff057e24 */ /* 0x000fe4000f8e00ff */
[----:B------:R-:W-:Y:S02]  /*21790*/  IMAD.U32 R6, RZ, RZ, UR8 ;  /* 0x00000008ff067e24 */ /* 0x000fe4000f8e00ff */
[----:B------:R-:W-:-:S02]  /*217a0*/  IMAD.U32 R7, RZ, RZ, UR9 ;  /* 0x00000009ff077e24 */ /* 0x000fc4000f8e00ff */
[----:B------:R-:W-:Y:S02]  /*217b0*/  IMAD.U32 R10, RZ, RZ, UR4 ;  /* 0x00000004ff0a7e24 */ /* 0x000fe4000f8e00ff */
[----:B0-----:R-:W-:Y:S02]  /*217c0*/  IMAD.U32 R11, RZ, RZ, UR5 ;  /* 0x00000005ff0b7e24 */ /* 0x001fe4000f8e00ff */
[----:B------:R-:W-:Y:S02]  /*217d0*/  IMAD.MOV.U32 R8, RZ, RZ, 0x70 ;  /* 0x00000070ff087424 */ /* 0x000fe400078e00ff */
[----:B------:R-:W-:-:S07]  /*217e0*/  IMAD.MOV.U32 R12, RZ, RZ, 0x1 ;  /* 0x00000001ff0c7424 */ /* 0x000fce00078e00ff */
[----:B------:R-:W-:-:S07]  /*217f0*/  LEPC R20, `(.L_x_1646) ;  /* 0x000000001014794e */ /* 0x000fce0000000000 */
[----:B-1----:R-:W-:Y:S05]  /*21800*/  CALL.ABS.NOINC R2 ;  /* 0x0000000002007343 */ /* 0x002fea0003c00000 */
.L_x_1646:
[----:B------:R-:W-:Y:S05]  /*21810*/  BSYNC B6 ;  /* 0x0000000000067941 */ /* 0x000fea0003800000 */
.L_x_1645:
[----:B------:R-:W-:Y:S02]  /*21820*/  IMAD.MOV.U32 R2, RZ, RZ, R17 ;  /* 0x000000ffff027224 */ /* 0x000fe400078e0011 */
[----:B------:R-:W2:Y:S01]  /*21830*/  LDL.LU R17, [R1+0x18] ;  /* 0x0000180001117983 */ /* 0x000ea20000300800 */
[----:B------:R-:W-:Y:S01]  /*21840*/  BSSY B6, `(.L_x_1647) ;  /* 0x0000017000067945 */ /* 0x000fe20003800000 */
[----:B------:R-:W-:-:S05]  /*21850*/  VIADD R0, R2, 0x10000 ;  /* 0x0001000002007836 */ /* 0x000fca0000000000 */
        /* <DEDUP_REMOVED lines=15> */
[----:B0-----:R-:W-:Y:S02]  /*21950*/  IMAD.U32 R11, RZ, RZ, UR5 ;  /* 0x00000005ff0b7e24 */ /* 0x001fe4000f8e00ff */
[----:B------:R-:W-:Y:S02]  /*21960*/  IMAD.MOV.U32 R8, RZ, RZ, 0x70 ;  /* 0x00000070ff087424 */ /* 0x000fe400078e00ff */
[----:B------:R-:W-:Y:S02]  /*21970*/  IMAD.MOV.U32 R12, RZ, RZ, 0x1 ;  /* 0x00000001ff0c7424 */ /* 0x000fe400078e00ff */
[----:B------:R-:W-:-:S07]  /*21980*/  IMAD.MOV.U32 R13, RZ, RZ, RZ ;  /* 0x000000ffff0d7224 */ /* 0x000fce00078e00ff */
[----:B------:R-:W-:-:S07]  /*21990*/  LEPC R20, `(.L_x_1648) ;  /* 0x000000001014794e */ /* 0x000fce0000000000 */
[----:B-12---:R-:W-:Y:S05]  /*219a0*/  CALL.ABS.NOINC R2 ;  /* 0x0000000002007343 */ /* 0x006fea0003c00000 */
.L_x_1648:
[----:B------:R-:W-:Y:S05]  /*219b0*/  BSYNC B6 ;  /* 0x0000000000067941 */ /* 0x000fea0003800000 */
.L_x_1647:
        /* <DEDUP_REMOVED lines=11> */
[----:B------:R-:W2:Y:S01]  /*21a70*/  LDC.64 R2, c[0x4][R2] ;  /* 0x0100000002027b82 */ /* 0x000ea20000000a00 */
[----:B------:R-:W-:Y:S02]  /*21a80*/  IMAD.U32 R6, RZ, RZ, UR8 ;  /* 0x00000008ff067e24 */ /* 0x000fe4000f8e00ff */
[----:B------:R-:W-:Y:S02]  /*21a90*/  IMAD.U32 R7, RZ, RZ, UR9 ;  /* 0x00000009ff077e24 */ /* 0x000fe4000f8e00ff */
[----:B------:R-:W-:-:S02]  /*21aa0*/  IMAD.U32 R10, RZ, RZ, UR4 ;  /* 0x00000004ff0a7e24 */ /* 0x000fc4000f8e00ff */
[----:B0-----:R-:W-:Y:S02]  /*21ab0*/  IMAD.U32 R11, RZ, RZ, UR5 ;  /* 0x00000005ff0b7e24 */ /* 0x001fe4000f8e00ff */
[----:B------:R-:W-:Y:S02]  /*21ac0*/  IMAD.MOV.U32 R8, RZ, RZ, 0x70 ;  /* 0x00000070ff087424 */ /* 0x000fe400078e00ff */
[----:B------:R-:W-:Y:S02]  /*21ad0*/  IMAD.MOV.U32 R12, RZ, RZ, 0x1 ;  /* 0x00000001ff0c7424 */ /* 0x000fe400078e00ff */
[----:B------:R-:W-:-:S07]  /*21ae0*/  IMAD.MOV.U32 R13, RZ, RZ, RZ ;  /* 0x000000ffff0d7224 */ /* 0x000fce00078e00ff */
[----:B------:R-:W-:-:S07]  /*21af0*/  LEPC R20, `(.L_x_1650) ;  /* 0x000000001014794e */ /* 0x000fce0000000000 */
[----:B-12---:R-:W-:Y:S05]  /*21b00*/  CALL.ABS.NOINC R2 ;  /* 0x0000000002007343 */ /* 0x006fea0003c00000 */
.L_x_1650:
[----:B------:R-:W-:Y:S05]  /*21b10*/  BSYNC B6 ;  /* 0x0000000000067941 */ /* 0x000fea0003800000 */
.L_x_1649:
[----:B------:R-:W-:Y:S01]  /*21b20*/  LOP3.LUT P6, RZ, R17, 0x1, RZ, 0xc0, !PT ;  /* 0x0000000111ff7812 */ /* 0x000fe200078cc0ff */
[----:B------:R-:W-:-:S12]  /*21b30*/  BSSY B6, `(.L_x_1651) ;  /* 0x0000012000067945 */ /* 0x000fd80003800000 */
[----:B------:R-:W-:Y:S05]  /*21b40*/  @!P6 BRA `(.L_x_1652) ;  /* 0x000000000040e947 */ /* 0x000fea0003800000 */
[----:B------:R-:W-:Y:S01]  /*21b50*/  MOV R2, 0x0 ;  /* 0x0000000000027802 */ /* 0x000fe20000000f00 */
[----:B------:R-:W-:Y:S01]  /*21b60*/  ULDC.64 UR4, c[0x4][0xc0] ;  /* 0x0100300000047ab9 */ /* 0x000fe20000000a00 */
[----:B------:R-:W-:Y:S01]  /*21b70*/  ULDC.64 UR6, c[0x4][0xc8] ;  /* 0x0100320000067ab9 */ /* 0x000fe20000000a00 */
[----:B------:R-:W-:Y:S01]  /*21b80*/  ULDC.64 UR8, c[0x4][0x58] ;  /* 0x0100160000087ab9 */ /* 0x000fe20000000a00 */
[----:B------:R-:W-:Y:S01]  /*21b90*/  IMAD.U32 R4, RZ, RZ, UR4 ;  /* 0x00000004ff047e24 */ /* 0x000fe2000f8e00ff */
[----:B------:R-:W-:Y:S01]  /*21ba0*/  MOV R8, 0x70 ;  /* 0x0000007000087802 */ /* 0x000fe20000000f00 */
[----:B------:R-:W2:Y:S01]  /*21bb0*/  LDC.64 R2, c[0x4][R2] ;  /* 0x0100000002027b82 */ /* 0x000ea20000000a00 */
[----:B------:R-:W-:Y:S02]  /*21bc0*/  IMAD.U32 R5, RZ, RZ, UR5 ;  /* 0x00000005ff057e24 */ /* 0x000fe4000f8e00ff */
[----:B------:R-:W-:Y:S02]  /*21bd0*/  IMAD.U32 R6, RZ, RZ, UR6 ;  /* 0x00000006ff067e24 */ /* 0x000fe4000f8e00ff */
[----:B------:R-:W-:-:S02]  /*21be0*/  IMAD.U32 R7, RZ, RZ, UR7 ;  /* 0x00000007ff077e24 */ /* 0x000fc4000f8e00ff */
[----:B------:R-:W-:Y:S02]  /*21bf0*/  IMAD.U32 R10, RZ, RZ, UR8 ;  /* 0x00000008ff0a7e24 */ /* 0x000fe4000f8e00ff */
[----:B0-----:R-:W-:Y:S02]  /*21c00*/  IMAD.U32 R11, RZ, RZ, UR9 ;  /* 0x00000009ff0b7e24 */ /* 0x001fe4000f8e00ff */
[----:B------:R-:W-:Y:S02]  /*21c10*/  IMAD.MOV.U32 R12, RZ, RZ, 0x1 ;  /* 0x00000001ff0c7424 */ /* 0x000fe400078e00ff */
[----:B------:R-:W-:-:S07]  /*21c20*/  IMAD.MOV.U32 R13, RZ, RZ, RZ ;  /* 0x000000ffff0d7224 */ /* 0x000fce00078e00ff */
[----:B------:R-:W-:-:S07]  /*21c30*/  LEPC R20, `(.L_x_1652) ;  /* 0x000000001014794e */ /* 0x000fce0000000000 */
[----:B-12---:R-:W-:Y:S05]  /*21c40*/  CALL.ABS.NOINC R2 ;  /* 0x0000000002007343 */ /* 0x006fea0003c00000 */
.L_x_1652:
[----:B------:R-:W-:Y:S05]  /*21c50*/  BSYNC B6 ;  /* 0x0000000000067941 */ /* 0x000fea0003800000 */
.L_x_1651:
[----:B------:R-:W-:Y:S01]  /*21c60*/  ULDC.64 UR4, c[0x0][0x9f8] ;  /* 0x00027e0000047ab9 */ /* 0x000fe20000000a00 */
[----:B------:R-:W-:Y:S01]  /*21c70*/  IMAD.MOV.U32 R9, RZ, RZ, R19 ;  /* 0x000000ffff097224 */ /* 0x000fe200078e0013 */
[----:B------:R-:W-:-:S04]  /*21c80*/  ISETP.NE.U32.AND P0, PT, RZ, UR4, PT ;  /* 0x00000004ff007c0c */ /* 0x000fc8000bf05070 */
[----:B------:R-:W-:Y:S01]  /*21c90*/  ISETP.NE.AND.EX P0, PT, RZ, UR5, PT, P0 ;  /* 0x00000005ff007c0c */ /* 0x000fe2000bf05300 */
[----:B------:R-:W-:-:S12]  /*21ca0*/  ULDC.64 UR4, c[0x0][0xa08] ;  /* 0x0002820000047ab9 */ /* 0x000fd80000000a00 */
[----:B------:R-:W2:Y:S02]  /*21cb0*/  @P0 LDC.64 R2, c[0x0][0x9f8] ;  /* 0x00027e00ff020b82 */ /* 0x000ea40000000a00 */
[----:B--2---:R-:W-:-:S05]  /*21cc0*/  @P0 IMAD.WIDE R2, R19, 0x4, R2 ;  /* 0x0000000413020825 */ /* 0x004fca00078e0202 */
[----:B------:R2:W3:Y:S02]  /*21cd0*/  @P0 LDG.E R9, desc[UR46][R2.64] ;  /* 0x0000002e02090981 */ /* 0x0004e4000c1e1900 */
[----:B--2---:R-:W2:Y:S02]  /*21ce0*/  LDC.64 R2, c[0x0][0x418] ;  /* 0x00010600ff027b82 */ /* 0x004ea40000000a00 */
[----:B--2---:R-:W-:Y:S01]  /*21cf0*/  LOP3.LUT P0, RZ, R2, UR4, RZ, 0xfc, !PT ;  /* 0x0000000402ff7c12 */ /* 0x004fe2000f80fcff */
[----:B------:R-:W-:-:S03]  /*21d00*/  UMOV UR4, 0xffffffff ;  /* 0xffffffff00047882 */ /* 0x000fc60000000000 */
[----:B------:R-:W-:Y:S02]  /*21d10*/  LOP3.LUT P0, RZ, R3, UR5, RZ, 0xfc, P0 ;  /* 0x0000000503ff7c12 */ /* 0x000fe4000800fcff */
[----:B---3--:R-:W-:Y:S01]  /*21d20*/  SHF.R.S32.HI R10, RZ, 0x1f, R9 ;  /* 0x0000001fff0a7819 */ /* 0x008fe20000011409 */
[----:B------:R2:W-:Y:S01]  /*21d30*/  STL [R1+0x14], R9 ;  /* 0x0000140901007387 */ /* 0x0005e20000100800 */
[----:B-1----:R-:W-:-:S03]  /*21d40*/  SEL R17, R9, RZ, !P0 ;  /* 0x000000ff09117207 */ /* 0x002fc60004000000 */
[----:B------:R2:W-:Y:S01]  /*21d50*/  STL [R1+0x1c], R10 ;  /* 0x00001c0a01007387 */ /* 0x0005e20000100800 */
[----:B------:R-:W-:Y:S05]  /*21d60*/  BRA.DIV UR4, `(.L_x_1653) ;  /* 0x0000007a04447947 */ /* 0x000fea000b800000 */
[----:B------:R-:W1:Y:S02]  /*21d70*/  S2R R0, SR_TID.X ;  /* 0x0000000000007919 */ /* 0x000e640000002100 */
[----:B-1----:R-:W-:-:S04]  /*21d80*/  SHF.R.U32.HI R0, RZ, 0x5, R0 ;  /* 0x00000005ff007819 */ /* 0x002fc80000011600 */
[----:B------:R-:W-:-:S05]  /*21d90*/  LOP3.LUT R0, R0, 0x3, RZ, 0xc0, !PT ;  /* 0x0000000300007812 */ /* 0x000fca00078ec0ff */
[----:B------:R1:W3:Y:S02]  /*21da0*/  SHFL.IDX PT, R14, R0, RZ, 0x1f ;  /* 0x00001fff000e7589 */ /* 0x0002e400000e0000 */
.L_x_1873:
[----:B-1----:R-:W4:Y:S01]  /*21db0*/  LDL.LU R0, [R1+0x18] ;  /* 0x0000180001007983 */ /* 0x002f220000300800 */
[----:B------:R-:W-:Y:S02]  /*21dc0*/  PLOP3.LUT P1, PT, PT, PT, PT, 0x8, 0x0 ;  /* 0x000000000000781c */ /* 0x000fe40003f2e170 */
[----:B---3--:R-:W-:Y:S02]  /*21dd0*/  ISETP.NE.AND P0, PT, R14, RZ, PT ;  /* 0x000000ff0e00720c */ /* 0x008fe40003f05270 */
[----:B----4-:R-:W-:-:S09]  /*21de0*/  LOP3.LUT R0, R0, 0xfffffffe, RZ, 0xc0, !PT ;  /* 0xfffffffe00007812 */ /* 0x010fd200078ec0ff */
[----:B------:R-:W-:-:S05]  /*21df0*/  @P1 LOP3.LUT R0, R0, 0x1, RZ, 0xfc, !PT ;  /* 0x0000000100001812 */ /* 0x000fca00078efcff */
[----:B------:R1:W-:Y:S01]  /*21e00*/  STL [R1+0x18], R0 ;  /* 0x0000180001007387 */ /* 0x0003e20000100800 */
[----:B------:R-:W-:Y:S05]  /*21e10*/  @P0 BRA `(.L_x_1654) ;  /* 0x0000000400980947 */ /* 0x000fea0003800000 */
[----:B------:R-:W-:-:S03]  /*21e20*/  UMOV UR4, 0xffffffff ;  /* 0xffffffff00047882 */ /* 0x000fc60000000000 */
[----:B------:R-:W-:Y:S05]  /*21e30*/  BRA.DIV UR4, `(.L_x_1655) ;  /* 0x0000007a04447947 */ /* 0x000fea000b800000 */
[----:B------:R-:W-:-:S13]  /*21e40*/  ELECT P6, URZ, PT ;  /* 0x00000000003f782f */ /* 0x000fda00038c0000 */
.L_x_1876:
[----:B------:R-:W-:Y:S05]  /*21e50*/  @!P6 BRA `(.L_x_1654) ;  /* 0x000000040088e947 */ /* 0x000fea0003800000 */
[----:B-1----:R-:W3:Y:S01]  /*21e60*/  LDL R0, [R1+0x48] ;  /* 0x0000480001007983 */ /* 0x002ee20000100800 */
[----:B------:R-:W-:-:S04]  /*21e70*/  ISETP.NE.U32.AND P0, PT, R2, RZ, PT ;  /* 0x000000ff0200720c */ /* 0x000fc80003f05070 */
[----:B------:R-:W-:Y:S01]  /*21e80*/  ISETP.NE.AND.EX P0, PT, R3, RZ, PT, P0 ;  /* 0x000000ff0300720c */ /* 0x000fe20003f05300 */
[----:B---3--:R-:W-:-:S12]  /*21e90*/  VIADD R4, R0, 0xffffffff ;  /* 0xffffffff00047836 */ /* 0x008fd80000000000 */
[----:B------:R-:W-:Y:S05]  /*21ea0*/  @!P0 BRA `(.L_x_1656) ;  /* 0x0000000000488947 */ /* 0x000fea0003800000 */
[----:B------:R-:W1:Y:S01]  /*21eb0*/  LDC R8, c[0x0][0x43c] ;  /* 0x00010f00ff087b82 */ /* 0x000e620000000800 */
[----:B------:R-:W-:Y:S01]  /*21ec0*/  IMAD.MOV.U32 R0, RZ, RZ, R4 ;  /* 0x000000ffff007224 */ /* 0x000fe200078e0004 */
[----:B------:R-:W-:Y:S01]  /*21ed0*/  ULDC.64 UR4, c[0x0][0x428] ;  /* 0x00010a0000047ab9 */ /* 0x000fe20000000a00 */
[----:B-1----:R-:W-:-:S13]  /*21ee0*/  ISETP.NE.AND P0, PT, R8, 0x1, PT ;  /* 0x000000010800780c */ /* 0x002fda0003f05270 */
[----:B------:R-:W1:Y:S02]  /*21ef0*/  @P0 LDC.64 R6, c[0x0][0x440] ;  /* 0x00011000ff060b82 */ /* 0x000e640000000a00 */
[----:B-1----:R-:W-:-:S05]  /*21f00*/  @P0 IMAD.HI.U32 R6, R4, R6, RZ ;  /* 0x0000000604060227 */ /* 0x002fca00078e00ff */
[----:B------:R-:W-:-:S04]  /*21f10*/  @P0 SHF.R.U32.HI R0, RZ, R7, R6 ;  /* 0x00000007ff000219 */ /* 0x000fc80000011606 */
[--C-:B------:R-:W-:Y:S01]  /*21f20*/  SHF.R.S32.HI R7, RZ, 0x1f, R0.reuse ;  /* 0x0000001fff077819 */ /* 0x100fe20000011400 */
[--C-:B------:R-:W-:Y:S02]  /*21f30*/  IMAD.MOV R5, RZ, RZ, -R0.reuse ;  /* 0x000000ffff057224 */ /* 0x100fe400078e0a00 */
[----:B------:R-:W-:Y:S02]  /*21f40*/  IMAD.MOV.U32 R6, RZ, RZ, R0 ;  /* 0x000000ffff067224 */ /* 0x000fe400078e0000 */
[----:B------:R-:W-:Y:S02]  /*21f50*/  IMAD R4, R8, R5, R4 ;  /* 0x0000000508047224 */ /* 0x000fe400078e0204 */
[----:B------:R-:W-:Y:S02]  /*21f60*/  IMAD R5, R10, UR4, RZ ;  /* 0x000000040a057c24 */ /* 0x000fe4000f8e02ff */
[----:B------:R-:W-:-:S04]  /*21f70*/  IMAD.WIDE.U32 R6, R9, UR4, R6 ;  /* 0x0000000409067c25 */ /* 0x000fc8000f8e0006 */
[----:B------:R-:W-:Y:S01]  /*21f80*/  IMAD R0, R9, UR5, R5 ;  /* 0x0000000509007c24 */ /* 0x000fe2000f8e0205 */
[----:B------:R-:W-:-:S03]  /*21f90*/  LEA R2, P0, R6, R2, 0x2 ;  /* 0x0000000206027211 */ /* 0x000fc600078010ff */
[----:B------:R-:W-:-:S05]  /*21fa0*/  IMAD.IADD R0, R7, 0x1, R0 ;  /* 0x0000000107007824 */ /* 0x000fca00078e0200 */
[----:B------:R-:W-:-:S05]  /*21fb0*/  LEA.HI.X R3, R6, R3, R0, 0x2, P0 ;  /* 0x0000000306037211 */ /* 0x000fca00000f1400 */
[----:B------:R1:W5:Y:S02]  /*21fc0*/  LDG.E R17, desc[UR46][R2.64] ;  /* 0x0000002e02117981 */ /* 0x000364000c1e1900 */
.L_x_1656:
[----:B--2---:R-:W2:Y:S04]  /*21fd0*/  LDL R10, [R1] ;  /* 0x00000000010a7983 */ /* 0x004ea80000100800 */
[----:B------:R-:W2:Y:S04]  /*21fe0*/  LDL R0, [R1+0x4] ;  /* 0x0000040001007983 */ /* 0x000ea80000100800 */
[----:B-1----:R-:W3:Y:S01]  /*21ff0*/  LDL R2, [R1+0xc] ;  /* 0x00000c0001027983 */ /* 0x002ee20000100800 */
[----:B------:R-:W1:Y:S02]  /*22000*/  S2R R9, SR_TID.X ;  /* 0x0000000000097919 */ /* 0x000e640000002100 */
[----:B-1----:R-:W-:-:S04]  /*22010*/  LOP3.LUT R9, R9, 0x7f, RZ, 0xc0, !PT ;  /* 0x0000007f09097812 */ /* 0x002fc800078ec0ff */
[----:B------:R-:W-:Y:S01]  /*22020*/  ISETP.NE.AND P1, PT, R9, RZ, PT ;  /* 0x000000ff0900720c */ /* 0x000fe20003f25270 */
[----:B--2---:R-:W-:Y:S01]  /*22030*/  IMAD R0, R0, 0x8, R10 ;  /* 0x0000000800007824 */ /* 0x004fe200078e020a */
[----:B---3--:R-:W-:-:S04]  /*22040*/  SHF.L.U32 R3, R2, 0x1f, RZ ;  /* 0x0000001f02037819 */ /* 0x008fc800000006ff */
[----:B------:R-:W1:Y:S02]  /*22050*/  SYNCS.PHASECHK.TRANS64.TRYWAIT P0, [R0+URZ+0x28480], R3 ;  /* 0x02848003000075a7 */ /* 0x000e64000800017f */
[----:B-1----:R-:W-:Y:S05]  /*22060*/  @!P0 BRA `(.L_x_1657) ;  /* 0x0000007400d88947 */ /* 0x002fea0003800000 */
.L_x_1877:
        /* <DEDUP_REMOVED lines=8> */
.L_x_1658:
[----:B------:R-:W2:Y:S04]  /*220f0*/  LDL R6, [R1] ;  /* 0x0000000001067983 */ /* 0x000ea80000100800 */
[----:B------:R-:W2:Y:S04]  /*22100*/  LDL R2, [R1+0x4] ;  /* 0x0000040001027983 */ /* 0x000ea80000100800 */
[----:B------:R-:W3:Y:S01]  /*22110*/  LDL R5, [R1+0x24] ;  /* 0x0000240001057983 */ /* 0x000ee20000100800 */
[----:B------:R-:W-:Y:S01]  /*22120*/  R2UR UR9, R0 ;  /* 0x00000000000972ca */ /* 0x000fe200000e0000 */
[----:B------:R-:W-:Y:S01]  /*22130*/  UIADD3 UR4, UP0, UR42, 0x470, URZ ;  /* 0x000004702a047890 */ /* 0x000fe2000ff1e03f */
[----:B------:R-:W-:Y:S01]  /*22140*/  R2UR UR12, R18 ;  /* 0x00000000120c72ca */ /* 0x000fe200000e0000 */
[----:B------:R-:W-:Y:S01]  /*22150*/  UMOV UR10, URZ ;  /* 0x0000003f000a7c82 */ /* 0x000fe20008000000 */
[----:B-----5:R-:W-:Y:S01]  /*22160*/  R2UR UR13, R17 ;  /* 0x00000000110d72ca */ /* 0x020fe200000e0000 */
[----:B------:R-:W-:Y:S01]  /*22170*/  UIADD3.X UR5, URZ, UR43, URZ, UP0, !UPT ;  /* 0x0000002b3f057290 */ /* 0x000fe200087fe43f */
[----:B------:R-:W-:Y:S01]  /*22180*/  UMOV UR6, 0x0 ;  /* 0x0000000000067882 */ /* 0x000fe20000000000 */
[----:B------:R-:W-:Y:S01]  /*22190*/  UMOV UR7, 0x14f00000 ;  /* 0x14f0000000077882 */ /* 0x000fe20000000000 */
[----:B------:R-:W-:-:S05]  /*221a0*/  UMOV UR15, 0x80 ;  /* 0x00000080000f7882 */ /* 0x000fca0000000000 */
[----:B------:R-:W-:Y:S01]  /*221b0*/  UIADD3 UR9, UR9, 0x28470, URZ ;  /* 0x0002847009097890 */ /* 0x000fe2000fffe03f */
[----:B--2---:R-:W-:Y:S02]  /*221c0*/  IMAD R2, R2, 0x4000, R6 ;  /* 0x0000400002027824 */ /* 0x004fe400078e0206 */
[----:B---3--:R-:W-:-:S03]  /*221d0*/  IMAD R4, R4, 0x40, R5 ;  /* 0x0000004004047824 */ /* 0x008fc600078e0205 */
[----:B------:R-:W-:Y:S02]  /*221e0*/  R2UR UR14, R2 ;  /* 0x00000000020e72ca */ /* 0x000fe400000e0000 */
[----:B------:R-:W-:-:S11]  /*221f0*/  R2UR UR11, R4 ;  /* 0x00000000040b72ca */ /* 0x000fd600000e0000 */
[----:B------:R-:W-:Y:S02]  /*22200*/  UIADD3 UR8, UR14, 0x10000, URZ ;  /* 0x000100000e087890 */ /* 0x000fe4000fffe03f */
[----:B------:R-:W-:-:S07]  /*22210*/  UIADD3 UR14, UR14, 0x12000, URZ ;  /* 0x000120000e0e7890 */ /* 0x000fce000fffe03f */
[----:B------:R2:W-:Y:S02]  /*22220*/  UTMALDG.4D [UR8], [UR4], desc[UR6] ;  /* 0x00000608040075b4 */ /* 0x0005e40008019000 */
[----:B--2---:R-:W-:Y:S01]  /*22230*/  UMOV UR8, UR14 ;  /* 0x0000000e00087c82 */ /* 0x004fe20008000000 */
[----:B------:R-:W-:Y:S02]  /*22240*/  UMOV UR10, UR15 ;  /* 0x0000000f000a7c82 */ /* 0x000fe40008000000 */
[----:B------:R2:W-:Y:S01]  /*22250*/  UTMALDG.4D [UR8], [UR4], desc[UR6] ;  /* 0x00000608040075b4 */ /* 0x0005e20008019000 */
[----:B------:R-:W3:Y:S02]  /*22260*/  SYNCS.PHASECHK.TRANS64.TRYWAIT P0, [R0+URZ+0x28440], R3 ;  /* 0x02844003000075a7 */ /* 0x000ee4000800017f */
[----:B--23--:R-:W-:Y:S05]  /*22270*/  @!P0 BRA `(.L_x_1659) ;  /* 0x0000007400688947 */ /* 0x00cfea0003800000 */
.L_x_1878:
[----:B------:R-:W-:Y:S05]  /*22280*/  @P1 BRA `(.L_x_1660) ;  /* 0x00000000001c1947 */ /* 0x000fea0003800000 */
[----:B------:R-:W3:Y:S01]  /*22290*/  S2R R5, SR_TID.X ;  /* 0x0000000000057919 */ /* 0x000ee20000002100 */
[----:B-12---:R-:W-:-:S04]  /*222a0*/  IMAD.MOV.U32 R3, RZ, RZ, 0x4000 ;  /* 0x00004000ff037424 */ /* 0x006fc800078e00ff */
[----:B------:R4:W-:Y:S01]  /*222b0*/  SYNCS.ARRIVE.TRANS64 RZ, [R0+URZ+0x28430], R3 ;  /* 0x0284300300ff79a7 */ /* 0x0009e2000800003f */
[----:B---3--:R-:W-:-:S04]  /*222c0*/  LOP3.LUT R5, R5, 0x1f, RZ, 0xc0, !PT ;  /* 0x0000001f05057812 */ /* 0x008fc800078ec0ff */
[----:B------:R-:W-:-:S13]  /*222d0*/  ISETP.NE.AND P0, PT, R5, RZ, PT ;  /* 0x000000ff0500720c */ /* 0x000fda0003f05270 */
[----:B----4-:R-:W-:Y:S05]  /*222e0*/  @!P0 BRA `(.L_x_1660) ;  /* 0x0000000000048947 */ /* 0x010fea0003800000 */
[----:B------:R-:W-:Y:S01]  /*222f0*/  BPT.TRAP 0x1 ;  /* 0x000000040000795c */ /* 0x000fe20000300000 */
.L_x_1660:
[----:B-12---:R-:W2:Y:S01]  /*22300*/  LDL.LU R3, [R1+0x18] ;  /* 0x0000180001037983 */ /* 0x006ea20000300800 */
        /* <DEDUP_REMOVED lines=10> */
[----:B------:R-:W-:Y:S01]  /*223b0*/  R2UR UR13, R17 ;  /* 0x00000000110d72ca */ /* 0x000fe200000e0000 */
[----:B------:R-:W-:-:S02]  /*223c0*/  UMOV UR15, 0x80 ;  /* 0x00000080000f7882 */ /* 0x000fc40000000000 */
[----:B------:R-:W-:Y:S02]  /*223d0*/  UIADD3 UR8, UR14, 0x20000, URZ ;  /* 0x000200000e087890 */ /* 0x000fe4000fffe03f */
[----:B------:R-:W-:Y:S02]  /*223e0*/  UIADD3 UR9, UR9, 0x28430, URZ ;  /* 0x0002843009097890 */ /* 0x000fe4000fffe03f */
[----:B------:R-:W-:-:S07]  /*223f0*/  UIADD3 UR14, UR14, 0x22000, URZ ;  /* 0x000220000e0e7890 */ /* 0x000fce000fffe03f */
[----:B------:R1:W-:Y:S02]  /*22400*/  UTMALDG.4D [UR8], [UR4], desc[UR6] ;  /* 0x00000608040075b4 */ /* 0x0003e40008019000 */
[----:B-1----:R-:W-:Y:S01]  /*22410*/  UMOV UR8, UR14 ;  /* 0x0000000e00087c82 */ /* 0x002fe20008000000 */
[----:B------:R-:W-:Y:S02]  /*22420*/  UMOV UR10, UR15 ;  /* 0x0000000f000a7c82 */ /* 0x000fe40008000000 */
[----:B------:R3:W-:Y:S01]  /*22430*/  UTMALDG.4D [UR8], [UR4], desc[UR6] ;  /* 0x00000608040075b4 */ /* 0x0007e20008019000 */
[----:B--2---:R-:W-:-:S04]  /*22440*/  LOP3.LUT R3, R3, 0xfffffffe, RZ, 0xc0, !PT ;  /* 0xfffffffe03037812 */ /* 0x004fc800078ec0ff */
[----:B------:R-:W-:-:S05]  /*22450*/  @P0 LOP3.LUT R3, R3, 0x1, RZ, 0xfc, !PT ;  /* 0x0000000103030812 */ /* 0x000fca00078efcff */
[----:B------:R3:W-:Y:S01]  /*22460*/  STL [R1+0x18], R3 ;  /* 0x0000180301007387 */ /* 0x0007e20000100800 */
[----:B------:R-:W-:Y:S01]  /*22470*/  NOP ;  /* 0x0000000000007918 */ /* 0x000fe20000000000 */
.L_x_1654:
[----:B------:R-:W4:Y:S04]  /*22480*/  LDL R4, [R1] ;  /* 0x0000000001047983 */ /* 0x000f280000100800 */
[----:B---3--:R-:W1:Y:S01]  /*22490*/  LDL.LU R3, [R1+0x44] ;  /* 0x0000440001037983 */ /* 0x008e620000300800 */
[----:B------:R-:W-:Y:S05]  /*224a0*/  WARPSYNC.ALL ;  /* 0x0000000000007948 */ /* 0x000fea0003800000 */
[----:B------:R-:W-:Y:S01]  /*224b0*/  ULDC.64 UR4, c[0x0][0x298] ;  /* 0x0000a60000047ab9 */ /* 0x000fe20000000a00 */
[----:B------:R-:W-:Y:S01]  /*224c0*/  BSSY B6, `(.L_x_1661) ;  /* 0x000001c000067945 */ /* 0x000fe20003800000 */
[----:B------:R-:W-:Y:S01]  /*224d0*/  BAR.SYNC.DEFER_BLOCKING 0x8, 0x180 ;  /* 0x0206000000007b1d */ /* 0x000fe20000010000 */
[----:B-1----:R-:W-:-:S05]  /*224e0*/  SHF.R.S32.HI R0, RZ, 0x1f, R3 ;  /* 0x0000001fff007819 */ /* 0x002fca0000011403 */
[----:B------:R-:W-:Y:S01]  /*224f0*/  IMAD R2, R0, UR4, RZ ;  /* 0x0000000400027c24 */ /* 0x000fe2000f8e02ff */
[----:B----4-:R-:W-:Y:S01]  /*22500*/  IADD3 R0, R4, 0x18000, RZ ;  /* 0x0001800004007810 */ /* 0x010fe20007ffe0ff */
[----:B------:R-:W-:-:S03]  /*22510*/  IMAD.WIDE.U32 R4, R3, UR4, RZ ;  /* 0x0000000403047c25 */ /* 0x000fc6000f8e00ff */
[----:B------:R-:W-:Y:S01]  /*22520*/  LOP3.LUT P0, RZ, R0, 0x3ff, RZ, 0xc0, !PT ;  /* 0x000003ff00ff7812 */ /* 0x000fe2000780c0ff */
[----:B------:R-:W-:Y:S01]  /*22530*/  IMAD R2, R3, UR5, R2 ;  /* 0x0000000503027c24 */ /* 0x000fe2000f8e0202 */
[----:B------:R1:W-:Y:S03]  /*22540*/  STL.64 [R1+0x50], R4 ;  /* 0x0000500401007387 */ /* 0x0003e60000100a00 */
[----:B------:R-:W-:-:S05]  /*22550*/  IMAD.IADD R0, R5, 0x1, R2 ;  /* 0x0000000105007824 */ /* 0x000fca00078e0202 */
[----:B------:R1:W-:Y:S03]  /*22560*/  STL [R1+0x44], R0 ;  /* 0x0000440001007387 */ /* 0x0003e60000100800 */
[----:B------:R-:W-:Y:S05]  /*22570*/  @!P0 BRA `(.L_x_1662) ;  /* 0x0000000000408947 */ /* 0x000fea0003800000 */
[----:B------:R-:W-:Y:S01]  /*22580*/  MOV R2, 0x0 ;  /* 0x0000000000027802 */ /* 0x000fe20000000f00 */
[----:B------:R-:W-:Y:S01]  /*22590*/  ULDC.64 UR4, c[0x4][0xc0] ;  /* 0x0100300000047ab9 */ /* 0x000fe20000000a00 */
[----:B------:R-:W-:Y:S01]  /*225a0*/  ULDC.64 UR6, c[0x4][0xc8] ;  /* 0x0100320000067ab9 */ /* 0x000fe20000000a00 */
[----:B------:R-:W-:Y:S01]  /*225b0*/  ULDC.64 UR8, c[0x4][0x28] ;  /* 0x01000a0000087ab9 */ /* 0x000fe20000000a00 */
[----:B-1----:R-:W-:Y:S02]  /*225c0*/  IMAD.U32 R4, RZ, RZ, UR4 ;  /* 0x00000004ff047e24 */ /* 0x002fe4000f8e00ff */
[----:B------:R-:W1:Y:S01]  /*225d0*/  LDC.64 R2, c[0x4][R2] ;  /* 0x0100000002027b82 */ /* 0x000e620000000a00 */
[----:B------:R-:W-:Y:S02]  /*225e0*/  IMAD.U32 R5, RZ, RZ, UR5 ;  /* 0x00000005ff057e24 */ /* 0x000fe4000f8e00ff */
[----:B------:R-:W-:Y:S02]  /*225f0*/  IMAD.U32 R6, RZ, RZ, UR6 ;  /* 0x00000006ff067e24 */ /* 0x000fe4000f8e00ff */
[----:B------:R-:W-:-:S02]  /*22600*/  IMAD.U32 R7, RZ, RZ, UR7 ;  /* 0x00000007ff077e24 */ /* 0x000fc4000f8e00ff */
[----:B--2---:R-:W-:Y:S02]  /*22610*/  IMAD.U32 R10, RZ, RZ, UR8 ;  /* 0x00000008ff0a7e24 */ /* 0x004fe4000f8e00ff */
[----:B0-----:R-:W-:Y:S02]  /*22620*/  IMAD.U32 R11, RZ, RZ, UR9 ;  /* 0x00000009ff0b7e24 */ /* 0x001fe4000f8e00ff */
[----:B------:R-:W-:Y:S02]  /*22630*/  IMAD.MOV.U32 R8, RZ, RZ, 0x70 ;  /* 0x00000070ff087424 */ /* 0x000fe400078e00ff */
[----:B------:R-:W-:Y:S02]  /*22640*/  IMAD.MOV.U32 R12, RZ, RZ, 0x1 ;  /* 0x00000001ff0c7424 */ /* 0x000fe400078e00ff */
[----:B------:R-:W-:-:S07]  /*22650*/  IMAD.MOV.U32 R13, RZ, RZ, RZ ;  /* 0x000000ffff0d7224 */ /* 0x000fce00078e00ff */
[----:B------:R-:W-:-:S07]  /*22660*/  LEPC R20, `(.L_x_1662) ;  /* 0x000000001014794e */ /* 0x000fce0000000000 */
[----:B-1----:R-:W-:Y:S05]  /*22670*/  CALL.ABS.NOINC R2 ;  /* 0x0000000002007343 */ /* 0x002fea0003c00000 */
.L_x_1662:
[----:B------:R-:W-:Y:S05]  /*22680*/  BSYNC B6 ;  /* 0x0000000000067941 */ /* 0x000fea0003800000 */
.L_x_1661:
[----:B-1----:R-:W3:Y:S01]  /*22690*/  LDL.LU R0, [R1+0x44] ;  /* 0x0000440001007983 */ /* 0x002ee20000300800 */
[----:B------:R-:W1:Y:S01]  /*226a0*/  LDC R7, c[0x0][0x448] ;  /* 0x00011200ff077b82 */ /* 0x000e620000000800 */
[----:B------:R-:W-:Y:S01]  /*226b0*/  ULDC.64 UR4, c[0x0][0x2d8] ;  /* 0x0000b60000047ab9 */ /* 0x000fe20000000a00 */
[----:B------:R-:W-:Y:S01]  /*226c0*/  ULDC.64 UR6, c[0x0][0x280] ;  /* 0x0000a00000067ab9 */ /* 0x000fe20000000a00 */
[----:B------:R-:W3:Y:S04]  /*226d0*/  LDL.LU.64 R2, [R1+0x50] ;  /* 0x0000500001027983 */ /* 0x000ee80000300a00 */
[----:B------:R-:W4:Y:S01]  /*226e0*/  LDL R8, [R1+0x3c] ;  /* 0x00003c0001087983 */ /* 0x000f220000100800 */
[----:B------:R-:W0:Y:S01]  /*226f0*/  S2R R5, SR_TID.X ;  /* 0x0000000000057919 */ /* 0x000e220000002100 */
[----:B------:R-:W2:Y:S01]  /*22700*/  S2R R6, SR_TID.X ;  /* 0x0000000000067919 */ /* 0x000ea20000002100 */
[----:B0-----:R-:W-:-:S04]  /*22710*/  LOP3.LUT R5, R5, 0x7f, RZ, 0xc0, !PT ;  /* 0x0000007f05057812 */ /* 0x001fc800078ec0ff */
[----:B------:R-:W-:Y:S02]  /*22720*/  SHF.R.U32.HI R5, RZ, 0x3, R5 ;  /* 0x00000003ff057819 */ /* 0x000fe40000011605 */
[----:B--2---:R-:W-:-:S04]  /*22730*/  SHF.L.U32 R9, R6, 0x4, RZ ;  /* 0x0000000406097819 */ /* 0x004fc800000006ff */
[----:B------:R-:W-:Y:S01]  /*22740*/  LOP3.LUT R9, R5, 0x70, R9, 0xf8, !PT ;  /* 0x0000007005097812 */ /* 0x000fe200078ef809 */
[----:B---3--:R-:W-:Y:S01]  /*22750*/  IMAD.MOV.U32 R3, RZ, RZ, R0 ;  /* 0x000000ffff037224 */ /* 0x008fe200078e0000 */
[----:B------:R-:W-:-:S05]  /*22760*/  SHF.R.S32.HI R0, RZ, 0x1f, R18 ;  /* 0x0000001fff007819 */ /* 0x000fca0000011412 */
[----:B------:R-:W-:Y:S02]  /*22770*/  IMAD R0, R0, UR4, RZ ;  /* 0x0000000400007c24 */ /* 0x000fe4000f8e02ff */
[----:B------:R-:W-:-:S04]  /*22780*/  IMAD.WIDE.U32 R2, R18, UR4, R2 ;  /* 0x0000000412027c25 */ /* 0x000fc8000f8e0002 */
[----:B------:R-:W-:Y:S01]  /*22790*/  IMAD R0, R18, UR5, R0 ;  /* 0x0000000512007c24 */ /* 0x000fe2000f8e0200 */
[----:B------:R-:W-:Y:S02]  /*227a0*/  ULDC.64 UR4, c[0x0][0xa00] ;  /* 0x0002800000047ab9 */ /* 0x000fe40000000a00 */
[----:B------:R-:W-:Y:S01]  /*227b0*/  ISETP.NE.U32.AND P0, PT, RZ, UR4, PT ;  /* 0x00000004ff007c0c */ /* 0x000fe2000bf05070 */
[----:B------:R-:W-:Y:S01]  /*227c0*/  IMAD.IADD R3, R3, 0x1, R0 ;  /* 0x0000000103037824 */ /* 0x000fe200078e0200 */
[----:B------:R-:W-:Y:S02]  /*227d0*/  SHF.R.S32.HI R0, RZ, 0x1f, R19 ;  /* 0x0000001fff007819 */ /* 0x000fe40000011413 */
[----:B------:R-:W-:Y:S01]  /*227e0*/  ISETP.NE.AND.EX P0, PT, RZ, UR5, PT, P0 ;  /* 0x00000005ff007c0c */ /* 0x000fe2000bf05300 */
[----:B------:R-:W-:-:S03]  /*227f0*/  ULDC.64 UR4, c[0x0][0x2e0] ;  /* 0x0000b80000047ab9 */ /* 0x000fc60000000a00 */
[----:B------:R-:W-:Y:S02]  /*22800*/  SEL R4, R0, RZ, !P0 ;  /* 0x000000ff00047207 */ /* 0x000fe40004000000 */
[----:B------:R-:W-:Y:S02]  /*22810*/  SEL R0, R19, RZ, !P0 ;  /* 0x000000ff13007207 */ /* 0x000fe40004000000 */
[----:B-1----:R-:W-:Y:S01]  /*22820*/  ISETP.NE.AND P0, PT, R7, 0x1, PT ;  /* 0x000000010700780c */ /* 0x002fe20003f05270 */
[----:B------:R-:W-:-:S12]  /*22830*/  IMAD R4, R4, UR4, RZ ;  /* 0x0000000404047c24 */ /* 0x000fd8000f8e02ff */
[----:B------:R-:W0:Y:S01]  /*22840*/  @P0 LDC R5, c[0x0][0x44c] ;  /* 0x00011300ff050b82 */ /* 0x000e220000000800 */
[----:B------:R-:W-:-:S07]  /*22850*/  IMAD.WIDE.U32 R2, R0, UR4, R2 ;  /* 0x0000000400027c25 */ /* 0x000fce000f8e0002 */
[----:B------:R-:W1:Y:S01]  /*22860*/  @P0 LDC R6, c[0x0][0x450] ;  /* 0x00011400ff060b82 */ /* 0x000e620000000800 */
[----:B------:R-:W-:Y:S01]  /*22870*/  IMAD R0, R0, UR5, R4 ;  /* 0x0000000500007c24 */ /* 0x000fe2000f8e0204 */
[----:B------:R-:W-:Y:S01]  /*22880*/  ULDC.64 UR4, c[0x0][0x2d0] ;  /* 0x0000b40000047ab9 */ /* 0x000fe20000000a00 */
[----:B----4-:R-:W-:Y:S02]  /*22890*/  IMAD.IADD R4, R9, 0x1, R8 ;  /* 0x0000000109047824 */ /* 0x010fe400078e0208 */
[----:B------:R-:W2:Y:S01]  /*228a0*/  S2R R9, SR_TID.X ;  /* 0x0000000000097919 */ /* 0x000ea20000002100 */
[----:B------:R-:W-:Y:S02]  /*228b0*/  IMAD.IADD R3, R3, 0x1, R0 ;  /* 0x0000000103037824 */ /* 0x000fe400078e0200 */
[----:B------:R-:W-:Y:S02]  /*228c0*/  IMAD.MOV.U32 R0, RZ, RZ, R4 ;  /* 0x000000ffff007224 */ /* 0x000fe400078e0004 */
[----:B0-----:R-:W-:-:S05]  /*228d0*/  @P0 IMAD.HI.U32 R5, R4, R5, RZ ;  /* 0x0000000504050227 */ /* 0x001fca00078e00ff */
[----:B-1----:R-:W-:-:S05]  /*228e0*/  @P0 SHF.R.U32.HI R0, RZ, R6, R5 ;  /* 0x00000006ff000219 */ /* 0x002fca0000011605 */
[----:B------:R-:W-:-:S04]  /*228f0*/  IMAD.MOV R5, RZ, RZ, -R0 ;  /* 0x000000ffff057224 */ /* 0x000fc800078e0a00 */
[----:B------:R-:W-:Y:S01]  /*22900*/  IMAD R4, R7, R5, R4 ;  /* 0x0000000507047224 */ /* 0x000fe200078e0204 */
[----:B------:R-:W-:Y:S01]  /*22910*/  SHF.R.S32.HI R5, RZ, 0x1f, R0 ;  /* 0x0000001fff057819 */ /* 0x000fe20000011400 */
[----:B------:R-:W-:-:S04]  /*22920*/  IMAD.WIDE.U32 R2, R0, UR4, R2 ;  /* 0x0000000400027c25 */ /* 0x000fc8000f8e0002 */
[----:B------:R-:W-:Y:S02]  /*22930*/  IMAD R5, R5, UR4, RZ ;  /* 0x0000000405057c24 */ /* 0x000fe4000f8e02ff */
[----:B--2---:R-:W-:Y:S02]  /*22940*/  IMAD.SHL.U32 R9, R9, 0x10, RZ ;  /* 0x0000001009097824 */ /* 0x004fe400078e00ff */
[----:B------:R-:W-:Y:S01]  /*22950*/  IMAD R0, R0, UR5, R5 ;  /* 0x0000000500007c24 */ /* 0x000fe2000f8e0205 */
[----:B------:R-:W-:Y:S02]  /*22960*/  ULDC.64 UR4, c[0x0][0x2c8] ;  /* 0x0000b20000047ab9 */ /* 0x000fe40000000a00 */
[----:B------:R-:W-:Y:S01]  /*22970*/  LOP3.LUT R9, R9, 0x70, RZ, 0xc0, !PT ;  /* 0x0000007009097812 */ /* 0x000fe200078ec0ff */
[----:B------:R-:W-:Y:S01]  /*22980*/  IMAD.IADD R3, R3, 0x1, R0 ;  /* 0x0000000103037824 */ /* 0x000fe200078e0200 */
[----:B------:R-:W-:Y:S02]  /*22990*/  SHF.R.S32.HI R0, RZ, 0x1f, R4 ;  /* 0x0000001fff007819 */ /* 0x000fe40000011404 */
[----:B------:R-:W-:Y:S01]  /*229a0*/  LOP3.LUT R9, R9, 0x80, RZ, 0xfc, !PT ;  /* 0x0000008009097812 */ /* 0x000fe200078efcff */
[----:B------:R-:W-:-:S04]  /*229b0*/  IMAD.WIDE.U32 R2, R4, UR4, R2 ;  /* 0x0000000404027c25 */ /* 0x000fc8000f8e0002 */
[----:B------:R-:W-:Y:S01]  /*229c0*/  IMAD R0, R0, UR4, RZ ;  /* 0x0000000400007c24 */ /* 0x000fe2000f8e02ff */
[----:B------:R-:W-:Y:S02]  /*229d0*/  ULDC UR4, c[0x0][0x2b8] ;  /* 0x0000ae0000047ab9 */ /* 0x000fe40000000800 */
[----:B------:R-:W-:Y:S02]  /*229e0*/  ISETP.GE.AND P1, PT, R9, UR4, PT ;  /* 0x0000000409007c0c */ /* 0x000fe4000bf26270 */
[----:B------:R0:W5:Y:S01]  /*229f0*/  LDL R9, [R1+0x38] ;  /* 0x0000380001097983 */ /* 0x0001620000100800 */
[----:B------:R-:W1:Y:S01]  /*22a00*/  S2R R5, SR_TID.X ;  /* 0x0000000000057919 */ /* 0x000e620000002100 */
[----:B------:R-:W-:Y:S01]  /*22a10*/  IMAD R0, R4, UR5, R0 ;  /* 0x0000000504007c24 */ /* 0x000fe2000f8e0200 */
[----:B------:R-:W-:-:S04]  /*22a20*/  IADD3 R4, P2, R2, UR6, RZ ;  /* 0x0000000602047c10 */ /* 0x000fc8000ff5e0ff */
[----:B------:R-:W-:Y:S01]  /*22a30*/  IADD3.X R3, R3, UR7, R0, P2, !PT ;  /* 0x0000000703037c10 */ /* 0x000fe200097fe400 */
[----:B-1----:R-:W-:-:S05]  /*22a40*/  IMAD.SHL.U32 R10, R5, 0x10, RZ ;  /* 0x00000010050a7824 */ /* 0x002fca00078e00ff */
[----:B------:R-:W-:-:S04]  /*22a50*/  LOP3.LUT R10, R10, 0x70, RZ, 0xc0, !PT ;  /* 0x000000700a0a7812 */ /* 0x000fc800078ec0ff */
[----:B------:R-:W-:Y:S01]  /*22a60*/  ISETP.GE.AND P0, PT, R10, UR4, PT ;  /* 0x000000040a007c0c */ /* 0x000fe2000bf06270 */
[----:B------:R-:W-:-:S03]  /*22a70*/  UMOV UR4, 0xffffffff ;  /* 0xffffffff00047882 */ /* 0x000fc60000000000 */
[----:B0-----:R-:W-:Y:S09]  /*22a80*/  BRA.DIV UR4, `(.L_x_1663) ;  /* 0x0000006e04787947 */ /* 0x001ff2000b800000 */
[----:B------:R-:W0:Y:S01]  /*22a90*/  S2R R6, SR_TID.X ;  /* 0x0000000000067919 */ /* 0x000e220000002100 */
[----:B------:R-:W2:Y:S01]  /*22aa0*/  LDL.LU R11, [R1+0x3c] ;  /* 0x00003c00010b7983 */ /* 0x000ea20000300800 */
[----:B0-----:R-:W-:-:S04]  /*22ab0*/  LOP3.LUT R6, R6, 0x7f, RZ, 0xc0, !PT ;  /* 0x0000007f06067812 */ /* 0x001fc800078ec0ff */
[----:B------:R-:W-:Y:S02]  /*22ac0*/  SHF.R.U32.HI R8, RZ, 0x3, R6 ;  /* 0x00000003ff087819 */ /* 0x000fe40000011606 */
[----:B------:R-:W3:Y:S03]  /*22ad0*/  LDL.LU R6, [R1+0x40] ;  /* 0x0000400001067983 */ /* 0x000ee60000300800 */
[----:B--2---:R-:W-:-:S04]  /*22ae0*/  IMAD.IADD R0, R8, 0x1, R11 ;  /* 0x0000000108007824 */ /* 0x004fc800078e020b */
[----:B------:R-:W-:Y:S02]  /*22af0*/  VIADD R5, R0, 0x10 ;  /* 0x0000001000057836 */ /* 0x000fe40000000000 */
[----:B---3--:R-:W-:Y:S02]  /*22b00*/  IMAD R2, R6, R7, RZ ;  /* 0x0000000706027224 */ /* 0x008fe400078e02ff */
[----:B------:R-:W0:Y:S04]  /*22b10*/  SHFL.IDX PT, R7, R4, RZ, 0x181f ;  /* 0x00181fff04077589 */ /* 0x000e2800000e0000 */
[----:B------:R-:W1:Y:S01]  /*22b20*/  SHFL.IDX PT, R6, R3, RZ, 0x181f ;  /* 0x00181fff03067589 */ /* 0x000e6200000e0000 */
[-C--:B------:R-:W-:Y:S02]  /*22b30*/  ISETP.GE.AND P4, PT, R0, R2.reuse, PT ;  /* 0x000000020000720c */ /* 0x080fe40003f86270 */
[----:B------:R-:W-:-:S02]  /*22b40*/  ISETP.GE.AND P2, PT, R5, R2, PT ;  /* 0x000000020500720c */ /* 0x000fc40003f46270 */
[----:B------:R-:W2:Y:S04]  /*22b50*/  SHFL.IDX PT, R5, R4, 0x1, 0x181f ;  /* 0x00381f0004057f89 */ /* 0x000ea800000e0000 */
[----:B------:R-:W3:Y:S05]  /*22b60*/  SHFL.IDX PT, R8, R3, 0x1, 0x181f ;  /* 0x00381f0003087f89 */ /* 0x000eea00000e0000 */
        /* <DEDUP_REMOVED lines=8> */
[----:B---3--:R-:W-:-:S05]  /*22bf0*/  @!P2 IMAD.X R6, RZ, RZ, R8, P3 ;  /* 0x000000ffff06a224 */ /* 0x008fca00018e0608 */
[----:B------:R-:W-:-:S04]  /*22c00*/  @!P2 LOP3.LUT R7, R7, R6, RZ, 0x3c, !PT ;  /* 0x000000060707a212 */ /* 0x000fc800078e3cff */
[----:B------:R-:W-:Y:S01]  /*22c10*/  @!P2 LOP3.LUT R6, R7, R6, RZ, 0x3c, !PT ;  /* 0x000000060706a212 */ /* 0x000fe200078e3cff */
[----:B------:R-:W-:-:S03]  /*22c20*/  VIADD R5, R0, 0x20 ;  /* 0x0000002000057836 */ /* 0x000fc60000000000 */
[----:B------:R-:W-:-:S05]  /*22c30*/  @!P2 LOP3.LUT R7, R7, R6, RZ, 0x3c, !PT ;  /* 0x000000060707a212 */ /* 0x000fca00078e3cff */
[----:B------:R-:W-:Y:S04]  /*22c40*/  @!P2 LDGSTS.E.BYPASS.LTC128B.128 [R9+0x18800], desc[UR46][R6.64], !P0 ;  /* 0x188000000609afae */ /* 0x000fe8000c101d6e */
[----:B------:R0:W-:Y:S01]  /*22c50*/  @!P2 LDGSTS.E.BYPASS.LTC128B.128 [R9+0x1c800], desc[UR46][R6.64+0x80], !P1 ;  /* 0x1c8000800609afae */ /* 0x0001e2000c901d6e */
[----:B------:R-:W-:-:S03]  /*22c60*/  ISETP.GE.AND P2, PT, R5, R2, PT ;  /* 0x000000020500720c */ /* 0x000fc60003f46270 */
[----:B------:R-:W1:Y:S04]  /*22c70*/  SHFL.IDX PT, R5, R4, 0x2, 0x181f ;  /* 0x00581f0004057f89 */ /* 0x000e6800000e0000 */
[----:B0-----:R-:W0:Y:S06]  /*22c80*/  SHFL.IDX PT, R6, R3, 0x2, 0x181f ;  /* 0x00581f0003067f89 */ /* 0x001e2c00000e0000 */
[----:B-1----:R-:W-:-:S05]  /*22c90*/  @!P2 IADD3 R5, P3, R10, R5, RZ ;  /* 0x000000050a05a210 */ /* 0x002fca0007f7e0ff */
[----:B0-----:R-:W-:-:S04]  /*22ca0*/  @!P2 IMAD.X R6, RZ, RZ, R6, P3 ;  /* 0x000000ffff06a224 */ /* 0x001fc800018e0606 */
[----:B------:R-:W-:Y:S01]  /*22cb0*/  @!P2 IMAD.MOV.U32 R7, RZ, RZ, R6 ;  /* 0x000000ffff07a224 */ /* 0x000fe200078e0006 */
[----:B------:R-:W-:Y:S01]  /*22cc0*/  @!P2 MOV R6, R5 ;  /* 0x000000050006a202 */ /* 0x000fe20000000f00 */
[----:B------:R-:W-:-:S04]  /*22cd0*/  VIADD R5, R0, 0x30 ;  /* 0x0000003000057836 */ /* 0x000fc80000000000 */
[----:B------:R-:W-:Y:S04]  /*22ce0*/  @!P2 LDGSTS.E.BYPASS.LTC128B.128 [R9+0x19000], desc[UR46][R6.64], !P0 ;  /* 0x190000000609afae */ /* 0x000fe8000c101d6e */
[----:B------:R0:W-:Y:S01]  /*22cf0*/  @!P2 LDGSTS.E.BYPASS.LTC128B.128 [R9+0x1d000], desc[UR46][R6.64+0x80], !P1 ;  /* 0x1d0000800609afae */ /* 0x0001e2000c901d6e */
[----:B------:R-:W-:-:S03]  /*22d00*/  ISETP.GE.AND P2, PT, R5, R2, PT ;  /* 0x000000020500720c */ /* 0x000fc60003f46270 */
[----:B------:R-:W1:Y:S04]  /*22d10*/  SHFL.IDX PT, R5, R4, 0x3, 0x181f ;  /* 0x00781f0004057f89 */ /* 0x000e6800000e0000 */
[----:B0-----:R-:W0:Y:S06]  /*22d20*/  SHFL.IDX PT, R6, R3, 0x3, 0x181f ;  /* 0x00781f0003067f89 */ /* 0x001e2c00000e0000 */
[----:B-1----:R-:W-:-:S05]  /*22d30*/  @!P2 IADD3 R5, P3, R10, R5, RZ ;  /* 0x000000050a05a210 */ /* 0x002fca0007f7e0ff */
[----:B0-----:R-:W-:-:S04]  /*22d40*/  @!P2 IMAD.X R6, RZ, RZ, R6, P3 ;  /* 0x000000ffff06a224 */ /* 0x001fc800018e0606 */
[----:B------:R-:W-:Y:S02]  /*22d50*/  @!P2 IMAD.MOV.U32 R7, RZ, RZ, R6 ;  /* 0x000000ffff07a224 */ /* 0x000fe400078e0006 */
[----:B------:R-:W-:Y:S02]  /*22d60*/  @!P2 IMAD.MOV.U32 R6, RZ, RZ, R5 ;  /* 0x000000ffff06a224 */ /* 0x000fe400078e0005 */
[----:B------:R-:W-:-:S03]  /*22d70*/  VIADD R5, R0, 0x40 ;  /* 0x0000004000057836 */ /* 0x000fc60000000000 */
        /* <DEDUP_REMOVED lines=25> */
[----:B-1----:R-:W-:-:S04]  /*22f10*/  @!P2 IADD3 R5, P3, R10, R5, RZ ;  /* 0x000000050a05a210 */ /* 0x002fc80007f7e0ff */
[----:B0-----:R-:W-:-:S05]  /*22f20*/  @!P2 IADD3.X R6, RZ, R6, RZ, P3, !PT ;  /* 0x00000006ff06a210 */ /* 0x001fca0001ffe4ff */
[----:B------:R-:W-:Y:S02]  /*22f30*/  @!P2 IMAD.MOV.U32 R7, RZ, RZ, R6 ;  /* 0x000000ffff07a224 */ /* 0x000fe400078e0006 */
[----:B------:R-:W-:Y:S02]  /*22f40*/  @!P2 IMAD.MOV.U32 R6, RZ, RZ, R5 ;  /* 0x000000ffff06a224 */ /* 0x000fe400078e0005 */
[----:B------:R0:W1:Y:S04]  /*22f50*/  SHFL.IDX PT, R5, R3, 0x7, 0x181f ;  /* 0x00f81f0003057f89 */ /* 0x00006800000e0000 */
[----:B------:R0:W-:Y:S04]  /*22f60*/  @!P2 LDGSTS.E.BYPASS.LTC128B.128 [R9+0x1b000], desc[UR46][R6.64], !P0 ;  /* 0x1b0000000609afae */ /* 0x0001e8000c101d6e */
[----:B------:R0:W-:Y:S04]  /*22f70*/  @!P2 LDGSTS.E.BYPASS.LTC128B.128 [R9+0x1f000], desc[UR46][R6.64+0x80], !P1 ;  /* 0x1f0000800609afae */ /* 0x0001e8000c901d6e */
[----:B------:R0:W2:Y:S02]  /*22f80*/  SHFL.IDX PT, R3, R4, 0x7, 0x181f ;  /* 0x00f81f0004037f89 */ /* 0x0000a400000e0000 */
.L_x_1895:
[----:B------:R-:W-:Y:S01]  /*22f90*/  VIADD R0, R0, 0x70 ;  /* 0x0000007000007836 */ /* 0x000fe20000000000 */
[----:B------:R-:W-:Y:S04]  /*22fa0*/  BSSY B0, `(.L_x_1664) ;  /* 0x000000a000007945 */ /* 0x000fe80003800000 */
[----:B------:R-:W-:-:S13]  /*22fb0*/  ISETP.GE.AND P2, PT, R0, R2, PT ;  /* 0x000000020000720c */ /* 0x000fda0003f46270 */
[----:B------:R-:W-:Y:S05]  /*22fc0*/  @P2 BRA `(.L_x_1665) ;  /* 0x00000000001c2947 */ /* 0x000fea0003800000 */
[----:B--2---:R-:W-:-:S05]  /*22fd0*/  IADD3 R2, P2, R10, R3, RZ ;  /* 0x000000030a027210 */ /* 0x004fca0007f5e0ff */
[----:B01----:R-:W-:-:S05]  /*22fe0*/  IMAD.X R3, RZ, RZ, R5, P2 ;  /* 0x000000ffff037224 */ /* 0x003fca00010e0605 */
[----:B------:R-:W-:Y:S01]  /*22ff0*/  @!PT LDS RZ, [RZ] ;  /* 0x00000000fffff984 */ /* 0x000fe20000000800 */
[----:B------:R-:W-:Y:S01]  /*23000*/  @!PT LDS RZ, [RZ] ;  /* 0x00000000fffff984 */ /* 0x000fe20000000800 */
[----:B------:R-:W-:Y:S01]  /*23010*/  @!PT LDS RZ, [RZ] ;  /* 0x00000000fffff984 */ /* 0x000fe20000000800 */
[----:B------:R3:W-:Y:S04]  /*23020*/  LDGSTS.E.BYPASS.LTC128B.128 [R9+0x1b800], desc[UR46][R2.64], !P0 ;  /* 0x1b80000002097fae */ /* 0x0007e8000c101d6e */
[----:B------:R3:W-:Y:S02]  /*23030*/  LDGSTS.E.BYPASS.LTC128B.128 [R9+0x1f800], desc[UR46][R2.64+0x80], !P1 ;  /* 0x1f80008002097fae */ /* 0x0007e4000c901d6e */
.L_x_1665:
[----:B------:R-:W-:Y:S05]  /*23040*/  BSYNC B0 ;  /* 0x0000000000007941 */ /* 0x000fea0003800000 */
.L_x_1664:
[----:B0--3--:R0:W5:Y:S01]  /*23050*/  LDL R9, [R1] ;  /* 0x0000000001097983 */ /* 0x0091620000100800 */
[----:B------:R-:W-:Y:S01]  /*23060*/  PLOP3.LUT P0, PT, PT, PT, PT, 0x80, 0x0 ;  /* 0x000000000000781c */ /* 0x000fe20003f0f070 */
[----:B------:R-:W-:-:S12]  /*23070*/  NOP ;  /* 0x0000000000007918 */ /* 0x000fd80000000000 */
.L_x_1666:
[----:B------:R-:W3:Y:S01]  /*23080*/  LDL R2, [R1] ;  /* 0x0000000001027983 */ /* 0x000ee20000100800 */
[----:B------:R-:W-:Y:S02]  /*23090*/  PLOP3.LUT P1, PT, P1, P0, PT, 0xa2, 0x0 ;  /* 0x000000000000781c */ /* 0x000fe40000f21472 */
[----:B---3--:R-:W-:-:S08]  /*230a0*/  @P0 R2UR P1, UR4, R2 ;  /* 0x00000000020402ca */ /* 0x008fd00000020000 */
        /* <DEDUP_REMOVED lines=16> */
.L_x_1896:
[----:B------:R-:W-:Y:S05]  /*231b0*/  BSYNC B0 ;  /* 0x0000000000007941 */ /* 0x000fea0003800000 */
.L_x_1667:
[----:B------:R-:W3:Y:S04]  /*231c0*/  LDL.LU R3, [R1+0x48] ;  /* 0x0000480001037983 */ /* 0x000ee80000300800 */
[----:B--2---:R-:W2:Y:S01]  /*231d0*/  LDL R2, [R1+0x20] ;  /* 0x0000200001027983 */ /* 0x004ea20000100800 */
[----:B---3--:R-:W-:-:S05]  /*231e0*/  VIADD R0, R3, 0xfffffffe ;  /* 0xfffffffe03007836 */ /* 0x008fca0000000000 */
[----:B--2---:R-:W-:-:S13]  /*231f0*/  ISETP.GE.AND P0, PT, R0, R2, PT ;  /* 0x000000020000720c */ /* 0x004fda0003f06270 */
[----:B------:R-:W-:Y:S05]  /*23200*/  @!P0 BRA `(.L_x_1669) ;  /* 0x0000000c00e88947 */ /* 0x000fea0003800000 */
[----:B------:R2:W5:Y:S04]  /*23210*/  LDL.LU R6, [R1+0x4] ;  /* 0x0000040001067983 */ /* 0x0005680000300800 */
[----:B------:R2:W5:Y:S02]  /*23220*/  LDL.LU R7, [R1+0xc] ;  /* 0x00000c0001077983 */ /* 0x0005640000300800 */
.L_x_1691:
[----:B------:R-:W3:Y:S01]  /*23230*/  LDL R2, [R1+0x18] ;  /* 0x0000180001027983 */ /* 0x000ee20000100800 */
[----:B-----5:R-:W-:Y:S01]  /*23240*/  VIADD R3, R6, 0x1 ;  /* 0x0000000106037836 */ /* 0x020fe20000000000 */
[----:B------:R-:W-:Y:S05]  /*23250*/  YIELD ;  /* 0x0000000000007946 */ /* 0x000fea0003800000 */
[C---:B------:R-:W-:Y:S01]  /*23260*/  ISETP.NE.AND P0, PT, R3.reuse, 0x2, PT ;  /* 0x000000020300780c */ /* 0x040fe20003f05270 */
[----:B------:R-:W-:Y:S03]  /*23270*/  BSSY B0, `(.L_x_1670) ;  /* 0x000008d000007945 */ /* 0x000fe60003800000 */
[----:B--2---:R-:W-:-:S02]  /*23280*/  SEL R10, R3, RZ, P0 ;  /* 0x000000ff030a7207 */ /* 0x004fc40000000000 */
        /* <DEDUP_REMOVED lines=11> */
[----:B------:R-:W4:Y:S01]  /*23340*/  LDL R12, [R1+0x1c] ;  /* 0x00001c00010c7983 */ /* 0x000f220000100800 */
[----:B-1----:R-:W1:Y:S01]  /*23350*/  LDC R5, c[0x0][0x43c] ;  /* 0x00010f00ff057b82 */ /* 0x002e620000000800 */
[----:B------:R-:W-:Y:S02]  /*23360*/  ULDC.64 UR6, c[0x0][0x428] ;  /* 0x00010a0000067ab9 */ /* 0x000fe40000000a00 */
[----:B------:R-:W2:Y:S01]  /*23370*/  LDL R11, [R1+0x14] ;  /* 0x00001400010b7983 */ /* 0x000ea20000100800 */
[----:B-1----:R-:W-:-:S13]  /*23380*/  ISETP.NE.AND P0, PT, R5, 0x1, PT ;  /* 0x000000010500780c */ /* 0x002fda0003f05270 */
[----:B------:R-:W1:Y:S02]  /*23390*/  @P0 LDC.64 R2, c[0x0][0x440] ;  /* 0x00011000ff020b82 */ /* 0x000e640000000a00 */
[----:B-1----:R-:W-:-:S04]  /*233a0*/  @P0 IMAD.HI.U32 R4, R0, R2, RZ ;  /* 0x0000000200040227 */ /* 0x002fc800078e00ff */
[----:B------:R-:W-:Y:S01]  /*233b0*/  IMAD.MOV.U32 R2, RZ, RZ, R0 ;  /* 0x000000ffff027224 */ /* 0x000fe200078e0000 */
[----:B------:R-:W-:-:S04]  /*233c0*/  @P0 SHF.R.U32.HI R2, RZ, R3, R4 ;  /* 0x00000003ff020219 */ /* 0x000fc80000011604 */
[--C-:B------:R-:W-:Y:S01]  /*233d0*/  SHF.R.S32.HI R3, RZ, 0x1f, R2.reuse ;  /* 0x0000001fff037819 */ /* 0x100fe20000011402 */
[----:B------:R-:W-:-:S04]  /*233e0*/  IMAD.MOV R8, RZ, RZ, -R2 ;  /* 0x000000ffff087224 */ /* 0x000fc800078e0a02 */
[----:B------:R-:W-:Y:S02]  /*233f0*/  IMAD R8, R5, R8, R0 ;  /* 0x0000000805087224 */ /* 0x000fe400078e0200 */
[----:B----4-:R-:W-:-:S04]  /*23400*/  IMAD R4, R12, UR6, RZ ;  /* 0x000000060c047c24 */ /* 0x010fc8000f8e02ff */
[C---:B--2---:R-:W-:Y:S02]  /*23410*/  IMAD R4, R11.reuse, UR7, R4 ;  /* 0x000000070b047c24 */ /* 0x044fe4000f8e0204 */
[----:B------:R-:W-:-:S04]  /*23420*/  IMAD.WIDE.U32 R2, R11, UR6, R2 ;  /* 0x000000060b027c25 */ /* 0x000fc8000f8e0002 */
[----:B------:R-:W-:Y:S01]  /*23430*/  IMAD.IADD R3, R4, 0x1, R3 ;  /* 0x0000000104037824 */ /* 0x000fe200078e0203 */
[----:B------:R-:W-:-:S04]  /*23440*/  LEA R4, P0, R2, UR4, 0x2 ;  /* 0x0000000402047c11 */ /* 0x000fc8000f8010ff */
[----:B------:R-:W-:-:S05]  /*23450*/  LEA.HI.X R5, R2, UR5, R3, 0x2, P0 ;  /* 0x0000000502057c11 */ /* 0x000fca00080f1403 */
[----:B------:R4:W5:Y:S04]  /*23460*/  LDG.E R17, desc[UR46][R4.64] ;  /* 0x0000002e04117981 */ /* 0x000968000c1e1900 */
.L_x_1672:
[----:B------:R-:W4:Y:S01]  /*23470*/  LDL R3, [R1] ;  /* 0x0000000001037983 */ /* 0x000f220000100800 */
[----:B------:R-:W0:Y:S01]  /*23480*/  S2R R2, SR_TID.X ;  /* 0x0000000000027919 */ /* 0x000e220000002100 */
[----:B------:R-:W-:Y:S01]  /*23490*/  BSSY B1, `(.L_x_1673) ;  /* 0x0000007000017945 */ /* 0x000fe20003800000 */
[----:B0-----:R-:W-:-:S04]  /*234a0*/  LOP3.LUT R2, R2, 0x7f, RZ, 0xc0, !PT ;  /* 0x0000007f02027812 */ /* 0x001fc800078ec0ff */
[----:B------:R-:W-:Y:S01]  /*234b0*/  ISETP.NE.AND P1, PT, R2, RZ, PT ;  /* 0x000000ff0200720c */ /* 0x000fe20003f25270 */
[----:B----4-:R-:W-:Y:S01]  /*234c0*/  IMAD R4, R10, 0x8, R3 ;  /* 0x000000080a047824 */ /* 0x010fe200078e0203 */
[----:B------:R-:W-:-:S04]  /*234d0*/  SHF.L.U32 R3, R9, 0x1f, RZ ;  /* 0x0000001f09037819 */ /* 0x000fc800000006ff */
[----:B------:R-:W0:Y:S02]  /*234e0*/  SYNCS.PHASECHK.TRANS64.TRYWAIT P0, [R4+URZ+0x28480], R3 ;  /* 0x02848003040075a7 */ /* 0x000e24000800017f */
[----:B0-----:R-:W-:Y:S05]  /*234f0*/  @!P0 BRA `(.L_x_1674) ;  /* 0x0000006c00ac8947 */ /* 0x001fea0003800000 */
.L_x_1897:
[----:B------:R-:W-:Y:S05]  /*23500*/  BSYNC B1 ;  /* 0x0000000000017941 */ /* 0x000fea0003800000 */
.L_x_1673:
[----:B------:R-:W-:Y:S04]  /*23510*/  BSSY B1, `(.L_x_1675) ;  /* 0x0000009000017945 */ /* 0x000fe80003800000 */
[----:B------:R-:W-:Y:S05]  /*23520*/  @P1 BRA `(.L_x_1676) ;  /* 0x00000000001c1947 */ /* 0x000fea0003800000 */
[----:B------:R-:W1:Y:S02]  /*23530*/  S2R R2, SR_TID.X ;  /* 0x0000000000027919 */ /* 0x000e640000002100 */
[----:B-1----:R-:W-:Y:S02]  /*23540*/  LOP3.LUT R5, R2, 0x1f, RZ, 0xc0, !PT ;  /* 0x0000001f02057812 */ /* 0x002fe400078ec0ff */
[----:B------:R-:W-:Y:S02]  /*23550*/  MOV R2, 0x4000 ;  /* 0x0000400000027802 */ /* 0x000fe40000000f00 */
[----:B------:R-:W-:Y:S02]  /*23560*/  ISETP.NE.AND P0, PT, R5, RZ, PT ;  /* 0x000000ff0500720c */ /* 0x000fe40003f05270 */
[----:B------:R4:W-:Y:S11]  /*23570*/  SYNCS.ARRIVE.TRANS64 RZ, [R4+URZ+0x28470], R2 ;  /* 0x0284700204ff79a7 */ /* 0x0009f6000800003f */
[----:B----4-:R-:W-:Y:S05]  /*23580*/  @!P0 BRA `(.L_x_1676) ;  /* 0x0000000000048947 */ /* 0x010fea0003800000 */
[----:B------:R-:W-:Y:S01]  /*23590*/  BPT.TRAP 0x1 ;  /* 0x000000040000795c */ /* 0x000fe20000300000 */
.L_x_1676:
[----:B------:R-:W-:Y:S05]  /*235a0*/  BSYNC B1 ;  /* 0x0000000000017941 */ /* 0x000fea0003800000 */
.L_x_1675:
[----:B---3--:R-:W3:Y:S04]  /*235b0*/  LDL R9, [R1] ;  /* 0x0000000001097983 */ /* 0x008ee80000100800 */
[----:B------:R-:W3:Y:S04]  /*235c0*/  LDL R2, [R1+0x4] ;  /* 0x0000040001027983 */ /* 0x000ee80000100800 */
[----:B-1----:R-:W4:Y:S01]  /*235d0*/  LDL R5, [R1+0x24] ;  /* 0x0000240001057983 */ /* 0x002f220000100800 */
[----:B------:R-:W-:Y:S01]  /*235e0*/  IMAD.MOV.U32 R13, RZ, RZ, RZ ;  /* 0x000000ffff0d7224 */ /* 0x000fe200078e00ff */
[----:B------:R-:W-:Y:S01]  /*235f0*/  UIADD3 UR4, UP0, UR42, 0x470, URZ ;  /* 0x000004702a047890 */ /* 0x000fe2000ff1e03f */
[----:B------:R-:W-:Y:S01]  /*23600*/  PLOP3.LUT P0, PT, PT, PT, PT, 0x80, 0x0 ;  /* 0x000000000000781c */ /* 0x000fe20003f0f070 */
[----:B------:R-:W-:Y:S01]  /*23610*/  UMOV UR6, 0x0 ;  /* 0x0000000000067882 */ /* 0x000fe20000000000 */
[----:B------:R-:W-:Y:S01]  /*23620*/  UMOV UR7, 0x14f00000 ;  /* 0x14f0000000077882 */ /* 0x000fe20000000000 */
[----:B------:R-:W-:Y:S01]  /*23630*/  R2UR UR10, R13 ;  /* 0x000000000d0a72ca */ /* 0x000fe200000e0000 */
[----:B------:R-:W-:Y:S01]  /*23640*/  UIADD3.X UR5, URZ, UR43, URZ, UP0, !UPT ;  /* 0x0000002b3f057290 */ /* 0x000fe200087fe43f */
[----:B---3--:R-:W-:-:S02]  /*23650*/  IMAD R2, R2, 0x4000, R9 ;  /* 0x0000400002027824 */ /* 0x008fc400078e0209 */
[----:B----4-:R-:W-:Y:S02]  /*23660*/  IMAD R8, R8, 0x40, R5 ;  /* 0x0000004008087824 */ /* 0x010fe400078e0205 */
[----:B------:R-:W-:Y:S02]  /*23670*/  VIADD R5, R4, 0x28470 ;  /* 0x0002847004057836 */ /* 0x000fe40000000000 */
[----:B------:R-:W-:-:S07]  /*23680*/  VIADD R9, R2, 0x10000 ;  /* 0x0001000002097836 */ /* 0x000fce0000000000 */
.L_x_1677:
[----:B------:R-:W-:-:S13]  /*23690*/  @P0 ELECT P2, URZ, PT ;  /* 0x00000000003f082f */ /* 0x000fda0003840000 */
[----:B-----5:R-:W-:Y:S02]  /*236a0*/  @P2 R2UR UR13, R17 ;  /* 0x00000000110d22ca */ /* 0x020fe400000e0000 */
        /* <DEDUP_REMOVED lines=14> */
.L_x_1678:
        /* <DEDUP_REMOVED lines=13> */
.L_x_1898:
[----:B------:R-:W-:Y:S05]  /*23860*/  BSYNC B1 ;  /* 0x0000000000017941 */ /* 0x000fea0003800000 */
.L_x_1679:
[----:B------:R-:W-:Y:S01]  /*23870*/  BSSY B1, `(.L_x_1681) ;  /* 0x000000b000017945 */ /* 0x000fe20003800000 */
[----:B------:R-:W-:Y:S02]  /*23880*/  IMAD.MOV.U32 R10, RZ, RZ, 0x0 ;  /* 0x00000000ff0a7424 */ /* 0x000fe400078e00ff */
[----:B------:R-:W-:Y:S01]  /*23890*/  IMAD.MOV.U32 R11, RZ, RZ, 0x14f00000 ;  /* 0x14f00000ff0b7424 */ /* 0x000fe200078e00ff */
[----:B------:R-:W-:Y:S06]  /*238a0*/  @P1 BRA `(.L_x_1682) ;  /* 0x00000000001c1947 */ /* 0x000fec0003800000 */
[----:B------:R-:W3:Y:S01]  /*238b0*/  S2R R5, SR_TID.X ;  /* 0x0000000000057919 */ /* 0x000ee20000002100 */
[----:B01----:R-:W-:-:S04]  /*238c0*/  IMAD.MOV.U32 R3, RZ, RZ, 0x4000 ;  /* 0x00004000ff037424 */ /* 0x003fc800078e00ff */
[----:B------:R4:W-:Y:S01]  /*238d0*/  SYNCS.ARRIVE.TRANS64 RZ, [R4+URZ+0x28430], R3 ;  /* 0x0284300304ff79a7 */ /* 0x0009e2000800003f */
[----:B---3--:R-:W-:-:S04]  /*238e0*/  LOP3.LUT R5, R5, 0x1f, RZ, 0xc0, !PT ;  /* 0x0000001f05057812 */ /* 0x008fc800078ec0ff */
[----:B------:R-:W-:-:S13]  /*238f0*/  ISETP.NE.AND P0, PT, R5, RZ, PT ;  /* 0x000000ff0500720c */ /* 0x000fda0003f05270 */
[----:B----4-:R-:W-:Y:S05]  /*23900*/  @!P0 BRA `(.L_x_1682) ;  /* 0x0000000000048947 */ /* 0x010fea0003800000 */
[----:B------:R-:W-:Y:S01]  /*23910*/  BPT.TRAP 0x1 ;  /* 0x000000040000795c */ /* 0x000fe20000300000 */
.L_x_1682:
[----:B------:R-:W-:Y:S05]  /*23920*/  BSYNC B1 ;  /* 0x0000000000017941 */ /* 0x000fea0003800000 */
.L_x_1681:
[----:B------:R-:W-:Y:S01]  /*23930*/  R2UR UR10, R13 ;  /* 0x000000000d0a72ca */ /* 0x000fe200000e0000 */
[----:B------:R-:W-:Y:S01]  /*23940*/  UIADD3 UR4, UP0, UR42, 0x370, URZ ;  /* 0x000003702a047890 */ /* 0x000fe2000ff1e03f */
[----:B------:R-:W-:Y:S01]  /*23950*/  R2UR UR6, R10 ;  /* 0x000000000a0672ca */ /* 0x000fe200000e0000 */
[----:B01----:R-:W-:Y:S01]  /*23960*/  VIADD R4, R4, 0x28430 ;  /* 0x0002843004047836 */ /* 0x003fe20000000000 */
[----:B------:R-:W-:Y:S01]  /*23970*/  R2UR UR7, R11 ;  /* 0x000000000b0772ca */ /* 0x000fe200000e0000 */
[----:B------:R-:W-:Y:S01]  /*23980*/  VIADD R3, R2, 0x20000 ;  /* 0x0002000002037836 */ /* 0x000fe20000000000 */
[----:B------:R-:W-:Y:S01]  /*23990*/  PLOP3.LUT P0, PT, PT, PT, PT, 0x80, 0x0 ;  /* 0x000000000000781c */ /* 0x000fe20003f0f070 */
[----:B------:R-:W-:-:S12]  /*239a0*/  UIADD3.X UR5, URZ, UR43, URZ, UP0, !UPT ;  /* 0x0000002b3f057290 */ /* 0x000fd800087fe43f */
.L_x_1683:
        /* <DEDUP_REMOVED lines=15> */
.L_x_1684:
        /* <DEDUP_REMOVED lines=9> */
[----:B----4-:R-:W-:Y:S05]  /*23b30*/  @P0 BRA.U.ANY `(.L_x_1684) ;  /* 0xfffffffd00d80947 */ /* 0x010fea000393ffff */
.L_x_1671:
[----:B------:R-:W-:Y:S05]  /*23b40*/  BSYNC B0 ;  /* 0x0000000000007941 */ /* 0x000fea0003800000 */
.L_x_1670:
[----:B------:R-:W-:-:S06]  /*23b50*/  UISETP.NE.AND UP0, UPT, UR36, 0x3, UPT ;  /* 0x000000032400788c */ /* 0x000fcc000bf05270 */
[----:B------:R-:W-:-:S13]  /*23b60*/  PLOP3.LUT P0, PT, PT, PT, UP0, 0x80, 0x0 ;  /* 0x000000000000781c */ /* 0x000fda0003f0f008 */
[----:B------:R-:W-:Y:S05]  /*23b70*/  @!P0 BRA `(.L_x_1685) ;  /* 0x0000000000048947 */ /* 0x000fea0003800000 */
[----:B------:R-:W-:Y:S01]  /*23b80*/  BPT.TRAP 0x1 ;  /* 0x000000040000795c */ /* 0x000fe20000300000 */
.L_x_1685:
[----:B------:R-:W4:Y:S01]  /*23b90*/  LDL R3, [R1] ;  /* 0x0000000001037983 */ /* 0x000f220000100800 */
[----:B------:R-:W-:Y:S01]  /*23ba0*/  MOV R2, UR38 ;  /* 0x0000002600027c02 */ /* 0x000fe20008000f00 */
[----:B------:R-:W-:Y:S03]  /*23bb0*/  BSSY B0, `(.L_x_1686) ;  /* 0x0000007000007945 */ /* 0x000fe60003800000 */
[----:B------:R-:W-:Y:S02]  /*23bc0*/  ISETP.NE.AND P1, PT, R2, 0x3, PT ;  /* 0x000000030200780c */ /* 0x000fe40003f25270 */
[----:B------:R-:W-:-:S04]  /*23bd0*/  LOP3.LUT R2, R7, 0x1, RZ, 0x3c, !PT ;  /* 0x0000000107027812 */ /* 0x000fc800078e3cff */
[----:B------:R-:W-:Y:S01]  /*23be0*/  SHF.L.U32 R2, R2, 0x1f, RZ ;  /* 0x0000001f02027819 */ /* 0x000fe200000006ff */
[----:B----4-:R-:W-:-:S04]  /*23bf0*/  IMAD R20, R6, 0x8, R3 ;  /* 0x0000000806147824 */ /* 0x010fc800078e0203 */
[----:B------:R-:W4:Y:S02]  /*23c00*/  SYNCS.PHASECHK.TRANS64.TRYWAIT P0, [R20+URZ+0x28470], R2 ;  /* 0x02847002140075a7 */ /* 0x000f24000800017f */
[----:B----4-:R-:W-:Y:S05]  /*23c10*/  @!P0 BRA `(.L_x_1687) ;  /* 0x00000068000c8947 */ /* 0x010fea0003800000 */
.L_x_1899:
[----:B------:R-:W-:Y:S05]  /*23c20*/  BSYNC B0 ;  /* 0x0000000000007941 */ /* 0x000fea0003800000 */
.L_x_1686:
[----:B------:R-:W-:Y:S05]  /*23c30*/  @!P1 BRA `(.L_x_1688) ;  /* 0x0000000000049947 */ /* 0x000fea0003800000 */
[----:B------:R-:W-:Y:S01]  /*23c40*/  BPT.TRAP 0x1 ;  /* 0x000000040000795c */ /* 0x000fe20000300000 */
.L_x_1688:
[----:B----4-:R-:W-:Y:S01]  /*23c50*/  SHF.L.U32 R2, R7, 0x1f, RZ ;  /* 0x0000001f07027819 */ /* 0x010fe200000006ff */
[----:B------:R-:W-:-:S03]  /*23c60*/  IMAD.SHL.U32 R12, R6, 0x4000, RZ ;  /* 0x00004000060c7824 */ /* 0x000fc600078e00ff */
[----:B------:R-:W4:Y:S02]  /*23c70*/  SYNCS.PHASECHK.TRANS64.TRYWAIT P0, [R20+URZ+0x28460], R2 ;  /* 0x02846002140075a7 */ /* 0x000f24000800017f */
[----:B----4-:R-:W-:Y:S05]  /*23c80*/  @!P0 BRA `(.L_x_1689) ;  /* 0x0000006800048947 */ /* 0x010fea0003800000 */
.L_x_1900:
[----:B------:R-:W4:Y:S04]  /*23c90*/  LDL R4, [R1+0x30] ;  /* 0x0000300001047983 */ /* 0x000f280000100800 */
[----:B------:R-:W5:Y:S04]  /*23ca0*/  LDL R13, [R1] ;  /* 0x00000000010d7983 */ /* 0x000f680000100800 */
[----:B------:R-:W2:Y:S04]  /*23cb0*/  LDL R3, [R1+0x34] ;  /* 0x0000340001037983 */ /* 0x000ea80000100800 */
[----:B------:R-:W3:Y:S01]  /*23cc0*/  LDL R14, [R1+0x28] ;  /* 0x00002800010e7983 */ /* 0x000ee20000100800 */
[----:B------:R-:W-:Y:S05]  /*23cd0*/  WARPSYNC.ALL ;  /* 0x0000000000007948 */ /* 0x000fea0003800000 */
[----:B----4-:R-:W-:-:S05]  /*23ce0*/  LOP3.LUT R2, R12, R4, RZ, 0xfc, !PT ;  /* 0x000000040c027212 */ /* 0x010fca00078efcff */
[----:B-----5:R-:W-:-:S05]  /*23cf0*/  IMAD.IADD R2, R13, 0x1, R2 ;  /* 0x000000010d027824 */ /* 0x020fca00078e0202 */
[----:B-1----:R-:W1:Y:S01]  /*23d00*/  LDSM.16.MT88.4 R4, [R2+0x10000] ;  /* 0x010000000204783b */ /* 0x002e620000004200 */
[----:B--2---:R-:W-:Y:S01]  /*23d10*/  IMAD.IADD R3, R3, 0x1, R2 ;  /* 0x0000000103037824 */ /* 0x004fe200078e0202 */
[----:B---3--:R-:W-:Y:S02]  /*23d20*/  LOP3.LUT R21, R12, R14, RZ, 0xfc, !PT ;  /* 0x0000000e0c157212 */ /* 0x008fe400078efcff */
[C-C-:B-1----:R-:W-:Y:S02]  /*23d30*/  PRMT R8, R4.reuse, 0x6420, R5.reuse ;  /* 0x0000642004087816 */ /* 0x142fe40000000005 */
[----:B------:R-:W-:Y:S02]  /*23d40*/  PRMT R9, R4, 0x7531, R5 ;  /* 0x0000753104097816 */ /* 0x000fe40000000005 */
[C-C-:B------:R-:W-:Y:S02]  /*23d50*/  PRMT R10, R6.reuse, 0x6420, R7.reuse ;  /* 0x00006420060a7816 */ /* 0x140fe40000000007 */
[----:B------:R-:W-:-:S02]  /*23d60*/  PRMT R11, R6, 0x7531, R7 ;  /* 0x00007531060b7816 */ /* 0x000fc40000000007 */
[----:B------:R-:W1:Y:S01]  /*23d70*/  LDSM.16.MT88.4 R4, [R3+0x10000] ;  /* 0x010000000304783b */ /* 0x000e620000004200 */
[----:B------:R-:W-:-:S05]  /*23d80*/  IMAD.IADD R21, R13, 0x1, R21 ;  /* 0x000000010d157824 */ /* 0x000fca00078e0215 */
[----:B------:R1:W-:Y:S02]  /*23d90*/  STSM.16.M88.4 [R21+0x8000], R8 ;  /* 0x0080000815007844 */ /* 0x0003e40000000200 */
        /* <DEDUP_REMOVED lines=23> */
[----:B------:R-:W1:Y:S02]  /*23f10*/  LDSM.16.MT88.4 R4, [R3+0x11000] ;  /* 0x011000000304783b */ /* 0x000e640000004200 */
[C-C-:B-1----:R-:W-:Y:S02]  /*23f20*/  PRMT R8, R4.reuse, 0x6420, R5.reuse ;  /* 0x0000642004087816 */ /* 0x142fe40000000005 */
[----:B------:R-:W-:Y:S02]  /*23f30*/  PRMT R9, R4, 0x7531, R5 ;  /* 0x0000753104097816 */ /* 0x000fe40000000005 */
[----:B------:R-:W-:-:S02]  /*23f40*/  PRMT R10, R6, 0x6420, R7 ;  /* 0x00006420060a7816 */ /* 0x000fc40000000007 */
[----:B---3--:R-:W-:Y:S02]  /*23f50*/  IADD3 R21, R11, 0x8000, R21 ;  /* 0x000080000b157810 */ /* 0x008fe40007ffe015 */
[----:B------:R-:W-:-:S03]  /*23f60*/  PRMT R11, R6, 0x7531, R7 ;  /* 0x00007531060b7816 */ /* 0x000fc60000000007 */
[----:B------:R-:W-:Y:S04]  /*23f70*/  STSM.16.M88.4 [R21], R12 ;  /* 0x0000000c15007844 */ /* 0x000fe80000000200 */
[----:B------:R-:W-:Y:S04]  /*23f80*/  STSM.16.M88.4 [R21+0x1000], R8 ;  /* 0x0010000815007844 */ /* 0x000fe80000000200 */
[----:B------:R-:W1:Y:S02]  /*23f90*/  LDSM.16.MT88.4 R4, [R2+0x13000] ;  /* 0x013000000204783b */ /* 0x000e640000004200 */
[----:B-1----:R-:W-:-:S02]  /*23fa0*/  PRMT R12, R4, 0x6420, R5 ;  /* 0x00006420040c7816 */ /* 0x002fc40000000005 */
[----:B------:R-:W-:Y:S02]  /*23fb0*/  PRMT R13, R4, 0x7531, R5 ;  /* 0x00007531040d7816 */ /* 0x000fe40000000005 */
[C-C-:B------:R-:W-:Y:S02]  /*23fc0*/  PRMT R14, R6.reuse, 0x6420, R7.reuse ;  /* 0x00006420060e7816 */ /* 0x140fe40000000007 */
[----:B------:R-:W-:Y:S02]  /*23fd0*/  PRMT R15, R6, 0x7531, R7 ;  /* 0x00007531060f7816 */ /* 0x000fe40000000007 */
[----:B------:R-:W1:Y:S04]  /*23fe0*/  LDSM.16.MT88.4 R4, [R3+0x13000] ;  /* 0x013000000304783b */ /* 0x000e680000004200 */
[----:B------:R2:W-:Y:S01]  /*23ff0*/  STSM.16.M88.4 [R21+0x2000], R12 ;  /* 0x0020000c15007844 */ /* 0x0005e20000000200 */
[----:B-1----:R-:W-:-:S02]  /*24000*/  PRMT R8, R4, 0x6420, R5 ;  /* 0x0000642004087816 */ /* 0x002fc40000000005 */
[----:B------:R-:W-:Y:S02]  /*24010*/  PRMT R9, R4, 0x7531, R5 ;  /* 0x0000753104097816 */ /* 0x000fe40000000005 */
        /* <DEDUP_REMOVED lines=8> */
[----:B-1----:R-:W1:Y:S01]  /*240a0*/  FENCE.VIEW.ASYNC.S ;  /* 0x00000000000073c6 */ /* 0x002e620000000000 */
[----:B------:R-:W-:Y:S05]  /*240b0*/  @!P1 BRA `(.L_x_1690) ;  /* 0x0000000000049947 */ /* 0x000fea0003800000 */
[----:B------:R-:W-:Y:S01]  /*240c0*/  BPT.TRAP 0x1 ;  /* 0x000000040000795c */ /* 0x000fe20000300000 */
.L_x_1690:
[----:B------:R-:W3:Y:S01]  /*240d0*/  S2R R2, SR_TID.X ;  /* 0x0000000000027919 */ /* 0x000ee20000002100 */
[----:B-1----:R1:W-:Y:S01]  /*240e0*/  SYNCS.ARRIVE.TRANS64.A1T0 RZ, [R20+URZ+0x28450], RZ ;  /* 0x028450ff14ff79a7 */ /* 0x0023e2000810003f */
[----:B------:R4:W5:Y:S04]  /*240f0*/  LDL R6, [R1+0x4] ;  /* 0x0000040001067983 */ /* 0x0009680000100800 */
[----:B------:R4:W5:Y:S01]  /*24100*/  LDL R7, [R1+0xc] ;  /* 0x00000c0001077983 */ /* 0x0009620000100800 */
[----:B---3--:R-:W-:-:S03]  /*24110*/  LOP3.LUT R3, R2, 0x7f, RZ, 0xc0, !PT ;  /* 0x0000007f02037812 */ /* 0x008fc600078ec0ff */
[----:B------:R-:W3:Y:S01]  /*24120*/  LDL R2, [R1+0x20] ;  /* 0x0000200001027983 */ /* 0x000ee20000100800 */
[----:B------:R-:W-:Y:S01]  /*24130*/  BAR.SYNC.DEFER_BLOCKING 0x2, 0x80 ;  /* 0x0082000000007b1d */ /* 0x000fe20000010000 */
[----:B------:R-:W-:-:S13]  /*24140*/  ISETP.NE.AND P0, PT, R3, RZ, PT ;  /* 0x000000ff0300720c */ /* 0x000fda0003f05270 */
[----:B-1----:R-:W-:-:S05]  /*24150*/  @!P0 VIADD R20, R20, 0x28480 ;  /* 0x0002848014148836 */ /* 0x002fca0000000000 */
[----:B------:R-:W-:-:S04]  /*24160*/  @!P0 PRMT R20, RZ, 0x654, R20 ;  /* 0x00000654ff148816 */ /* 0x000fc80000000014 */
[----:B------:R4:W-:Y:S01]  /*24170*/  @!P0 SYNCS.ARRIVE.TRANS64.RED.A1T0 RZ, [R20+URZ], RZ ;  /* 0x000000ff14ff89a7 */ /* 0x0009e2000810043f */
[C---:B---3--:R-:W-:Y:S01]  /*24180*/  ISETP.GT.AND P0, PT, R0.reuse, R2, PT ;  /* 0x000000020000720c */ /* 0x048fe20003f04270 */
[----:B------:R-:W-:-:S12]  /*24190*/  VIADD R0, R0, 0xffffffff ;  /* 0xffffffff00007836 */ /* 0x000fd80000000000 */
[----:B----4-:R-:W-:Y:S05]  /*241a0*/  @P0 BRA `(.L_x_1691) ;  /* 0xfffffff000200947 */ /* 0x010fea000383ffff */
.L_x_1669:
[----:B------:R-:W3:Y:S01]  /*241b0*/  S2R R2, SR_TID.X ;  /* 0x0000000000027919 */ /* 0x000ee20000002100 */
[----:B------:R-:W-:Y:S01]  /*241c0*/  BSSY B0, `(.L_x_1692) ;  /* 0x0000010000007945 */ /* 0x000fe20003800000 */
[----:B---3--:R-:W-:-:S04]  /*241d0*/  LOP3.LUT R2, R2, 0x7f, RZ, 0xc0, !PT ;  /* 0x0000007f02027812 */ /* 0x008fc800078ec0ff */
[----:B------:R-:W-:-:S13]  /*241e0*/  ISETP.NE.AND P0, PT, R2, RZ, PT ;  /* 0x000000ff0200720c */ /* 0x000fda0003f05270 */
[----:B------:R-:W-:Y:S05]  /*241f0*/  @P0 BRA `(.L_x_1693) ;  /* 0x0000000000300947 */ /* 0x000fea0003800000 */
[----:B------:R-:W3:Y:S01]  /*24200*/  S2R R2, SR_LANEID ;  /* 0x0000000000027919 */ /* 0x000ee20000000000 */
[----:B------:R-:W-:Y:S01]  /*24210*/  VOTEU.ANY UR4, UPT, PT ;  /* 0x0000000000047886 */ /* 0x000fe200038e0100 */
[----:B-1----:R-:W1:Y:S01]  /*24220*/  LDC.64 R4, c[0x0][0xc60] ;  /* 0x00031800ff047b82 */ /* 0x002e620000000a00 */
[----:B------:R-:W3:Y:S02]  /*24230*/  FLO.U32 R0, UR4 ;  /* 0x0000000400007d00 */ /* 0x000ee400080e0000 */
[----:B---3--:R-:W-:-:S06]  /*24240*/  ISETP.EQ.U32.AND P1, PT, R0, R2, PT ;  /* 0x000000020000720c */ /* 0x008fcc0003f22070 */
[----:B------:R-:W1:Y:S07]  /*24250*/  POPC R2, UR4 ;  /* 0x0000000400027d09 */ /* 0x000e6e0008000000 */
[----:B-1----:R-:W3:Y:S04]  /*24260*/  @P1 ATOMG.E.ADD.STRONG.GPU PT, R2, desc[UR46][R4.64], R2 ;  /* 0x00000002040219a8 */ /* 0x002ee800081ee1ee */
[----:B---3--:R1:W3:Y:S02]  /*24270*/  SHFL.IDX PT, R2, R2, R0, 0x1f ;  /* 0x00001f0002027589 */ /* 0x0082e400000e0000 */
[----:B-1----:R-:W1:Y:S02]  /*24280*/  S2R R0, SR_LTMASK ;  /* 0x0000000000007919 */ /* 0x002e640000003900 */
[----:B-1----:R-:W-:-:S06]  /*24290*/  LOP3.LUT R0, R0, UR4, RZ, 0xc0, !PT ;  /* 0x0000000400007c12 */ /* 0x002fcc000f8ec0ff */
[----:B------:R-:W3:Y:S02]  /*242a0*/  POPC R0, R0 ;  /* 0x0000000000007309 */ /* 0x000ee40000000000 */
[----:B---3--:R-:W-:-:S07]  /*242b0*/  IADD3 R16, R2, UR37, R0 ;  /* 0x0000002502107c10 */ /* 0x008fce000fffe000 */
.L_x_1693:
[----:B------:R-:W-:Y:S05]  /*242c0*/  BSYNC B0 ;  /* 0x0000000000007941 */ /* 0x000fea0003800000 */
.L_x_1692:
[----:B------:R-:W-:-:S06]  /*242d0*/  UISETP.NE.AND UP0, UPT, UR36, 0x3, UPT ;  /* 0x000000032400788c */ /* 0x000fcc000bf05270 */
[----:B------:R-:W-:-:S13]  /*242e0*/  PLOP3.LUT P1, PT, PT, PT, UP0, 0x80, 0x0 ;  /* 0x000000000000781c */ /* 0x000fda0003f2f008 */
[----:B------:R-:W-:Y:S05]  /*242f0*/  @!P1 BRA `(.L_x_1694) ;  /* 0x0000000000049947 */ /* 0x000fea0003800000 */
[----:B------:R-:W-:Y:S01]  /*24300*/  BPT.TRAP 0x1 ;  /* 0x000000040000795c */ /* 0x000fe20000300000 */
.L_x_1694:
[----:B------:R-:W3:Y:S04]  /*24310*/  LDL R4, [R1+0xc] ;  /* 0x00000c0001047983 */ /* 0x000ee80000100800 */
[----:B------:R-:W4:Y:S04]  /*24320*/  LDL R3, [R1] ;  /* 0x0000000001037983 */ /* 0x000f280000100800 */
[----:B------:R-:W4:Y:S01]  /*24330*/  LDL R2, [R1+0x4] ;  /* 0x0000040001027983 */ /* 0x000f220000100800 */
[----:B------:R-:W-:Y:S01]  /*24340*/  IMAD.U32 R0, RZ, RZ, UR38 ;  /* 0x00000026ff007e24 */ /* 0x000fe2000f8e00ff */
[----:B------:R-:W-:Y:S04]  /*24350*/  BSSY B0, `(.L_x_1695) ;  /* 0x0000007000007945 */ /* 0x000fe80003800000 */
[----:B------:R-:W-:-:S02]  /*24360*/  ISETP.NE.AND P2, PT, R0, 0x3, PT ;  /* 0x000000030000780c */ /* 0x000fc40003f45270 */
[----:B---3--:R-:W-:-:S04]  /*24370*/  LOP3.LUT R0, R4, 0x1, RZ, 0x3c, !PT ;  /* 0x0000000104007812 */ /* 0x008fc800078e3cff */
[----:B------:R-:W-:Y:S01]  /*24380*/  SHF.L.U32 R0, R0, 0x1f, RZ ;  /* 0x0000001f00007819 */ /* 0x000fe200000006ff */
[----:B----4-:R-:W-:-:S04]  /*24390*/  IMAD R17, R2, 0x8, R3 ;  /* 0x0000000802117824 */ /* 0x010fc800078e0203 */
[----:B------:R-:W3:Y:S02]  /*243a0*/  SYNCS.PHASECHK.TRANS64.TRYWAIT P1, [R17+URZ+0x28470], R0 ;  /* 0x02847000110075a7 */ /* 0x000ee4000802017f */
[----:B---3--:R-:W-:Y:S05]  /*243b0*/  @!P1 BRA `(.L_x_1696) ;  /* 0x00000060004c9947 */ /* 0x008fea0003800000 */
.L_x_1901:
[----:B------:R-:W-:Y:S05]  /*243c0*/  BSYNC B0 ;  /* 0x0000000000007941 */ /* 0x000fea0003800000 */
.L_x_1695:
[----:B------:R-:W-:Y:S05]  /*243d0*/  @!P2 BRA `(.L_x_1697) ;  /* 0x000000000004a947 */ /* 0x000fea0003800000 */
[----:B------:R-:W-:Y:S01]  /*243e0*/  BPT.TRAP 0x1 ;  /* 0x000000040000795c */ /* 0x000fe20000300000 */
.L_x_1697:
[----:B---3--:R-:W3:Y:S02]  /*243f0*/  LDL R0, [R1+0xc] ;  /* 0x00000c0001007983 */ /* 0x008ee40000100800 */
[----:B---3--:R-:W-:-:S04]  /*24400*/  SHF.L.U32 R0, R0, 0x1f, RZ ;  /* 0x0000001f00007819 */ /* 0x008fc800000006ff */
[----:B------:R-:W3:Y:S02]  /*24410*/  SYNCS.PHASECHK.TRANS64.TRYWAIT P1, [R17+URZ+0x28460], R0 ;  /* 0x02846000110075a7 */ /* 0x000ee4000802017f */
[----:B---3--:R-:W-:Y:S05]  /*24420*/  @!P1 BRA `(.L_x_1698) ;  /* 0x0000006000449947 */ /* 0x008fea0003800000 */
.L_x_1902:
[----:B------:R-:W3:Y:S04]  /*24430*/  LDL R18, [R1+0x4] ;  /* 0x0000040001127983 */ /* 0x000ee80000100800 */
[----:B------:R-:W4:Y:S04]  /*24440*/  LDL R2, [R1+0x30] ;  /* 0x0000300001027983 */ /* 0x000f280000100800 */
[----:B--2---:R-:W2:Y:S04]  /*24450*/  LDL R12, [R1] ;  /* 0x00000000010c7983 */ /* 0x004ea80000100800 */
[----:B------:R-:W2:Y:S04]  /*24460*/  LDL R3, [R1+0x34] ;  /* 0x0000340001037983 */ /* 0x000ea80000100800 */
[----:B------:R-:W2:Y:S01]  /*24470*/  LDL R13, [R1+0x28] ;  /* 0x00002800010d7983 */ /* 0x000ea20000100800 */
[----:B------:R-:W-:Y:S05]  /*24480*/  WARPSYNC.ALL ;  /* 0x0000000000007948 */ /* 0x000fea0003800000 */
[----:B---3--:R-:W-:-:S05]  /*24490*/  IMAD.SHL.U32 R0, R18, 0x4000, RZ ;  /* 0x0000400012007824 */ /* 0x008fca00078e00ff */
[----:B----4-:R-:W-:-:S05]  /*244a0*/  LOP3.LUT R2, R0, R2, RZ, 0xfc, !PT ;  /* 0x0000000200027212 */ /* 0x010fca00078efcff */
[----:B--2---:R-:W-:-:S05]  /*244b0*/  IMAD.IADD R2, R12, 0x1, R2 ;  /* 0x000000010c027824 */ /* 0x004fca00078e0202 */
[----:B-1---5:R-:W1:Y:S01]  /*244c0*/  LDSM.16.MT88.4 R4, [R2+0x10000] ;  /* 0x010000000204783b */ /* 0x022e620000004200 */
[----:B------:R-:W-:Y:S01]  /*244d0*/  IMAD.IADD R3, R3, 0x1, R2 ;  /* 0x0000000103037824 */ /* 0x000fe200078e0202 */
[----:B------:R-:W-:Y:S02]  /*244e0*/  LOP3.LUT R0, R0, R13, RZ, 0xfc, !PT ;  /* 0x0000000d00007212 */ /* 0x000fe400078efcff */
        /* <DEDUP_REMOVED lines=58> */
.L_x_1699:
[----:B------:R-:W3:Y:S01]  /*24890*/  LDL.LU R3, [R1+0xc] ;  /* 0x00000c0001037983 */ /* 0x000ee20000300800 */
[----:B-1----:R1:W-:Y:S01]  /*248a0*/  SYNCS.ARRIVE.TRANS64.A1T0 RZ, [R17+URZ+0x28450], RZ ;  /* 0x028450ff11ff79a7 */ /* 0x0023e2000810003f */
[----:B--2---:R-:W-:Y:S01]  /*248b0*/  VIADD R0, R18, 0x1 ;  /* 0x0000000112007836 */ /* 0x004fe20000000000 */
[----:B-1----:R-:W-:-:S04]  /*248c0*/  @!P0 IADD3 R17, R17, 0x28480, RZ ;  /* 0x0002848011118810 */ /* 0x002fc80007ffe0ff */
[----:B------:R-:W-:Y:S01]  /*248d0*/  @!P0 PRMT R17, RZ, 0x654, R17 ;  /* 0x00000654ff118816 */ /* 0x000fe20000000011 */
[----:B------:R-:W-:Y:S06]  /*248e0*/  BAR.SYNC.DEFER_BLOCKING 0x2, 0x80 ;  /* 0x0082000000007b1d */ /* 0x000fec0000010000 */
[----:B------:R1:W-:Y:S01]  /*248f0*/  @!P0 SYNCS.ARRIVE.TRANS64.RED.A1T0 RZ, [R17+URZ], RZ ;  /* 0x000000ff11ff89a7 */ /* 0x0003e2000810043f */
[----:B------:R-:W-:-:S04]  /*24900*/  ISETP.NE.AND P0, PT, R0, 0x2, PT ;  /* 0x000000020000780c */ /* 0x000fc80003f05270 */
[----:B------:R-:W-:Y:S02]  /*24910*/  SEL R2, RZ, 0x1, P0 ;  /* 0x00000001ff027807 */ /* 0x000fe40000000000 */
[----:B------:R-:W-:-:S05]  /*24920*/  SEL R0, R0, RZ, P0 ;  /* 0x000000ff00007207 */ /* 0x000fca0000000000 */
[----:B------:R1:W-:Y:S01]  /*24930*/  STL [R1+0x4], R0 ;  /* 0x0000040001007387 */ /* 0x0003e20000100800 */
[----:B---3--:R-:W-:-:S05]  /*24940*/  LOP3.LUT R3, R3, R2, RZ, 0x3c, !PT ;  /* 0x0000000203037212 */ /* 0x008fca00078e3cff */
[----:B------:R1:W-:Y:S02]  /*24950*/  STL [R1+0xc], R3 ;  /* 0x00000c0301007387 */ /* 0x0003e40000100800 */
.L_x_1644:
[----:B-1----:R-:W2:Y:S02]  /*24960*/  LDL R0, [R1+0x18] ;  /* 0x0000180001007983 */ /* 0x002ea40000100800 */
[----:B--2---:R-:W-:-:S13]  /*24970*/  LOP3.LUT P0, RZ, R0, 0x2, RZ, 0xc0, !PT ;  /* 0x0000000200ff7812 */ /* 0x004fda000780c0ff */
[----:B------:R-:W-:Y:S05]  /*24980*/  @!P0 BRA `(.L_x_1700) ;  /* 0x0000000000288947 */ /* 0x000fea0003800000 */
[----:B------:R-:W-:Y:S05]  /*24990*/  WARPSYNC.ALL ;  /* 0x0000000000007948 */ /* 0x000fea0003800000 */
[----:B------:R-:W1:Y:S08]  /*249a0*/  S2UR UR5, SR_CgaCtaId ;  /* 0x00000000000579c3 */ /* 0x000e700000008800 */
[----:B------:R-:W-:Y:S06]  /*249b0*/  BAR.SYNC.DEFER_BLOCKING 0x5, 0x180 ;  /* 0x0146000000007b1d */ /* 0x000fec0000010000 */
[----:B------:R-:W-:-:S02]  /*249c0*/  UMOV UR4, 0x400 ;  /* 0x0000040000047882 */ /* 0x000fc40000000000 */
[----:B-1----:R-:W-:-:S06]  /*249d0*/  ULEA UR4, UR5, UR4, 0x18 ;  /* 0x0000000405047291 */ /* 0x002fcc000f8ec03f */
[----:B------:R-:W-:-:S05]  /*249e0*/  IMAD.U32 R0, RZ, RZ, UR4 ;  /* 0x00000004ff007e24 */ /* 0x000fca000f8e00ff */
[----:B------:R1:W2:Y:S04]  /*249f0*/  LDS.128 R16, [R0+0x284d0] ;  /* 0x0284d00000107984 */ /* 0x0002a80000000c00 */
[----:B------:R1:W-:Y:S01]  /*24a00*/  STL [R1], R0 ;  /* 0x0000000001007387 */ /* 0x0003e20000100800 */
[----:B------:R-:W-:Y:S06]  /*24a10*/  BAR.ARV 0x4, 0x180 ;  /* 0x0106000000007b1d */ /* 0x000fec0000002000 */
[----:B------:R-:W-:Y:S05]  /*24a20*/  BRA `(.L_x_1701) ;  /* 0x0000000800e07947 */ /* 0x000fea0003800000 */
.L_x_1700:
[----:B------:R-:W1:Y:S01]  /*24a30*/  S2R R0, SR_TID.X ;  /* 0x0000000000007919 */ /* 0x000e620000002100 */
[----:B------:R-:W-:Y:S01]  /*24a40*/  UMOV UR4, 0xffffffff ;  /* 0xffffffff00047882 */ /* 0x000fe20000000000 */
[----:B-1----:R-:W-:-:S04]  /*24a50*/  LOP3.LUT R6, R0, 0x1f, RZ, 0xc0, !PT ;  /* 0x0000001f00067812 */ /* 0x002fc800078ec0ff */
[----:B------:R-:W-:Y:S01]  /*24a60*/  ISETP.NE.AND P0, PT, R6, 0x1f, PT ;  /* 0x0000001f0600780c */ /* 0x000fe20003f05270 */
[----:B------:R-:W-:-:S12]  /*24a70*/  BRA.DIV UR4, `(.L_x_1702) ;  /* 0x0000005a04c47947 */ /* 0x000fd8000b800000 */
[----:B------:R-:W-:Y:S01]  /*24a80*/  IMAD.IADD R0, R19, 0x1, R6 ;  /* 0x0000000113007824 */ /* 0x000fe200078e0206 */
[----:B------:R-:W-:-:S04]  /*24a90*/  ULDC UR4, c[0x0][0xc3c] ;  /* 0x00030f0000047ab9 */ /* 0x000fc80000000800 */
[----:B------:R-:W-:-:S13]  /*24aa0*/  ISETP.GE.OR P1, PT, R0, UR4, !P0 ;  /* 0x0000000400007c0c */ /* 0x000fda000c726670 */
[----:B------:R-:W1:Y:S02]  /*24ab0*/  @!P1 LDC.64 R2, c[0x0][0xc80] ;  /* 0x00032000ff029b82 */ /* 0x000e640000000a00 */
[----:B-1----:R-:W-:-:S06]  /*24ac0*/  @!P1 IMAD.WIDE R2, R0, 0x4, R2 ;  /* 0x0000000400029825 */ /* 0x002fcc00078e0202 */
[----:B------:R1:W2:Y:S01]  /*24ad0*/  @!P1 LDG.E R3, desc[UR46][R2.64] ;  /* 0x0000002e02039981 */ /* 0x0002a2000c1e1900 */
[C---:B------:R-:W-:Y:S02]  /*24ae0*/  ISETP.GE.U32.AND P2, PT, R6.reuse, 0x2, PT ;  /* 0x000000020600780c */ /* 0x040fe40003f46070 */
[C---:B------:R-:W-:Y:S01]  /*24af0*/  ISETP.GE.U32.AND P3, PT, R6.reuse, 0x4, PT ;  /* 0x000000040600780c */ /* 0x040fe20003f66070 */
[----:B------:R-:W-:Y:S01]  /*24b00*/  SHFL.IDX PT, R0, R16, RZ, 0x1f ;  /* 0x00001fff10007589 */ /* 0x000fe200000e0000 */
[C---:B------:R-:W-:Y:S02]  /*24b10*/  ISETP.GE.U32.AND P4, PT, R6.reuse, 0x8, PT ;  /* 0x000000080600780c */ /* 0x040fe40003f86070 */
[C---:B------:R-:W-:Y:S01]  /*24b20*/  ISETP.GE.U32.AND P5, PT, R6.reuse, 0x10, PT ;  /* 0x000000100600780c */ /* 0x040fe20003fa6070 */
[----:B------:R-:W-:Y:S01]  /*24b30*/  SHFL.IDX PT, R4, R16, 0x1, 0x1f ;  /* 0x00201f0010047f89 */ /* 0x000fe200000e0000 */
[----:B-1----:R-:W-:Y:S02]  /*24b40*/  IMAD.MOV.U32 R2, RZ, RZ, RZ ;  /* 0x000000ffff027224 */ /* 0x002fe400078e00ff */
[----:B--2---:R-:W-:Y:S01]  /*24b50*/  @!P1 IMAD.MOV.U32 R2, RZ, RZ, R3 ;  /* 0x000000ffff029224 */ /* 0x004fe200078e0003 */
[----:B------:R-:W-:-:S04]  /*24b60*/  ISETP.NE.AND P1, PT, R6, RZ, PT ;  /* 0x000000ff0600720c */ /* 0x000fc80003f25270 */
[----:B------:R-:W1:Y:S02]  /*24b70*/  SHFL.UP PT, R3, R2, 0x1, RZ ;  /* 0x0420000002037989 */ /* 0x000e6400000e00ff */
[----:B-1----:R-:W-:-:S05]  /*24b80*/  SEL R3, R3, RZ, P1 ;  /* 0x000000ff03037207 */ /* 0x002fca0000800000 */
[----:B------:R-:W-:-:S05]  /*24b90*/  IMAD.IADD R3, R2, 0x1, R3 ;  /* 0x0000000102037824 */ /* 0x000fca00078e0203 */
        /* <DEDUP_REMOVED lines=12> */
[----:B------:R1:W2:Y:S02]  /*24c60*/  SHFL.IDX PT, R7, R5, 0x1f, 0x1f ;  /* 0x03e01f0005077f89 */ /* 0x0002a400000e0000 */
.L_x_1912:
[----:B------:R-:W-:Y:S01]  /*24c70*/  ULDC UR4, c[0x0][0xc38] ;  /* 0x00030e0000047ab9 */ /* 0x000fe20000000800 */
[----:B------:R-:W-:Y:S02]  /*24c80*/  IMAD.MOV.U32 R6, RZ, RZ, R5 ;  /* 0x000000ffff067224 */ /* 0x000fe400078e0005 */
[----:B------:R-:W-:-:S04]  /*24c90*/  IMAD.U32 R3, RZ, RZ, UR4 ;  /* 0x00000004ff037e24 */ /* 0x000fc8000f8e00ff */
[----:B--2---:R-:W-:-:S04]  /*24ca0*/  IMAD R7, R7, R3, RZ ;  /* 0x0000000307077224 */ /* 0x004fc800078e02ff */
[----:B------:R-:W-:-:S05]  /*24cb0*/  IMAD.IADD R4, R4, 0x1, R7 ;  /* 0x0000000104047824 */ /* 0x000fca00078e0207 */
[----:B------:R-:W-:-:S13]  /*24cc0*/  ISETP.GT.AND P6, PT, R4, R0, PT ;  /* 0x000000000400720c */ /* 0x000fda0003fc4270 */
[----:B------:R-:W-:Y:S05]  /*24cd0*/  @P6 BRA `(.L_x_1703) ;  /* 0x00000000009c6947 */ /* 0x000fea0003800000 */
.L_x_1708:
[----:B------:R-:W2:Y:S01]  /*24ce0*/  LDC R2, c[0x0][0xc3c] ;  /* 0x00030f00ff027b82 */ /* 0x000ea20000000800 */
[----:B------:R-:W-:-:S04]  /*24cf0*/  IADD3 R19, R19, 0x1f, RZ ;  /* 0x0000001f13137810 */ /* 0x000fc80007ffe0ff */
[----:B--2---:R-:W-:-:S13]  /*24d00*/  ISETP.GE.AND P6, PT, R19, R2, PT ;  /* 0x000000021300720c */ /* 0x004fda0003fc6270 */
[----:B-1----:R-:W-:Y:S05]  /*24d10*/  @P6 BRA `(.L_x_1704) ;  /* 0x0000000400d86947 */ /* 0x002fea0003800000 */
[----:B------:R-:W2:Y:S01]  /*24d20*/  S2R R3, SR_TID.X ;  /* 0x0000000000037919 */ /* 0x000ea20000002100 */
        /* <DEDUP_REMOVED lines=9> */
.L_x_1706:
[----:B------:R-:W-:Y:S05]  /*24dc0*/  BSYNC B0 ;  /* 0x0000000000007941 */ /* 0x000fea0003800000 */
.L_x_1705:
[----:B------:R-:W-:-:S03]  /*24dd0*/  UMOV UR4, 0xffffffff ;  /* 0xffffffff00047882 */ /* 0x000fc60000000000 */
[----:B------:R-:W-:Y:S05]  /*24de0*/  BRA.DIV UR4, `(.L_x_1707) ;  /* 0x0000005e04247947 */ /* 0x000fea000b800000 */
[----:B--2--5:R-:W2:Y:S02]  /*24df0*/  SHFL.UP PT, R3, R2, 0x1, RZ ;  /* 0x0420000002037989 */ /* 0x024ea400000e00ff */
[----:B--2---:R-:W-:-:S05]  /*24e00*/  SEL R3, R3, RZ, P1 ;  /* 0x000000ff03037207 */ /* 0x004fca0000800000 */
[----:B------:R-:W-:-:S05]  /*24e10*/  IMAD.IADD R3, R2, 0x1, R3 ;  /* 0x0000000102037824 */ /* 0x000fca00078e0203 */
[----:B-1----:R-:W1:Y:S02]  /*24e20*/  SHFL.UP PT, R5, R3, 0x2, RZ ;  /* 0x0440000003057989 */ /* 0x002e6400000e00ff */
        /* <DEDUP_REMOVED lines=12> */
.L_x_1920:
[----:B------:R-:W-:Y:S02]  /*24ef0*/  ULDC UR4, c[0x0][0xc38] ;  /* 0x00030e0000047ab9 */ /* 0x000fe40000000800 */
[----:B------:R-:W-:-:S04]  /*24f00*/  IMAD.U32 R3, RZ, RZ, UR4 ;  /* 0x00000004ff037e24 */ /* 0x000fc8000f8e00ff */
[----:B--2---:R-:W-:-:S04]  /*24f10*/  IMAD R7, R7, R3, RZ ;  /* 0x0000000307077224 */ /* 0x004fc800078e02ff */
[----:B------:R-:W-:-:S05]  /*24f20*/  IMAD.IADD R4, R7, 0x1, R4 ;  /* 0x0000000107047824 */ /* 0x000fca00078e0204 */
[----:B------:R-:W-:-:S13]  /*24f30*/  ISETP.GT.AND P6, PT, R4, R0, PT ;  /* 0x000000000400720c */ /* 0x000fda0003fc4270 */
[----:B------:R-:W-:Y:S05]  /*24f40*/  @!P6 BRA `(.L_x_1708) ;  /* 0xfffffffc0064e947 */ /* 0x000fea000383ffff */
.L_x_1703:
[----:B------:R-:W-:Y:S01]  /*24f50*/  IMAD.IADD R7, R4, 0x1, -R7 ;  /* 0x0000000104077824 */ /* 0x000fe200078e0a07 */
[----:B------:R-:W-:-:S03]  /*24f60*/  UMOV UR4, 0xffffffff ;  /* 0xffffffff00047882 */ /* 0x000fc60000000000 */
[----:B------:R-:W-:-:S05]  /*24f70*/  IMAD R4, R6, R3, R7 ;  /* 0x0000000306047224 */ /* 0x000fca00078e0207 */
[----:B------:R-:W-:Y:S01]  /*24f80*/  ISETP.GT.AND P6, PT, R4, R0, PT ;  /* 0x000000000400720c */ /* 0x000fe20003fc4270 */
[----:B------:R-:W-:-:S12]  /*24f90*/  BRA.DIV UR4, `(.L_x_1709) ;  /* 0x0000005e04907947 */ /* 0x000fd8000b800000 */
[----:B-1----:R-:W-:-:S04]  /*24fa0*/  VOTE.ANY R5, PT, !P6 ;  /* 0x0000000000057806 */ /* 0x002fc800070e0100 */
[----:B------:R-:W1:Y:S02]  /*24fb0*/  POPC R4, R5 ;  /* 0x0000000500047309 */ /* 0x000e640000000000 */
[----:B-1----:R1:W2:Y:S02]  /*24fc0*/  SHFL.IDX PT, R17, R2, R4, 0x1f ;  /* 0x00001f0402117589 */ /* 0x0022a400000e0000 */
.L_x_1924:
[----:B------:R-:W-:Y:S01]  /*24fd0*/  ISETP.NE.AND P0, PT, R5, RZ, PT ;  /* 0x000000ff0500720c */ /* 0x000fe20003f05270 */
[----:B------:R-:W-:-:S12]  /*24fe0*/  IMAD.MOV.U32 R16, RZ, RZ, RZ ;  /* 0x000000ffff107224 */ /* 0x000fd800078e00ff */
[----:B------:R-:W-:Y:S05]  /*24ff0*/  @!P0 BRA `(.L_x_1710) ;  /* 0x0000000000148947 */ /* 0x000fea0003800000 */
[----:B------:R-:W-:Y:S01]  /*25000*/  UMOV UR4, 0xffffffff ;  /* 0xffffffff00047882 */ /* 0x000fe20000000000 */
[----:B------:R-:W-:Y:S02]  /*25010*/  VIADD R12, R4, 0xffffffff ;  /* 0xffffffff040c7836 */ /* 0x000fe40000000000 */
[----:B------:R-:W-:Y:S05]  /*25020*/  BRA.DIV UR4, `(.L_x_1711) ;  /* 0x0000005e04b47947 */ /* 0x000fea000b800000 */
[----:B------:R3:W4:Y:S02]  /*25030*/  SHFL.IDX PT, R6, R6, R12, 0x1f ;  /* 0x00001f0c06067589 */ /* 0x00072400000e0000 */
.L_x_1927:
[----:B----4-:R-:W-:-:S07]  /*25040*/  IMAD.MOV.U32 R16, RZ, RZ, R6 ;  /* 0x000000ffff107224 */ /* 0x010fce00078e0006 */
.L_x_1710:
[----:B------:R-:W1:Y:S01]  /*25050*/  LDC.64 R8, c[0x0][0xc90] ;  /* 0x00032400ff087b82 */ /* 0x000e620000000a00 */
[----:B------:R-:W-:-:S05]  /*25060*/  IADD3 R19, R4, R19, RZ ;  /* 0x0000001304137210 */ /* 0x000fca0007ffe0ff */
[----:B-1----:R-:W-:-:S05]  /*25070*/  IMAD.WIDE R4, R19, 0x4, R8 ;  /* 0x0000000413047825 */ /* 0x002fca00078e0208 */
[----:B------:R-:W2:Y:S01]  /*25080*/  LDG.E R2, desc[UR46][R4.64] ;  /* 0x0000002e04027981 */ /* 0x000ea2000c1e1900 */
[----:B------:R-:W-:-:S04]  /*25090*/  IMAD R16, R16, R3, R7 ;  /* 0x0000000310107224 */ /* 0x000fc800078e0207 */
[----:B------:R-:W-:Y:S02]  /*250a0*/  IMAD.IADD R0, R0, 0x1, -R16 ;  /* 0x0000000100007824 */ /* 0x000fe400078e0a10 */
[----:B--2---:R-:W-:-:S05]  /*250b0*/  IMAD R8, R17, R2, RZ ;  /* 0x0000000211087224 */ /* 0x004fca00078e02ff */
[----:B------:R-:W-:-:S04]  /*250c0*/  IABS R6, R8 ;  /* 0x0000000800067213 */ /* 0x000fc80000000000 */
[----:B------:R-:W1:Y:S08]  /*250d0*/  I2F.RP R4, R6 ;  /* 0x0000000600047306 */ /* 0x000e700000209400 */
[----:B-1----:R-:W1:Y:S02]  /*250e0*/  MUFU.RCP R4, R4 ;  /* 0x0000000400047308 */ /* 0x002e640000001000 */
[----:B-1----:R-:W-:-:S06]  /*250f0*/  VIADD R4, R4, 0xffffffe ;  /* 0x0ffffffe04047836 */ /* 0x002fcc0000000000 */
[----:B------:R-:W1:Y:S02]  /*25100*/  F2I.FTZ.U32.TRUNC.NTZ R5, R4 ;  /* 0x0000000400057305 */ /* 0x000e64000021f000 */
[----:B-1----:R-:W-:-:S04]  /*25110*/  IMAD.MOV R4, RZ, RZ, -R5 ;  /* 0x000000ffff047224 */ /* 0x002fc800078e0a05 */
        /* <DEDUP_REMOVED lines=24> */
[----:B------:R-:W1:Y:S08]  /*252a0*/  I2F.RP R2, R7 ;  /* 0x0000000700027306 */ /* 0x000e700000209400 */
[----:B-1----:R-:W1:Y:S02]  /*252b0*/  MUFU.RCP R2, R2 ;  /* 0x0000000200027308 */ /* 0x002e640000001000 */
[----:B-1----:R-:W-:-:S06]  /*252c0*/  VIADD R2, R2, 0xffffffe ;  /* 0x0ffffffe02027836 */ /* 0x002fcc0000000000 */
[----:B------:R-:W1:Y:S02]  /*252d0*/  F2I.FTZ.U32.TRUNC.NTZ R3, R2 ;  /* 0x0000000200037305 */ /* 0x000e64000021f000 */
[----:B-1----:R-:W-:-:S04]  /*252e0*/  IMAD.MOV R2, RZ, RZ, -R3 ;  /* 0x000000ffff027224 */ /* 0x002fc800078e0a03 */
[----:B------:R-:W-:Y:S01]  /*252f0*/  IMAD R5, R2, R7, RZ ;  /* 0x0000000702057224 */ /* 0x000fe200078e02ff */
[----:B------:R-:W-:-:S05]  /*25300*/  MOV R2, RZ ;  /* 0x000000ff00027202 */ /* 0x000fca0000000f00 */
[----:B------:R-:W-:Y:S01]  /*25310*/  IMAD.HI.U32 R8, R3, R5, R2 ;  /* 0x0000000503087227 */ /* 0x000fe200078e0002 */
[----:B------:R-:W-:Y:S02]  /*25320*/  IABS R2, R6 ;  /* 0x0000000600027213 */ /* 0x000fe40000000000 */
[----:B------:R-:W-:-:S03]  /*25330*/  IABS R3, R0 ;  /* 0x0000000000037213 */ /* 0x000fc60000000000 */
[----:B------:R-:W-:-:S04]  /*25340*/  IMAD.MOV R2, RZ, RZ, -R2 ;  /* 0x000000ffff027224 */ /* 0x000fc800078e0a02 */
[----:B------:R-:W-:Y:S02]  /*25350*/  IMAD.MOV.U32 R5, RZ, RZ, R2 ;  /* 0x000000ffff057224 */ /* 0x000fe400078e0002 */
[----:B------:R-:W-:-:S04]  /*25360*/  IMAD.HI.U32 R2, R8, R3, RZ ;  /* 0x0000000308027227 */ /* 0x000fc800078e00ff */
        /* <DEDUP_REMOVED lines=14> */
[----:B------:R-:W-:-:S05]  /*25450*/  LOP3.LUT R2, RZ, R2, RZ, 0x33, !PT ;  /* 0x00000002ff027212 */ /* 0x000fca00078e33ff */
[----:B------:R-:W-:Y:S01]  /*25460*/  IMAD.IADD R17, R17, 0x1, R2 ;  /* 0x0000000111117824 */ /* 0x000fe200078e0202 */
[----:B------:R-:W-:Y:S06]  /*25470*/  BRA `(.L_x_1712) ;  /* 0x00000000001c7947 */ /* 0x000fec0003800000 */
.L_x_1704:
[----:B------:R-:W-:Y:S01]  /*25480*/  UMOV UR4, URZ ;  /* 0x0000003f00047c82 */ /* 0x000fe20008000000 */
[----:B------:R-:W-:Y:S01]  /*25490*/  UMOV UR5, URZ ;  /* 0x0000003f00057c82 */ /* 0x000fe20008000000 */
[----:B------:R-:W-:Y:S01]  /*254a0*/  ULDC UR6, c[0x0][0xc3c] ;  /* 0x00030f0000067ab9 */ /* 0x000fe20000000800 */
[----:B------:R-:W-:Y:S02]  /*254b0*/  IMAD.MOV.U32 R16, RZ, RZ, R0 ;  /* 0x000000ffff107224 */ /* 0x000fe400078e0000 */
[----:B------:R-:W-:Y:S02]  /*254c0*/  IMAD.U32 R17, RZ, RZ, UR4 ;  /* 0x00000004ff117e24 */ /* 0x000fe4000f8e00ff */
[----:B------:R-:W-:Y:S02]  /*254d0*/  IMAD.U32 R18, RZ, RZ, UR5 ;  /* 0x00000005ff127e24 */ /* 0x000fe4000f8e00ff */
[----:B------:R-:W-:-:S07]  /*254e0*/  IMAD.U32 R19, RZ, RZ, UR6 ;  /* 0x00000006ff137e24 */ /* 0x000fce000f8e00ff */
.L_x_1712:
[----:B------:R4:W2:Y:S01]  /*254f0*/  LDL R3, [R1] ;  /* 0x0000000001037983 */ /* 0x0008a20000100800 */
[----:B------:R-:W5:Y:S01]  /*25500*/  S2R R0, SR_TID.X ;  /* 0x0000000000007919 */ /* 0x000f620000002100 */
[----:B------:R-:W-:Y:S05]  /*25510*/  WARPSYNC.ALL ;  /* 0x0000000000007948 */ /* 0x000fea0003800000 */
[----:B-----5:R-:W-:Y:S01]  /*25520*/  LOP3.LUT R0, R0, 0x1f, RZ, 0xc0, !PT ;  /* 0x0000001f00007812 */ /* 0x020fe200078ec0ff */
[----:B------:R-:W-:Y:S03]  /*25530*/  BAR.SYNC.DEFER_BLOCKING 0x4, 0x180 ;  /* 0x0106000000007b1d */ /* 0x000fe60000010000 */
[----:B------:R-:W-:-:S13]  /*25540*/  ISETP.NE.AND P0, PT, R0, RZ, PT ;  /* 0x000000ff0000720c */ /* 0x000fda0003f05270 */
[----:B------:R-:W2:Y:S01]  /*25550*/  @!P0 S2R R0, SR_CgaCtaId ;  /* 0x0000000000008919 */ /* 0x000ea20000008800 */
[----:B------:R-:W-:-:S04]  /*25560*/  @!P0 MOV R2, 0x400 ;  /* 0x0000040000028802 */ /* 0x000fc80000000f00 */
[----:B--2---:R-:W-:-:S05]  /*25570*/  @!P0 LEA R3, R0, R2, 0x18 ;  /* 0x0000000200038211 */ /* 0x004fca00078ec0ff */
[----:B------:R4:W-:Y:S04]  /*25580*/  @!P0 STS.128 [R3+0x284d0], R16 ;  /* 0x0284d01003008388 */ /* 0x0009e80000000c00 */
[----:B------:R4:W-:Y:S01]  /*25590*/  @!P0 STL [R1], R3 ;  /* 0x0000000301008387 */ /* 0x0009e20000100800 */
[----:B------:R-:W-:Y:S06]  /*255a0*/  BAR.ARV 0x5, 0x180 ;  /* 0x0146000000007b1d */ /* 0x000fec0000002000 */
.L_x_1701:
[----:B------:R-:W-:Y:S02]  /*255b0*/  ULDC UR4, c[0x0][0xc3c] ;  /* 0x00030f0000047ab9 */ /* 0x000fe40000000800 */
[----:B--2---:R-:W-:-:S13]  /*255c0*/  ISETP.GE.AND P0, PT, R19, UR4, PT ;  /* 0x0000000413007c0c */ /* 0x004fda000bf06270 */
[----:B------:R-:W-:Y:S05]  /*255d0*/  @!P0 BRA `(.L_x_1713) ;  /* 0xffffff9c00ec8947 */ /* 0x000fea000383ffff */
[----:B------:R-:W-:Y:S05]  /*255e0*/  BSYNC B7 ;  /* 0x0000000000077941 */ /* 0x000fea0003800000 */
.L_x_1587:
[----:B-1----:R-:W2:Y:S01]  /*255f0*/  LDL.LU R0, [R1+0x58] ;  /* 0x0000580001007983 */ /* 0x002ea20000300800 */
[----:B------:R-:W-:Y:S01]  /*25600*/  BSSY B0, `(.L_x_1714) ;  /* 0x000000b000007945 */ /* 0x000fe20003800000 */
[----:B------:R-:W1:Y:S01]  /*25610*/  S2R R5, SR_CgaCtaId ;  /* 0x0000000000057919 */ /* 0x000e620000008800 */
[----:B--2---:R-:W-:-:S04]  /*25620*/  IADD3 R0, R0, 0x1, RZ ;  /* 0x0000000100007810 */ /* 0x004fc80007ffe0ff */
[----:B0-----:R-:W-:-:S04]  /*25630*/  LEA.HI R2, R0, R0, RZ, 0x1 ;  /* 0x0000000000027211 */ /* 0x001fc800078f08ff */
[----:B----4-:R-:W-:-:S05]  /*25640*/  LOP3.LUT R3, R2, 0xfffffffe, RZ, 0xc0, !PT ;  /* 0xfffffffe02037812 */ /* 0x010fca00078ec0ff */
[----:B------:R-:W-:Y:S01]  /*25650*/  IMAD.IADD R3, R0, 0x1, -R3 ;  /* 0x0000000100037824 */ /* 0x000fe200078e0a03 */
[----:B------:R-:W-:-:S04]  /*25660*/  MOV R0, 0x400 ;  /* 0x0000040000007802 */ /* 0x000fc80000000f00 */
[----:B-1----:R-:W-:Y:S02]  /*25670*/  LEA R0, R5, R0, 0x18 ;  /* 0x0000000005007211 */ /* 0x002fe400078ec0ff */
[----:B------:R-:W-:-:S04]  /*25680*/  SHF.L.U32 R3, R3, 0x1f, RZ ;  /* 0x0000001f03037819 */ /* 0x000fc800000006ff */
[----:B------:R-:W0:Y:S02]  /*25690*/  SYNCS.PHASECHK.TRANS64.TRYWAIT P0, [R0+URZ+0x28420], R3 ;  /* 0x02842003000075a7 */ /* 0x000e24000800017f */
[----:B0-----:R-:W-:Y:S05]  /*256a0*/  @!P0 BRA `(.L_x_1715) ;  /* 0x00000058003c8947 */ /* 0x001fea0003800000 */
.L_x_1928:
[----:B------:R-:W-:Y:S05]  /*256b0*/  BSYNC B0 ;  /* 0x0000000000007941 */ /* 0x000fea0003800000 */
.L_x_1714:
[----:B------:R-:W-:-:S03]  /*256c0*/  UMOV UR4, 0xffffffff ;  /* 0xffffffff00047882 */ /* 0x000fc60000000000 */
[----:B------:R-:W-:Y:S05]  /*256d0*/  BRA.DIV UR4, `(.L_x_1716) ;  /* 0x0000005a04447947 */ /* 0x000fea000b800000 */
[----:B------:R-:W1:Y:S02]  /*256e0*/  S2R R2, SR_TID.X ;  /* 0x0000000000027919 */ /* 0x000e640000002100 */
[----:B-1----:R-:W-:-:S04]  /*256f0*/  SHF.R.U32.HI R2, RZ, 0x5, R2 ;  /* 0x00000005ff027819 */ /* 0x002fc80000011602 */
[----:B------:R-:W-:-:S05]  /*25700*/  LOP3.LUT R2, R2, 0x3, RZ, 0xc0, !PT ;  /* 0x0000000302027812 */ /* 0x000fca00078ec0ff */
[----:B------:R1:W2:Y:S02]  /*25710*/  SHFL.IDX PT, R14, R2, RZ, 0x1f ;  /* 0x00001fff020e7589 */ /* 0x0002a400000e0000 */
.L_x_1931:
[----:B--2---:R-:W-:-:S13]  /*25720*/  ISETP.NE.AND P0, PT, R14, RZ, PT ;  /* 0x000000ff0e00720c */ /* 0x004fda0003f05270 */
[----:B------:R-:W-:Y:S05]  /*25730*/  @P0 BRA `(.L_x_1348) ;  /* 0x0000000000b00947 */ /* 0x000fea0003800000 */
[----:B------:R-:W-:-:S03]  /*25740*/  UMOV UR4, 0xffffffff ;  /* 0xffffffff00047882 */ /* 0x000fc60000000000 */
[----:B------:R-:W-:Y:S05]  /*25750*/  BRA.DIV UR4, `(.L_x_1717) ;  /* 0x0000005a04587947 */ /* 0x000fea000b800000 */
[----:B------:R-:W-:-:S13]  /*25760*/  ELECT P6, URZ, PT ;  /* 0x00000000003f782f */ /* 0x000fda00038c0000 */
.L_x_1934:
[----:B------:R-:W-:Y:S05]  /*25770*/  @!P6 BRA `(.L_x_1348) ;  /* 0x0000000000a0e947 */ /* 0x000fea0003800000 */
[----:B------:R-:W-:-:S06]  /*25780*/  ULOP3.LUT UR4, UR40, 0x2, URZ, 0xfc, !UPT ;  /* 0x0000000228047892 */ /* 0x000fcc000f8efc3f */
[----:B-1----:R-:W-:-:S05]  /*25790*/  IMAD.U32 R2, RZ, RZ, UR4 ;  /* 0x00000004ff027e24 */ /* 0x002fca000f8e00ff */
[----:B------:R-:W-:-:S13]  /*257a0*/  ISETP.NE.AND P0, PT, R2, 0x3, PT ;  /* 0x000000030200780c */ /* 0x000fda0003f05270 */
[----:B------:R-:W-:Y:S05]  /*257b0*/  @!P0 BRA `(.L_x_1718) ;  /* 0x0000000000048947 */ /* 0x000fea0003800000 */
[----:B------:R-:W-:Y:S01]  /*257c0*/  BPT.TRAP 0x1 ;  /* 0x000000040000795c */ /* 0x000fe20000300000 */
.L_x_1718:
[----:B0-----:R-:W2:Y:S04]  /*257d0*/  LDL R3, [R1+0x4] ;  /* 0x0000040001037983 */ /* 0x001ea80000100800 */
[----:B------:R-:W4:Y:S01]  /*257e0*/  LDL.LU R7, [R1+0xc] ;  /* 0x00000c0001077983 */ /* 0x000f220000300800 */
[----:B------:R-:W-:-:S04]  /*257f0*/  VIADD R2, R0, 0x28440 ;  /* 0x0002844000027836 */ /* 0x000fc80000000000 */
[C---:B--2---:R-:W-:Y:S02]  /*25800*/  IMAD R6, R3.reuse, 0x8, R2 ;  /* 0x0000000803067824 */ /* 0x044fe400078e0202 */
[----:B------:R-:W-:Y:S01]  /*25810*/  VIADD R3, R3, 0x1 ;  /* 0x0000000103037836 */ /* 0x000fe20000000000 */
[----:B----4-:R-:W-:-:S04]  /*25820*/  SHF.L.U32 R5, R7, 0x1f, RZ ;  /* 0x0000001f07057819 */ /* 0x010fc800000006ff */
        /* <DEDUP_REMOVED lines=8> */
.L_x_1935:
[----:B------:R-:W1:Y:S02]  /*258b0*/  SYNCS.PHASECHK.TRANS64.TRYWAIT P1, [R7+URZ], R2 ;  /* 0x00000002070075a7 */ /* 0x000e64000802017f */
[----:B-1----:R-:W-:Y:S05]  /*258c0*/  @!P1 BRA `(.L_x_1720) ;  /* 0x0000005800309947 */ /* 0x002fea0003800000 */
.L_x_1936:
[----:B------:R-:W-:Y:S05]  /*258d0*/  @!P0 BRA `(.L_x_1721) ;  /* 0x0000000000048947 */ /* 0x000fea0003800000 */
[----:B------:R-:W-:Y:S01]  /*258e0*/  BPT.TRAP 0x1 ;  /* 0x000000040000795c */ /* 0x000fe20000300000 */
.L_x_1721:
[----:B------:R-:W2:Y:S02]  /*258f0*/  LDL.LU R4, [R1+0x4] ;  /* 0x0000040001047983 */ /* 0x000ea40000300800 */
[----:B--2---:R-:W-:-:S04]  /*25900*/  IMAD R4, R4, 0x8, R0 ;  /* 0x0000000804047824 */ /* 0x004fc800078e0200 */
[----:B------:R-:W2:Y:S02]  /*25910*/  SYNCS.PHASECHK.TRANS64.TRYWAIT P1, [R4+URZ+0x28460], R5 ;  /* 0x02846005040075a7 */ /* 0x000ea4000802017f */
[----:B--2---:R-:W-:Y:S05]  /*25920*/  @!P1 BRA `(.L_x_1722) ;  /* 0x00000058002c9947 */ /* 0x004fea0003800000 */
.L_x_1937:
[----:B------:R-:W-:Y:S05]  /*25930*/  @!P0 BRA `(.L_x_1723) ;  /* 0x0000000000048947 */ /* 0x000fea0003800000 */
[----:B------:R-:W-:Y:S01]  /*25940*/  BPT.TRAP 0x1 ;  /* 0x000000040000795c */ /* 0x000fe20000300000 */
.L_x_1723:
[----:B------:R-:W-:-:S04]  /*25950*/  IMAD R3, R3, 0x8, R0 ;  /* 0x0000000803037824 */ /* 0x000fc800078e0200 */
[----:B------:R-:W4:Y:S02]  /*25960*/  SYNCS.PHASECHK.TRANS64.TRYWAIT P1, [R3+URZ+0x28460], R2 ;  /* 0x02846002030075a7 */ /* 0x000f24000802017f */
[----:B----4-:R-:W-:Y:S05]  /*25970*/  @!P1 BRA `(.L_x_1724) ;  /* 0x00000058002c9947 */ /* 0x010fea0003800000 */
.L_x_1938:
[----:B------:R-:W-:Y:S05]  /*25980*/  @!P0 BRA `(.L_x_1725) ;  /* 0x0000000000048947 */ /* 0x000fea0003800000 */
[----:B------:R-:W-:Y:S01]  /*25990*/  BPT.TRAP 0x1 ;  /* 0x000000040000795c */ /* 0x000fe20000300000 */
.L_x_1725:
[----:B------:R-:W5:Y:S02]  /*259a0*/  SYNCS.PHASECHK.TRANS64.TRYWAIT P0, [R4+URZ+0x28480], R5 ;  /* 0x02848005040075a7 */ /* 0x000f64000800017f */
[----:B-----5:R-:W-:Y:S05]  /*259b0*/  @!P0 BRA `(.L_x_1726) ;  /* 0x0000005800308947 */ /* 0x020fea0003800000 */
.L_x_1727:
[----:B------:R0:W0:Y:S02]  /*259c0*/  SYNCS.PHASECHK.TRANS64.TRYWAIT P0, [R3+URZ+0x28480], R2 ;  /* 0x02848002030075a7 */ /* 0x000024000800017f */
[----:B0-----:R-:W-:Y:S05]  /*259d0*/  @!P0 NANOSLEEP.SYNCS 0x989680 ;  /* 0x009896800000895d */ /* 0x001fea0003900000 */
[----:B------:R-:W0:Y:S02]  /*259e0*/  @!P0 SYNCS.PHASECHK.TRANS64 P0, [R3+URZ+0x28480], R2 ;  /* 0x02848002030085a7 */ /* 0x000e24000800007f */
[----:B0-----:R-:W-:Y:S05]  /*259f0*/  @!P0 BRA `(.L_x_1727) ;  /* 0xfffffffc00f08947 */ /* 0x001fea000383ffff */
.L_x_1348:
[----:B------:R-:W-:Y:S05]  /*25a00*/  BSYNC B8 ;  /* 0x0000000000087941 */ /* 0x000fea0003800000 */
.L_x_1345:
[----:B------:R-:W-:Y:S05]  /*25a10*/  EXIT ;  /* 0x000000000000794d */ /* 0x000fea0003800000 */
.L_x_1374:
[----:B-1----:R1:W2:Y:S02]  /*25a20*/  SYNCS.PHASECHK.TRANS64.TRYWAIT P6, [R80+URZ+0x28490], R93 ;  /* 0x0284905d500075a7 */ /* 0x0022a400080c017f */
[----:B--2---:R-:W-:Y:S05]  /*25a30*/  @!P6 NANOSLEEP.SYNCS 0x989680 ;  /* 0x009896800000e95d */ /* 0x004fea0003900000 */
[----:B------:R-:W2:Y:S02]  /*25a40*/  @!P6 SYNCS.PHASECHK.TRANS64 P6, [R80+URZ+0x28490], R93 ;  /* 0x0284905d5000e5a7 */ /* 0x000ea400080c007f */
[----:B--2---:R-:W-:Y:S05]  /*25a50*/  @!P6 BRA `(.L_x_1374) ;  /* 0xfffffffc00f0e947 */ /* 0x004fea000383ffff */
[----:B------:R-:W-:Y:S05]  /*25a60*/  BRA `(.L_x_1728) ;  /* 0xfffffdd0006c7947 */ /* 0x000fea000383ffff */
.L_x_1392:
[----:B0-----:R0:W1:Y:S02]  /*25a70*/  SYNCS.PHASECHK.TRANS64.TRYWAIT P5, [R80+URZ+0x28490], R93 ;  /* 0x0284905d500075a7 */ /* 0x00106400080a017f */
[----:B-1----:R-:W-:Y:S05]  /*25a80*/  @!P5 NANOSLEEP.SYNCS 0x989680 ;  /* 0x009896800000d95d */ /* 0x002fea0003900000 */
[----:B------:R-:W1:Y:S02]  /*25a90*/  @!P5 SYNCS.PHASECHK.TRANS64 P5, [R80+URZ+0x28490], R93 ;  /* 0x0284905d5000d5a7 */ /* 0x000e6400080a007f */
[----:B-1----:R-:W-:Y:S05]  /*25aa0*/  @!P5 BRA `(.L_x_1392) ;  /* 0xfffffffc00f0d947 */ /* 0x002fea000383ffff */
[----:B------:R-:W-:Y:S05]  /*25ab0*/  BRA `(.L_x_1729) ;  /* 0xfffffdf000547947 */ /* 0x000fea000383ffff */
.L_x_1401:
[----:B0-----:R0:W1:Y:S02]  /*25ac0*/  SYNCS.PHASECHK.TRANS64.TRYWAIT P4, [R80+URZ+0x28490], R93 ;  /* 0x0284905d500075a7 */ /* 0x001064000808017f */
[----:B-1----:R-:W-:Y:S05]  /*25ad0*/  @!P4 NANOSLEEP.SYNCS 0x989680 ;  /* 0x009896800000c95d */ /* 0x002fea0003900000 */
[----:B------:R-:W1:Y:S02]  /*25ae0*/  @!P4 SYNCS.PHASECHK.TRANS64 P4, [R80+URZ+0x28490], R93 ;  /* 0x0284905d5000c5a7 */ /* 0x000e64000808007f */
[----:B-1----:R-:W-:Y:S05]  /*25af0*/  @!P4 BRA `(.L_x_1401) ;  /* 0xfffffffc00f0c947 */ /* 0x002fea000383ffff */
[----:B------:R-:W-:Y:S05]  /*25b00*/  BRA `(.L_x_1730) ;  /* 0xfffffe1000407947 */ /* 0x000fea000383ffff */
.L_x_1407:
[----:B-1----:R1:W2:Y:S02]  /*25b10*/  SYNCS.PHASECHK.TRANS64.TRYWAIT P3, [R80+URZ+0x284b0], R93 ;  /* 0x0284b05d500075a7 */ /* 0x0022a4000806017f */
[----:B--2---:R-:W-:Y:S05]  /*25b20*/  @!P3 NANOSLEEP.SYNCS 0x989680 ;  /* 0x009896800000b95d */ /* 0x004fea0003900000 */
[----:B------:R-:W2:Y:S02]  /*25b30*/  @!P3 SYNCS.PHASECHK.TRANS64 P3, [R80+URZ+0x284b0], R93 ;  /* 0x0284b05d5000b5a7 */ /* 0x000ea4000806007f */
[----:B--2---:R-:W-:Y:S05]  /*25b40*/  @!P3 BRA `(.L_x_1407) ;  /* 0xfffffffc00f0b947 */ /* 0x004fea000383ffff */
[----:B------:R-:W-:Y:S05]  /*25b50*/  BRA `(.L_x_1731) ;  /* 0xfffffe1000cc7947 */ /* 0x000fea000383ffff */
.L_x_1423:
[----:B------:R-:W-:Y:S01]  /*25b60*/  BSSY B0, `(.L_x_1732) ;  /* 0x0000008000007945 */ /* 0x000fe20003800000 */
[----:B------:R-:W-:Y:S02]  /*25b70*/  IMAD.MOV.U32 R13, RZ, RZ, R229 ;  /* 0x000000ffff0d7224 */ /* 0x000fe400078e00e5 */
[----:B------:R-:W-:Y:S02]  /*25b80*/  IMAD.MOV.U32 R12, RZ, RZ, RZ ;  /* 0x000000ffff0c7224 */ /* 0x000fe400078e00ff */
[----:B------:R-:W-:Y:S02]  /*25b90*/  IMAD.MOV.U32 R11, RZ, RZ, 0x1f ;  /* 0x0000001fff0b7424 */ /* 0x000fe400078e00ff */
[----:B------:R-:W-:-:S07]  /*25ba0*/  IMAD.MOV.U32 R15, RZ, RZ, -0x1 ;  /* 0xffffffffff0f7424 */ /* 0x000fce00078e00ff */
[----:B-----5:R-:W-:Y:S05]  /*25bb0*/  WARPSYNC.COLLECTIVE R15, `(.L_x_1733) ;  /* 0x000000000f087348 */ /* 0x020fea0003c00000 */
[----:B------:R0:W1:Y:S02]  /*25bc0*/  SHFL.IDX P6, R14, R13, R12, R11 ;  /* 0x0000000c0d0e7389 */ /* 0x00006400000c000b */
[----:B01---5:R-:W-:Y:S01]  /*25bd0*/  ENDCOLLECTIVE ;  /* 0x000000000000791b */ /* 0x023fe20003800000 */
.L_x_1733:
[----:B------:R-:W-:Y:S05]  /*25be0*/  BSYNC B0 ;  /* 0x0000000000007941 */ /* 0x000fea0003800000 */
.L_x_1732:
[----:B------:R-:W-:Y:S01]  /*25bf0*/  IMAD.MOV.U32 R200, RZ, RZ, R14 ;  /* 0x000000ffffc87224 */ /* 0x000fe200078e000e */
[----:B------:R-:W-:Y:S06]  /*25c00*/  BRA `(.L_x_1734) ;  /* 0xfffffe2000707947 */ /* 0x000fec000383ffff */
.L_x_1433:
[----:B------:R-:W-:Y:S01]  /*25c10*/  BSSY B1, `(.L_x_1735) ;  /* 0x0000008000017945 */ /* 0x000fe20003800000 */
[----:B------:R-:W-:Y:S01]  /*25c20*/  MOV R13, R4 ;  /* 0x00000004000d7202 */ /* 0x000fe20000000f00 */
[----:B------:R-:W-:Y:S02]  /*25c30*/  IMAD.MOV.U32 R12, RZ, RZ, RZ ;  /* 0x000000ffff0c7224 */ /* 0x000fe400078e00ff */
[----:B------:R-:W-:Y:S02]  /*25c40*/  IMAD.MOV.U32 R11, RZ, RZ, 0x181f ;  /* 0x0000181fff0b7424 */ /* 0x000fe400078e00ff */
[----:B------:R-:W-:-:S07]  /*25c50*/  IMAD.MOV.U32 R15, RZ, RZ, -0x1 ;  /* 0xffffffffff0f7424 */ /* 0x000fce00078e00ff */
[----:B0-----:R-:W-:Y:S05]  /*25c60*/  WARPSYNC.COLLECTIVE R15, `(.L_x_1736) ;  /* 0x000000000f087348 */ /* 0x001fea0003c00000 */
[----:B------:R1:W2:Y:S02]  /*25c70*/  SHFL.IDX P6, R14, R13, R12, R11 ;  /* 0x0000000c0d0e7389 */ /* 0x0002a400000c000b */
[----:B012---:R-:W-:Y:S01]  /*25c80*/  ENDCOLLECTIVE ;  /* 0x000000000000791b */ /* 0x007fe20003800000 */
.L_x_1736:
[----:B------:R-:W-:Y:S05]  /*25c90*/  BSYNC B1 ;  /* 0x0000000000017941 */ /* 0x000fea0003800000 */
.L_x_1735:
[----:B------:R-:W-:Y:S02]  /*25ca0*/  IMAD.MOV.U32 R13, RZ, RZ, R0 ;  /* 0x000000ffff0d7224 */ /* 0x000fe400078e0000 */
[----:B------:R-:W-:Y:S02]  /*25cb0*/  IMAD.MOV.U32 R12, RZ, RZ, RZ ;  /* 0x000000ffff0c7224 */ /* 0x000fe400078e00ff */
[----:B------:R-:W-:Y:S02]  /*25cc0*/  IMAD.MOV.U32 R11, RZ, RZ, 0x181f ;  /* 0x0000181fff0b7424 */ /* 0x000fe400078e00ff */
[----:B------:R-:W-:Y:S02]  /*25cd0*/  IMAD.MOV.U32 R15, RZ, RZ, -0x1 ;  /* 0xffffffffff0f7424 */ /* 0x000fe400078e00ff */
[----:B------:R-:W-:-:S07]  /*25ce0*/  IMAD.MOV.U32 R3, RZ, RZ, R14 ;  /* 0x000000ffff037224 */ /* 0x000fce00078e000e */
[----:B------:R-:W-:Y:S05]  /*25cf0*/  WARPSYNC.COLLECTIVE R15, `(.L_x_1737) ;  /* 0x000000000f087348 */ /* 0x000fea0003c00000 */
[----:B------:R0:W1:Y:S02]  /*25d00*/  SHFL.IDX P6, R14, R13, R12, R11 ;  /* 0x0000000c0d0e7389 */ /* 0x00006400000c000b */
[----:B01----:R-:W-:Y:S01]  /*25d10*/  ENDCOLLECTIVE ;  /* 0x000000000000791b */ /* 0x003fe20003800000 */
.L_x_1737:
[----:B------:R-:W-:Y:S02]  /*25d20*/  IMAD.MOV.U32 R13, RZ, RZ, R8 ;  /* 0x000000ffff0d7224 */ /* 0x000fe400078e0008 */
[----:B------:R-:W-:-:S07]  /*25d30*/  IMAD.MOV.U32 R5, RZ, RZ, R14 ;  /* 0x000000ffff057224 */ /* 0x000fce00078e000e */
[----:B------:R-:W-:Y:S05]  /*25d40*/  WARPSYNC.COLLECTIVE R15, `(.L_x_1738) ;  /* 0x000000000f087348 */ /* 0x000fea0003c00000 */
[----:B------:R0:W1:Y:S02]  /*25d50*/  SHFL.IDX P6, R14, R13, R12, R11 ;  /* 0x0000000c0d0e7389 */ /* 0x00006400000c000b */
[----:B01----:R-:W-:Y:S01]  /*25d60*/  ENDCOLLECTIVE ;  /* 0x000000000000791b */ /* 0x003fe20003800000 */
.L_x_1738:
[----:B------:R-:W-:Y:S02]  /*25d70*/  IMAD.MOV.U32 R13, RZ, RZ, R6 ;  /* 0x000000ffff0d7224 */ /* 0x000fe400078e0006 */
[----:B------:R-:W-:-:S07]  /*25d80*/  IMAD.MOV.U32 R7, RZ, RZ, R14 ;  /* 0x000000ffff077224 */ /* 0x000fce00078e000e */
[----:B------:R-:W-:Y:S05]  /*25d90*/  WARPSYNC.COLLECTIVE R15, `(.L_x_1739) ;  /* 0x000000000f087348 */ /* 0x000fea0003c00000 */
[----:B------:R0:W1:Y:S02]  /*25da0*/  SHFL.IDX P6, R14, R13, R12, R11 ;  /* 0x0000000c0d0e7389 */ /* 0x00006400000c000b */
[----:B01----:R-:W-:Y:S01]  /*25db0*/  ENDCOLLECTIVE ;  /* 0x000000000000791b */ /* 0x003fe20003800000 */
.L_x_1739:
[----:B------:R-:W-:Y:S05]  /*25dc0*/  BRA `(.L_x_1740) ;  /* 0xfffffe2400bc7947 */ /* 0x000fea000383ffff */
.L_x_1436:
[----:B------:R-:W-:Y:S01]  /*25dd0*/  BSSY B1, `(.L_x_1741) ;  /* 0x0000008000017945 */ /* 0x000fe20003800000 */
[----:B0-----:R-:W-:Y:S01]  /*25de0*/  IMAD.MOV.U32 R13, RZ, RZ, R4 ;  /* 0x000000ffff0d7224 */ /* 0x001fe200078e0004 */
[----:B------:R-:W-:Y:S01]  /*25df0*/  MOV R12, 0x1 ;  /* 0x00000001000c7802 */ /* 0x000fe20000000f00 */
[----:B------:R-:W-:Y:S02]  /*25e00*/  IMAD.MOV.U32 R11, RZ, RZ, 0x181f ;  /* 0x0000181fff0b7424 */ /* 0x000fe400078e00ff */
[----:B------:R-:W-:-:S07]  /*25e10*/  IMAD.MOV.U32 R15, RZ, RZ, -0x1 ;  /* 0xffffffffff0f7424 */ /* 0x000fce00078e00ff */
[----:B-12345:R-:W-:Y:S05]  /*25e20*/  WARPSYNC.COLLECTIVE R15, `(.L_x_1742) ;  /* 0x000000000f087348 */ /* 0x03efea0003c00000 */
[----:B------:R0:W0:Y:S02]  /*25e30*/  SHFL.IDX P6, R14, R13, R12, R11 ;  /* 0x0000000c0d0e7389 */ /* 0x00002400000c000b */
[----:B012345:R-:W-:Y:S01]  /*25e40*/  ENDCOLLECTIVE ;  /* 0x000000000000791b */ /* 0x03ffe20003800000 */
.L_x_1742:
[----:B------:R-:W-:Y:S05]  /*25e50*/  BSYNC B1 ;  /* 0x0000000000017941 */ /* 0x000fea0003800000 */
.L_x_1741:
[----:B------:R-:W-:Y:S02]  /*25e60*/  IMAD.MOV.U32 R13, RZ, RZ, R0 ;  /* 0x000000ffff0d7224 */ /* 0x000fe400078e0000 */
[----:B------:R-:W-:Y:S02]  /*25e70*/  IMAD.MOV.U32 R12, RZ, RZ, 0x1 ;  /* 0x00000001ff0c7424 */ /* 0x000fe400078e00ff */
[----:B------:R-:W-:Y:S02]  /*25e80*/  IMAD.MOV.U32 R11, RZ, RZ, 0x181f ;  /* 0x0000181fff0b7424 */ /* 0x000fe400078e00ff */
[----:B------:R-:W-:Y:S02]  /*25e90*/  IMAD.MOV.U32 R15, RZ, RZ, -0x1 ;  /* 0xffffffffff0f7424 */ /* 0x000fe400078e00ff */
[----:B------:R-:W-:-:S07]  /*25ea0*/  IMAD.MOV.U32 R3, RZ, RZ, R14 ;  /* 0x000000ffff037224 */ /* 0x000fce00078e000e */
[----:B------:R-:W-:Y:S05]  /*25eb0*/  WARPSYNC.COLLECTIVE R15, `(.L_x_1743) ;  /* 0x000000000f087348 */ /* 0x000fea0003c00000 */
[----:B------:R0:W1:Y:S02]  /*25ec0*/  SHFL.IDX P6, R14, R13, R12, R11 ;  /* 0x0000000c0d0e7389 */ /* 0x00006400000c000b */
[----:B01----:R-:W-:Y:S01]  /*25ed0*/  ENDCOLLECTIVE ;  /* 0x000000000000791b */ /* 0x003fe20003800000 */
.L_x_1743:
[----:B------:R-:W-:Y:S02]  /*25ee0*/  IMAD.MOV.U32 R13, RZ, RZ, R8 ;  /* 0x000000ffff0d7224 */ /* 0x000fe400078e0008 */
[----:B------:R-:W-:-:S07]  /*25ef0*/  IMAD.MOV.U32 R5, RZ, RZ, R14 ;  /* 0x000000ffff057224 */ /* 0x000fce00078e000e */
[----:B------:R-:W-:Y:S05]  /*25f00*/  WARPSYNC.COLLECTIVE R15, `(.L_x_1744) ;  /* 0x000000000f087348 */ /* 0x000fea0003c00000 */
[----:B------:R0:W1:Y:S02]  /*25f10*/  SHFL.IDX P6, R14, R13, R12, R11 ;  /* 0x0000000c0d0e7389 */ /* 0x00006400000c000b */
[----:B01----:R-:W-:Y:S01]  /*25f20*/  ENDCOLLECTIVE ;  /* 0x000000000000791b */ /* 0x003fe20003800000 */
.L_x_1744:
[----:B------:R-:W-:Y:S02]  /*25f30*/  IMAD.MOV.U32 R13, RZ, RZ, R6 ;  /* 0x000000ffff0d7224 */ /* 0x000fe400078e0006 */
[----:B------:R-:W-:-:S07]  /*25f40*/  IMAD.MOV.U32 R7, RZ, RZ, R14 ;  /* 0x000000ffff077224 */ /* 0x000fce00078e000e */
[----:B------:R-:W-:Y:S05]  /*25f50*/  WARPSYNC.COLLECTIVE R15, `(.L_x_1745) ;  /* 0x000000000f087348 */ /* 0x000fea0003c00000 */
[----:B------:R0:W1:Y:S02]  /*25f60*/  SHFL.IDX P6, R14, R13, R12, R11 ;  /* 0x0000000c0d0e7389 */ /* 0x00006400000c000b */
[----:B01----:R-:W-:Y:S01]  /*25f70*/  ENDCOLLECTIVE ;  /* 0x000000000000791b */ /* 0x003fe20003800000 */
.L_x_1745:
[----:B------:R-:W-:Y:S05]  /*25f80*/  BRA `(.L_x_1746) ;  /* 0xfffffe2400d87947 */ /* 0x000fea000383ffff */
.L_x_1439:
        /* <DEDUP_REMOVED lines=8> */
.L_x_1748:
[----:B------:R-:W-:Y:S05]  /*26010*/  BSYNC B1 ;  /* 0x0000000000017941 */ /* 0x000fea0003800000 */
.L_x_1747:
        /* <DEDUP_REMOVED lines=8> */
.L_x_1749:
[----:B------:R-:W-:Y:S02]  /*260a0*/  IMAD.MOV.U32 R13, RZ, RZ, R8 ;  /* 0x000000ffff0d7224 */ /* 0x000fe400078e0008 */
[----:B------:R-:W-:-:S07]  /*260b0*/  IMAD.MOV.U32 R5, RZ, RZ, R14 ;  /* 0x000000ffff057224 */ /* 0x000fce00078e000e */
[----:B------:R-:W-:Y:S05]  /*260c0*/  WARPSYNC.COLLECTIVE R15, `(.L_x_1750) ;  /* 0x000000000f087348 */ /* 0x000fea0003c00000 */
[----:B------:R0:W1:Y:S02]  /*260d0*/  SHFL.IDX P6, R14, R13, R12, R11 ;  /* 0x0000000c0d0e7389 */ /* 0x00006400000c000b */
[----:B01----:R-:W-:Y:S01]  /*260e0*/  ENDCOLLECTIVE ;  /* 0x000000000000791b */ /* 0x003fe20003800000 */
.L_x_1750:
[----:B------:R-:W-:Y:S02]  /*260f0*/  IMAD.MOV.U32 R13, RZ, RZ, R6 ;  /* 0x000000ffff0d7224 */ /* 0x000fe400078e0006 */
[----:B------:R-:W-:-:S07]  /*26100*/  IMAD.MOV.U32 R7, RZ, RZ, R14 ;  /* 0x000000ffff077224 */ /* 0x000fce00078e000e */
[----:B------:R-:W-:Y:S05]  /*26110*/  WARPSYNC.COLLECTIVE R15, `(.L_x_1751) ;  /* 0x000000000f087348 */ /* 0x000fea0003c00000 */
[----:B------:R0:W1:Y:S02]  /*26120*/  SHFL.IDX P6, R14, R13, R12, R11 ;  /* 0x0000000c0d0e7389 */ /* 0x00006400000c000b */
[----:B01----:R-:W-:Y:S01]  /*26130*/  ENDCOLLECTIVE ;  /* 0x000000000000791b */ /* 0x003fe20003800000 */
.L_x_1751:
[----:B------:R-:W-:Y:S05]  /*26140*/  BRA `(.L_x_1752) ;  /* 0xfffffe2400ec7947 */ /* 0x000fea000383ffff */
.L_x_1442:
[----:B------:R-:W-:Y:S01]  /*26150*/  BSSY B1, `(.L_x_1753) ;  /* 0x0000008000017945 */ /* 0x000fe20003800000 */
[----:B------:R-:W-:Y:S01]  /*26160*/  IMAD.MOV.U32 R13, RZ, RZ, R4 ;  /* 0x000000ffff0d7224 */ /* 0x000fe200078e0004 */
[----:B------:R-:W-:Y:S01]  /*26170*/  MOV R15, 0xffffffff ;  /* 0xffffffff000f7802 */ /* 0x000fe20000000f00 */
[----:B------:R-:W-:Y:S02]  /*26180*/  IMAD.MOV.U32 R12, RZ, RZ, 0x3 ;  /* 0x00000003ff0c7424 */ /* 0x000fe400078e00ff */
[----:B------:R-:W-:-:S07]  /*26190*/  IMAD.MOV.U32 R11, RZ, RZ, 0x181f ;  /* 0x0000181fff0b7424 */ /* 0x000fce00078e00ff */
[----:B-12345:R-:W-:Y:S05]  /*261a0*/  WARPSYNC.COLLECTIVE R15, `(.L_x_1754) ;  /* 0x000000000f087348 */ /* 0x03efea0003c00000 */
[----:B------:R0:W0:Y:S02]  /*261b0*/  SHFL.IDX P6, R14, R13, R12, R11 ;  /* 0x0000000c0d0e7389 */ /* 0x00002400000c000b */
[----:B012345:R-:W-:Y:S01]  /*261c0*/  ENDCOLLECTIVE ;  /* 0x000000000000791b */ /* 0x03ffe20003800000 */
.L_x_1754:
[----:B------:R-:W-:Y:S05]  /*261d0*/  BSYNC B1 ;  /* 0x0000000000017941 */ /* 0x000fea0003800000 */
.L_x_1753:
        /* <DEDUP_REMOVED lines=8> */
.L_x_1755:
[----:B------:R-:W-:Y:S02]  /*26260*/  IMAD.MOV.U32 R13, RZ, RZ, R8 ;  /* 0x000000ffff0d7224 */ /* 0x000fe400078e0008 */
[----:B------:R-:W-:-:S07]  /*26270*/  IMAD.MOV.U32 R5, RZ, RZ, R14 ;  /* 0x000000ffff057224 */ /* 0x000fce00078e000e */
[----:B------:R-:W-:Y:S05]  /*26280*/  WARPSYNC.COLLECTIVE R15, `(.L_x_1756) ;  /* 0x000000000f087348 */ /* 0x000fea0003c00000 */
[----:B------:R0:W1:Y:S02]  /*26290*/  SHFL.IDX P6, R14, R13, R12, R11 ;  /* 0x0000000c0d0e7389 */ /* 0x00006400000c000b */
[----:B01----:R-:W-:Y:S01]  /*262a0*/  ENDCOLLECTIVE ;  /* 0x000000000000791b */ /* 0x003fe20003800000 */
.L_x_1756:
[----:B------:R-:W-:Y:S02]  /*262b0*/  IMAD.MOV.U32 R13, RZ, RZ, R6 ;  /* 0x000000ffff0d7224 */ /* 0x000fe400078e0006 */
[----:B------:R-:W-:-:S07]  /*262c0*/  IMAD.MOV.U32 R7, RZ, RZ, R14 ;  /* 0x000000ffff077224 */ /* 0x000fce00078e000e */
[----:B------:R-:W-:Y:S05]  /*262d0*/  WARPSYNC.COLLECTIVE R15, `(.L_x_1757) ;  /* 0x000000000f087348 */ /* 0x000fea0003c00000 */
[----:B------:R0:W1:Y:S02]  /*262e0*/  SHFL.IDX P6, R14, R13, R12, R11 ;  /* 0x0000000c0d0e7389 */ /* 0x00006400000c000b */
[----:B01----:R-:W-:Y:S01]  /*262f0*/  ENDCOLLECTIVE ;  /* 0x000000000000791b */ /* 0x003fe20003800000 */
.L_x_1757:
[----:B------:R-:W-:Y:S05]  /*26300*/  BRA `(.L_x_1758) ;  /* 0xfffffe2800087947 */ /* 0x000fea000383ffff */
.L_x_1446:
[----:B0-----:R0:W1:Y:S02]  /*26310*/  SYNCS.PHASECHK.TRANS64.TRYWAIT P0, [R16+URZ+0x28400], R3 ;  /* 0x02840003100075a7 */ /* 0x001064000800017f */
[----:B-1----:R-:W-:Y:S05]  /*26320*/  @!P0 NANOSLEEP.SYNCS 0x989680 ;  /* 0x009896800000895d */ /* 0x002fea0003900000 */
[----:B------:R-:W1:Y:S02]  /*26330*/  @!P0 SYNCS.PHASECHK.TRANS64 P0, [R16+URZ+0x28400], R3 ;  /* 0x02840003100085a7 */ /* 0x000e64000800007f */
[----:B-1----:R-:W-:Y:S05]  /*26340*/  @!P0 BRA `(.L_x_1446) ;  /* 0xfffffffc00f08947 */ /* 0x002fea000383ffff */
[----:B------:R-:W-:Y:S05]  /*26350*/  BRA `(.L_x_1759) ;  /* 0xfffffe2800887947 */ /* 0x000fea000383ffff */
.L_x_1462:
[----:B------:R-:W1:Y:S01]  /*26360*/  LDC R54, c[0x0][0x3f4] ;  /* 0x0000fd00ff367b82 */ /* 0x000e620000000800 */
[----:B------:R-:W-:Y:S01]  /*26370*/  BSSY B1, `(.L_x_1760) ;  /* 0x0000008000017945 */ /* 0x000fe20003800000 */
[----:B------:R-:W-:Y:S02]  /*26380*/  IMAD.MOV.U32 R13, RZ, RZ, R10 ;  /* 0x000000ffff0d7224 */ /* 0x000fe400078e000a */
[----:B------:R-:W-:Y:S02]  /*26390*/  IMAD.MOV.U32 R12, RZ, RZ, RZ ;  /* 0x000000ffff0c7224 */ /* 0x000fe400078e00ff */
[----:B------:R-:W-:Y:S02]  /*263a0*/  IMAD.MOV.U32 R11, RZ, RZ, 0x181f ;  /* 0x0000181fff0b7424 */ /* 0x000fe400078e00ff */
[----:B------:R-:W-:-:S07]  /*263b0*/  IMAD.MOV.U32 R15, RZ, RZ, -0x1 ;  /* 0xffffffffff0f7424 */ /* 0x000fce00078e00ff */
[----:B01----:R-:W-:Y:S05]  /*263c0*/  WARPSYNC.COLLECTIVE R15, `(.L_x_1761) ;  /* 0x000000000f087348 */ /* 0x003fea0003c00000 */
[----:B------:R2:W3:Y:S02]  /*263d0*/  SHFL.IDX P6, R14, R13, R12, R11 ;  /* 0x0000000c0d0e7389 */ /* 0x0004e400000c000b */
[----:B0123--:R-:W-:Y:S01]  /*263e0*/  ENDCOLLECTIVE ;  /* 0x000000000000791b */ /* 0x00ffe20003800000 */
.L_x_1761:
[----:B------:R-:W-:Y:S05]  /*263f0*/  BSYNC B1 ;  /* 0x0000000000017941 */ /* 0x000fea0003800000 */
.L_x_1760:
[----:B------:R-:W-:Y:S01]  /*26400*/  IMAD.MOV.U32 R13, RZ, RZ, R37 ;  /* 0x000000ffff0d7224 */ /* 0x000fe200078e0025 */
[----:B------:R-:W-:Y:S01]  /*26410*/  MOV R3, R14 ;  /* 0x0000000e00037202 */ /* 0x000fe20000000f00 */
[----:B------:R-:W-:Y:S01]  /*26420*/  IMAD.MOV.U32 R12, RZ, RZ, RZ ;  /* 0x000000ffff0c7224 */ /* 0x000fe200078e00ff */
[----:B------:R-:W-:Y:S01]  /*26430*/  ISETP.GE.AND P0, PT, R22, R54, PT ;  /* 0x000000361600720c */ /* 0x000fe20003f06270 */
[----:B------:R-:W-:Y:S02]  /*26440*/  IMAD.MOV.U32 R11, RZ, RZ, 0x181f ;  /* 0x0000181fff0b7424 */ /* 0x000fe400078e00ff */
[----:B------:R-:W-:Y:S02]  /*26450*/  IMAD.MOV.U32 R15, RZ, RZ, -0x1 ;  /* 0xffffffffff0f7424 */ /* 0x000fe400078e00ff */
[----:B------:R-:W-:-:S08]  /*26460*/  IMAD R59, R195, R0, RZ ;  /* 0x00000000c33b7224 */ /* 0x000fd000078e02ff */
[----:B------:R-:W-:Y:S05]  /*26470*/  WARPSYNC.COLLECTIVE R15, `(.L_x_1762) ;  /* 0x000000000f087348 */ /* 0x000fea0003c00000 */
[----:B------:R0:W1:Y:S02]  /*26480*/  SHFL.IDX P6, R14, R13, R12, R11 ;  /* 0x0000000c0d0e7389 */ /* 0x00006400000c000b */
[----:B01----:R-:W-:Y:S01]  /*26490*/  ENDCOLLECTIVE ;  /* 0x000000000000791b */ /* 0x003fe20003800000 */
.L_x_1762:
[----:B------:R-:W-:Y:S01]  /*264a0*/  ISETP.GE.OR P1, PT, R52, R59, P0 ;  /* 0x0000003b3400720c */ /* 0x000fe20000726670 */
[----:B------:R-:W-:Y:S02]  /*264b0*/  IMAD.MOV.U32 R13, RZ, RZ, R53 ;  /* 0x000000ffff0d7224 */ /* 0x000fe400078e0035 */
[----:B------:R-:W-:-:S10]  /*264c0*/  IMAD.MOV.U32 R5, RZ, RZ, R14 ;  /* 0x000000ffff057224 */ /* 0x000fd400078e000e */
[----:B------:R-:W-:Y:S05]  /*264d0*/  WARPSYNC.COLLECTIVE R15, `(.L_x_1763) ;  /* 0x000000000f087348 */ /* 0x000fea0003c00000 */
[----:B------:R0:W1:Y:S02]  /*264e0*/  SHFL.IDX P6, R14, R13, R12, R11 ;  /* 0x0000000c0d0e7389 */ /* 0x00006400000c000b */
[----:B01----:R-:W-:Y:S01]  /*264f0*/  ENDCOLLECTIVE ;  /* 0x000000000000791b */ /* 0x003fe20003800000 */
.L_x_1763:
[----:B------:R-:W-:-:S05]  /*26500*/  @!P1 IADD3 R0, P2, R22, R5, RZ ;  /* 0x0000000516009210 */ /* 0x000fca0007f5e0ff */
[----:B------:R-:W-:Y:S02]  /*26510*/  @!P1 IMAD.X R5, R3, 0x1, R23, P2 ;  /* 0x0000000103059824 */ /* 0x000fe400010e0617 */
[----:B------:R-:W-:Y:S02]  /*26520*/  @!P1 IMAD.MOV.U32 R4, RZ, RZ, R0 ;  /* 0x000000ffff049224 */ /* 0x000fe400078e0000 */
[----:B------:R-:W-:Y:S02]  /*26530*/  IMAD.MOV.U32 R13, RZ, RZ, R55 ;  /* 0x000000ffff0d7224 */ /* 0x000fe400078e0037 */
[----:B------:R-:W-:-:S07]  /*26540*/  IMAD.MOV.U32 R7, RZ, RZ, R14 ;  /* 0x000000ffff077224 */ /* 0x000fce00078e000e */
[----:B------:R-:W-:Y:S05]  /*26550*/  WARPSYNC.COLLECTIVE R15, `(.L_x_1764) ;  /* 0x000000000f087348 */ /* 0x000fea0003c00000 */
[----:B------:R0:W1:Y:S02]  /*26560*/  SHFL.IDX P6, R14, R13, R12, R11 ;  /* 0x0000000c0d0e7389 */ /* 0x00006400000c000b */
[----:B01----:R-:W-:Y:S01]  /*26570*/  ENDCOLLECTIVE ;  /* 0x000000000000791b */ /* 0x003fe20003800000 */
.L_x_1764:
[----:B------:R-:W-:-:S05]  /*26580*/  @!P1 IADD3 R14, P3, R22, R14, RZ ;  /* 0x0000000e160e9210 */ /* 0x000fca0007f7e0ff */
[----:B------:R-:W-:Y:S02]  /*26590*/  @!P1 IMAD.X R3, R7, 0x1, R23, P3 ;  /* 0x0000000107039824 */ /* 0x000fe400018e0617 */
[----:B------:R-:W-:Y:S01]  /*265a0*/  @!P1 IMAD.MOV.U32 R24, RZ, RZ, R14 ;  /* 0x000000ffff189224 */ /* 0x000fe200078e000e */
[----:B------:R-:W5:Y:S01]  /*265b0*/  @!P1 LD.E.128 R4, desc[UR46][R4.64] ;  /* 0x0000002e04049980 */ /* 0x000f62000c101d00 */
[----:B------:R-:W-:-:S06]  /*265c0*/  @!P1 IMAD.MOV.U32 R25, RZ, RZ, R3 ;  /* 0x000000ffff199224 */ /* 0x000fcc00078e0003 */
[----:B------:R-:W5:Y:S01]  /*265d0*/  @!P1 LD.E.128 R24, desc[UR46][R24.64] ;  /* 0x0000002e18189980 */ /* 0x000f62000c101d00 */
[----:B------:R-:W-:Y:S01]  /*265e0*/  MOV R13, R10 ;  /* 0x0000000a000d7202 */ /* 0x000fe20000000f00 */
[----:B------:R-:W-:Y:S01]  /*265f0*/  IMAD.MOV.U32 R12, RZ, RZ, 0x1 ;  /* 0x00000001ff0c7424 */ /* 0x000fe200078e00ff */
[----:B------:R-:W-:Y:S02]  /*26600*/  CS2R R50, SRZ ;  /* 0x0000000000327805 */ /* 0x000fe4000001ff00 */
[----:B------:R-:W-:Y:S02]  /*26610*/  CS2R R40, SRZ ;  /* 0x0000000000287805 */ /* 0x000fe4000001ff00 */
[----:B------:R-:W-:Y:S02]  /*26620*/  CS2R R38, SRZ ;  /* 0x0000000000267805 */ /* 0x000fe4000001ff00 */
[----:B------:R-:W-:-:S07]  /*26630*/  CS2R R20, SRZ ;  /* 0x0000000000147805 */ /* 0x000fce000001ff00 */
[----:B-----5:R-:W-:Y:S05]  /*26640*/  WARPSYNC.COLLECTIVE R15, `(.L_x_1765) ;  /* 0x000000000f087348 */ /* 0x020fea0003c00000 */
[----:B------:R0:W1:Y:S02]  /*26650*/  SHFL.IDX P6, R14, R13, R12, R11 ;  /* 0x0000000c0d0e7389 */ /* 0x00006400000c000b */
[----:B01---5:R-:W-:Y:S01]  /*26660*/  ENDCOLLECTIVE ;  /* 0x000000000000791b */ /* 0x023fe20003800000 */
.L_x_1765:
[----:B------:R-:W-:Y:S02]  /*26670*/  IMAD.MOV.U32 R13, RZ, RZ, R37 ;  /* 0x000000ffff0d7224 */ /* 0x000fe400078e0025 */
[----:B------:R-:W-:-:S07]  /*26680*/  IMAD.MOV.U32 R3, RZ, RZ, R14 ;  /* 0x000000ffff037224 */ /* 0x000fce00078e000e */
[----:B------:R-:W-:Y:S05]  /*26690*/  WARPSYNC.COLLECTIVE R15, `(.L_x_1766) ;  /* 0x000000000f087348 */ /* 0x000fea0003c00000 */
[----:B------:R0:W1:Y:S02]  /*266a0*/  SHFL.IDX P6, R14, R13, R12, R11 ;  /* 0x0000000c0d0e7389 */ /* 0x00006400000c000b */
[----:B01----:R-:W-:Y:S01]  /*266b0*/  ENDCOLLECTIVE ;  /* 0x000000000000791b */ /* 0x003fe20003800000 */
.L_x_1766:
[----:B------:R-:W-:Y:S02]  /*266c0*/  IMAD.MOV.U32 R13, RZ, RZ, R53 ;  /* 0x000000ffff0d7224 */ /* 0x000fe400078e0035 */
[----:B------:R-:W-:-:S07]  /*266d0*/  IMAD.MOV.U32 R9, RZ, RZ, R14 ;  /* 0x000000ffff097224 */ /* 0x000fce00078e000e */
[----:B------:R-:W-:Y:S05]  /*266e0*/  WARPSYNC.COLLECTIVE R15, `(.L_x_1767) ;  /* 0x000000000f087348 */ /* 0x000fea0003c00000 */
[----:B------:R0:W1:Y:S02]  /*266f0*/  SHFL.IDX P6, R14, R13, R12, R11 ;  /* 0x0000000c0d0e7389 */ /* 0x00006400000c000b */
[----:B01----:R-:W-:Y:S01]  /*26700*/  ENDCOLLECTIVE ;  /* 0x000000000000791b */ /* 0x003fe20003800000 */
.L_x_1767:
[----:B------:R-:W-:Y:S02]  /*26710*/  IMAD.MOV.U32 R13, RZ, RZ, R55 ;  /* 0x000000ffff0d7224 */ /* 0x000fe400078e0037 */
[----:B------:R-:W-:-:S07]  /*26720*/  IMAD.MOV.U32 R33, RZ, RZ, R14 ;  /* 0x000000ffff217224 */ /* 0x000fce00078e000e */
[----:B------:R-:W-:Y:S05]  /*26730*/  WARPSYNC.COLLECTIVE R15, `(.L_x_1768) ;  /* 0x000000000f087348 */ /* 0x000fea0003c00000 */
[----:B------:R0:W1:Y:S02]  /*26740*/  SHFL.IDX P6, R14, R13, R12, R11 ;  /* 0x0000000c0d0e7389 */ /* 0x00006400000c000b */
[----:B01----:R-:W-:Y:S01]  /*26750*/  ENDCOLLECTIVE ;  /* 0x000000000000791b */ /* 0x003fe20003800000 */
.L_x_1768:
[----:B------:R-:W-:Y:S02]  /*26760*/  @!P1 IMAD.MOV.U32 R50, RZ, RZ, R4 ;  /* 0x000000ffff329224 */ /* 0x000fe400078e0004 */
[----:B------:R-:W-:Y:S01]  /*26770*/  @!P1 IMAD.MOV.U32 R51, RZ, RZ, R5 ;  /* 0x000000ffff339224 */ /* 0x000fe200078e0005 */
[----:B------:R-:W-:Y:S01]  /*26780*/  CS2R R4, SRZ ;  /* 0x0000000000047805 */ /* 0x000fe2000001ff00 */
[----:B------:R-:W-:Y:S02]  /*26790*/  @!P1 IMAD.MOV.U32 R40, RZ, RZ, R6 ;  /* 0x000000ffff289224 */ /* 0x000fe400078e0006 */
[----:B------:R-:W-:Y:S01]  /*267a0*/  @!P1 IMAD.MOV.U32 R41, RZ, RZ, R7 ;  /* 0x000000ffff299224 */ /* 0x000fe200078e0007 */
[----:B------:R-:W-:Y:S01]  /*267b0*/  @!P1 MOV R20, R26 ;  /* 0x0000001a00149202 */ /* 0x000fe20000000f00 */
[----:B------:R-:W-:Y:S02]  /*267c0*/  @!P1 IMAD.MOV.U32 R38, RZ, RZ, R24 ;  /* 0x000000ffff269224 */ /* 0x000fe400078e0018 */
[----:B------:R-:W-:-:S02]  /*267d0*/  @!P1 IMAD.MOV.U32 R39, RZ, RZ, R25 ;  /* 0x000000ffff279224 */ /* 0x000fc400078e0019 */
[----:B------:R-:W-:Y:S01]  /*267e0*/  @!P1 IMAD.MOV.U32 R21, RZ, RZ, R27 ;  /* 0x000000ffff159224 */ /* 0x000fe200078e001b */
[----:B------:R-:W-:Y:S06]  /*267f0*/  BRA `(.L_x_1769) ;  /* 0xfffffe6400f87947 */ /* 0x000fec000383ffff */
.L_x_1465:
[----:B------:R-:W-:Y:S01]  /*26800*/  BSSY B1, `(.L_x_1770) ;  /* 0x0000008000017945 */ /* 0x000fe20003800000 */
[----:B------:R-:W-:Y:S02]  /*26810*/  IMAD.MOV.U32 R13, RZ, RZ, R10 ;  /* 0x000000ffff0d7224 */ /* 0x000fe400078e000a */
[----:B------:R-:W-:Y:S02]  /*26820*/  IMAD.MOV.U32 R12, RZ, RZ, 0x2 ;  /* 0x00000002ff0c7424 */ /* 0x000fe400078e00ff */
[----:B------:R-:W-:Y:S02]  /*26830*/  IMAD.MOV.U32 R11, RZ, RZ, 0x181f ;  /* 0x0000181fff0b7424 */ /* 0x000fe400078e00ff */
[----:B------:R-:W-:-:S07]  /*26840*/  IMAD.MOV.U32 R15, RZ, RZ, -0x1 ;  /* 0xffffffffff0f7424 */ /* 0x000fce00078e00ff */
[----:B-----5:R-:W-:Y:S05]  /*26850*/  WARPSYNC.COLLECTIVE R15, `(.L_x_1771) ;  /* 0x000000000f087348 */ /* 0x020fea0003c00000 */
[----:B------:R0:W1:Y:S02]  /*26860*/  SHFL.IDX P6, R14, R13, R12, R11 ;  /* 0x0000000c0d0e7389 */ /* 0x00006400000c000b */
[----:B01---5:R-:W-:Y:S01]  /*26870*/  ENDCOLLECTIVE ;  /* 0x000000000000791b */ /* 0x023fe20003800000 */
.L_x_1771:
[----:B------:R-:W-:Y:S05]  /*26880*/  BSYNC B1 ;  /* 0x0000000000017941 */ /* 0x000fea0003800000 */
.L_x_1770:
[----:B------:R-:W-:Y:S02]  /*26890*/  IMAD.MOV.U32 R13, RZ, RZ, R37 ;  /* 0x000000ffff0d7224 */ /* 0x000fe400078e0025 */
[----:B------:R-:W-:Y:S02]  /*268a0*/  IMAD.MOV.U32 R12, RZ, RZ, 0x2 ;  /* 0x00000002ff0c7424 */ /* 0x000fe400078e00ff */
[----:B------:R-:W-:Y:S02]  /*268b0*/  IMAD.MOV.U32 R11, RZ, RZ, 0x181f ;  /* 0x0000181fff0b7424 */ /* 0x000fe400078e00ff */
[----:B------:R-:W-:Y:S02]  /*268c0*/  IMAD.MOV.U32 R15, RZ, RZ, -0x1 ;  /* 0xffffffffff0f7424 */ /* 0x000fe400078e00ff */
[----:B------:R-:W-:Y:S02]  /*268d0*/  IMAD.MOV.U32 R3, RZ, RZ, R14 ;  /* 0x000000ffff037224 */ /* 0x000fe400078e000e */
[----:B------:R-:W-:-:S07]  /*268e0*/  VIADD R0, R52, 0x40 ;  /* 0x0000004034007836 */ /* 0x000fce0000000000 */
[----:B------:R-:W-:Y:S05]  /*268f0*/  WARPSYNC.COLLECTIVE R15, `(.L_x_1772) ;  /* 0x000000000f087348 */ /* 0x000fea0003c00000 */
[----:B------:R0:W1:Y:S02]  /*26900*/  SHFL.IDX P6, R14, R13, R12, R11 ;  /* 0x0000000c0d0e7389 */ /* 0x00006400000c000b */
[----:B01----:R-:W-:Y:S01]  /*26910*/  ENDCOLLECTIVE ;  /* 0x000000000000791b */ /* 0x003fe20003800000 */
.L_x_1772:
[----:B------:R-:W-:Y:S01]  /*26920*/  ISETP.GE.OR P1, PT, R0, R59, P0 ;  /* 0x0000003b0000720c */ /* 0x000fe20000726670 */
[----:B------:R-:W-:Y:S02]  /*26930*/  IMAD.MOV.U32 R13, RZ, RZ, R53 ;  /* 0x000000ffff0d7224 */ /* 0x000fe400078e0035 */
[----:B------:R-:W-:-:S10]  /*26940*/  IMAD.MOV.U32 R9, RZ, RZ, R14 ;  /* 0x000000ffff097224 */ /* 0x000fd400078e000e */
[----:B------:R-:W-:Y:S05]  /*26950*/  WARPSYNC.COLLECTIVE R15, `(.L_x_1773) ;  /* 0x000000000f087348 */ /* 0x000fea0003c00000 */
[----:B------:R0:W1:Y:S02]  /*26960*/  SHFL.IDX P6, R14, R13, R12, R11 ;  /* 0x0000000c0d0e7389 */ /* 0x00006400000c000b */
[----:B01----:R-:W-:Y:S01]  /*26970*/  ENDCOLLECTIVE ;  /* 0x000000000000791b */ /* 0x003fe20003800000 */
.L_x_1773:
[----:B------:R-:W-:-:S05]  /*26980*/  @!P1 IADD3 R0, P2, R22, R9, RZ ;  /* 0x0000000916009210 */ /* 0x000fca0007f5e0ff */
[----:B------:R-:W-:Y:S02]  /*26990*/  @!P1 IMAD.X R9, R3, 0x1, R23, P2 ;  /* 0x0000000103099824 */ /* 0x000fe400010e0617 */
[----:B------:R-:W-:Y:S01]  /*269a0*/  @!P1 IMAD.MOV.U32 R8, RZ, RZ, R0 ;  /* 0x000000ffff089224 */ /* 0x000fe200078e0000 */
[----:B------:R-:W-:Y:S01]  /*269b0*/  MOV R13, R55 ;  /* 0x00000037000d7202 */ /* 0x000fe20000000f00 */
[----:B------:R-:W-:-:S07]  /*269c0*/  IMAD.MOV.U32 R25, RZ, RZ, R14 ;  /* 0x000000ffff197224 */ /* 0x000fce00078e000e */
[----:B------:R-:W-:Y:S05]  /*269d0*/  WARPSYNC.COLLECTIVE R15, `(.L_x_1774) ;  /* 0x000000000f087348 */ /* 0x000fea0003c00000 */
[----:B------:R0:W1:Y:S02]  /*269e0*/  SHFL.IDX P6, R14, R13, R12, R11 ;  /* 0x0000000c0d0e7389 */ /* 0x00006400000c000b */
[----:B01----:R-:W-:Y:S01]  /*269f0*/  ENDCOLLECTIVE ;  /* 0x000000000000791b */ /* 0x003fe20003800000 */
.L_x_1774:
[----:B------:R-:W-:-:S05]  /*26a00*/  @!P1 IADD3 R14, P3, R22, R14, RZ ;  /* 0x0000000e160e9210 */ /* 0x000fca0007f7e0ff */
[----:B------:R-:W-:Y:S02]  /*26a10*/  @!P1 IMAD.X R3, R25, 0x1, R23, P3 ;  /* 0x0000000119039824 */ /* 0x000fe400018e0617 */
[----:B------:R-:W-:Y:S01]  /*26a20*/  @!P1 IMAD.MOV.U32 R32, RZ, RZ, R14 ;  /* 0x000000ffff209224 */ /* 0x000fe200078e000e */
[----:B------:R0:W5:Y:S01]  /*26a30*/  @!P1 LD.E.128 R24, desc[UR46][R8.64] ;  /* 0x0000002e08189980 */ /* 0x000162000c101d00 */
[----:B------:R-:W-:-:S06]  /*26a40*/  @!P1 IMAD.MOV.U32 R33, RZ, RZ, R3 ;  /* 0x000000ffff219224 */ /* 0x000fcc00078e0003 */
[----:B------:R-:W5:Y:S01]  /*26a50*/  @!P1 LD.E.128 R32, desc[UR46][R32.64] ;  /* 0x0000002e20209980 */ /* 0x000f62000c101d00 */
[----:B------:R-:W-:Y:S01]  /*26a60*/  IMAD.MOV.U32 R13, RZ, RZ, R10 ;  /* 0x000000ffff0d7224 */ /* 0x000fe200078e000a */
[----:B------:R-:W-:Y:S01]  /*26a70*/  CS2R R42, SRZ ;  /* 0x00000000002a7805 */ /* 0x000fe2000001ff00 */
[----:B------:R-:W-:Y:S01]  /*26a80*/  IMAD.MOV.U32 R12, RZ, RZ, 0x3 ;  /* 0x00000003ff0c7424 */ /* 0x000fe200078e00ff */
[----:B------:R-:W-:Y:S02]  /*26a90*/  CS2R R44, SRZ ;  /* 0x00000000002c7805 */ /* 0x000fe4000001ff00 */
[----:B------:R-:W-:Y:S02]  /*26aa0*/  CS2R R46, SRZ ;  /* 0x00000000002e7805 */ /* 0x000fe4000001ff00 */
[----:B------:R-:W-:Y:S02]  /*26ab0*/  CS2R R48, SRZ ;  /* 0x0000000000307805 */ /* 0x000fe4000001ff00 */
[----:B0-----:R-:W-:-:S07]  /*26ac0*/  CS2R R8, SRZ ;  /* 0x0000000000087805 */ /* 0x001fce000001ff00 */
[----:B-----5:R-:W-:Y:S05]  /*26ad0*/  WARPSYNC.COLLECTIVE R15, `(.L_x_1775) ;  /* 0x000000000f087348 */ /* 0x020fea0003c00000 */
[----:B------:R0:W1:Y:S02]  /*26ae0*/  SHFL.IDX P6, R14, R13, R12, R11 ;  /* 0x0000000c0d0e7389 */ /* 0x00006400000c000b */
[----:B01---5:R-:W-:Y:S01]  /*26af0*/  ENDCOLLECTIVE ;  /* 0x000000000000791b */ /* 0x023fe20003800000 */
.L_x_1775:
[----:B------:R-:W-:Y:S02]  /*26b00*/  IMAD.MOV.U32 R13, RZ, RZ, R37 ;  /* 0x000000ffff0d7224 */ /* 0x000fe400078e0025 */
[----:B------:R-:W-:-:S07]  /*26b10*/  IMAD.MOV.U32 R3, RZ, RZ, R14 ;  /* 0x000000ffff037224 */ /* 0x000fce00078e000e */
[----:B------:R-:W-:Y:S05]  /*26b20*/  WARPSYNC.COLLECTIVE R15, `(.L_x_1776) ;  /* 0x000000000f087348 */ /* 0x000fea0003c00000 */
[----:B------:R0:W1:Y:S02]  /*26b30*/  SHFL.IDX P6, R14, R13, R12, R11 ;  /* 0x0000000c0d0e7389 */ /* 0x00006400000c000b */
[----:B01----:R-:W-:Y:S01]  /*26b40*/  ENDCOLLECTIVE ;  /* 0x000000000000791b */ /* 0x003fe20003800000 */
.L_x_1776:
[----:B------:R-:W-:Y:S02]  /*26b50*/  IMAD.MOV.U32 R13, RZ, RZ, R53 ;  /* 0x000000ffff0d7224 */ /* 0x000fe400078e0035 */
[----:B------:R-:W-:-:S07]  /*26b60*/  IMAD.MOV.U32 R37, RZ, RZ, R14 ;  /* 0x000000ffff257224 */ /* 0x000fce00078e000e */
[----:B------:R-:W-:Y:S05]  /*26b70*/  WARPSYNC.COLLECTIVE R15, `(.L_x_1777) ;  /* 0x000000000f087348 */ /* 0x000fea0003c00000 */
[----:B------:R0:W1:Y:S02]  /*26b80*/  SHFL.IDX P6, R14, R13, R12, R11 ;  /* 0x0000000c0d0e7389 */ /* 0x00006400000c000b */
[----:B01----:R-:W-:Y:S01]  /*26b90*/  ENDCOLLECTIVE ;  /* 0x000000000000791b */ /* 0x003fe20003800000 */
.L_x_1777:
[----:B------:R-:W-:Y:S01]  /*26ba0*/  MOV R13, R55 ;  /* 0x00000037000d7202 */ /* 0x000fe20000000f00 */
[----:B------:R-:W-:-:S07]  /*26bb0*/  IMAD.MOV.U32 R53, RZ, RZ, R14 ;  /* 0x000000ffff357224 */ /* 0x000fce00078e000e */
[----:B------:R-:W-:Y:S05]  /*26bc0*/  WARPSYNC.COLLECTIVE R15, `(.L_x_1778) ;  /* 0x000000000f087348 */ /* 0x000fea0003c00000 */
[----:B------:R0:W1:Y:S02]  /*26bd0*/  SHFL.IDX P6, R14, R13, R12, R11 ;  /* 0x0000000c0d0e7389 */ /* 0x00006400000c000b */
[----:B01----:R-:W-:Y:S01]  /*26be0*/  ENDCOLLECTIVE ;  /* 0x000000000000791b */ /* 0x003fe20003800000 */
.L_x_1778:
[----:B------:R-:W-:Y:S02]  /*26bf0*/  IMAD.MOV.U32 R55, RZ, RZ, R14 ;  /* 0x000000ffff377224 */ /* 0x000fe400078e000e */
[----:B------:R-:W-:Y:S02]  /*26c00*/  @!P1 IMAD.MOV.U32 R42, RZ, RZ, R24 ;  /* 0x000000ffff2a9224 */ /* 0x000fe400078e0018 */
[----:B------:R-:W-:Y:S02]  /*26c10*/  @!P1 IMAD.MOV.U32 R43, RZ, RZ, R25 ;  /* 0x000000ffff2b9224 */ /* 0x000fe400078e0019 */
[----:B------:R-:W-:Y:S02]  /*26c20*/  @!P1 IMAD.MOV.U32 R44, RZ, RZ, R26 ;  /* 0x000000ffff2c9224 */ /* 0x000fe400078e001a */
[----:B------:R-:W-:Y:S02]  /*26c30*/  @!P1 IMAD.MOV.U32 R45, RZ, RZ, R27 ;  /* 0x000000ffff2d9224 */ /* 0x000fe400078e001b */
[----:B------:R-:W-:-:S02]  /*26c40*/  @!P1 IMAD.MOV.U32 R46, RZ, RZ, R32 ;  /* 0x000000ffff2e9224 */ /* 0x000fc400078e0020 */
[----:B------:R-:W-:Y:S02]  /*26c50*/  @!P1 IMAD.MOV.U32 R47, RZ, RZ, R33 ;  /* 0x000000ffff2f9224 */ /* 0x000fe400078e0021 */
[----:B------:R-:W-:Y:S02]  /*26c60*/  @!P1 IMAD.MOV.U32 R48, RZ, RZ, R34 ;  /* 0x000000ffff309224 */ /* 0x000fe400078e0022 */
[----:B------:R-:W-:Y:S01]  /*26c70*/  @!P1 IMAD.MOV.U32 R49, RZ, RZ, R35 ;  /* 0x000000ffff319224 */ /* 0x000fe200078e0023 */
[----:B------:R-:W-:Y:S06]  /*26c80*/  BRA `(.L_x_1779) ;  /* 0xfffffe6400a47947 */ /* 0x000fec000383ffff */
.L_x_1469:
[----:B0-----:R0:W1:Y:S02]  /*26c90*/  SYNCS.PHASECHK.TRANS64.TRYWAIT P4, [R16+URZ+0x28400], R3 ;  /* 0x02840003100075a7 */ /* 0x001064000808017f */
[----:B-1----:R-:W-:Y:S05]  /*26ca0*/  @!P4 NANOSLEEP.SYNCS 0x989680 ;  /* 0x009896800000c95d */ /* 0x002fea0003900000 */
[----:B------:R-:W1:Y:S02]  /*26cb0*/  @!P4 SYNCS.PHASECHK.TRANS64 P4, [R16+URZ+0x28400], R3 ;  /* 0x028400031000c5a7 */ /* 0x000e64000808007f */
[----:B-1----:R-:W-:Y:S05]  /*26cc0*/  @!P4 BRA `(.L_x_1469) ;  /* 0xfffffffc00f0c947 */ /* 0x002fea000383ffff */
[----:B------:R-:W-:Y:S05]  /*26cd0*/  BRA `(.L_x_1780) ;  /* 0xfffffe68000c7947 */ /* 0x000fea000383ffff */
.L_x_1479:
[----:B0-----:R0:W1:Y:S02]  /*26ce0*/  SYNCS.PHASECHK.TRANS64.TRYWAIT P2, [R9+URZ+0x28430], R0 ;  /* 0x02843000090075a7 */ /* 0x001064000804017f */
[----:B-1----:R-:W-:Y:S05]  /*26cf0*/  @!P2 NANOSLEEP.SYNCS 0x989680 ;  /* 0x009896800000a95d */ /* 0x002fea0003900000 */
[----:B------:R-:W1:Y:S02]  /*26d00*/  @!P2 SYNCS.PHASECHK.TRANS64 P2, [R9+URZ+0x28430], R0 ;  /* 0x028430000900a5a7 */ /* 0x000e64000804007f */
[----:B-1----:R-:W-:Y:S05]  /*26d10*/  @!P2 BRA `(.L_x_1479) ;  /* 0xfffffffc00f0a947 */ /* 0x002fea000383ffff */
[----:B------:R-:W-:Y:S05]  /*26d20*/  BRA `(.L_x_1478) ;  /* 0xfffffea8002c7947 */ /* 0x000fea000383ffff */
.L_x_1497:
[----:B-1----:R1:W2:Y:S02]  /*26d30*/  SYNCS.PHASECHK.TRANS64.TRYWAIT P5, [R11+URZ+0x28430], R6 ;  /* 0x028430060b0075a7 */ /* 0x0022a400080a017f */
[----:B--2---:R-:W-:Y:S05]  /*26d40*/  @!P5 NANOSLEEP.SYNCS 0x989680 ;  /* 0x009896800000d95d */ /* 0x004fea0003900000 */
[----:B------:R-:W2:Y:S02]  /*26d50*/  @!P5 SYNCS.PHASECHK.TRANS64 P5, [R11+URZ+0x28430], R6 ;  /* 0x028430060b00d5a7 */ /* 0x000ea400080a007f */
[----:B--2---:R-:W-:Y:S05]  /*26d60*/  @!P5 BRA `(.L_x_1497) ;  /* 0xfffffffc00f0d947 */ /* 0x004fea000383ffff */
[----:B------:R-:W-:Y:S05]  /*26d70*/  BRA `(.L_x_1496) ;  /* 0xfffffec800f87947 */ /* 0x000fea000383ffff */
.L_x_1501:
[----:B-1----:R1:W2:Y:S02]  /*26d80*/  SYNCS.PHASECHK.TRANS64.TRYWAIT P4, [R11+URZ+0x28450], R6 ;  /* 0x028450060b0075a7 */ /* 0x0022a4000808017f */
[----:B--2---:R-:W-:Y:S05]  /*26d90*/  @!P4 NANOSLEEP.SYNCS 0x989680 ;  /* 0x009896800000c95d */ /* 0x004fea0003900000 */
[----:B------:R-:W2:Y:S02]  /*26da0*/  @!P4 SYNCS.PHASECHK.TRANS64 P4, [R11+URZ+0x28450], R6 ;  /* 0x028450060b00c5a7 */ /* 0x000ea4000808007f */
[----:B--2---:R-:W-:Y:S05]  /*26db0*/  @!P4 BRA `(.L_x_1501) ;  /* 0xfffffffc00f0c947 */ /* 0x004fea000383ffff */
[----:B------:R-:W-:Y:S05]  /*26dc0*/  BRA `(.L_x_1498) ;  /* 0xfffffecc00f87947 */ /* 0x000fea000383ffff */
.L_x_1521:
[----:B-1----:R1:W2:Y:S02]  /*26dd0*/  SYNCS.PHASECHK.TRANS64.TRYWAIT P3, [R5+URZ+0x28430], R6 ;  /* 0x02843006050075a7 */ /* 0x0022a4000806017f */
[----:B--2---:R-:W-:Y:S05]  /*26de0*/  @!P3 NANOSLEEP.SYNCS 0x989680 ;  /* 0x009896800000b95d */ /* 0x004fea0003900000 */
[----:B------:R-:W2:Y:S02]  /*26df0*/  @!P3 SYNCS.PHASECHK.TRANS64 P3, [R5+URZ+0x28430], R6 ;  /* 0x028430060500b5a7 */ /* 0x000ea4000806007f */
[----:B--2---:R-:W-:Y:S05]  /*26e00*/  @!P3 BRA `(.L_x_1521) ;  /* 0xfffffffc00f0b947 */ /* 0x004fea000383ffff */
[----:B------:R-:W-:Y:S05]  /*26e10*/  BRA `(.L_x_1520) ;  /* 0xfffffef000a87947 */ /* 0x000fea000383ffff */
.L_x_1525:
[----:B-1----:R1:W2:Y:S02]  /*26e20*/  SYNCS.PHASECHK.TRANS64.TRYWAIT P2, [R6+URZ+0x28450], R5 ;  /* 0x02845005060075a7 */ /* 0x0022a4000804017f */
[----:B--2---:R-:W-:Y:S05]  /*26e30*/  @!P2 NANOSLEEP.SYNCS 0x989680 ;  /* 0x009896800000a95d */ /* 0x004fea0003900000 */
[----:B------:R-:W2:Y:S02]  /*26e40*/  @!P2 SYNCS.PHASECHK.TRANS64 P2, [R6+URZ+0x28450], R5 ;  /* 0x028450050600a5a7 */ /* 0x000ea4000804007f */
[----:B--2---:R-:W-:Y:S05]  /*26e50*/  @!P2 BRA `(.L_x_1525) ;  /* 0xfffffffc00f0a947 */ /* 0x004fea000383ffff */
[----:B------:R-:W-:Y:S05]  /*26e60*/  BRA `(.L_x_1522) ;  /* 0xfffffef400b47947 */ /* 0x000fea000383ffff */
.L_x_1533:
[----:B-1----:R1:W2:Y:S02]  /*26e70*/  SYNCS.PHASECHK.TRANS64.TRYWAIT P3, [R5+URZ+0x28430], R6 ;  /* 0x02843006050075a7 */ /* 0x0022a4000806017f */
[----:B--2---:R-:W-:Y:S05]  /*26e80*/  @!P3 NANOSLEEP.SYNCS 0x989680 ;  /* 0x009896800000b95d */ /* 0x004fea0003900000 */
[----:B------:R-:W2:Y:S02]  /*26e90*/  @!P3 SYNCS.PHASECHK.TRANS64 P3, [R5+URZ+0x28430], R6 ;  /* 0x028430060500b5a7 */ /* 0x000ea4000806007f */
[----:B--2---:R-:W-:Y:S05]  /*26ea0*/  @!P3 BRA `(.L_x_1533) ;  /* 0xfffffffc00f0b947 */ /* 0x004fea000383ffff */
[----:B------:R-:W-:Y:S05]  /*26eb0*/  BRA `(.L_x_1532) ;  /* 0xffffff0c002c7947 */ /* 0x000fea000383ffff */
.L_x_1537:
[----:B-1----:R1:W2:Y:S02]  /*26ec0*/  SYNCS.PHASECHK.TRANS64.TRYWAIT P2, [R6+URZ+0x28450], R5 ;  /* 0x02845005060075a7 */ /* 0x0022a4000804017f */
[----:B--2---:R-:W-:Y:S05]  /*26ed0*/  @!P2 NANOSLEEP.SYNCS 0x989680 ;  /* 0x009896800000a95d */ /* 0x004fea0003900000 */
[----:B------:R-:W2:Y:S02]  /*26ee0*/  @!P2 SYNCS.PHASECHK.TRANS64 P2, [R6+URZ+0x28450], R5 ;  /* 0x028450050600a5a7 */ /* 0x000ea4000804007f */
[----:B--2---:R-:W-:Y:S05]  /*26ef0*/  @!P2 BRA `(.L_x_1537) ;  /* 0xfffffffc00f0a947 */ /* 0x004fea000383ffff */
[----:B------:R-:W-:Y:S05]  /*26f00*/  BRA `(.L_x_1534) ;  /* 0xffffff1000387947 */ /* 0x000fea000383ffff */
.L_x_1551:
[----:B-1----:R1:W2:Y:S02]  /*26f10*/  SYNCS.PHASECHK.TRANS64.TRYWAIT P1, [R4+URZ+0x28450], R9 ;  /* 0x02845009040075a7 */ /* 0x0022a4000802017f */
[----:B--2---:R-:W-:Y:S05]  /*26f20*/  @!P1 NANOSLEEP.SYNCS 0x989680 ;  /* 0x009896800000995d */ /* 0x004fea0003900000 */
[----:B------:R-:W2:Y:S02]  /*26f30*/  @!P1 SYNCS.PHASECHK.TRANS64 P1, [R4+URZ+0x28450], R9 ;  /* 0x02845009040095a7 */ /* 0x000ea4000802007f */
[----:B--2---:R-:W-:Y:S05]  /*26f40*/  @!P1 BRA `(.L_x_1551) ;  /* 0xfffffffc00f09947 */ /* 0x004fea000383ffff */
[----:B------:R-:W-:Y:S05]  /*26f50*/  BRA `(.L_x_1550) ;  /* 0xffffff3000187947 */ /* 0x000fea000383ffff */
.L_x_1555:
[----:B------:R-:W-:Y:S01]  /*26f60*/  SEL R61, R50, R11, P0 ;  /* 0x0000000b323d7207 */ /* 0x000fe20000000000 */
[----:B-----5:R-:W-:Y:S01]  /*26f70*/  IMAD.MOV.U32 R12, RZ, RZ, R2 ;  /* 0x000000ffff0c7224 */ /* 0x020fe200078e0002 */
[----:B------:R-:W-:Y:S01]  /*26f80*/  SEL R84, R11, R50, P0 ;  /* 0x000000320b547207 */ /* 0x000fe20000000000 */
[----:B------:R-:W-:Y:S01]  /*26f90*/  IMAD.MOV.U32 R11, RZ, RZ, 0x1c1f ;  /* 0x00001c1fff0b7424 */ /* 0x000fe200078e00ff */
[----:B------:R-:W-:Y:S02]  /*26fa0*/  SEL R63, R58, R15, P0 ;  /* 0x0000000f3a3f7207 */ /* 0x000fe40000000000 */
[----:B------:R-:W-:Y:S01]  /*26fb0*/  SEL R86, R15, R58, P0 ;  /* 0x0000003a0f567207 */ /* 0x000fe20000000000 */
[----:B------:R-:W-:Y:S01]  /*26fc0*/  IMAD.MOV.U32 R15, RZ, RZ, -0x1 ;  /* 0xffffffffff0f7424 */ /* 0x000fe200078e00ff */
[----:B------:R-:W-:Y:S02]  /*26fd0*/  SEL R31, R14, R21, P0 ;  /* 0x000000150e1f7207 */ /* 0x000fe40000000000 */
[----:B------:R-:W-:-:S07]  /*26fe0*/  SEL R28, R21, R14, P0 ;  /* 0x0000000e151c7207 */ /* 0x000fce0000000000 */
[----:B01----:R-:W-:Y:S05]  /*26ff0*/  WARPSYNC.COLLECTIVE R15, `(.L_x_1781) ;  /* 0x000000000f087348 */ /* 0x003fea0003c00000 */
[----:B------:R2:W3:Y:S02]  /*27000*/  SHFL.IDX P6, R14, R13, R12, R11 ;  /* 0x0000000c0d0e7389 */ /* 0x0004e400000c000b */
[----:B0123--:R-:W-:Y:S01]  /*27010*/  ENDCOLLECTIVE ;  /* 0x000000000000791b */ /* 0x00ffe20003800000 */
.L_x_1781:
[----:B------:R-:W-:Y:S02]  /*27020*/  SEL R39, R88, R59, P0 ;  /* 0x0000003b58277207 */ /* 0x000fe40000000000 */
[----:B------:R-:W-:Y:S02]  /*27030*/  SEL R44, R59, R88, P0 ;  /* 0x000000583b2c7207 */ /* 0x000fe40000000000 */
[----:B------:R-:W-:Y:S02]  /*27040*/  SEL R59, R42, R9, P0 ;  /* 0x000000092a3b7207 */ /* 0x000fe40000000000 */
[----:B------:R-:W-:Y:S02]  /*27050*/  SEL R82, R9, R42, P0 ;  /* 0x0000002a09527207 */ /* 0x000fe40000000000 */
[----:B------:R-:W-:Y:S02]  /*27060*/  LOP3.LUT R9, R2, 0x2, RZ, 0x3c, !PT ;  /* 0x0000000202097812 */ /* 0x000fe400078e3cff */
        /* <DEDUP_REMOVED lines=13> */
.L_x_1782:
        /* <DEDUP_REMOVED lines=19> */
.L_x_1783:
        /* <DEDUP_REMOVED lines=19> */
.L_x_1784:
        /* <DEDUP_REMOVED lines=19> */
.L_x_1785:
        /* <DEDUP_REMOVED lines=11> */
[----:B------:R-:W-:Y:S01]  /*27580*/  SEL R10, R25, R10, P0 ;  /* 0x0000000a190a7207 */ /* 0x000fe20000000000 */
[----:B------:R-:W-:-:S07]  /*27590*/  IMAD.MOV.U32 R27, RZ, RZ, R14 ;  /* 0x000000ffff1b7224 */ /* 0x000fce00078e000e */
[----:B------:R-:W-:Y:S05]  /*275a0*/  WARPSYNC.COLLECTIVE R15, `(.L_x_1786) ;  /* 0x000000000f087348 */ /* 0x000fea0003c00000 */
[----:B------:R0:W1:Y:S02]  /*275b0*/  SHFL.IDX P6, R14, R13, R12, R11 ;  /* 0x0000000c0d0e7389 */ /* 0x00006400000c000b */
[----:B01----:R-:W-:Y:S01]  /*275c0*/  ENDCOLLECTIVE ;  /* 0x000000000000791b */ /* 0x003fe20003800000 */
.L_x_1786:
[----:B------:R-:W-:Y:S02]  /*275d0*/  IMAD.MOV.U32 R13, RZ, RZ, R29 ;  /* 0x000000ffff0d7224 */ /* 0x000fe400078e001d */
[----:B------:R-:W-:Y:S01]  /*275e0*/  IMAD.MOV.U32 R12, RZ, RZ, R2 ;  /* 0x000000ffff0c7224 */ /* 0x000fe200078e0002 */
[----:B------:R-:W-:-:S07]  /*275f0*/  MOV R20, R14 ;  /* 0x0000000e00147202 */ /* 0x000fce0000000f00 */
[----:B------:R-:W-:Y:S05]  /*27600*/  WARPSYNC.COLLECTIVE R15, `(.L_x_1787) ;  /* 0x000000000f087348 */ /* 0x000fea0003c00000 */
[----:B------:R0:W1:Y:S02]  /*27610*/  SHFL.IDX P6, R14, R13, R12, R11 ;  /* 0x0000000c0d0e7389 */ /* 0x00006400000c000b */
[----:B01----:R-:W-:Y:S01]  /*27620*/  ENDCOLLECTIVE ;  /* 0x000000000000791b */ /* 0x003fe20003800000 */
.L_x_1787:
[----:B------:R-:W-:Y:S02]  /*27630*/  IMAD.MOV.U32 R13, RZ, RZ, R24 ;  /* 0x000000ffff0d7224 */ /* 0x000fe400078e0018 */
[----:B------:R-:W-:Y:S02]  /*27640*/  IMAD.MOV.U32 R12, RZ, RZ, R9 ;  /* 0x000000ffff0c7224 */ /* 0x000fe400078e0009 */
[----:B------:R-:W-:-:S07]  /*27650*/  IMAD.MOV.U32 R26, RZ, RZ, R14 ;  /* 0x000000ffff1a7224 */ /* 0x000fce00078e000e */
[----:B------:R-:W-:Y:S05]  /*27660*/  WARPSYNC.COLLECTIVE R15, `(.L_x_1788) ;  /* 0x000000000f087348 */ /* 0x000fea0003c00000 */
[----:B------:R0:W1:Y:S02]  /*27670*/  SHFL.IDX P6, R14, R13, R12, R11 ;  /* 0x0000000c0d0e7389 */ /* 0x00006400000c000b */
[----:B01----:R-:W-:Y:S01]  /*27680*/  ENDCOLLECTIVE ;  /* 0x000000000000791b */ /* 0x003fe20003800000 */
.L_x_1788:
[----:B------:R-:W-:Y:S02]  /*27690*/  IMAD.MOV.U32 R13, RZ, RZ, R31 ;  /* 0x000000ffff0d7224 */ /* 0x000fe400078e001f */
[----:B------:R-:W-:Y:S02]  /*276a0*/  IMAD.MOV.U32 R12, RZ, RZ, R2 ;  /* 0x000000ffff0c7224 */ /* 0x000fe400078e0002 */
[----:B------:R-:W-:-:S07]  /*276b0*/  IMAD.MOV.U32 R29, RZ, RZ, R14 ;  /* 0x000000ffff1d7224 */ /* 0x000fce00078e000e */
[----:B------:R-:W-:Y:S05]  /*276c0*/  WARPSYNC.COLLECTIVE R15, `(.L_x_1789) ;  /* 0x000000000f087348 */ /* 0x000fea0003c00000 */
[----:B------:R0:W1:Y:S02]  /*276d0*/  SHFL.IDX P6, R14, R13, R12, R11 ;  /* 0x0000000c0d0e7389 */ /* 0x00006400000c000b */
[----:B01----:R-:W-:Y:S01]  /*276e0*/  ENDCOLLECTIVE ;  /* 0x000000000000791b */ /* 0x003fe20003800000 */
.L_x_1789:
[----:B------:R-:W-:Y:S02]  /*276f0*/  SEL R24, R26, R29, P0 ;  /* 0x0000001d1a187207 */ /* 0x000fe40000000000 */
[----:B------:R-:W-:Y:S01]  /*27700*/  SEL R26, R29, R26, P0 ;  /* 0x0000001a1d1a7207 */ /* 0x000fe20000000000 */
[----:B------:R-:W-:Y:S02]  /*27710*/  IMAD.MOV.U32 R13, RZ, RZ, R28 ;  /* 0x000000ffff0d7224 */ /* 0x000fe400078e001c */
[----:B------:R-:W-:Y:S02]  /*27720*/  IMAD.MOV.U32 R12, RZ, RZ, R9 ;  /* 0x000000ffff0c7224 */ /* 0x000fe400078e0009 */
[----:B------:R-:W-:-:S07]  /*27730*/  IMAD.MOV.U32 R30, RZ, RZ, R14 ;  /* 0x000000ffff1e7224 */ /* 0x000fce00078e000e */
[----:B------:R-:W-:Y:S05]  /*27740*/  WARPSYNC.COLLECTIVE R15, `(.L_x_1790) ;  /* 0x000000000f087348 */ /* 0x000fea0003c00000 */
[----:B------:R0:W1:Y:S02]  /*27750*/  SHFL.IDX P6, R14, R13, R12, R11 ;  /* 0x0000000c0d0e7389 */ /* 0x00006400000c000b */
[----:B01----:R-:W-:Y:S01]  /*27760*/  ENDCOLLECTIVE ;  /* 0x000000000000791b */ /* 0x003fe20003800000 */
.L_x_1790:
[----:B------:R-:W-:Y:S01]  /*27770*/  IMAD.MOV.U32 R13, RZ, RZ, R33 ;  /* 0x000000ffff0d7224 */ /* 0x000fe200078e0021 */
[----:B------:R-:W-:Y:S01]  /*27780*/  MOV R12, R2 ;  /* 0x00000002000c7202 */ /* 0x000fe20000000f00 */
[----:B------:R-:W-:-:S07]  /*27790*/  IMAD.MOV.U32 R31, RZ, RZ, R14 ;  /* 0x000000ffff1f7224 */ /* 0x000fce00078e000e */
[----:B------:R-:W-:Y:S05]  /*277a0*/  WARPSYNC.COLLECTIVE R15, `(.L_x_1791) ;  /* 0x000000000f087348 */ /* 0x000fea0003c00000 */
[----:B------:R0:W1:Y:S02]  /*277b0*/  SHFL.IDX P6, R14, R13, R12, R11 ;  /* 0x0000000c0d0e7389 */ /* 0x00006400000c000b */
[----:B01----:R-:W-:Y:S01]  /*277c0*/  ENDCOLLECTIVE ;  /* 0x000000000000791b */ /* 0x003fe20003800000 */
.L_x_1791:
        /* <DEDUP_REMOVED lines=8> */
.L_x_1792:
[----:B------:R-:W-:Y:S02]  /*27850*/  IMAD.MOV.U32 R13, RZ, RZ, R35 ;  /* 0x000000ffff0d7224 */ /* 0x000fe400078e0023 */
[----:B------:R-:W-:Y:S02]  /*27860*/  IMAD.MOV.U32 R12, RZ, RZ, R2 ;  /* 0x000000ffff0c7224 */ /* 0x000fe400078e0002 */
[----:B------:R-:W-:-:S07]  /*27870*/  IMAD.MOV.U32 R33, RZ, RZ, R14 ;  /* 0x000000ffff217224 */ /* 0x000fce00078e000e */
[----:B------:R-:W-:Y:S05]  /*27880*/  WARPSYNC.COLLECTIVE R15, `(.L_x_1793) ;  /* 0x000000000f087348 */ /* 0x000fea0003c00000 */
[----:B------:R0:W1:Y:S02]  /*27890*/  SHFL.IDX P6, R14, R13, R12, R11 ;  /* 0x0000000c0d0e7389 */ /* 0x00006400000c000b */
[----:B01----:R-:W-:Y:S01]  /*278a0*/  ENDCOLLECTIVE ;  /* 0x000000000000791b */ /* 0x003fe20003800000 */
.L_x_1793:
        /* <DEDUP_REMOVED lines=8> */
.L_x_1794:
[----:B------:R-:W-:Y:S02]  /*27930*/  IMAD.MOV.U32 R13, RZ, RZ, R37 ;  /* 0x000000ffff0d7224 */ /* 0x000fe400078e0025 */
[----:B------:R-:W-:Y:S02]  /*27940*/  IMAD.MOV.U32 R12, RZ, RZ, R2 ;  /* 0x000000ffff0c7224 */ /* 0x000fe400078e0002 */
[----:B------:R-:W-:-:S07]  /*27950*/  IMAD.MOV.U32 R35, RZ, RZ, R14 ;  /* 0x000000ffff237224 */ /* 0x000fce00078e000e */
[----:B------:R-:W-:Y:S05]  /*27960*/  WARPSYNC.COLLECTIVE R15, `(.L_x_1795) ;  /* 0x000000000f087348 */ /* 0x000fea0003c00000 */
[----:B------:R0:W1:Y:S02]  /*27970*/  SHFL.IDX P6, R14, R13, R12, R11 ;  /* 0x0000000c0d0e7389 */ /* 0x00006400000c000b */
[----:B01----:R-:W-:Y:S01]  /*27980*/  ENDCOLLECTIVE ;  /* 0x000000000000791b */ /* 0x003fe20003800000 */
.L_x_1795:
        /* <DEDUP_REMOVED lines=8> */
.L_x_1796:
[----:B------:R-:W-:Y:S02]  /*27a10*/  IMAD.MOV.U32 R13, RZ, RZ, R39 ;  /* 0x000000ffff0d7224 */ /* 0x000fe400078e0027 */
[----:B------:R-:W-:Y:S02]  /*27a20*/  IMAD.MOV.U32 R12, RZ, RZ, R2 ;  /* 0x000000ffff0c7224 */ /* 0x000fe400078e0002 */
[----:B------:R-:W-:-:S07]  /*27a30*/  IMAD.MOV.U32 R37, RZ, RZ, R14 ;  /* 0x000000ffff257224 */ /* 0x000fce00078e000e */
[----:B------:R-:W-:Y:S05]  /*27a40*/  WARPSYNC.COLLECTIVE R15, `(.L_x_1797) ;  /* 0x000000000f087348 */ /* 0x000fea0003c00000 */
[----:B------:R0:W1:Y:S02]  /*27a50*/  SHFL.IDX P6, R14, R13, R12, R11 ;  /* 0x0000000c0d0e7389 */ /* 0x00006400000c000b */
[----:B01----:R-:W-:Y:S01]  /*27a60*/  ENDCOLLECTIVE ;  /* 0x000000000000791b */ /* 0x003fe20003800000 */
.L_x_1797:
        /* <DEDUP_REMOVED lines=8> */
.L_x_1798:
[----:B------:R-:W-:Y:S02]  /*27af0*/  IMAD.MOV.U32 R13, RZ, RZ, R41 ;  /* 0x000000ffff0d7224 */ /* 0x000fe400078e0029 */
[----:B------:R-:W-:Y:S02]  /*27b00*/  IMAD.MOV.U32 R12, RZ, RZ, R2 ;  /* 0x000000ffff0c7224 */ /* 0x000fe400078e0002 */
[----:B------:R-:W-:-:S07]  /*27b10*/  IMAD.MOV.U32 R39, RZ, RZ, R14 ;  /* 0x000000ffff277224 */ /* 0x000fce00078e000e */
[----:B------:R-:W-:Y:S05]  /*27b20*/  WARPSYNC.COLLECTIVE R15, `(.L_x_1799) ;  /* 0x000000000f087348 */ /* 0x000fea0003c00000 */
[----:B------:R0:W1:Y:S02]  /*27b30*/  SHFL.IDX P6, R14, R13, R12, R11 ;  /* 0x0000000c0d0e7389 */ /* 0x00006400000c000b */
[----:B01----:R-:W-:Y:S01]  /*27b40*/  ENDCOLLECTIVE ;  /* 0x000000000000791b */ /* 0x003fe20003800000 */
.L_x_1799:
        /* <DEDUP_REMOVED lines=8> */
.L_x_1800:
[----:B------:R-:W-:Y:S02]  /*27bd0*/  IMAD.MOV.U32 R13, RZ, RZ, R43 ;  /* 0x000000ffff0d7224 */ /* 0x000fe400078e002b */
[----:B------:R-:W-:Y:S01]  /*27be0*/  IMAD.MOV.U32 R12, RZ, RZ, R2 ;  /* 0x000000ffff0c7224 */ /* 0x000fe200078e0002 */
[----:B------:R-:W-:-:S07]  /*27bf0*/  MOV R41, R14 ;  /* 0x0000000e00297202 */ /* 0x000fce0000000f00 */
[----:B------:R-:W-:Y:S05]  /*27c00*/  WARPSYNC.COLLECTIVE R15, `(.L_x_1801) ;  /* 0x000000000f087348 */ /* 0x000fea0003c00000 */
[----:B------:R0:W1:Y:S02]  /*27c10*/  SHFL.IDX P6, R14, R13, R12, R11 ;  /* 0x0000000c0d0e7389 */ /* 0x00006400000c000b */
[----:B01----:R-:W-:Y:S01]  /*27c20*/  ENDCOLLECTIVE ;  /* 0x000000000000791b */ /* 0x003fe20003800000 */
.L_x_1801:
        /* <DEDUP_REMOVED lines=8> */
.L_x_1802:
[----:B------:R-:W-:Y:S02]  /*27cb0*/  IMAD.MOV.U32 R13, RZ, RZ, R45 ;  /* 0x000000ffff0d7224 */ /* 0x000fe400078e002d */
[----:B------:R-:W-:Y:S02]  /*27cc0*/  IMAD.MOV.U32 R12, RZ, RZ, R2 ;  /* 0x000000ffff0c7224 */ /* 0x000fe400078e0002 */
[----:B------:R-:W-:-:S07]  /*27cd0*/  IMAD.MOV.U32 R43, RZ, RZ, R14 ;  /* 0x000000ffff2b7224 */ /* 0x000fce00078e000e */
[----:B------:R-:W-:Y:S05]  /*27ce0*/  WARPSYNC.COLLECTIVE R15, `(.L_x_1803) ;  /* 0x000000000f087348 */ /* 0x000fea0003c00000 */
[----:B------:R0:W1:Y:S02]  /*27cf0*/  SHFL.IDX P6, R14, R13, R12, R11 ;  /* 0x0000000c0d0e7389 */ /* 0x00006400000c000b */
[----:B01----:R-:W-:Y:S01]  /*27d00*/  ENDCOLLECTIVE ;  /* 0x000000000000791b */ /* 0x003fe20003800000 */
.L_x_1803:
        /* <DEDUP_REMOVED lines=8> */
.L_x_1804:
[----:B------:R-:W-:Y:S01]  /*27d90*/  IMAD.MOV.U32 R13, RZ, RZ, R47 ;  /* 0x000000ffff0d7224 */ /* 0x000fe200078e002f */
[----:B------:R-:W-:Y:S01]  /*27da0*/  MOV R12, R2 ;  /* 0x00000002000c7202 */ /* 0x000fe20000000f00 */
[----:B------:R-:W-:-:S07]  /*27db0*/  IMAD.MOV.U32 R45, RZ, RZ, R14 ;  /* 0x000000ffff2d7224 */ /* 0x000fce00078e000e */
[----:B------:R-:W-:Y:S05]  /*27dc0*/  WARPSYNC.COLLECTIVE R15, `(.L_x_1805) ;  /* 0x000000000f087348 */ /* 0x000fea0003c00000 */
[----:B------:R0:W1:Y:S02]  /*27dd0*/  SHFL.IDX P6, R14, R13, R12, R11 ;  /* 0x0000000c0d0e7389 */ /* 0x00006400000c000b */
[----:B01----:R-:W-:Y:S01]  /*27de0*/  ENDCOLLECTIVE ;  /* 0x000000000000791b */ /* 0x003fe20003800000 */
.L_x_1805:
        /* <DEDUP_REMOVED lines=8> */
.L_x_1806:
[----:B------:R-:W-:Y:S02]  /*27e70*/  IMAD.MOV.U32 R13, RZ, RZ, R49 ;  /* 0x000000ffff0d7224 */ /* 0x000fe400078e0031 */
[----:B------:R-:W-:Y:S02]  /*27e80*/  IMAD.MOV.U32 R12, RZ, RZ, R2 ;  /* 0x000000ffff0c7224 */ /* 0x000fe400078e0002 */
[----:B------:R-:W-:-:S07]  /*27e90*/  IMAD.MOV.U32 R47, RZ, RZ, R14 ;  /* 0x000000ffff2f7224 */ /* 0x000fce00078e000e */
[----:B------:R-:W-:Y:S05]  /*27ea0*/  WARPSYNC.COLLECTIVE R15, `(.L_x_1807) ;  /* 0x000000000f087348 */ /* 0x000fea0003c00000 */
[----:B------:R0:W1:Y:S02]  /*27eb0*/  SHFL.IDX P6, R14, R13, R12, R11 ;  /* 0x0000000c0d0e7389 */ /* 0x00006400000c000b */
[----:B01----:R-:W-:Y:S01]  /*27ec0*/  ENDCOLLECTIVE ;  /* 0x000000000000791b */ /* 0x003fe20003800000 */
.L_x_1807:
        /* <DEDUP_REMOVED lines=8> */
.L_x_1808:
[----:B------:R-:W-:Y:S02]  /*27f50*/  IMAD.MOV.U32 R13, RZ, RZ, R51 ;  /* 0x000000ffff0d7224 */ /* 0x000fe400078e0033 */
[----:B------:R-:W-:Y:S02]  /*27f60*/  IMAD.MOV.U32 R12, RZ, RZ, R2 ;  /* 0x000000ffff0c7224 */ /* 0x000fe400078e0002 */
[----:B------:R-:W-:-:S07]  /*27f70*/  IMAD.MOV.U32 R7, RZ, RZ, R14 ;  /* 0x000000ffff077224 */ /* 0x000fce00078e000e */
[----:B------:R-:W-:Y:S05]  /*27f80*/  WARPSYNC.COLLECTIVE R15, `(.L_x_1809) ;  /* 0x000000000f087348 */ /* 0x000fea0003c00000 */
[----:B------:R0:W1:Y:S02]  /*27f90*/  SHFL.IDX P6, R14, R13, R12, R11 ;  /* 0x0000000c0d0e7389 */ /* 0x00006400000c000b */
[----:B01----:R-:W-:Y:S01]  /*27fa0*/  ENDCOLLECTIVE ;  /* 0x000000000000791b */ /* 0x003fe20003800000 */
.L_x_1809:
        /* <DEDUP_REMOVED lines=8> */
.L_x_1810:
[----:B------:R-:W-:Y:S02]  /*28030*/  IMAD.MOV.U32 R13, RZ, RZ, R53 ;  /* 0x000000ffff0d7224 */ /* 0x000fe400078e0035 */
[----:B------:R-:W-:Y:S02]  /*28040*/  IMAD.MOV.U32 R12, RZ, RZ, R2 ;  /* 0x000000ffff0c7224 */ /* 0x000fe400078e0002 */
[----:B------:R-:W-:-:S07]  /*28050*/  IMAD.MOV.U32 R49, RZ, RZ, R14 ;  /* 0x000000ffff317224 */ /* 0x000fce00078e000e */
[----:B------:R-:W-:Y:S05]  /*28060*/  WARPSYNC.COLLECTIVE R15, `(.L_x_1811) ;  /* 0x000000000f087348 */ /* 0x000fea0003c00000 */
[----:B------:R0:W1:Y:S02]  /*28070*/  SHFL.IDX P6, R14, R13, R12, R11 ;  /* 0x0000000c0d0e7389 */ /* 0x00006400000c000b */
[----:B01----:R-:W-:Y:S01]  /*28080*/  ENDCOLLECTIVE ;  /* 0x000000000000791b */ /* 0x003fe20003800000 */
.L_x_1811:
        /* <DEDUP_REMOVED lines=8> */
.L_x_1812:
[----:B------:R-:W-:Y:S02]  /*28110*/  IMAD.MOV.U32 R13, RZ, RZ, R55 ;  /* 0x000000ffff0d7224 */ /* 0x000fe400078e0037 */
[----:B------:R-:W-:Y:S02]  /*28120*/  IMAD.MOV.U32 R12, RZ, RZ, R2 ;  /* 0x000000ffff0c7224 */ /* 0x000fe400078e0002 */
[----:B------:R-:W-:-:S07]  /*28130*/  IMAD.MOV.U32 R51, RZ, RZ, R14 ;  /* 0x000000ffff337224 */ /* 0x000fce00078e000e */
[----:B------:R-:W-:Y:S05]  /*28140*/  WARPSYNC.COLLECTIVE R15, `(.L_x_1813) ;  /* 0x000000000f087348 */ /* 0x000fea0003c00000 */
[----:B------:R0:W1:Y:S02]  /*28150*/  SHFL.IDX P6, R14, R13, R12, R11 ;  /* 0x0000000c0d0e7389 */ /* 0x00006400000c000b */
[----:B01----:R-:W-:Y:S01]  /*28160*/  ENDCOLLECTIVE ;  /* 0x000000000000791b */ /* 0x003fe20003800000 */
.L_x_1813:
        /* <DEDUP_REMOVED lines=8> */
.L_x_1814:
[----:B------:R-:W-:Y:S02]  /*281f0*/  IMAD.MOV.U32 R13, RZ, RZ, R57 ;  /* 0x000000ffff0d7224 */ /* 0x000fe400078e0039 */
[----:B------:R-:W-:Y:S01]  /*28200*/  IMAD.MOV.U32 R12, RZ, RZ, R2 ;  /* 0x000000ffff0c7224 */ /* 0x000fe200078e0002 */
[----:B------:R-:W-:-:S07]  /*28210*/  MOV R78, R14 ;  /* 0x0000000e004e7202 */ /* 0x000fce0000000f00 */
[----:B------:R-:W-:Y:S05]  /*28220*/  WARPSYNC.COLLECTIVE R15, `(.L_x_1815) ;  /* 0x000000000f087348 */ /* 0x000fea0003c00000 */
[----:B------:R0:W1:Y:S02]  /*28230*/  SHFL.IDX P6, R14, R13, R12, R11 ;  /* 0x0000000c0d0e7389 */ /* 0x00006400000c000b */
[----:B01----:R-:W-:Y:S01]  /*28240*/  ENDCOLLECTIVE ;  /* 0x000000000000791b */ /* 0x003fe20003800000 */
.L_x_1815:
[----:B------:R-:W-:Y:S01]  /*28250*/  SEL R7, R78, R55, P0 ;  /* 0x000000374e077207 */ /* 0x000fe20000000000 */
[----:B------:R-:W-:Y:S02]  /*28260*/  IMAD.MOV.U32 R13, RZ, RZ, R80 ;  /* 0x000000ffff0d7224 */ /* 0x000fe400078e0050 */
[----:B------:R-:W-:Y:S02]  /*28270*/  IMAD.MOV.U32 R12, RZ, RZ, R9 ;  /* 0x000000ffff0c7224 */ /* 0x000fe400078e0009 */
[----:B------:R-:W-:-:S07]  /*28280*/  IMAD.MOV.U32 R57, RZ, RZ, R14 ;  /* 0x000000ffff397224 */ /* 0x000fce00078e000e */
[----:B------:R-:W-:Y:S05]  /*28290*/  WARPSYNC.COLLECTIVE R15, `(.L_x_1816) ;  /* 0x000000000f087348 */ /* 0x000fea0003c00000 */
[----:B------:R0:W1:Y:S02]  /*282a0*/  SHFL.IDX P6, R14, R13, R12, R11 ;  /* 0x0000000c0d0e7389 */ /* 0x00006400000c000b */
[----:B01----:R-:W-:Y:S01]  /*282b0*/  ENDCOLLECTIVE ;  /* 0x000000000000791b */ /* 0x003fe20003800000 */
.L_x_1816:
[----:B------:R-:W-:Y:S02]  /*282c0*/  IMAD.MOV.U32 R13, RZ, RZ, R59 ;  /* 0x000000ffff0d7224 */ /* 0x000fe400078e003b */
[----:B------:R-:W-:Y:S02]  /*282d0*/  IMAD.MOV.U32 R12, RZ, RZ, R2 ;  /* 0x000000ffff0c7224 */ /* 0x000fe400078e0002 */
[----:B------:R-:W-:-:S07]  /*282e0*/  IMAD.MOV.U32 R80, RZ, RZ, R14 ;  /* 0x000000ffff507224 */ /* 0x000fce00078e000e */
[----:B------:R-:W-:Y:S05]  /*282f0*/  WARPSYNC.COLLECTIVE R15, `(.L_x_1817) ;  /* 0x000000000f087348 */ /* 0x000fea0003c00000 */
[----:B------:R0:W1:Y:S02]  /*28300*/  SHFL.IDX P6, R14, R13, R12, R11 ;  /* 0x0000000c0d0e7389 */ /* 0x00006400000c000b */
[----:B01----:R-:W-:Y:S01]  /*28310*/  ENDCOLLECTIVE ;  /* 0x000000000000791b */ /* 0x003fe20003800000 */
.L_x_1817:
[----:B------:R-:W-:Y:S02]  /*28320*/  IMAD.MOV.U32 R13, RZ, RZ, R82 ;  /* 0x000000ffff0d7224 */ /* 0x000fe400078e0052 */
[----:B------:R-:W-:Y:S02]  /*28330*/  IMAD.MOV.U32 R12, RZ, RZ, R9 ;  /* 0x000000ffff0c7224 */ /* 0x000fe400078e0009 */
[----:B------:R-:W-:-:S07]  /*28340*/  IMAD.MOV.U32 R59, RZ, RZ, R14 ;  /* 0x000000ffff3b7224 */ /* 0x000fce00078e000e */
[----:B------:R-:W-:Y:S05]  /*28350*/  WARPSYNC.COLLECTIVE R15, `(.L_x_1818) ;  /* 0x000000000f087348 */ /* 0x000fea0003c00000 */
[----:B------:R0:W1:Y:S02]  /*28360*/  SHFL.IDX P6, R14, R13, R12, R11 ;  /* 0x0000000c0d0e7389 */ /* 0x00006400000c000b */
[----:B01----:R-:W-:Y:S01]  /*28370*/  ENDCOLLECTIVE ;  /* 0x000000000000791b */ /* 0x003fe20003800000 */
.L_x_1818:
[----:B------:R-:W-:Y:S01]  /*28380*/  IMAD.MOV.U32 R13, RZ, RZ, R61 ;  /* 0x000000ffff0d7224 */ /* 0x000fe200078e003d */
[----:B------:R-:W-:Y:S01]  /*28390*/  MOV R12, R2 ;  /* 0x00000002000c7202 */ /* 0x000fe20000000f00 */
[----:B------:R-:W-:-:S07]  /*283a0*/  IMAD.MOV.U32 R82, RZ, RZ, R14 ;  /* 0x000000ffff527224 */ /* 0x000fce00078e000e */
[----:B------:R-:W-:Y:S05]  /*283b0*/  WARPSYNC.COLLECTIVE R15, `(.L_x_1819) ;  /* 0x000000000f087348 */ /* 0x000fea0003c00000 */
[----:B------:R0:W1:Y:S02]  /*283c0*/  SHFL.IDX P6, R14, R13, R12, R11 ;  /* 0x0000000c0d0e7389 */ /* 0x00006400000c000b */
[----:B01----:R-:W-:Y:S01]  /*283d0*/  ENDCOLLECTIVE ;  /* 0x000000000000791b */ /* 0x003fe20003800000 */
.L_x_1819:
[----:B------:R-:W-:Y:S02]  /*283e0*/  IMAD.MOV.U32 R13, RZ, RZ, R84 ;  /* 0x000000ffff0d7224 */ /* 0x000fe400078e0054 */
[----:B------:R-:W-:Y:S02]  /*283f0*/  IMAD.MOV.U32 R12, RZ, RZ, R9 ;  /* 0x000000ffff0c7224 */ /* 0x000fe400078e0009 */
[----:B------:R-:W-:-:S07]  /*28400*/  IMAD.MOV.U32 R61, RZ, RZ, R14 ;  /* 0x000000ffff3d7224 */ /* 0x000fce00078e000e */
[----:B------:R-:W-:Y:S05]  /*28410*/  WARPSYNC.COLLECTIVE R15, `(.L_x_1820) ;  /* 0x000000000f087348 */ /* 0x000fea0003c00000 */
[----:B------:R0:W1:Y:S02]  /*28420*/  SHFL.IDX P6, R14, R13, R12, R11 ;  /* 0x0000000c0d0e7389 */ /* 0x00006400000c000b */
[----:B01----:R-:W-:Y:S01]  /*28430*/  ENDCOLLECTIVE ;  /* 0x000000000000791b */ /* 0x003fe20003800000 */
.L_x_1820:
[----:B------:R-:W-:Y:S02]  /*28440*/  IMAD.MOV.U32 R13, RZ, RZ, R63 ;  /* 0x000000ffff0d7224 */ /* 0x000fe400078e003f */
[----:B------:R-:W-:Y:S02]  /*28450*/  IMAD.MOV.U32 R12, RZ, RZ, R2 ;  /* 0x000000ffff0c7224 */ /* 0x000fe400078e0002 */
[----:B------:R-:W-:-:S07]  /*28460*/  IMAD.MOV.U32 R84, RZ, RZ, R14 ;  /* 0x000000ffff547224 */ /* 0x000fce00078e000e */
[----:B------:R-:W-:Y:S05]  /*28470*/  WARPSYNC.COLLECTIVE R15, `(.L_x_1821) ;  /* 0x000000000f087348 */ /* 0x000fea0003c00000 */
[----:B------:R0:W1:Y:S02]  /*28480*/  SHFL.IDX P6, R14, R13, R12, R11 ;  /* 0x0000000c0d0e7389 */ /* 0x00006400000c000b */
[----:B01----:R-:W-:Y:S01]  /*28490*/  ENDCOLLECTIVE ;  /* 0x000000000000791b */ /* 0x003fe20003800000 */
.L_x_1821:
[----:B------:R-:W-:Y:S01]  /*284a0*/  SEL R25, R61, R84, P0 ;  /* 0x000000543d197207 */ /* 0x000fe20000000000 */
[----:B------:R-:W-:Y:S02]  /*284b0*/  IMAD.MOV.U32 R13, RZ, RZ, R86 ;  /* 0x000000ffff0d7224 */ /* 0x000fe400078e0056 */
[----:B------:R-:W-:Y:S02]  /*284c0*/  IMAD.MOV.U32 R12, RZ, RZ, R9 ;  /* 0x000000ffff0c7224 */ /* 0x000fe400078e0009 */
[----:B------:R-:W-:-:S07]  /*284d0*/  IMAD.MOV.U32 R63, RZ, RZ, R14 ;  /* 0x000000ffff3f7224 */ /* 0x000fce00078e000e */
[----:B------:R-:W-:Y:S05]  /*284e0*/  WARPSYNC.COLLECTIVE R15, `(.L_x_1822) ;  /* 0x000000000f087348 */ /* 0x000fea0003c00000 */
[----:B------:R0:W1:Y:S02]  /*284f0*/  SHFL.IDX P6, R14, R13, R12, R11 ;  /* 0x0000000c0d0e7389 */ /* 0x00006400000c000b */
[----:B01----:R-:W-:Y:S01]  /*28500*/  ENDCOLLECTIVE ;  /* 0x000000000000791b */ /* 0x003fe20003800000 */
.L_x_1822:
[----:B------:R-:W-:Y:S02]  /*28510*/  IMAD.MOV.U32 R13, RZ, RZ, R65 ;  /* 0x000000ffff0d7224 */ /* 0x000fe400078e0041 */
[----:B------:R-:W-:Y:S02]  /*28520*/  IMAD.MOV.U32 R12, RZ, RZ, R2 ;  /* 0x000000ffff0c7224 */ /* 0x000fe400078e0002 */
[----:B------:R-:W-:-:S07]  /*28530*/  IMAD.MOV.U32 R86, RZ, RZ, R14 ;  /* 0x000000ffff567224 */ /* 0x000fce00078e000e */
[----:B------:R-:W-:Y:S05]  /*28540*/  WARPSYNC.COLLECTIVE R15, `(.L_x_1823) ;  /* 0x000000000f087348 */ /* 0x000fea0003c00000 */
[----:B------:R0:W1:Y:S02]  /*28550*/  SHFL.IDX P6, R14, R13, R12, R11 ;  /* 0x0000000c0d0e7389 */ /* 0x00006400000c000b */
[----:B01----:R-:W-:Y:S01]  /*28560*/  ENDCOLLECTIVE ;  /* 0x000000000000791b */ /* 0x003fe20003800000 */
.L_x_1823:
        /* <DEDUP_REMOVED lines=8> */
.L_x_1824:
[----:B------:R-:W-:Y:S02]  /*285f0*/  IMAD.MOV.U32 R13, RZ, RZ, R69 ;  /* 0x000000ffff0d7224 */ /* 0x000fe400078e0045 */
[----:B------:R-:W-:Y:S02]  /*28600*/  IMAD.MOV.U32 R12, RZ, RZ, R2 ;  /* 0x000000ffff0c7224 */ /* 0x000fe400078e0002 */
[----:B------:R-:W-:-:S07]  /*28610*/  IMAD.MOV.U32 R88, RZ, RZ, R14 ;  /* 0x000000ffff587224 */ /* 0x000fce00078e000e */
[----:B------:R-:W-:Y:S05]  /*28620*/  WARPSYNC.COLLECTIVE R15, `(.L_x_1825) ;  /* 0x000000000f087348 */ /* 0x000fea0003c00000 */
[----:B------:R0:W1:Y:S02]  /*28630*/  SHFL.IDX P6, R14, R13, R12, R11 ;  /* 0x0000000c0d0e7389 */ /* 0x00006400000c000b */
[----:B01----:R-:W-:Y:S01]  /*28640*/  ENDCOLLECTIVE ;  /* 0x000000000000791b */ /* 0x003fe20003800000 */
.L_x_1825:
        /* <DEDUP_REMOVED lines=8> */
.L_x_1826:
[----:B------:R-:W-:Y:S02]  /*286d0*/  IMAD.MOV.U32 R13, RZ, RZ, R99 ;  /* 0x000000ffff0d7224 */ /* 0x000fe400078e0063 */
[----:B------:R-:W-:Y:S02]  /*286e0*/  IMAD.MOV.U32 R12, RZ, RZ, R2 ;  /* 0x000000ffff0c7224 */ /* 0x000fe400078e0002 */
[----:B------:R-:W-:-:S07]  /*286f0*/  IMAD.MOV.U32 R100, RZ, RZ, R14 ;  /* 0x000000ffff647224 */ /* 0x000fce00078e000e */
[----:B------:R-:W-:Y:S05]  /*28700*/  WARPSYNC.COLLECTIVE R15, `(.L_x_1827) ;  /* 0x000000000f087348 */ /* 0x000fea0003c00000 */
[----:B------:R0:W1:Y:S02]  /*28710*/  SHFL.IDX P6, R14, R13, R12, R11 ;  /* 0x0000000c0d0e7389 */ /* 0x00006400000c000b */
[----:B01----:R-:W-:Y:S01]  /*28720*/  ENDCOLLECTIVE ;  /* 0x000000000000791b */ /* 0x003fe20003800000 */
.L_x_1827:
        /* <DEDUP_REMOVED lines=8> */
.L_x_1828:
[----:B------:R-:W-:Y:S02]  /*287b0*/  IMAD.MOV.U32 R13, RZ, RZ, R101 ;  /* 0x000000ffff0d7224 */ /* 0x000fe400078e0065 */
[----:B------:R-:W-:Y:S01]  /*287c0*/  IMAD.MOV.U32 R12, RZ, RZ, R2 ;  /* 0x000000ffff0c7224 */ /* 0x000fe200078e0002 */
[----:B------:R-:W-:-:S07]  /*287d0*/  MOV R102, R14 ;  /* 0x0000000e00667202 */ /* 0x000fce0000000f00 */
[----:B------:R-:W-:Y:S05]  /*287e0*/  WARPSYNC.COLLECTIVE R15, `(.L_x_1829) ;  /* 0x000000000f087348 */ /* 0x000fea0003c00000 */
[----:B------:R0:W1:Y:S02]  /*287f0*/  SHFL.IDX P6, R14, R13, R12, R11 ;  /* 0x0000000c0d0e7389 */ /* 0x00006400000c000b */
[----:B01----:R-:W-:Y:S01]  /*28800*/  ENDCOLLECTIVE ;  /* 0x000000000000791b */ /* 0x003fe20003800000 */
.L_x_1829:
        /* <DEDUP_REMOVED lines=8> */
.L_x_1830:
[----:B------:R-:W-:Y:S02]  /*28890*/  IMAD.MOV.U32 R13, RZ, RZ, R103 ;  /* 0x000000ffff0d7224 */ /* 0x000fe400078e0067 */
[----:B------:R-:W-:Y:S02]  /*288a0*/  IMAD.MOV.U32 R12, RZ, RZ, R2 ;  /* 0x000000ffff0c7224 */ /* 0x000fe400078e0002 */
[----:B------:R-:W-:-:S07]  /*288b0*/  IMAD.MOV.U32 R104, RZ, RZ, R14 ;  /* 0x000000ffff687224 */ /* 0x000fce00078e000e */
[----:B------:R-:W-:Y:S05]  /*288c0*/  WARPSYNC.COLLECTIVE R15, `(.L_x_1831) ;  /* 0x000000000f087348 */ /* 0x000fea0003c00000 */
[----:B------:R0:W1:Y:S02]  /*288d0*/  SHFL.IDX P6, R14, R13, R12, R11 ;  /* 0x0000000c0d0e7389 */ /* 0x00006400000c000b */
[----:B01----:R-:W-:Y:S01]  /*288e0*/  ENDCOLLECTIVE ;  /* 0x000000000000791b */ /* 0x003fe20003800000 */
.L_x_1831:
        /* <DEDUP_REMOVED lines=8> */
.L_x_1832:
[----:B------:R-:W-:Y:S01]  /*28970*/  IMAD.MOV.U32 R13, RZ, RZ, R105 ;  /* 0x000000ffff0d7224 */ /* 0x000fe200078e0069 */
[----:B------:R-:W-:Y:S01]  /*28980*/  MOV R12, R2 ;  /* 0x00000002000c7202 */ /* 0x000fe20000000f00 */
[----:B------:R-:W-:-:S07]  /*28990*/  IMAD.MOV.U32 R106, RZ, RZ, R14 ;  /* 0x000000ffff6a7224 */ /* 0x000fce00078e000e */
[----:B------:R-:W-:Y:S05]  /*289a0*/  WARPSYNC.COLLECTIVE R15, `(.L_x_1833) ;  /* 0x000000000f087348 */ /* 0x000fea0003c00000 */
[----:B------:R0:W1:Y:S02]  /*289b0*/  SHFL.IDX P6, R14, R13, R12, R11 ;  /* 0x0000000c0d0e7389 */ /* 0x00006400000c000b */
[----:B01----:R-:W-:Y:S01]  /*289c0*/  ENDCOLLECTIVE ;  /* 0x000000000000791b */ /* 0x003fe20003800000 */
.L_x_1833:
        /* <DEDUP_REMOVED lines=8> */
.L_x_1834:
[----:B------:R-:W-:Y:S02]  /*28a50*/  IMAD.MOV.U32 R13, RZ, RZ, R107 ;  /* 0x000000ffff0d7224 */ /* 0x000fe400078e006b */
[----:B------:R-:W-:Y:S02]  /*28a60*/  IMAD.MOV.U32 R12, RZ, RZ, R2 ;  /* 0x000000ffff0c7224 */ /* 0x000fe400078e0002 */
[----:B------:R-:W-:-:S07]  /*28a70*/  IMAD.MOV.U32 R108, RZ, RZ, R14 ;  /* 0x000000ffff6c7224 */ /* 0x000fce00078e000e */
[----:B------:R-:W-:Y:S05]  /*28a80*/  WARPSYNC.COLLECTIVE R15, `(.L_x_1835) ;  /* 0x000000000f087348 */ /* 0x000fea0003c00000 */
[----:B------:R0:W1:Y:S02]  /*28a90*/  SHFL.IDX P6, R14, R13, R12, R11 ;  /* 0x0000000c0d0e7389 */ /* 0x00006400000c000b */
[----:B01----:R-:W-:Y:S01]  /*28aa0*/  ENDCOLLECTIVE ;  /* 0x000000000000791b */ /* 0x003fe20003800000 */
.L_x_1835:
[----:B------:R-:W-:Y:S01]  /*28ab0*/  SEL R53, R105, R108, P0 ;  /* 0x0000006c69357207 */ /* 0x000fe20000000000 */
[----:B------:R-:W-:Y:S02]  /*28ac0*/  IMAD.MOV.U32 R13, RZ, RZ, R110 ;  /* 0x000000ffff0d7224 */ /* 0x000fe400078e006e */
[----:B------:R-:W-:Y:S02]  /*28ad0*/  IMAD.MOV.U32 R12, RZ, RZ, R9 ;  /* 0x000000ffff0c7224 */ /* 0x000fe400078e0009 */
[----:B------:R-:W-:-:S07]  /*28ae0*/  IMAD.MOV.U32 R107, RZ, RZ, R14 ;  /* 0x000000ffff6b7224 */ /* 0x000fce00078e000e */
[----:B------:R-:W-:Y:S05]  /*28af0*/  WARPSYNC.COLLECTIVE R15, `(.L_x_1836) ;  /* 0x000000000f087348 */ /* 0x000fea0003c00000 */
[----:B------:R0:W1:Y:S02]  /*28b00*/  SHFL.IDX P6, R14, R13, R12, R11 ;  /* 0x0000000c0d0e7389 */ /* 0x00006400000c000b */
[----:B01----:R-:W-:Y:S01]  /*28b10*/  ENDCOLLECTIVE ;  /* 0x000000000000791b */ /* 0x003fe20003800000 */
.L_x_1836:
[----:B------:R-:W-:Y:S02]  /*28b20*/  IMAD.MOV.U32 R13, RZ, RZ, R109 ;  /* 0x000000ffff0d7224 */ /* 0x000fe400078e006d */
[----:B------:R-:W-:Y:S02]  /*28b30*/  IMAD.MOV.U32 R12, RZ, RZ, R2 ;  /* 0x000000ffff0c7224 */ /* 0x000fe400078e0002 */
[----:B------:R-:W-:-:S07]  /*28b40*/  IMAD.MOV.U32 R110, RZ, RZ, R14 ;  /* 0x000000ffff6e7224 */ /* 0x000fce00078e000e */
[----:B------:R-:W-:Y:S05]  /*28b50*/  WARPSYNC.COLLECTIVE R15, `(.L_x_1837) ;  /* 0x000000000f087348 */ /* 0x000fea0003c00000 */
[----:B------:R0:W1:Y:S02]  /*28b60*/  SHFL.IDX P6, R14, R13, R12, R11 ;  /* 0x0000000c0d0e7389 */ /* 0x00006400000c000b */
[----:B01----:R-:W-:Y:S01]  /*28b70*/  ENDCOLLECTIVE ;  /* 0x000000000000791b */ /* 0x003fe20003800000 */
.L_x_1837:
[----:B------:R-:W-:Y:S01]  /*28b80*/  MOV R13, R112 ;  /* 0x00000070000d7202 */ /* 0x000fe20000000f00 */
[----:B------:R-:W-:Y:S02]  /*28b90*/  IMAD.MOV.U32 R12, RZ, RZ, R9 ;  /* 0x000000ffff0c7224 */ /* 0x000fe400078e0009 */
[----:B------:R-:W-:-:S07]  /*28ba0*/  IMAD.MOV.U32 R109, RZ, RZ, R14 ;  /* 0x000000ffff6d7224 */ /* 0x000fce00078e000e */
[----:B------:R-:W-:Y:S05]  /*28bb0*/  WARPSYNC.COLLECTIVE R15, `(.L_x_1838) ;  /* 0x000000000f087348 */ /* 0x000fea0003c00000 */
[----:B------:R0:W1:Y:S02]  /*28bc0*/  SHFL.IDX P6, R14, R13, R12, R11 ;  /* 0x0000000c0d0e7389 */ /* 0x00006400000c000b */
[----:B01----:R-:W-:Y:S01]  /*28bd0*/  ENDCOLLECTIVE ;  /* 0x000000000000791b */ /* 0x003fe20003800000 */
.L_x_1838:
[----:B------:R-:W-:Y:S02]  /*28be0*/  IMAD.MOV.U32 R13, RZ, RZ, R67 ;  /* 0x000000ffff0d7224 */ /* 0x000fe400078e0043 */
[----:B------:R-:W-:Y:S02]  /*28bf0*/  IMAD.MOV.U32 R12, RZ, RZ, R2 ;  /* 0x000000ffff0c7224 */ /* 0x000fe400078e0002 */
[----:B------:R-:W-:-:S07]  /*28c00*/  IMAD.MOV.U32 R112, RZ, RZ, R14 ;  /* 0x000000ffff707224 */ /* 0x000fce00078e000e */
[----:B------:R-:W-:Y:S05]  /*28c10*/  WARPSYNC.COLLECTIVE R15, `(.L_x_1839) ;  /* 0x000000000f087348 */ /* 0x000fea0003c00000 */
[----:B------:R0:W1:Y:S02]  /*28c20*/  SHFL.IDX P6, R14, R13, R12, R11 ;  /* 0x0000000c0d0e7389 */ /* 0x00006400000c000b */
[----:B01----:R-:W-:Y:S01]  /*28c30*/  ENDCOLLECTIVE ;  /* 0x000000000000791b */ /* 0x003fe20003800000 */
.L_x_1839:
[----:B------:R-:W-:Y:S01]  /*28c40*/  SEL R63, R112, R109, P0 ;  /* 0x0000006d703f7207 */ /* 0x000fe20000000000 */
[----:B------:R-:W-:Y:S02]  /*28c50*/  IMAD.MOV.U32 R13, RZ, RZ, R114 ;  /* 0x000000ffff0d7224 */ /* 0x000fe400078e0072 */
[----:B------:R-:W-:Y:S02]  /*28c60*/  IMAD.MOV.U32 R12, RZ, RZ, R9 ;  /* 0x000000ffff0c7224 */ /* 0x000fe400078e0009 */
[----:B------:R-:W-:-:S07]  /*28c70*/  IMAD.MOV.U32 R67, RZ, RZ, R14 ;  /* 0x000000ffff437224 */ /* 0x000fce00078e000e */
[----:B------:R-:W-:Y:S05]  /*28c80*/  WARPSYNC.COLLECTIVE R15, `(.L_x_1840) ;  /* 0x000000000f087348 */ /* 0x000fea0003c00000 */
[----:B------:R0:W1:Y:S02]  /*28c90*/  SHFL.IDX P6, R14, R13, R12, R11 ;  /* 0x0000000c0d0e7389 */ /* 0x00006400000c000b */
[----:B01----:R-:W-:Y:S01]  /*28ca0*/  ENDCOLLECTIVE ;  /* 0x000000000000791b */ /* 0x003fe20003800000 */
.L_x_1840:
[----:B------:R-:W-:Y:S02]  /*28cb0*/  IMAD.MOV.U32 R13, RZ, RZ, R71 ;  /* 0x000000ffff0d7224 */ /* 0x000fe400078e0047 */
[----:B------:R-:W-:Y:S02]  /*28cc0*/  IMAD.MOV.U32 R12, RZ, RZ, R2 ;  /* 0x000000ffff0c7224 */ /* 0x000fe400078e0002 */
[----:B------:R-:W-:-:S07]  /*28cd0*/  IMAD.MOV.U32 R114, RZ, RZ, R14 ;  /* 0x000000ffff727224 */ /* 0x000fce00078e000e */
[----:B------:R-:W-:Y:S05]  /*28ce0*/  WARPSYNC.COLLECTIVE R15, `(.L_x_1841) ;  /* 0x000000000f087348 */ /* 0x000fea0003c00000 */
[----:B------:R0:W1:Y:S02]  /*28cf0*/  SHFL.IDX P6, R14, R13, R12, R11 ;  /* 0x0000000c0d0e7389 */ /* 0x00006400000c000b */
[----:B01----:R-:W-:Y:S01]  /*28d00*/  ENDCOLLECTIVE ;  /* 0x000000000000791b */ /* 0x003fe20003800000 */
.L_x_1841:
        /* <DEDUP_REMOVED lines=8> */
.L_x_1842:
[----:B------:R-:W-:Y:S02]  /*28d90*/  IMAD.MOV.U32 R13, RZ, RZ, R75 ;  /* 0x000000ffff0d7224 */ /* 0x000fe400078e004b */
[----:B------:R-:W-:Y:S01]  /*28da0*/  IMAD.MOV.U32 R12, RZ, RZ, R2 ;  /* 0x000000ffff0c7224 */ /* 0x000fe200078e0002 */
[----:B------:R-:W-:-:S07]  /*28db0*/  MOV R116, R14 ;  /* 0x0000000e00747202 */ /* 0x000fce0000000f00 */
[----:B------:R-:W-:Y:S05]  /*28dc0*/  WARPSYNC.COLLECTIVE R15, `(.L_x_1843) ;  /* 0x000000000f087348 */ /* 0x000fea0003c00000 */
[----:B------:R0:W1:Y:S02]  /*28dd0*/  SHFL.IDX P6, R14, R13, R12, R11 ;  /* 0x0000000c0d0e7389 */ /* 0x00006400000c000b */
[----:B01----:R-:W-:Y:S01]  /*28de0*/  ENDCOLLECTIVE ;  /* 0x000000000000791b */ /* 0x003fe20003800000 */
.L_x_1843:
[----:B------:R-:W-:Y:S02]  /*28df0*/  SEL R69, R71, R116, P0 ;  /* 0x0000007447457207 */ /* 0x000fe40000000000 */
        /* <DEDUP_REMOVED lines=10> */
.L_x_1844:
[----:B------:R-:W-:Y:S02]  /*28ea0*/  SEL R12, R27, R20, P0 ;  /* 0x000000141b0c7207 */ /* 0x000fe40000000000 */
[----:B------:R-:W-:Y:S02]  /*28eb0*/  SEL R11, R80, R57, P0 ;  /* 0x00000039500b7207 */ /* 0x000fe40000000000 */
[----:B------:R-:W-:Y:S02]  /*28ec0*/  SEL R13, R59, R82, P0 ;  /* 0x000000523b0d7207 */ /* 0x000fe40000000000 */
[----:B------:R-:W-:Y:S02]  /*28ed0*/  SEL R15, R82, R59, P0 ;  /* 0x0000003b520f7207 */ /* 0x000fe40000000000 */
[----:B------:R-:W-:Y:S01]  /*28ee0*/  SEL R57, R107, R110, P0 ;  /* 0x0000006e6b397207 */ /* 0x000fe20000000000 */
[----:B------:R-:W-:Y:S01]  /*28ef0*/  IMAD.MOV.U32 R2, RZ, RZ, R14 ;  /* 0x000000ffff027224 */ /* 0x000fe200078e000e */
[----:B------:R-:W-:Y:S01]  /*28f00*/  SEL R14, R20, R27, P0 ;  /* 0x0000001b140e7207 */ /* 0x000fe20000000000 */
[----:B------:R-:W-:Y:S01]  /*28f10*/  IMAD.MOV.U32 R20, RZ, RZ, RZ ;  /* 0x000000ffff147224 */ /* 0x000fe200078e00ff */
[----:B------:R-:W-:-:S02]  /*28f20*/  SEL R27, R84, R61, P0 ;  /* 0x0000003d541b7207 */ /* 0x000fc40000000000 */
[----:B------:R-:W-:Y:S02]  /*28f30*/  SEL R59, R110, R107, P0 ;  /* 0x0000006b6e3b7207 */ /* 0x000fe40000000000 */
[----:B------:R-:W-:Y:S01]  /*28f40*/  SEL R61, R109, R112, P0 ;  /* 0x000000706d3d7207 */ /* 0x000fe20000000000 */
[----:B------:R-:W-:Y:S06]  /*28f50*/  BRA `(.L_x_1845) ;  /* 0xffffff3400387947 */ /* 0x000fec000383ffff */
.L_x_1567:
[----:B------:R-:W-:Y:S02]  /*28f60*/  IMAD.MOV.U32 R13, RZ, RZ, R2 ;  /* 0x000000ffff0d7224 */ /* 0x000fe400078e0002 */
[----:B------:R-:W-:Y:S02]  /*28f70*/  IMAD.MOV.U32 R12, RZ, RZ, RZ ;  /* 0x000000ffff0c7224 */ /* 0x000fe400078e00ff */
[----:B------:R-:W-:Y:S02]  /*28f80*/  IMAD.MOV.U32 R11, RZ, RZ, 0x181f ;  /* 0x0000181fff0b7424 */ /* 0x000fe400078e00ff */
[----:B------:R-:W-:-:S07]  /*28f90*/  IMAD.MOV.U32 R15, RZ, RZ, -0x1 ;  /* 0xffffffffff0f7424 */ /* 0x000fce00078e00ff */
[----:B-1----:R-:W-:Y:S05]  /*28fa0*/  WARPSYNC.COLLECTIVE R15, `(.L_x_1846) ;  /* 0x000000000f087348 */ /* 0x002fea0003c00000 */
[----:B------:R0:W2:Y:S02]  /*28fb0*/  SHFL.IDX P6, R14, R13, R12, R11 ;  /* 0x0000000c0d0e7389 */ /* 0x0000a400000c000b */
[----:B012---:R-:W-:Y:S01]  /*28fc0*/  ENDCOLLECTIVE ;  /* 0x000000000000791b */ /* 0x007fe20003800000 */
.L_x_1846:
[----:B------:R-:W-:Y:S02]  /*28fd0*/  IMAD.MOV.U32 R13, RZ, RZ, R0 ;  /* 0x000000ffff0d7224 */ /* 0x000fe400078e0000 */
[----:B------:R-:W-:-:S07]  /*28fe0*/  IMAD.MOV.U32 R3, RZ, RZ, R14 ;  /* 0x000000ffff037224 */ /* 0x000fce00078e000e */
[----:B------:R-:W-:Y:S05]  /*28ff0*/  WARPSYNC.COLLECTIVE R15, `(.L_x_1847) ;  /* 0x000000000f087348 */ /* 0x000fea0003c00000 */
[----:B------:R0:W1:Y:S02]  /*29000*/  SHFL.IDX P6, R14, R13, R12, R11 ;  /* 0x0000000c0d0e7389 */ /* 0x00006400000c000b */
[----:B01----:R-:W-:Y:S01]  /*29010*/  ENDCOLLECTIVE ;  /* 0x000000000000791b */ /* 0x003fe20003800000 */
.L_x_1847:
[----:B------:R-:W-:Y:S05]  /*29020*/  BRA `(.L_x_1848) ;  /* 0xffffff4c00f47947 */ /* 0x000fea000383ffff */
.L_x_1570:
[----:B------:R-:W-:Y:S01]  /*29030*/  BSSY B1, `(.L_x_1849) ;  /* 0x0000008000017945 */ /* 0x000fe20003800000 */
[----:B------:R-:W-:Y:S01]  /*29040*/  MOV R13, R2 ;  /* 0x00000002000d7202 */ /* 0x000fe20000000f00 */
[----:B------:R-:W-:Y:S02]  /*29050*/  IMAD.MOV.U32 R12, RZ, RZ, 0x1 ;  /* 0x00000001ff0c7424 */ /* 0x000fe400078e00ff */
[----:B------:R-:W-:Y:S02]  /*29060*/  IMAD.MOV.U32 R11, RZ, RZ, 0x181f ;  /* 0x0000181fff0b7424 */ /* 0x000fe400078e00ff */
[----:B----4-:R-:W-:-:S07]  /*29070*/  IMAD.MOV.U32 R15, RZ, RZ, -0x1 ;  /* 0xffffffffff0f7424 */ /* 0x010fce00078e00ff */
[----:B0123--:R-:W-:Y:S05]  /*29080*/  WARPSYNC.COLLECTIVE R15, `(.L_x_1850) ;  /* 0x000000000f087348 */ /* 0x00ffea0003c00000 */
[----:B---3--:R3:W4:Y:S02]  /*29090*/  SHFL.IDX P6, R14, R13, R12, R11 ;  /* 0x0000000c0d0e7389 */ /* 0x00872400000c000b */
[----:B01234-:R-:W-:Y:S01]  /*290a0*/  ENDCOLLECTIVE ;  /* 0x000000000000791b */ /* 0x01ffe20003800000 */
.L_x_1850:
[----:B------:R-:W-:Y:S05]  /*290b0*/  BSYNC B1 ;  /* 0x0000000000017941 */ /* 0x000fea0003800000 */
.L_x_1849:
        /* <DEDUP_REMOVED lines=8> */
.L_x_1851:
[----:B------:R-:W-:Y:S05]  /*29140*/  BRA `(.L_x_1852) ;  /* 0xffffff5000147947 */ /* 0x000fea000383ffff */
.L_x_1573:
[----:B------:R-:W-:Y:S01]  /*29150*/  BSSY B1, `(.L_x_1853) ;  /* 0x0000008000017945 */ /* 0x000fe20003800000 */
[----:B------:R-:W-:Y:S02]  /*29160*/  IMAD.MOV.U32 R13, RZ, RZ, R2 ;  /* 0x000000ffff0d7224 */ /* 0x000fe400078e0002 */
[----:B------:R-:W-:Y:S02]  /*29170*/  IMAD.MOV.U32 R12, RZ, RZ, 0x2 ;  /* 0x00000002ff0c7424 */ /* 0x000fe400078e00ff */
[----:B------:R-:W-:Y:S02]  /*29180*/  IMAD.MOV.U32 R11, RZ, RZ, 0x181f ;  /* 0x0000181fff0b7424 */ /* 0x000fe400078e00ff */
[----:B----4-:R-:W-:-:S07]  /*29190*/  IMAD.MOV.U32 R15, RZ, RZ, -0x1 ;  /* 0xffffffffff0f7424 */ /* 0x010fce00078e00ff */
[----:B0123--:R-:W-:Y:S05]  /*291a0*/  WARPSYNC.COLLECTIVE R15, `(.L_x_1854) ;  /* 0x000000000f087348 */ /* 0x00ffea0003c00000 */
[----:B---3--:R3:W4:Y:S02]  /*291b0*/  SHFL.IDX P6, R14, R13, R12, R11 ;  /* 0x0000000c0d0e7389 */ /* 0x00872400000c000b */
[----:B01234-:R-:W-:Y:S01]  /*291c0*/  ENDCOLLECTIVE ;  /* 0x000000000000791b */ /* 0x01ffe20003800000 */
.L_x_1854:
[----:B------:R-:W-:Y:S05]  /*291d0*/  BSYNC B1 ;  /* 0x0000000000017941 */ /* 0x000fea0003800000 */
.L_x_1853:
[----:B------:R-:W-:Y:S01]  /*291e0*/  MOV R13, R0 ;  /* 0x00000000000d7202 */ /* 0x000fe20000000f00 */
[----:B------:R-:W-:Y:S02]  /*291f0*/  IMAD.MOV.U32 R12, RZ, RZ, 0x2 ;  /* 0x00000002ff0c7424 */ /* 0x000fe400078e00ff */
[----:B------:R-:W-:Y:S02]  /*29200*/  IMAD.MOV.U32 R11, RZ, RZ, 0x181f ;  /* 0x0000181fff0b7424 */ /* 0x000fe400078e00ff */
[----:B------:R-:W-:Y:S02]  /*29210*/  IMAD.MOV.U32 R15, RZ, RZ, -0x1 ;  /* 0xffffffffff0f7424 */ /* 0x000fe400078e00ff */
[----:B------:R-:W-:-:S07]  /*29220*/  IMAD.MOV.U32 R3, RZ, RZ, R14 ;  /* 0x000000ffff037224 */ /* 0x000fce00078e000e */
[----:B------:R-:W-:Y:S05]  /*29230*/  WARPSYNC.COLLECTIVE R15, `(.L_x_1855) ;  /* 0x000000000f087348 */ /* 0x000fea0003c00000 */
[----:B------:R0:W1:Y:S02]  /*29240*/  SHFL.IDX P6, R14, R13, R12, R11 ;  /* 0x0000000c0d0e7389 */ /* 0x00006400000c000b */
[----:B01----:R-:W-:Y:S01]  /*29250*/  ENDCOLLECTIVE ;  /* 0x000000000000791b */ /* 0x003fe20003800000 */
.L_x_1855:
[----:B------:R-:W-:Y:S05]  /*29260*/  BRA `(.L_x_1856) ;  /* 0xffffff5000347947 */ /* 0x000fea000383ffff */
.L_x_1576:
[----:B------:R-:W-:Y:S01]  /*29270*/  BSSY B1, `(.L_x_1857) ;  /* 0x0000008000017945 */ /* 0x000fe20003800000 */
[----:B------:R-:W-:Y:S02]  /*29280*/  IMAD.MOV.U32 R13, RZ, RZ, R2 ;  /* 0x000000ffff0d7224 */ /* 0x000fe400078e0002 */
[----:B------:R-:W-:Y:S02]  /*29290*/  IMAD.MOV.U32 R12, RZ, RZ, 0x3 ;  /* 0x00000003ff0c7424 */ /* 0x000fe400078e00ff */
[----:B------:R-:W-:Y:S02]  /*292a0*/  IMAD.MOV.U32 R11, RZ, RZ, 0x181f ;  /* 0x0000181fff0b7424 */ /* 0x000fe400078e00ff */
[----:B0-----:R-:W-:-:S07]  /*292b0*/  IMAD.MOV.U32 R15, RZ, RZ, -0x1 ;  /* 0xffffffffff0f7424 */ /* 0x001fce00078e00ff */
[----:B-1234-:R-:W-:Y:S05]  /*292c0*/  WARPSYNC.COLLECTIVE R15, `(.L_x_1858) ;  /* 0x000000000f087348 */ /* 0x01efea0003c00000 */
[----:B----4-:R0:W4:Y:S02]  /*292d0*/  SHFL.IDX P6, R14, R13, R12, R11 ;  /* 0x0000000c0d0e7389 */ /* 0x01012400000c000b */
[----:B01234-:R-:W-:Y:S01]  /*292e0*/  ENDCOLLECTIVE ;  /* 0x000000000000791b */ /* 0x01ffe20003800000 */
.L_x_1858:
[----:B------:R-:W-:Y:S05]  /*292f0*/  BSYNC B1 ;  /* 0x0000000000017941 */ /* 0x000fea0003800000 */
.L_x_1857:
        /* <DEDUP_REMOVED lines=8> */
.L_x_1859:
[----:B------:R-:W-:Y:S05]  /*29380*/  BRA `(.L_x_1860) ;  /* 0xffffff5000547947 */ /* 0x000fea000383ffff */
.L_x_1601:
[----:B------:R-:W1:Y:S01]  /*29390*/  S2R R5, SR_TID.X ;  /* 0x0000000000057919 */ /* 0x000e620000002100 */
[----:B------:R-:W-:Y:S01]  /*293a0*/  BSSY B1, `(.L_x_1861) ;  /* 0x000000a000017945 */ /* 0x000fe20003800000 */
[----:B------:R-:W-:Y:S01]  /*293b0*/  MOV R12, RZ ;  /* 0x000000ff000c7202 */ /* 0x000fe20000000f00 */
[----:B0-----:R-:W-:Y:S02]  /*293c0*/  IMAD.MOV.U32 R11, RZ, RZ, 0x1f ;  /* 0x0000001fff0b7424 */ /* 0x001fe400078e00ff */
[----:B------:R-:W-:Y:S01]  /*293d0*/  IMAD.MOV.U32 R15, RZ, RZ, -0x1 ;  /* 0xffffffffff0f7424 */ /* 0x000fe200078e00ff */
[----:B-1----:R-:W-:-:S04]  /*293e0*/  SHF.R.U32.HI R5, RZ, 0x5, R5 ;  /* 0x00000005ff057819 */ /* 0x002fc80000011605 */
[----:B------:R-:W-:-:S05]  /*293f0*/  LOP3.LUT R5, R5, 0x3, RZ, 0xc0, !PT ;  /* 0x0000000305057812 */ /* 0x000fca00078ec0ff */
[----:B------:R-:W-:-:S07]  /*29400*/  IMAD.MOV.U32 R13, RZ, RZ, R5 ;  /* 0x000000ffff0d7224 */ /* 0x000fce00078e0005 */
[----:B------:R-:W-:Y:S05]  /*29410*/  WARPSYNC.COLLECTIVE R15, `(.L_x_1862) ;  /* 0x000000000f087348 */ /* 0x000fea0003c00000 */
[----:B------:R0:W1:Y:S02]  /*29420*/  SHFL.IDX P6, R14, R13, R12, R11 ;  /* 0x0000000c0d0e7389 */ /* 0x00006400000c000b */
[----:B01----:R-:W-:Y:S01]  /*29430*/  ENDCOLLECTIVE ;  /* 0x000000000000791b */ /* 0x003fe20003800000 */
.L_x_1862:
[----:B------:R-:W-:Y:S05]  /*29440*/  BSYNC B1 ;  /* 0x0000000000017941 */ /* 0x000fea0003800000 */
.L_x_1861:
[----:B------:R-:W-:Y:S05]  /*29450*/  BRA `(.L_x_1863) ;  /* 0xffffff6800f47947 */ /* 0x000fea000383ffff */
.L_x_1603:
[----:B------:R-:W-:Y:S01]  /*29460*/  BSSY B1, `(.L_x_1864) ;  /* 0x0000006000017945 */ /* 0x000fe20003800000 */
[----:B------:R-:W-:-:S07]  /*29470*/  IMAD.MOV.U32 R15, RZ, RZ, -0x1 ;  /* 0xffffffffff0f7424 */ /* 0x000fce00078e00ff */
[----:B01----:R-:W-:Y:S05]  /*29480*/  WARPSYNC.COLLECTIVE R15, `(.L_x_1865) ;  /* 0x000000000f0c7348 */ /* 0x003fea0003c00000 */
[----:B------:R-:W-:Y:S02]  /*29490*/  ELECT P6, UR62, PT ;  /* 0x00000000003e782f */ /* 0x000fe400038c0000 */
[----:B------:R-:W-:Y:S01]  /*294a0*/  MOV R14, UR62 ;  /* 0x0000003e000e7c02 */ /* 0x000fe20008000f00 */
[----:B01----:R-:W-:Y:S10]  /*294b0*/  ENDCOLLECTIVE ;  /* 0x000000000000791b */ /* 0x003ff40003800000 */
.L_x_1865:
[----:B------:R-:W-:Y:S05]  /*294c0*/  BSYNC B1 ;  /* 0x0000000000017941 */ /* 0x000fea0003800000 */
.L_x_1864:
[----:B------:R-:W-:Y:S05]  /*294d0*/  BRA `(.L_x_1602) ;  /* 0xffffff6800ec7947 */ /* 0x000fea000383ffff */
.L_x_1605:
[----:B-1----:R-:W2:Y:S02]  /*294e0*/  LDL R5, [R1] ;  /* 0x0000000001057983 */ /* 0x002ea40000100800 */
[----:B--2---:R1:W2:Y:S02]  /*294f0*/  SYNCS.PHASECHK.TRANS64.TRYWAIT P0, [R5+URZ+0x28420], R4 ;  /* 0x02842004050075a7 */ /* 0x0042a4000800017f */
[----:B--2---:R-:W-:Y:S05]  /*29500*/  @!P0 NANOSLEEP.SYNCS 0x989680 ;  /* 0x009896800000895d */ /* 0x004fea0003900000 */
[----:B------:R-:W2:Y:S02]  /*29510*/  @!P0 SYNCS.PHASECHK.TRANS64 P0, [R5+URZ+0x28420], R4 ;  /* 0x02842004050085a7 */ /* 0x000ea4000800007f */
[----:B--2---:R-:W-:Y:S05]  /*29520*/  @!P0 BRA `(.L_x_1605) ;  /* 0xfffffffc00ec8947 */ /* 0x004fea000383ffff */
[----:B------:R-:W-:Y:S05]  /*29530*/  BRA `(.L_x_1866) ;  /* 0xffffff6800fc7947 */ /* 0x000fea000383ffff */
.L_x_1609:
[----:B-1----:R1:W2:Y:S02]  /*29540*/  SYNCS.PHASECHK.TRANS64.TRYWAIT P0, [R7+URZ+0x284a0], R10 ;  /* 0x0284a00a070075a7 */ /* 0x0022a4000800017f */
[----:B--2---:R-:W-:Y:S05]  /*29550*/  @!P0 NANOSLEEP.SYNCS 0x989680 ;  /* 0x009896800000895d */ /* 0x004fea0003900000 */
[----:B------:R-:W2:Y:S02]  /*29560*/  @!P0 SYNCS.PHASECHK.TRANS64 P0, [R7+URZ+0x284a0], R10 ;  /* 0x0284a00a070085a7 */ /* 0x000ea4000800007f */
[----:B--2---:R-:W-:Y:S05]  /*29570*/  @!P0 BRA `(.L_x_1609) ;  /* 0xfffffffc00f08947 */ /* 0x004fea000383ffff */
[----:B------:R-:W-:Y:S05]  /*29580*/  BRA `(.L_x_1867) ;  /* 0xffffff6c00247947 */ /* 0x000fea000383ffff */
.L_x_1615:
[----:B--2---:R2:W3:Y:S02]  /*29590*/  SYNCS.PHASECHK.TRANS64.TRYWAIT P0, [R7+URZ+0x284c0], R10 ;  /* 0x0284c00a070075a7 */ /* 0x0044e4000800017f */
[----:B---3--:R-:W-:Y:S05]  /*295a0*/  @!P0 NANOSLEEP.SYNCS 0x989680 ;  /* 0x009896800000895d */ /* 0x008fea0003900000 */
[----:B------:R-:W3:Y:S02]  /*295b0*/  @!P0 SYNCS.PHASECHK.TRANS64 P0, [R7+URZ+0x284c0], R10 ;  /* 0x0284c00a070085a7 */ /* 0x000ee4000800007f */
[----:B---3--:R-:W-:Y:S05]  /*295c0*/  @!P0 BRA `(.L_x_1615) ;  /* 0xfffffffc00f08947 */ /* 0x008fea000383ffff */
[----:B------:R-:W-:Y:S05]  /*295d0*/  BRA `(.L_x_1868) ;  /* 0xffffff6c00e87947 */ /* 0x000fea000383ffff */
.L_x_1623:
[----:B-1----:R1:W2:Y:S02]  /*295e0*/  SYNCS.PHASECHK.TRANS64.TRYWAIT P1, [R8+URZ+0x284a0], R7 ;  /* 0x0284a007080075a7 */ /* 0x0022a4000802017f */
[----:B--2---:R-:W-:Y:S05]  /*295f0*/  @!P1 NANOSLEEP.SYNCS 0x989680 ;  /* 0x009896800000995d */ /* 0x004fea0003900000 */
[----:B------:R-:W2:Y:S02]  /*29600*/  @!P1 SYNCS.PHASECHK.TRANS64 P1, [R8+URZ+0x284a0], R7 ;  /* 0x0284a007080095a7 */ /* 0x000ea4000802007f */
[----:B--2---:R-:W-:Y:S05]  /*29610*/  @!P1 BRA `(.L_x_1623) ;  /* 0xfffffffc00f09947 */ /* 0x004fea000383ffff */
[----:B------:R-:W-:Y:S05]  /*29620*/  BRA `(.L_x_1869) ;  /* 0xffffff7000fc7947 */ /* 0x000fea000383ffff */
.L_x_1629:
[----:B--2---:R2:W3:Y:S02]  /*29630*/  SYNCS.PHASECHK.TRANS64.TRYWAIT P1, [R8+URZ+0x284c0], R7 ;  /* 0x0284c007080075a7 */ /* 0x0044e4000802017f */
[----:B---3--:R-:W-:Y:S05]  /*29640*/  @!P1 NANOSLEEP.SYNCS 0x989680 ;  /* 0x009896800000995d */ /* 0x008fea0003900000 */
[----:B------:R-:W3:Y:S02]  /*29650*/  @!P1 SYNCS.PHASECHK.TRANS64 P1, [R8+URZ+0x284c0], R7 ;  /* 0x0284c007080095a7 */ /* 0x000ee4000802007f */
[----:B---3--:R-:W-:Y:S05]  /*29660*/  @!P1 BRA `(.L_x_1629) ;  /* 0xfffffffc00f09947 */ /* 0x008fea000383ffff */
[----:B------:R-:W-:Y:S05]  /*29670*/  BRA `(.L_x_1870) ;  /* 0xffffff7400bc7947 */ /* 0x000fea000383ffff */
.L_x_1653:
[----:B------:R-:W1:Y:S01]  /*29680*/  S2R R0, SR_TID.X ;  /* 0x0000000000007919 */ /* 0x000e620000002100 */
[----:B------:R-:W-:Y:S01]  /*29690*/  BSSY B0, `(.L_x_1871) ;  /* 0x000000a000007945 */ /* 0x000fe20003800000 */
[----:B------:R-:W-:Y:S02]  /*296a0*/  IMAD.MOV.U32 R12, RZ, RZ, RZ ;  /* 0x000000ffff0c7224 */ /* 0x000fe400078e00ff */
[----:B0-----:R-:W-:Y:S02]  /*296b0*/  IMAD.MOV.U32 R11, RZ, RZ, 0x1f ;  /* 0x0000001fff0b7424 */ /* 0x001fe400078e00ff */
[----:B------:R-:W-:Y:S01]  /*296c0*/  IMAD.MOV.U32 R15, RZ, RZ, -0x1 ;  /* 0xffffffffff0f7424 */ /* 0x000fe200078e00ff */
[----:B-1----:R-:W-:-:S04]  /*296d0*/  SHF.R.U32.HI R0, RZ, 0x5, R0 ;  /* 0x00000005ff007819 */ /* 0x002fc80000011600 */
[----:B------:R-:W-:-:S05]  /*296e0*/  LOP3.LUT R0, R0, 0x3, RZ, 0xc0, !PT ;  /* 0x0000000300007812 */ /* 0x000fca00078ec0ff */
[----:B------:R-:W-:-:S07]  /*296f0*/  IMAD.MOV.U32 R13, RZ, RZ, R0 ;  /* 0x000000ffff0d7224 */ /* 0x000fce00078e0000 */
[----:B--2---:R-:W-:Y:S05]  /*29700*/  WARPSYNC.COLLECTIVE R15, `(.L_x_1872) ;  /* 0x000000000f087348 */ /* 0x004fea0003c00000 */
[----:B------:R0:W1:Y:S02]  /*29710*/  SHFL.IDX P6, R14, R13, R12, R11 ;  /* 0x0000000c0d0e7389 */ /* 0x00006400000c000b */
[----:B012---:R-:W-:Y:S01]  /*29720*/  ENDCOLLECTIVE ;  /* 0x000000000000791b */ /* 0x007fe20003800000 */
.L_x_1872:
[----:B------:R-:W-:Y:S05]  /*29730*/  BSYNC B0 ;  /* 0x0000000000007941 */ /* 0x000fea0003800000 */
.L_x_1871:
[----:B------:R-:W-:Y:S05]  /*29740*/  BRA `(.L_x_1873) ;  /* 0xffffff8400987947 */ /* 0x000fea000383ffff */
.L_x_1655:
[----:B------:R-:W-:Y:S01]  /*29750*/  BSSY B0, `(.L_x_1874) ;  /* 0x0000006000007945 */ /* 0x000fe20003800000 */
[----:B------:R-:W-:-:S07]  /*29760*/  IMAD.MOV.U32 R15, RZ, RZ, -0x1 ;  /* 0xffffffffff0f7424 */ /* 0x000fce00078e00ff */
[----:B012---:R-:W-:Y:S05]  /*29770*/  WARPSYNC.COLLECTIVE R15, `(.L_x_1875) ;  /* 0x000000000f0c7348 */ /* 0x007fea0003c00000 */
[----:B------:R-:W-:Y:S02]  /*29780*/  ELECT P6, UR62, PT ;  /* 0x00000000003e782f */ /* 0x000fe400038c0000 */
[----:B------:R-:W-:Y:S01]  /*29790*/  MOV R14, UR62 ;  /* 0x0000003e000e7c02 */ /* 0x000fe20008000f00 */
[----:B012---:R-:W-:Y:S10]  /*297a0*/  ENDCOLLECTIVE ;  /* 0x000000000000791b */ /* 0x007ff40003800000 */
.L_x_1875:
[----:B------:R-:W-:Y:S05]  /*297b0*/  BSYNC B0 ;  /* 0x0000000000007941 */ /* 0x000fea0003800000 */
.L_x_1874:
[----:B------:R-:W-:Y:S05]  /*297c0*/  BRA `(.L_x_1876) ;  /* 0xffffff8400a07947 */ /* 0x000fea000383ffff */
.L_x_1657:
[----:B-1----:R1:W2:Y:S02]  /*297d0*/  SYNCS.PHASECHK.TRANS64.TRYWAIT P0, [R0+URZ+0x28480], R3 ;  /* 0x02848003000075a7 */ /* 0x0022a4000800017f */
[----:B--2---:R-:W-:Y:S05]  /*297e0*/  @!P0 NANOSLEEP.SYNCS 0x989680 ;  /* 0x009896800000895d */ /* 0x004fea0003900000 */
[----:B------:R-:W2:Y:S02]  /*297f0*/  @!P0 SYNCS.PHASECHK.TRANS64 P0, [R0+URZ+0x28480], R3 ;  /* 0x02848003000085a7 */ /* 0x000ea4000800007f */
[----:B--2---:R-:W-:Y:S05]  /*29800*/  @!P0 BRA `(.L_x_1657) ;  /* 0xfffffffc00f08947 */ /* 0x004fea000383ffff */
[----:B------:R-:W-:Y:S05]  /*29810*/  BRA `(.L_x_1877) ;  /* 0xffffff8800147947 */ /* 0x000fea000383ffff */
.L_x_1659:
[----:B--2---:R2:W3:Y:S02]  /*29820*/  SYNCS.PHASECHK.TRANS64.TRYWAIT P0, [R0+URZ+0x28440], R3 ;  /* 0x02844003000075a7 */ /* 0x0044e4000800017f */
[----:B---3--:R-:W-:Y:S05]  /*29830*/  @!P0 NANOSLEEP.SYNCS 0x989680 ;  /* 0x009896800000895d */ /* 0x008fea0003900000 */
[----:B------:R-:W3:Y:S02]  /*29840*/  @!P0 SYNCS.PHASECHK.TRANS64 P0, [R0+URZ+0x28440], R3 ;  /* 0x02844003000085a7 */ /* 0x000ee4000800007f */
[----:B---3--:R-:W-:Y:S05]  /*29850*/  @!P0 BRA `(.L_x_1659) ;  /* 0xfffffffc00f08947 */ /* 0x008fea000383ffff */
[----:B------:R-:W-:Y:S05]  /*29860*/  BRA `(.L_x_1878) ;  /* 0xffffff8800847947 */ /* 0x000fea000383ffff */
.L_x_1663:
[----:B------:R-:W2:Y:S01]  /*29870*/  LDL.LU R11, [R1+0x40] ;  /* 0x00004000010b7983 */ /* 0x000ea20000300800 */
[----:B------:R-:W-:Y:S01]  /*29880*/  IMAD.MOV.U32 R13, RZ, RZ, R3 ;  /* 0x000000ffff0d7224 */ /* 0x000fe200078e0003 */
[----:B------:R-:W-:Y:S01]  /*29890*/  LOP3.LUT R5, R5, 0x7f, RZ, 0xc0, !PT ;  /* 0x0000007f05057812 */ /* 0x000fe200078ec0ff */
[----:B------:R-:W-:Y:S02]  /*298a0*/  IMAD.MOV.U32 R12, RZ, RZ, RZ ;  /* 0x000000ffff0c7224 */ /* 0x000fe400078e00ff */
[----:B------:R-:W-:Y:S01]  /*298b0*/  IMAD.MOV.U32 R15, RZ, RZ, -0x1 ;  /* 0xffffffffff0f7424 */ /* 0x000fe200078e00ff */
[----:B------:R-:W-:-:S05]  /*298c0*/  SHF.R.U32.HI R5, RZ, 0x3, R5 ;  /* 0x00000003ff057819 */ /* 0x000fca0000011605 */
[----:B------:R-:W-:-:S04]  /*298d0*/  IMAD.IADD R0, R5, 0x1, R8 ;  /* 0x0000000105007824 */ /* 0x000fc800078e0208 */
[----:B------:R-:W-:Y:S02]  /*298e0*/  VIADD R5, R0, 0x10 ;  /* 0x0000001000057836 */ /* 0x000fe40000000000 */
[----:B--2---:R-:W-:Y:S02]  /*298f0*/  IMAD R2, R11, R7, RZ ;  /* 0x000000070b027224 */ /* 0x004fe400078e02ff */
[----:B------:R-:W-:-:S03]  /*29900*/  IMAD.MOV.U32 R11, RZ, RZ, 0x181f ;  /* 0x0000181fff0b7424 */ /* 0x000fc600078e00ff */
[----:B------:R-:W-:-:S13]  /*29910*/  ISETP.GE.AND P2, PT, R0, R2, PT ;  /* 0x000000020000720c */ /* 0x000fda0003f46270 */
[----:B-----5:R-:W-:Y:S05]  /*29920*/  WARPSYNC.COLLECTIVE R15, `(.L_x_1879) ;  /* 0x000000000f087348 */ /* 0x020fea0003c00000 */
[----:B------:R0:W1:Y:S02]  /*29930*/  SHFL.IDX P6, R14, R13, R12, R11 ;  /* 0x0000000c0d0e7389 */ /* 0x00006400000c000b */
[----:B01---5:R-:W-:Y:S01]  /*29940*/  ENDCOLLECTIVE ;  /* 0x000000000000791b */ /* 0x023fe20003800000 */
.L_x_1879:
[----:B------:R-:W-:Y:S01]  /*29950*/  MOV R13, R4 ;  /* 0x00000004000d7202 */ /* 0x000fe20000000f00 */
[----:B------:R-:W-:-:S07]  /*29960*/  IMAD.MOV.U32 R6, RZ, RZ, R14 ;  /* 0x000000ffff067224 */ /* 0x000fce00078e000e */
[----:B------:R-:W-:Y:S05]  /*29970*/  WARPSYNC.COLLECTIVE R15, `(.L_x_1880) ;  /* 0x000000000f087348 */ /* 0x000fea0003c00000 */
[----:B------:R0:W1:Y:S02]  /*29980*/  SHFL.IDX P6, R14, R13, R12, R11 ;  /* 0x0000000c0d0e7389 */ /* 0x00006400000c000b */
[----:B01----:R-:W-:Y:S01]  /*29990*/  ENDCOLLECTIVE ;  /* 0x000000000000791b */ /* 0x003fe20003800000 */
.L_x_1880:
[----:B------:R-:W-:Y:S02]  /*299a0*/  IMAD.MOV.U32 R13, RZ, RZ, R3 ;  /* 0x000000ffff0d7224 */ /* 0x000fe400078e0003 */
[----:B------:R-:W-:Y:S02]  /*299b0*/  IMAD.MOV.U32 R12, RZ, RZ, 0x1 ;  /* 0x00000001ff0c7424 */ /* 0x000fe400078e00ff */
[----:B------:R-:W-:-:S07]  /*299c0*/  IMAD.MOV.U32 R7, RZ, RZ, R14 ;  /* 0x000000ffff077224 */ /* 0x000fce00078e000e */
[----:B------:R-:W-:Y:S05]  /*299d0*/  WARPSYNC.COLLECTIVE R15, `(.L_x_1881) ;  /* 0x000000000f087348 */ /* 0x000fea0003c00000 */
[----:B------:R0:W1:Y:S02]  /*299e0*/  SHFL.IDX P6, R14, R13, R12, R11 ;  /* 0x0000000c0d0e7389 */ /* 0x00006400000c000b */
[----:B01----:R-:W-:Y:S01]  /*299f0*/  ENDCOLLECTIVE ;  /* 0x000000000000791b */ /* 0x003fe20003800000 */
.L_x_1881:
        /* <DEDUP_REMOVED lines=10> */
.L_x_1882:
[----:B------:R-:W-:Y:S01]  /*29aa0*/  @!PT LDS RZ, [RZ] ;  /* 0x00000000fffff984 */ /* 0x000fe20000000800 */
[----:B------:R-:W-:Y:S01]  /*29ab0*/  @!PT LDS RZ, [RZ] ;  /* 0x00000000fffff984 */ /* 0x000fe20000000800 */
[----:B------:R-:W-:Y:S01]  /*29ac0*/  @!PT LDS RZ, [RZ] ;  /* 0x00000000fffff984 */ /* 0x000fe20000000800 */
[----:B------:R0:W-:Y:S04]  /*29ad0*/  @!P2 LDGSTS.E.BYPASS.LTC128B.128 [R9+0x18000], desc[UR46][R6.64], !P0 ;  /* 0x180000000609afae */ /* 0x0001e8000c101d6e */
[----:B------:R0:W-:Y:S01]  /*29ae0*/  @!P2 LDGSTS.E.BYPASS.LTC128B.128 [R9+0x1c000], desc[UR46][R6.64+0x80], !P1 ;  /* 0x1c0000800609afae */ /* 0x0001e2000c901d6e */
[----:B------:R-:W-:Y:S01]  /*29af0*/  ISETP.GE.AND P2, PT, R5, R2, PT ;  /* 0x000000020500720c */ /* 0x000fe20003f46270 */
[----:B------:R-:W-:Y:S01]  /*29b00*/  IMAD.MOV.U32 R13, RZ, RZ, R3 ;  /* 0x000000ffff0d7224 */ /* 0x000fe200078e0003 */
[----:B------:R-:W-:Y:S01]  /*29b10*/  MOV R12, 0x2 ;  /* 0x00000002000c7802 */ /* 0x000fe20000000f00 */
[----:B------:R-:W-:-:S10]  /*29b20*/  IMAD.MOV.U32 R5, RZ, RZ, R14 ;  /* 0x000000ffff057224 */ /* 0x000fd400078e000e */
[----:B0-----:R-:W-:Y:S05]  /*29b30*/  WARPSYNC.COLLECTIVE R15, `(.L_x_1883) ;  /* 0x000000000f087348 */ /* 0x001fea0003c00000 */
[----:B------:R1:W2:Y:S02]  /*29b40*/  SHFL.IDX P6, R14, R13, R12, R11 ;  /* 0x0000000c0d0e7389 */ /* 0x0002a400000c000b */
[----:B012---:R-:W-:Y:S01]  /*29b50*/  ENDCOLLECTIVE ;  /* 0x000000000000791b */ /* 0x007fe20003800000 */
.L_x_1883:
[----:B------:R-:W-:Y:S01]  /*29b60*/  @!P2 IADD3 R7, P3, R10, R5, RZ ;  /* 0x000000050a07a210 */ /* 0x000fe20007f7e0ff */
[----:B------:R-:W-:-:S04]  /*29b70*/  VIADD R5, R0, 0x20 ;  /* 0x0000002000057836 */ /* 0x000fc80000000000 */
        /* <DEDUP_REMOVED lines=10> */
[----:B------:R-:W-:Y:S01]  /*29c20*/  ISETP.GE.AND P2, PT, R5, R2, PT ;  /* 0x000000020500720c */ /* 0x000fe20003f46270 */
[----:B0-----:R-:W-:-:S12]  /*29c30*/  IMAD.MOV.U32 R6, RZ, RZ, R14 ;  /* 0x000000ffff067224 */ /* 0x001fd800078e000e */
[----:B------:R-:W-:Y:S05]  /*29c40*/  WARPSYNC.COLLECTIVE R15, `(.L_x_1884) ;  /* 0x000000000f087348 */ /* 0x000fea0003c00000 */
[----:B------:R0:W1:Y:S02]  /*29c50*/  SHFL.IDX P6, R14, R13, R12, R11 ;  /* 0x0000000c0d0e7389 */ /* 0x00006400000c000b */
[----:B01----:R-:W-:Y:S01]  /*29c60*/  ENDCOLLECTIVE ;  /* 0x000000000000791b */ /* 0x003fe20003800000 */
.L_x_1884:
[----:B------:R-:W-:Y:S02]  /*29c70*/  IMAD.MOV.U32 R13, RZ, RZ, R3 ;  /* 0x000000ffff0d7224 */ /* 0x000fe400078e0003 */
[----:B------:R-:W-:Y:S02]  /*29c80*/  IMAD.MOV.U32 R12, RZ, RZ, 0x3 ;  /* 0x00000003ff0c7424 */ /* 0x000fe400078e00ff */
[----:B------:R-:W-:-:S07]  /*29c90*/  IMAD.MOV.U32 R5, RZ, RZ, R14 ;  /* 0x000000ffff057224 */ /* 0x000fce00078e000e */
[----:B------:R-:W-:Y:S05]  /*29ca0*/  WARPSYNC.COLLECTIVE R15, `(.L_x_1885) ;  /* 0x000000000f087348 */ /* 0x000fea0003c00000 */
[----:B------:R0:W1:Y:S02]  /*29cb0*/  SHFL.IDX P6, R14, R13, R12, R11 ;  /* 0x0000000c0d0e7389 */ /* 0x00006400000c000b */
[----:B01----:R-:W-:Y:S01]  /*29cc0*/  ENDCOLLECTIVE ;  /* 0x000000000000791b */ /* 0x003fe20003800000 */
.L_x_1885:
[----:B------:R-:W-:-:S05]  /*29cd0*/  @!P2 IADD3 R5, P3, R10, R5, RZ ;  /* 0x000000050a05a210 */ /* 0x000fca0007f7e0ff */
[----:B------:R-:W-:-:S04]  /*29ce0*/  @!P2 IMAD.X R6, RZ, RZ, R6, P3 ;  /* 0x000000ffff06a224 */ /* 0x000fc800018e0606 */
[----:B------:R-:W-:Y:S02]  /*29cf0*/  @!P2 IMAD.MOV.U32 R7, RZ, RZ, R6 ;  /* 0x000000ffff07a224 */ /* 0x000fe400078e0006 */
[----:B------:R-:W-:Y:S02]  /*29d00*/  @!P2 IMAD.MOV.U32 R6, RZ, RZ, R5 ;  /* 0x000000ffff06a224 */ /* 0x000fe400078e0005 */
[----:B------:R-:W-:Y:S02]  /*29d10*/  IMAD.MOV.U32 R13, RZ, RZ, R4 ;  /* 0x000000ffff0d7224 */ /* 0x000fe400078e0004 */
[----:B------:R-:W-:Y:S01]  /*29d20*/  VIADD R5, R0, 0x30 ;  /* 0x0000003000057836 */ /* 0x000fe20000000000 */
        /* <DEDUP_REMOVED lines=10> */
.L_x_1886:
[----:B------:R-:W-:Y:S02]  /*29dd0*/  IMAD.MOV.U32 R13, RZ, RZ, R3 ;  /* 0x000000ffff0d7224 */ /* 0x000fe400078e0003 */
[----:B------:R-:W-:Y:S02]  /*29de0*/  IMAD.MOV.U32 R12, RZ, RZ, 0x4 ;  /* 0x00000004ff0c7424 */ /* 0x000fe400078e00ff */
[----:B------:R-:W-:-:S07]  /*29df0*/  IMAD.MOV.U32 R5, RZ, RZ, R14 ;  /* 0x000000ffff057224 */ /* 0x000fce00078e000e */
[----:B------:R-:W-:Y:S05]  /*29e00*/  WARPSYNC.COLLECTIVE R15, `(.L_x_1887) ;  /* 0x000000000f087348 */ /* 0x000fea0003c00000 */
[----:B------:R0:W1:Y:S02]  /*29e10*/  SHFL.IDX P6, R14, R13, R12, R11 ;  /* 0x0000000c0d0e7389 */ /* 0x00006400000c000b */
[----:B01----:R-:W-:Y:S01]  /*29e20*/  ENDCOLLECTIVE ;  /* 0x000000000000791b */ /* 0x003fe20003800000 */
.L_x_1887:
[----:B------:R-:W-:-:S04]  /*29e30*/  @!P2 IADD3 R5, P3, R10, R5, RZ ;  /* 0x000000050a05a210 */ /* 0x000fc80007f7e0ff */
[----:B------:R-:W-:-:S05]  /*29e40*/  @!P2 IADD3.X R6, RZ, R6, RZ, P3, !PT ;  /* 0x00000006ff06a210 */ /* 0x000fca0001ffe4ff */
        /* <DEDUP_REMOVED lines=14> */
.L_x_1888:
[----:B------:R-:W-:Y:S01]  /*29f30*/  MOV R13, R3 ;  /* 0x00000003000d7202 */ /* 0x000fe20000000f00 */
[----:B------:R-:W-:Y:S02]  /*29f40*/  IMAD.MOV.U32 R12, RZ, RZ, 0x5 ;  /* 0x00000005ff0c7424 */ /* 0x000fe400078e00ff */
[----:B------:R-:W-:-:S07]  /*29f50*/  IMAD.MOV.U32 R5, RZ, RZ, R14 ;  /* 0x000000ffff057224 */ /* 0x000fce00078e000e */
[----:B------:R-:W-:Y:S05]  /*29f60*/  WARPSYNC.COLLECTIVE R15, `(.L_x_1889) ;  /* 0x000000000f087348 */ /* 0x000fea0003c00000 */
[----:B------:R0:W1:Y:S02]  /*29f70*/  SHFL.IDX P6, R14, R13, R12, R11 ;  /* 0x0000000c0d0e7389 */ /* 0x00006400000c000b */
[----:B01----:R-:W-:Y:S01]  /*29f80*/  ENDCOLLECTIVE ;  /* 0x000000000000791b */ /* 0x003fe20003800000 */
.L_x_1889:
        /* <DEDUP_REMOVED lines=16> */
.L_x_1890:
[----:B------:R-:W-:Y:S02]  /*2a090*/  IMAD.MOV.U32 R13, RZ, RZ, R3 ;  /* 0x000000ffff0d7224 */ /* 0x000fe400078e0003 */
[----:B------:R-:W-:Y:S02]  /*2a0a0*/  IMAD.MOV.U32 R12, RZ, RZ, 0x6 ;  /* 0x00000006ff0c7424 */ /* 0x000fe400078e00ff */
[----:B------:R-:W-:-:S07]  /*2a0b0*/  IMAD.MOV.U32 R5, RZ, RZ, R14 ;  /* 0x000000ffff057224 */ /* 0x000fce00078e000e */
[----:B------:R-:W-:Y:S05]  /*2a0c0*/  WARPSYNC.COLLECTIVE R15, `(.L_x_1891) ;  /* 0x000000000f087348 */ /* 0x000fea0003c00000 */
[----:B------:R0:W1:Y:S02]  /*2a0d0*/  SHFL.IDX P6, R14, R13, R12, R11 ;  /* 0x0000000c0d0e7389 */ /* 0x00006400000c000b */
[----:B01----:R-:W-:Y:S01]  /*2a0e0*/  ENDCOLLECTIVE ;  /* 0x000000000000791b */ /* 0x003fe20003800000 */
.L_x_1891:
[----:B------:R-:W-:-:S05]  /*2a0f0*/  @!P2 IADD3 R5, P3, R10, R5, RZ ;  /* 0x000000050a05a210 */ /* 0x000fca0007f7e0ff */
[----:B------:R-:W-:-:S04]  /*2a100*/  @!P2 IMAD.X R6, RZ, RZ, R6, P3 ;  /* 0x000000ffff06a224 */ /* 0x000fc800018e0606 */
[----:B------:R-:W-:Y:S02]  /*2a110*/  @!P2 IMAD.MOV.U32 R7, RZ, RZ, R6 ;  /* 0x000000ffff07a224 */ /* 0x000fe400078e0006 */
[----:B------:R-:W-:Y:S02]  /*2a120*/  @!P2 IMAD.MOV.U32 R6, RZ, RZ, R5 ;  /* 0x000000ffff06a224 */ /* 0x000fe400078e0005 */
[----:B------:R-:W-:-:S03]  /*2a130*/  IMAD.MOV.U32 R13, RZ, RZ, R4 ;  /* 0x000000ffff0d7224 */ /* 0x000fc600078e0004 */
[----:B------:R-:W-:Y:S01]  /*2a140*/  @!PT LDS RZ, [RZ] ;  /* 0x00000000fffff984 */ /* 0x000fe20000000800 */
[----:B------:R-:W-:Y:S01]  /*2a150*/  @!PT LDS RZ, [RZ] ;  /* 0x00000000fffff984 */ /* 0x000fe20000000800 */
[----:B------:R-:W-:Y:S01]  /*2a160*/  @!PT LDS RZ, [RZ] ;  /* 0x00000000fffff984 */ /* 0x000fe20000000800 */
[----:B------:R-:W-:Y:S04]  /*2a170*/  @!P2 LDGSTS.E.BYPASS.LTC128B.128 [R9+0x1a800], desc[UR46][R6.64], !P0 ;  /* 0x1a8000000609afae */ /* 0x000fe8000c101d6e */
[----:B------:R0:W-:Y:S02]  /*2a180*/  @!P2 LDGSTS.E.BYPASS.LTC128B.128 [R9+0x1e800], desc[UR46][R6.64+0x80], !P1 ;  /* 0x1e8000800609afae */ /* 0x0001e4000c901d6e */
[----:B0-----:R-:W-:Y:S01]  /*2a190*/  IMAD.MOV.U32 R6, RZ, RZ, R14 ;  /* 0x000000ffff067224 */ /* 0x001fe200078e000e */
[----:B------:R-:W-:-:S07]  /*2a1a0*/  IADD3 R7, R0, 0x60, RZ ;  /* 0x0000006000077810 */ /* 0x000fce0007ffe0ff */
[----:B------:R-:W-:Y:S05]  /*2a1b0*/  WARPSYNC.COLLECTIVE R15, `(.L_x_1892) ;  /* 0x000000000f087348 */ /* 0x000fea0003c00000 */
[----:B------:R0:W1:Y:S02]  /*2a1c0*/  SHFL.IDX P6, R14, R13, R12, R11 ;  /* 0x0000000c0d0e7389 */ /* 0x00006400000c000b */
[----:B01----:R-:W-:Y:S01]  /*2a1d0*/  ENDCOLLECTIVE ;  /* 0x000000000000791b */ /* 0x003fe20003800000 */
.L_x_1892:
[----:B------:R-:W-:Y:S01]  /*2a1e0*/  ISETP.GE.AND P2, PT, R7, R2, PT ;  /* 0x000000020700720c */ /* 0x000fe20003f46270 */
[----:B------:R-:W-:Y:S02]  /*2a1f0*/  IMAD.MOV.U32 R13, RZ, RZ, R3 ;  /* 0x000000ffff0d7224 */ /* 0x000fe400078e0003 */
[----:B------:R-:W-:Y:S02]  /*2a200*/  IMAD.MOV.U32 R12, RZ, RZ, 0x7 ;  /* 0x00000007ff0c7424 */ /* 0x000fe400078e00ff */
[----:B------:R-:W-:-:S08]  /*2a210*/  IMAD.MOV.U32 R5, RZ, RZ, R14 ;  /* 0x000000ffff057224 */ /* 0x000fd000078e000e */
[----:B------:R-:W-:Y:S05]  /*2a220*/  WARPSYNC.COLLECTIVE R15, `(.L_x_1893) ;  /* 0x000000000f087348 */ /* 0x000fea0003c00000 */
[----:B------:R0:W1:Y:S02]  /*2a230*/  SHFL.IDX P6, R14, R13, R12, R11 ;  /* 0x0000000c0d0e7389 */ /* 0x00006400000c000b */
[----:B01----:R-:W-:Y:S01]  /*2a240*/  ENDCOLLECTIVE ;  /* 0x000000000000791b */ /* 0x003fe20003800000 */
.L_x_1893:
[----:B------:R-:W-:-:S05]  /*2a250*/  @!P2 IADD3 R5, P3, R10, R5, RZ ;  /* 0x000000050a05a210 */ /* 0x000fca0007f7e0ff */
[----:B------:R-:W-:-:S04]  /*2a260*/  @!P2 IMAD.X R6, RZ, RZ, R6, P3 ;  /* 0x000000ffff06a224 */ /* 0x000fc800018e0606 */
[----:B------:R-:W-:Y:S02]  /*2a270*/  @!P2 IMAD.MOV.U32 R7, RZ, RZ, R6 ;  /* 0x000000ffff07a224 */ /* 0x000fe400078e0006 */
[----:B------:R-:W-:Y:S02]  /*2a280*/  IMAD.MOV.U32 R13, RZ, RZ, R4 ;  /* 0x000000ffff0d7224 */ /* 0x000fe400078e0004 */
        /* <DEDUP_REMOVED lines=10> */
.L_x_1894:
[----:B------:R-:W-:Y:S01]  /*2a330*/  IMAD.MOV.U32 R3, RZ, RZ, R14 ;  /* 0x000000ffff037224 */ /* 0x000fe200078e000e */
[----:B------:R-:W-:Y:S06]  /*2a340*/  BRA `(.L_x_1895) ;  /* 0xffffff8c00107947 */ /* 0x000fec000383ffff */
.L_x_1668:
[----:B--2---:R-:W2:Y:S02]  /*2a350*/  LDL R2, [R1] ;  /* 0x0000000001027983 */ /* 0x004ea40000100800 */
[----:B--2---:R2:W3:Y:S02]  /*2a360*/  SYNCS.PHASECHK.TRANS64.TRYWAIT P0, [R2+URZ+0x28420], R0 ;  /* 0x02842000020075a7 */ /* 0x0044e4000800017f */
[----:B---3--:R-:W-:Y:S05]  /*2a370*/  @!P0 NANOSLEEP.SYNCS 0x989680 ;  /* 0x009896800000895d */ /* 0x008fea0003900000 */
[----:B------:R-:W3:Y:S02]  /*2a380*/  @!P0 SYNCS.PHASECHK.TRANS64 P0, [R2+URZ+0x28420], R0 ;  /* 0x02842000020085a7 */ /* 0x000ee4000800007f */
[----:B---3--:R-:W-:Y:S05]  /*2a390*/  @!P0 BRA `(.L_x_1668) ;  /* 0xfffffffc00ec8947 */ /* 0x008fea000383ffff */
[----:B------:R-:W-:Y:S05]  /*2a3a0*/  BRA `(.L_x_1896) ;  /* 0xffffff8c00807947 */ /* 0x000fea000383ffff */
.L_x_1674:
[----:B0-----:R0:W4:Y:S02]  /*2a3b0*/  SYNCS.PHASECHK.TRANS64.TRYWAIT P0, [R4+URZ+0x28480], R3 ;  /* 0x02848003040075a7 */ /* 0x001124000800017f */
[----:B----4-:R-:W-:Y:S05]  /*2a3c0*/  @!P0 NANOSLEEP.SYNCS 0x989680 ;  /* 0x009896800000895d */ /* 0x010fea0003900000 */
[----:B------:R-:W4:Y:S02]  /*2a3d0*/  @!P0 SYNCS.PHASECHK.TRANS64 P0, [R4+URZ+0x28480], R3 ;  /* 0x02848003040085a7 */ /* 0x000f24000800007f */
[----:B----4-:R-:W-:Y:S05]  /*2a3e0*/  @!P0 BRA `(.L_x_1674) ;  /* 0xfffffffc00f08947 */ /* 0x010fea000383ffff */
[----:B------:R-:W-:Y:S05]  /*2a3f0*/  BRA `(.L_x_1897) ;  /* 0xffffff9000407947 */ /* 0x000fea000383ffff */
.L_x_1680:
[----:B-1----:R1:W3:Y:S02]  /*2a400*/  SYNCS.PHASECHK.TRANS64.TRYWAIT P0, [R4+URZ+0x28440], R3 ;  /* 0x02844003040075a7 */ /* 0x0022e4000800017f */
[----:B---3--:R-:W-:Y:S05]  /*2a410*/  @!P0 NANOSLEEP.SYNCS 0x989680 ;  /* 0x009896800000895d */ /* 0x008fea0003900000 */
[----:B------:R-:W3:Y:S02]  /*2a420*/  @!P0 SYNCS.PHASECHK.TRANS64 P0, [R4+URZ+0x28440], R3 ;  /* 0x02844003040085a7 */ /* 0x000ee4000800007f */
[----:B---3--:R-:W-:Y:S05]  /*2a430*/  @!P0 BRA `(.L_x_1680) ;  /* 0xfffffffc00f08947 */ /* 0x008fea000383ffff */
[----:B------:R-:W-:Y:S05]  /*2a440*/  BRA `(.L_x_1898) ;  /* 0xffffff9400047947 */ /* 0x000fea000383ffff */
.L_x_1687:
[----:B----4-:R4:W0:Y:S02]  /*2a450*/  SYNCS.PHASECHK.TRANS64.TRYWAIT P0, [R20+URZ+0x28470], R2 ;  /* 0x02847002140075a7 */ /* 0x010824000800017f */
[----:B0-----:R-:W-:Y:S05]  /*2a460*/  @!P0 NANOSLEEP.SYNCS 0x989680 ;  /* 0x009896800000895d */ /* 0x001fea0003900000 */
[----:B------:R-:W0:Y:S02]  /*2a470*/  @!P0 SYNCS.PHASECHK.TRANS64 P0, [R20+URZ+0x28470], R2 ;  /* 0x02847002140085a7 */ /* 0x000e24000800007f */
[----:B0-----:R-:W-:Y:S05]  /*2a480*/  @!P0 BRA `(.L_x_1687) ;  /* 0xfffffffc00f08947 */ /* 0x001fea000383ffff */
[----:B------:R-:W-:Y:S05]  /*2a490*/  BRA `(.L_x_1899) ;  /* 0xffffff9400e07947 */ /* 0x000fea000383ffff */
.L_x_1689:
[----:B----4-:R4:W0:Y:S02]  /*2a4a0*/  SYNCS.PHASECHK.TRANS64.TRYWAIT P0, [R20+URZ+0x28460], R2 ;  /* 0x02846002140075a7 */ /* 0x010824000800017f */
[----:B0-----:R-:W-:Y:S05]  /*2a4b0*/  @!P0 NANOSLEEP.SYNCS 0x989680 ;  /* 0x009896800000895d */ /* 0x001fea0003900000 */
[----:B------:R-:W0:Y:S02]  /*2a4c0*/  @!P0 SYNCS.PHASECHK.TRANS64 P0, [R20+URZ+0x28460], R2 ;  /* 0x02846002140085a7 */ /* 0x000e24000800007f */
[----:B0-----:R-:W-:Y:S05]  /*2a4d0*/  @!P0 BRA `(.L_x_1689) ;  /* 0xfffffffc00f08947 */ /* 0x001fea000383ffff */
[----:B------:R-:W-:Y:S05]  /*2a4e0*/  BRA `(.L_x_1900) ;  /* 0xffffff9400e87947 */ /* 0x000fea000383ffff */
.L_x_1696:
[----:B---3--:R3:W4:Y:S02]  /*2a4f0*/  SYNCS.PHASECHK.TRANS64.TRYWAIT P1, [R17+URZ+0x28470], R0 ;  /* 0x02847000110075a7 */ /* 0x008724000802017f */
[----:B----4-:R-:W-:Y:S05]  /*2a500*/  @!P1 NANOSLEEP.SYNCS 0x989680 ;  /* 0x009896800000995d */ /* 0x010fea0003900000 */
[----:B------:R-:W4:Y:S02]  /*2a510*/  @!P1 SYNCS.PHASECHK.TRANS64 P1, [R17+URZ+0x28470], R0 ;  /* 0x02847000110095a7 */ /* 0x000f24000802007f */
[----:B----4-:R-:W-:Y:S05]  /*2a520*/  @!P1 BRA `(.L_x_1696) ;  /* 0xfffffffc00f09947 */ /* 0x010fea000383ffff */
[----:B------:R-:W-:Y:S05]  /*2a530*/  BRA `(.L_x_1901) ;  /* 0xffffff9c00a07947 */ /* 0x000fea000383ffff */
.L_x_1698:
[----:B---3--:R3:W4:Y:S02]  /*2a540*/  SYNCS.PHASECHK.TRANS64.TRYWAIT P1, [R17+URZ+0x28460], R0 ;  /* 0x02846000110075a7 */ /* 0x008724000802017f */
[----:B----4-:R-:W-:Y:S05]  /*2a550*/  @!P1 NANOSLEEP.SYNCS 0x989680 ;  /* 0x009896800000995d */ /* 0x010fea0003900000 */
[----:B------:R-:W4:Y:S02]  /*2a560*/  @!P1 SYNCS.PHASECHK.TRANS64 P1, [R17+URZ+0x28460], R0 ;  /* 0x02846000110095a7 */ /* 0x000f24000802007f */
[----:B----4-:R-:W-:Y:S05]  /*2a570*/  @!P1 BRA `(.L_x_1698) ;  /* 0xfffffffc00f09947 */ /* 0x010fea000383ffff */
[----:B------:R-:W-:Y:S05]  /*2a580*/  BRA `(.L_x_1902) ;  /* 0xffffff9c00a87947 */ /* 0x000fea000383ffff */
.L_x_1702:
[----:B------:R-:W-:Y:S01]  /*2a590*/  BSSY B0, `(.L_x_1903) ;  /* 0x0000008000007945 */ /* 0x000fe20003800000 */
[----:B------:R-:W-:Y:S02]  /*2a5a0*/  IMAD.MOV.U32 R13, RZ, RZ, R16 ;  /* 0x000000ffff0d7224 */ /* 0x000fe400078e0010 */
[----:B------:R-:W-:Y:S02]  /*2a5b0*/  IMAD.MOV.U32 R12, RZ, RZ, RZ ;  /* 0x000000ffff0c7224 */ /* 0x000fe400078e00ff */
[----:B0-----:R-:W-:Y:S02]  /*2a5c0*/  IMAD.MOV.U32 R11, RZ, RZ, 0x1f ;  /* 0x0000001fff0b7424 */ /* 0x001fe400078e00ff */
[----:B------:R-:W-:-:S07]  /*2a5d0*/  IMAD.MOV.U32 R15, RZ, RZ, -0x1 ;  /* 0xffffffffff0f7424 */ /* 0x000fce00078e00ff */
[----:B------:R-:W-:Y:S05]  /*2a5e0*/  WARPSYNC.COLLECTIVE R15, `(.L_x_1904) ;  /* 0x000000000f087348 */ /* 0x000fea0003c00000 */
[----:B------:R0:W1:Y:S02]  /*2a5f0*/  SHFL.IDX P6, R14, R13, R12, R11 ;  /* 0x0000000c0d0e7389 */ /* 0x00006400000c000b */
[----:B01----:R-:W-:Y:S01]  /*2a600*/  ENDCOLLECTIVE ;  /* 0x000000000000791b */ /* 0x003fe20003800000 */
.L_x_1904:
[----:B------:R-:W-:Y:S05]  /*2a610*/  BSYNC B0 ;  /* 0x0000000000007941 */ /* 0x000fea0003800000 */
.L_x_1903:
[----:B------:R-:W-:Y:S01]  /*2a620*/  IMAD.MOV.U32 R13, RZ, RZ, R16 ;  /* 0x000000ffff0d7224 */ /* 0x000fe200078e0010 */
[----:B------:R-:W-:Y:S01]  /*2a630*/  MOV R0, R14 ;  /* 0x0000000e00007202 */ /* 0x000fe20000000f00 */
[----:B------:R-:W-:Y:S02]  /*2a640*/  IMAD.MOV.U32 R12, RZ, RZ, 0x1 ;  /* 0x00000001ff0c7424 */ /* 0x000fe400078e00ff */
[----:B------:R-:W-:Y:S02]  /*2a650*/  IMAD.MOV.U32 R11, RZ, RZ, 0x1f ;  /* 0x0000001fff0b7424 */ /* 0x000fe400078e00ff */
[----:B------:R-:W-:Y:S02]  /*2a660*/  IMAD.MOV.U32 R15, RZ, RZ, -0x1 ;  /* 0xffffffffff0f7424 */ /* 0x000fe400078e00ff */
[----:B------:R-:W-:-:S07]  /*2a670*/  IMAD.IADD R5, R19, 0x1, R6 ;  /* 0x0000000113057824 */ /* 0x000fce00078e0206 */
[----:B------:R-:W-:Y:S05]  /*2a680*/  WARPSYNC.COLLECTIVE R15, `(.L_x_1905) ;  /* 0x000000000f087348 */ /* 0x000fea0003c00000 */
[----:B------:R0:W1:Y:S02]  /*2a690*/  SHFL.IDX P6, R14, R13, R12, R11 ;  /* 0x0000000c0d0e7389 */ /* 0x00006400000c000b */
[----:B01----:R-:W-:Y:S01]  /*2a6a0*/  ENDCOLLECTIVE ;  /* 0x000000000000791b */ /* 0x003fe20003800000 */
.L_x_1905:
        /* <DEDUP_REMOVED lines=13> */
[----:B------:R-:W-:-:S03]  /*2a780*/  ISETP.NE.AND P1, PT, R6, RZ, PT ;  /* 0x000000ff0600720c */ /* 0x000fc60003f25270 */
[----:B------:R-:W-:-:S10]  /*2a790*/  IMAD.MOV.U32 R13, RZ, RZ, R2 ;  /* 0x000000ffff0d7224 */ /* 0x000fd400078e0002 */
[----:B------:R-:W-:Y:S05]  /*2a7a0*/  WARPSYNC.COLLECTIVE R15, `(.L_x_1906) ;  /* 0x000000000f087348 */ /* 0x000fea0003c00000 */
[----:B------:R0:W1:Y:S02]  /*2a7b0*/  SHFL.UP P6, R14, R13, R12, R11 ;  /* 0x0400000c0d0e7389 */ /* 0x00006400000c000b */
[----:B01----:R-:W-:Y:S01]  /*2a7c0*/  ENDCOLLECTIVE ;  /* 0x000000000000791b */ /* 0x003fe20003800000 */
.L_x_1906:
        /* <DEDUP_REMOVED lines=8> */
.L_x_1907:
[----:B------:R-:W-:Y:S02]  /*2a850*/  IMAD.MOV.U32 R12, RZ, RZ, 0x4 ;  /* 0x00000004ff0c7424 */ /* 0x000fe400078e00ff */
[----:B------:R-:W-:-:S05]  /*2a860*/  IMAD.MOV.U32 R5, RZ, RZ, R14 ;  /* 0x000000ffff057224 */ /* 0x000fca00078e000e */
[----:B------:R-:W-:-:S05]  /*2a870*/  SEL R5, R5, RZ, P2 ;  /* 0x000000ff05057207 */ /* 0x000fca0001000000 */
[----:B------:R-:W-:-:S04]  /*2a880*/  IMAD.IADD R3, R3, 0x1, R5 ;  /* 0x0000000103037824 */ /* 0x000fc800078e0205 */
[----:B------:R-:W-:-:S07]  /*2a890*/  IMAD.MOV.U32 R13, RZ, RZ, R3 ;  /* 0x000000ffff0d7224 */ /* 0x000fce00078e0003 */
[----:B------:R-:W-:Y:S05]  /*2a8a0*/  WARPSYNC.COLLECTIVE R15, `(.L_x_1908) ;  /* 0x000000000f087348 */ /* 0x000fea0003c00000 */
[----:B------:R0:W1:Y:S02]  /*2a8b0*/  SHFL.UP P6, R14, R13, R12, R11 ;  /* 0x0400000c0d0e7389 */ /* 0x00006400000c000b */
[----:B01----:R-:W-:Y:S01]  /*2a8c0*/  ENDCOLLECTIVE ;  /* 0x000000000000791b */ /* 0x003fe20003800000 */
.L_x_1908:
        /* <DEDUP_REMOVED lines=8> */
.L_x_1909:
[----:B------:R-:W-:Y:S01]  /*2a950*/  MOV R12, 0x10 ;  /* 0x00000010000c7802 */ /* 0x000fe20000000f00 */
[----:B------:R-:W-:-:S05]  /*2a960*/  IMAD.MOV.U32 R5, RZ, RZ, R14 ;  /* 0x000000ffff057224 */ /* 0x000fca00078e000e */
[----:B------:R-:W-:-:S05]  /*2a970*/  SEL R5, R5, RZ, P4 ;  /* 0x000000ff05057207 */ /* 0x000fca0002000000 */
[----:B------:R-:W-:-:S04]  /*2a980*/  IMAD.IADD R3, R3, 0x1, R5 ;  /* 0x0000000103037824 */ /* 0x000fc800078e0205 */
[----:B------:R-:W-:-:S07]  /*2a990*/  IMAD.MOV.U32 R13, RZ, RZ, R3 ;  /* 0x000000ffff0d7224 */ /* 0x000fce00078e0003 */
[----:B------:R-:W-:Y:S05]  /*2a9a0*/  WARPSYNC.COLLECTIVE R15, `(.L_x_1910) ;  /* 0x000000000f087348 */ /* 0x000fea0003c00000 */
[----:B------:R0:W1:Y:S02]  /*2a9b0*/  SHFL.UP P6, R14, R13, R12, R11 ;  /* 0x0400000c0d0e7389 */ /* 0x00006400000c000b */
[----:B01----:R-:W-:Y:S01]  /*2a9c0*/  ENDCOLLECTIVE ;  /* 0x000000000000791b */ /* 0x003fe20003800000 */
.L_x_1910:
[----:B------:R-:W-:Y:S02]  /*2a9d0*/  IMAD.MOV.U32 R12, RZ, RZ, 0x1f ;  /* 0x0000001fff0c7424 */ /* 0x000fe400078e00ff */
[----:B------:R-:W-:Y:S02]  /*2a9e0*/  IMAD.MOV.U32 R11, RZ, RZ, 0x1f ;  /* 0x0000001fff0b7424 */ /* 0x000fe400078e00ff */
[----:B------:R-:W-:-:S05]  /*2a9f0*/  IMAD.MOV.U32 R5, RZ, RZ, R14 ;  /* 0x000000ffff057224 */ /* 0x000fca00078e000e */
[----:B------:R-:W-:-:S05]  /*2aa00*/  SEL R5, R5, RZ, P5 ;  /* 0x000000ff05057207 */ /* 0x000fca0002800000 */
[----:B------:R-:W-:-:S04]  /*2aa10*/  IMAD.IADD R5, R3, 0x1, R5 ;  /* 0x0000000103057824 */ /* 0x000fc800078e0205 */
[----:B------:R-:W-:-:S07]  /*2aa20*/  IMAD.MOV.U32 R13, RZ, RZ, R5 ;  /* 0x000000ffff0d7224 */ /* 0x000fce00078e0005 */
[----:B------:R-:W-:Y:S05]  /*2aa30*/  WARPSYNC.COLLECTIVE R15, `(.L_x_1911) ;  /* 0x000000000f087348 */ /* 0x000fea0003c00000 */
[----:B------:R0:W1:Y:S02]  /*2aa40*/  SHFL.IDX P6, R14, R13, R12, R11 ;  /* 0x0000000c0d0e7389 */ /* 0x00006400000c000b */
[----:B01----:R-:W-:Y:S01]  /*2aa50*/  ENDCOLLECTIVE ;  /* 0x000000000000791b */ /* 0x003fe20003800000 */
.L_x_1911:
[----:B------:R-:W-:Y:S01]  /*2aa60*/  IMAD.MOV.U32 R7, RZ, RZ, R14 ;  /* 0x000000ffff077224 */ /* 0x000fe200078e000e */
[----:B------:R-:W-:Y:S06]  /*2aa70*/  BRA `(.L_x_1912) ;  /* 0xffffffa0007c7947 */ /* 0x000fec000383ffff */
.L_x_1707:
[----:B------:R-:W-:Y:S01]  /*2aa80*/  BSSY B0, `(.L_x_1913) ;  /* 0x0000008000007945 */ /* 0x000fe20003800000 */
[----:B-----5:R-:W-:Y:S02]  /*2aa90*/  IMAD.MOV.U32 R13, RZ, RZ, R2 ;  /* 0x000000ffff0d7224 */ /* 0x020fe400078e0002 */
[----:B------:R-:W-:Y:S02]  /*2aaa0*/  IMAD.MOV.U32 R12, RZ, RZ, 0x1 ;  /* 0x00000001ff0c7424 */ /* 0x000fe400078e00ff */
[----:B0-----:R-:W-:Y:S02]  /*2aab0*/  IMAD.MOV.U32 R11, RZ, RZ, RZ ;  /* 0x000000ffff0b7224 */ /* 0x001fe400078e00ff */
[----:B------:R-:W-:-:S07]  /*2aac0*/  IMAD.MOV.U32 R15, RZ, RZ, -0x1 ;  /* 0xffffffffff0f7424 */ /* 0x000fce00078e00ff */
[----:B-12---:R-:W-:Y:S05]  /*2aad0*/  WARPSYNC.COLLECTIVE R15, `(.L_x_1914) ;  /* 0x000000000f087348 */ /* 0x006fea0003c00000 */
[----:B------:R0:W3:Y:S02]  /*2aae0*/  SHFL.UP P6, R14, R13, R12, R11 ;  /* 0x0400000c0d0e7389 */ /* 0x0000e400000c000b */
[----:B0123--:R-:W-:Y:S01]  /*2aaf0*/  ENDCOLLECTIVE ;  /* 0x000000000000791b */ /* 0x00ffe20003800000 */
.L_x_1914:
[----:B------:R-:W-:Y:S05]  /*2ab00*/  BSYNC B0 ;  /* 0x0000000000007941 */ /* 0x000fea0003800000 */
.L_x_1913:
[----:B------:R-:W-:Y:S02]  /*2ab10*/  IMAD.MOV.U32 R3, RZ, RZ, R14 ;  /* 0x000000ffff037224 */ /* 0x000fe400078e000e */
[----:B------:R-:W-:Y:S02]  /*2ab20*/  IMAD.MOV.U32 R12, RZ, RZ, 0x2 ;  /* 0x00000002ff0c7424 */ /* 0x000fe400078e00ff */
[----:B------:R-:W-:Y:S01]  /*2ab30*/  IMAD.MOV.U32 R11, RZ, RZ, RZ ;  /* 0x000000ffff0b7224 */ /* 0x000fe200078e00ff */
[----:B------:R-:W-:Y:S01]  /*2ab40*/  SEL R3, R3, RZ, P1 ;  /* 0x000000ff03037207 */ /* 0x000fe20000800000 */
[----:B------:R-:W-:-:S04]  /*2ab50*/  IMAD.MOV.U32 R15, RZ, RZ, -0x1 ;  /* 0xffffffffff0f7424 */ /* 0x000fc800078e00ff */
[----:B------:R-:W-:-:S05]  /*2ab60*/  IMAD.IADD R3, R2, 0x1, R3 ;  /* 0x0000000102037824 */ /* 0x000fca00078e0203 */
[----:B------:R-:W-:-:S07]  /*2ab70*/  MOV R13, R3 ;  /* 0x00000003000d7202 */ /* 0x000fce0000000f00 */
[----:B------:R-:W-:Y:S05]  /*2ab80*/  WARPSYNC.COLLECTIVE R15, `(.L_x_1915) ;  /* 0x000000000f087348 */ /* 0x000fea0003c00000 */
[----:B------:R0:W1:Y:S02]  /*2ab90*/  SHFL.UP P6, R14, R13, R12, R11 ;  /* 0x0400000c0d0e7389 */ /* 0x00006400000c000b */
[----:B01----:R-:W-:Y:S01]  /*2aba0*/  ENDCOLLECTIVE ;  /* 0x000000000000791b */ /* 0x003fe20003800000 */
.L_x_1915:
        /* <DEDUP_REMOVED lines=8> */
.L_x_1916:
        /* <DEDUP_REMOVED lines=8> */
.L_x_1917:
        /* <DEDUP_REMOVED lines=8> */
.L_x_1918:
        /* <DEDUP_REMOVED lines=9> */
.L_x_1919:
[----:B------:R-:W-:Y:S01]  /*2adc0*/  IMAD.MOV.U32 R7, RZ, RZ, R14 ;  /* 0x000000ffff077224 */ /* 0x000fe200078e000e */
[----:B------:R-:W-:Y:S06]  /*2add0*/  BRA `(.L_x_1920) ;  /* 0xffffffa000447947 */ /* 0x000fec000383ffff */
.L_x_1709:
[----:B------:R-:W-:Y:S01]  /*2ade0*/  BSSY B0, `(.L_x_1921) ;  /* 0x0000006000007945 */ /* 0x000fe20003800000 */
[----:B------:R-:W-:Y:S01]  /*2adf0*/  PLOP3.LUT P6, PT, P6, PT, PT, 0x8, 0x0 ;  /* 0x000000000000781c */ /* 0x000fe200037ce170 */
[----:B------:R-:W-:-:S12]  /*2ae00*/  IMAD.MOV.U32 R15, RZ, RZ, -0x1 ;  /* 0xffffffffff0f7424 */ /* 0x000fd800078e00ff */
[----:B01----:R-:W-:Y:S05]  /*2ae10*/  WARPSYNC.COLLECTIVE R15, `(.L_x_1922) ;  /* 0x000000000f087348 */ /* 0x003fea0003c00000 */
[----:B------:R-:W-:Y:S01]  /*2ae20*/  VOTE.ANY R14, PT, P6 ;  /* 0x00000000000e7806 */ /* 0x000fe200030e0100 */
[----:B01----:R-:W-:Y:S06]  /*2ae30*/  ENDCOLLECTIVE ;  /* 0x000000000000791b */ /* 0x003fec0003800000 */
.L_x_1922:
[----:B------:R-:W-:Y:S05]  /*2ae40*/  BSYNC B0 ;  /* 0x0000000000007941 */ /* 0x000fea0003800000 */
.L_x_1921:
[----:B------:R-:W-:Y:S01]  /*2ae50*/  IMAD.MOV.U32 R5, RZ, RZ, R14 ;  /* 0x000000ffff057224 */ /* 0x000fe200078e000e */
[----:B------:R-:W-:Y:S01]  /*2ae60*/  MOV R11, 0x1f ;  /* 0x0000001f000b7802 */ /* 0x000fe20000000f00 */
[----:B------:R-:W-:Y:S02]  /*2ae70*/  IMAD.MOV.U32 R13, RZ, RZ, R2 ;  /* 0x000000ffff0d7224 */ /* 0x000fe400078e0002 */
[----:B------:R-:W0:Y:S01]  /*2ae80*/  POPC R4, R5 ;  /* 0x0000000500047309 */ /* 0x000e220000000000 */
[----:B------:R-:W-:Y:S02]  /*2ae90*/  IMAD.MOV.U32 R15, RZ, RZ, -0x1 ;  /* 0xffffffffff0f7424 */ /* 0x000fe400078e00ff */
[----:B0-----:R-:W-:-:S07]  /*2aea0*/  IMAD.MOV.U32 R12, RZ, RZ, R4 ;  /* 0x000000ffff0c7224 */ /* 0x001fce00078e0004 */
[----:B------:R-:W-:Y:S05]  /*2aeb0*/  WARPSYNC.COLLECTIVE R15, `(.L_x_1923) ;  /* 0x000000000f087348 */ /* 0x000fea0003c00000 */
[----:B------:R0:W1:Y:S02]  /*2aec0*/  SHFL.IDX P6, R14, R13, R12, R11 ;  /* 0x0000000c0d0e7389 */ /* 0x00006400000c000b */
[----:B01----:R-:W-:Y:S01]  /*2aed0*/  ENDCOLLECTIVE ;  /* 0x000000000000791b */ /* 0x003fe20003800000 */
.L_x_1923:
[----:B------:R-:W-:Y:S01]  /*2aee0*/  IMAD.MOV.U32 R17, RZ, RZ, R14 ;  /* 0x000000ffff117224 */ /* 0x000fe200078e000e */
[----:B------:R-:W-:Y:S06]  /*2aef0*/  BRA `(.L_x_1924) ;  /* 0xffffffa000347947 */ /* 0x000fec000383ffff */
.L_x_1711:
[----:B------:R-:W-:Y:S01]  /*2af00*/  BSSY B0, `(.L_x_1925) ;  /* 0x0000007000007945 */ /* 0x000fe20003800000 */
[----:B------:R-:W-:Y:S02]  /*2af10*/  IMAD.MOV.U32 R13, RZ, RZ, R6 ;  /* 0x000000ffff0d7224 */ /* 0x000fe400078e0006 */
[----:B0-----:R-:W-:Y:S02]  /*2af20*/  IMAD.MOV.U32 R11, RZ, RZ, 0x1f ;  /* 0x0000001fff0b7424 */ /* 0x001fe400078e00ff */
[----:B------:R-:W-:-:S07]  /*2af30*/  IMAD.MOV.U32 R15, RZ, RZ, -0x1 ;  /* 0xffffffffff0f7424 */ /* 0x000fce00078e00ff */
[----:B-12---:R-:W-:Y:S05]  /*2af40*/  WARPSYNC.COLLECTIVE R15, `(.L_x_1926) ;  /* 0x000000000f087348 */ /* 0x006fea0003c00000 */
[----:B------:R0:W3:Y:S02]  /*2af50*/  SHFL.IDX P6, R14, R13, R12, R11 ;  /* 0x0000000c0d0e7389 */ /* 0x0000e400000c000b */
[----:B0123--:R-:W-:Y:S01]  /*2af60*/  ENDCOLLECTIVE ;  /* 0x000000000000791b */ /* 0x00ffe20003800000 */
.L_x_1926:
[----:B------:R-:W-:Y:S05]  /*2af70*/  BSYNC B0 ;  /* 0x0000000000007941 */ /* 0x000fea0003800000 */
.L_x_1925:
[----:B------:R-:W-:Y:S01]  /*2af80*/  IMAD.MOV.U32 R6, RZ, RZ, R14 ;  /* 0x000000ffff067224 */ /* 0x000fe200078e000e */
[----:B------:R-:W-:Y:S06]  /*2af90*/  BRA `(.L_x_1927) ;  /* 0xffffffa000287947 */ /* 0x000fec000383ffff */
.L_x_1715:
[----:B0-----:R0:W1:Y:S02]  /*2afa0*/  SYNCS.PHASECHK.TRANS64.TRYWAIT P0, [R0+URZ+0x28420], R3 ;  /* 0x02842003000075a7 */ /* 0x001064000800017f */
[----:B-1----:R-:W-:Y:S05]  /*2afb0*/  @!P0 NANOSLEEP.SYNCS 0x989680 ;  /* 0x009896800000895d */ /* 0x002fea0003900000 */
[----:B------:R-:W1:Y:S02]  /*2afc0*/  @!P0 SYNCS.PHASECHK.TRANS64 P0, [R0+URZ+0x28420], R3 ;  /* 0x02842003000085a7 */ /* 0x000e64000800007f */
[----:B-1----:R-:W-:Y:S05]  /*2afd0*/  @!P0 BRA `(.L_x_1715) ;  /* 0xfffffffc00f08947 */ /* 0x002fea000383ffff */
[----:B------:R-:W-:Y:S05]  /*2afe0*/  BRA `(.L_x_1928) ;  /* 0xffffffa400b07947 */ /* 0x000fea000383ffff */
.L_x_1716:
[----:B------:R-:W1:Y:S01]  /*2aff0*/  S2R R2, SR_TID.X ;  /* 0x0000000000027919 */ /* 0x000e620000002100 */
[----:B------:R-:W-:Y:S01]  /*2b000*/  BSSY B0, `(.L_x_1929) ;  /* 0x000000a000007945 */ /* 0x000fe20003800000 */
[----:B---3--:R-:W-:Y:S02]  /*2b010*/  IMAD.MOV.U32 R12, RZ, RZ, RZ ;  /* 0x000000ffff0c7224 */ /* 0x008fe400078e00ff */
        /* <DEDUP_REMOVED lines=8> */
.L_x_1930:
[----:B------:R-:W-:Y:S05]  /*2b0a0*/  BSYNC B0 ;  /* 0x0000000000007941 */ /* 0x000fea0003800000 */
.L_x_1929:
[----:B------:R-:W-:Y:S05]  /*2b0b0*/  BRA `(.L_x_1931) ;  /* 0xffffffa400987947 */ /* 0x000fea000383ffff */
.L_x_1717:
[----:B------:R-:W-:Y:S01]  /*2b0c0*/  BSSY B0, `(.L_x_1932) ;  /* 0x0000006000007945 */ /* 0x000fe20003800000 */
[----:B------:R-:W-:-:S07]  /*2b0d0*/  IMAD.MOV.U32 R15, RZ, RZ, -0x1 ;  /* 0xffffffffff0f7424 */ /* 0x000fce00078e00ff */
[----:B01-3--:R-:W-:Y:S05]  /*2b0e0*/  WARPSYNC.COLLECTIVE R15, `(.L_x_1933) ;  /* 0x000000000f0c7348 */ /* 0x00bfea0003c00000 */
[----:B------:R-:W-:Y:S02]  /*2b0f0*/  ELECT P6, UR62, PT ;  /* 0x00000000003e782f */ /* 0x000fe400038c0000 */
[----:B------:R-:W-:Y:S01]  /*2b100*/  MOV R14, UR62 ;  /* 0x0000003e000e7c02 */ /* 0x000fe20008000f00 */
[----:B01-3--:R-:W-:Y:S10]  /*2b110*/  ENDCOLLECTIVE ;  /* 0x000000000000791b */ /* 0x00bff40003800000 */
.L_x_1933:
[----:B------:R-:W-:Y:S05]  /*2b120*/  BSYNC B0 ;  /* 0x0000000000007941 */ /* 0x000fea0003800000 */
.L_x_1932:
[----:B------:R-:W-:Y:S05]  /*2b130*/  BRA `(.L_x_1934) ;  /* 0xffffffa4008c7947 */ /* 0x000fea000383ffff */
.L_x_1719:
[----:B0-----:R0:W1:Y:S02]  /*2b140*/  SYNCS.PHASECHK.TRANS64.TRYWAIT P1, [R6+URZ], R5 ;  /* 0x00000005060075a7 */ /* 0x001064000802017f */
[----:B-1----:R-:W-:Y:S05]  /*2b150*/  @!P1 NANOSLEEP.SYNCS 0x989680 ;  /* 0x009896800000995d */ /* 0x002fea0003900000 */
[----:B------:R-:W1:Y:S02]  /*2b160*/  @!P1 SYNCS.PHASECHK.TRANS64 P1, [R6+URZ], R5 ;  /* 0x00000005060095a7 */ /* 0x000e64000802007f */
[----:B-1----:R-:W-:Y:S05]  /*2b170*/  @!P1 BRA `(.L_x_1719) ;  /* 0xfffffffc00f09947 */ /* 0x002fea000383ffff */
[----:B------:R-:W-:Y:S05]  /*2b180*/  BRA `(.L_x_1935) ;  /* 0xffffffa400c87947 */ /* 0x000fea000383ffff */
.L_x_1720:
[----:B-1----:R1:W2:Y:S02]  /*2b190*/  SYNCS.PHASECHK.TRANS64.TRYWAIT P1, [R7+URZ], R2 ;  /* 0x00000002070075a7 */ /* 0x0022a4000802017f */
[----:B--2---:R-:W-:Y:S05]  /*2b1a0*/  @!P1 NANOSLEEP.SYNCS 0x989680 ;  /* 0x009896800000995d */ /* 0x004fea0003900000 */
[----:B------:R-:W2:Y:S02]  /*2b1b0*/  @!P1 SYNCS.PHASECHK.TRANS64 P1, [R7+URZ], R2 ;  /* 0x00000002070095a7 */ /* 0x000ea4000802007f */
[----:B--2---:R-:W-:Y:S05]  /*2b1c0*/  @!P1 BRA `(.L_x_1720) ;  /* 0xfffffffc00f09947 */ /* 0x004fea000383ffff */
[----:B------:R-:W-:Y:S05]  /*2b1d0*/  BRA `(.L_x_1936) ;  /* 0xffffffa400bc7947 */ /* 0x000fea000383ffff */
.L_x_1722:
[----:B--2---:R2:W4:Y:S02]  /*2b1e0*/  SYNCS.PHASECHK.TRANS64.TRYWAIT P1, [R4+URZ+0x28460], R5 ;  /* 0x02846005040075a7 */ /* 0x004524000802017f */
[----:B----4-:R-:W-:Y:S05]  /*2b1f0*/  @!P1 NANOSLEEP.SYNCS 0x989680 ;  /* 0x009896800000995d */ /* 0x010fea0003900000 */
[----:B------:R-:W4:Y:S02]  /*2b200*/  @!P1 SYNCS.PHASECHK.TRANS64 P1, [R4+URZ+0x28460], R5 ;  /* 0x02846005040095a7 */ /* 0x000f24000802007f */
[----:B----4-:R-:W-:Y:S05]  /*2b210*/  @!P1 BRA `(.L_x_1722) ;  /* 0xfffffffc00f09947 */ /* 0x010fea000383ffff */
[----:B------:R-:W-:Y:S05]  /*2b220*/  BRA `(.L_x_1937) ;  /* 0xffffffa400c07947 */ /* 0x000fea000383ffff */
.L_x_1724:
[----:B----4-:R4:W0:Y:S02]  /*2b230*/  SYNCS.PHASECHK.TRANS64.TRYWAIT P1, [R3+URZ+0x28460], R2 ;  /* 0x02846002030075a7 */ /* 0x010824000802017f */
[----:B0-----:R-:W-:Y:S05]  /*2b240*/  @!P1 NANOSLEEP.SYNCS 0x989680 ;  /* 0x009896800000995d */ /* 0x001fea0003900000 */
[----:B------:R-:W0:Y:S02]  /*2b250*/  @!P1 SYNCS.PHASECHK.TRANS64 P1, [R3+URZ+0x28460], R2 ;  /* 0x02846002030095a7 */ /* 0x000e24000802007f */
[----:B0-----:R-:W-:Y:S05]  /*2b260*/  @!P1 BRA `(.L_x_1724) ;  /* 0xfffffffc00f09947 */ /* 0x001fea000383ffff */
[----:B------:R-:W-:Y:S05]  /*2b270*/  BRA `(.L_x_1938) ;  /* 0xffffffa400c07947 */ /* 0x000fea000383ffff */
.L_x_1726:
[----:B------:R0:W0:Y:S02]  /*2b280*/  SYNCS.PHASECHK.TRANS64.TRYWAIT P0, [R4+URZ+0x28480], R5 ;  /* 0x02848005040075a7 */ /* 0x000024000800017f */
[----:B0-----:R-:W-:Y:S05]  /*2b290*/  @!P0 NANOSLEEP.SYNCS 0x989680 ;  /* 0x009896800000895d */ /* 0x001fea0003900000 */
[----:B------:R-:W0:Y:S02]  /*2b2a0*/  @!P0 SYNCS.PHASECHK.TRANS64 P0, [R4+URZ+0x28480], R5 ;  /* 0x02848005040085a7 */ /* 0x000e24000800007f */
[----:B0-----:R-:W-:Y:S05]  /*2b2b0*/  @!P0 BRA `(.L_x_1726) ;  /* 0xfffffffc00f08947 */ /* 0x001fea000383ffff */
[----:B------:R-:W-:Y:S05]  /*2b2c0*/  BRA `(.L_x_1727) ;  /* 0xffffffa400bc7947 */ /* 0x000fea000383ffff */
.L_x_1939:
        /* <DEDUP_REMOVED lines=11> */
.L_x_2901:


//--------------------- .text._ZN7cutlass13device_kernelIN5flash11enable_sm90INS1_16FlashAttnFwdSm90INS1_25CollectiveMainloopFwdSm90ILi2EN4cute5tupleIJNS5_1CILi1EEES8_S8_EEENS6_IJNS7_ILi128EEESA_NS7_ILi256EEEEEELi256ENS_12float_e4m3_tEfNS_4arch4Sm90ELb1ELb0ELb0ELb0ELb0ELb0ELb0ELb1ELb1ELb1ELb0ELb0EEENS1_21CollectiveEpilogueFwdINS6_IJSA_SB_SA_EEES9_NS_10bfloat16_tESF_Li256ELb0ELb1ELb0ELb1EEENS1_30DynamicPersistentTileSchedulerILi256ELi128ELb0ELb1ELb1EEEEEEEEEvNT_6ParamsE --------------------------
	.section	.text._ZN7cutlass13device_kernelIN5flash11enable_sm90INS1_16FlashAttnFwdSm90INS1_25CollectiveMainloopFwdSm90ILi2EN4cute5tupleIJNS5_1CILi1EEES8_S8_EEENS6_IJNS7_ILi128EEESA_NS7_ILi256EEEEEELi256ENS_12float_e4m3_tEfNS_4arch4Sm90ELb1ELb0ELb0ELb0ELb0ELb0ELb0ELb1ELb1ELb1ELb0ELb0EEENS1_21CollectiveEpilogueFwdINS6_IJSA_SB_SA_EEES9_NS_10bfloat16_tESF_Li256ELb0ELb1ELb0ELb1EEENS1_30DynamicPersistentTileSchedulerILi256ELi128ELb0ELb1ELb1EEEEEEEEEvNT_6ParamsE,"ax",@progbits
	.align	128
.text._ZN7cutlass13device_kernelIN5flash11enable_sm90INS1_16FlashAttnFwdSm90INS1_25CollectiveMainloopFwdSm90ILi2EN4cute5tupleIJNS5_1CILi1EEES8_S8_EEENS6_IJNS7_ILi128EEESA_NS7_ILi256EEEEEELi256ENS_12float_e4m3_tEfNS_4arch4Sm90ELb1ELb0ELb0ELb0ELb0ELb0ELb0ELb1ELb1ELb1ELb0ELb0EEENS1_21CollectiveEpilogueFwdINS6_IJSA_SB_SA_EEES9_NS_10bfloat16_tESF_Li256ELb0ELb1ELb0ELb1EEENS1_30DynamicPersistentTileSchedulerILi256ELi128ELb0ELb1ELb1EEEEEEEEEvNT_6ParamsE:
        .type           _ZN7cutlass13device_kernelIN5flash11enable_sm90INS1_16FlashAttnFwdSm90INS1_25CollectiveMainloopFwdSm90ILi2EN4cute5tupleIJNS5_1CILi1EEES8_S8_EEENS6_IJNS7_ILi128EEESA_NS7_ILi256EEEEEELi256ENS_12float_e4m3_tEfNS_4arch4Sm90ELb1ELb0ELb0ELb0ELb0ELb0ELb0ELb1ELb1ELb1ELb0ELb0EEENS1_21CollectiveEpilogueFwdINS6_IJSA_SB_SA_EEES9_NS_10bfloat16_tESF_Li256ELb0ELb1ELb0ELb1EEENS1_30DynamicPersistentTileSchedulerILi256ELi128ELb0ELb1ELb1EEEEEEEEEvNT_6ParamsE,@function
        .size           _ZN7cutlass13device_kernelIN5flash11enable_sm90INS1_16FlashAttnFwdSm90INS1_25CollectiveMainloopFwdSm90ILi2EN4cute5tupleIJNS5_1CILi1EEES8_S8_EEENS6_IJNS7_ILi128EEESA_NS7_ILi256EEEEEELi256ENS_12float_e4m3_tEfNS_4arch4Sm90ELb1ELb0ELb0ELb0ELb0ELb0ELb0ELb1ELb1ELb1ELb0ELb0EEENS1_21CollectiveEpilogueFwdINS6_IJSA_SB_SA_EEES9_NS_10bfloat16_tESF_Li256ELb0ELb1ELb0ELb1EEENS1_30DynamicPersistentTileSchedulerILi256ELi128ELb0ELb1ELb1EEEEEEEEEvNT_6ParamsE,(.L_x_2902 - _ZN7cutlass13device_kernelIN5flash11enable_sm90INS1_16FlashAttnFwdSm90INS1_25CollectiveMainloopFwdSm90ILi2EN4cute5tupleIJNS5_1CILi1EEES8_S8_EEENS6_IJNS7_ILi128EEESA_NS7_ILi256EEEEEELi256ENS_12float_e4m3_tEfNS_4arch4Sm90ELb1ELb0ELb0ELb0ELb0ELb0ELb0ELb1ELb1ELb1ELb0ELb0EEENS1_21CollectiveEpilogueFwdINS6_IJSA_SB_SA_EEES9_NS_10bfloat16_tESF_Li256ELb0ELb1ELb0ELb1EEENS1_30DynamicPersistentTileSchedulerILi256ELi128ELb0ELb1ELb1EEEEEEEEEvNT_6ParamsE)
        .other          _ZN7cutlass13device_kernelIN5flash11enable_sm90INS1_16FlashAttnFwdSm90INS1_25CollectiveMainloopFwdSm90ILi2EN4cute5tupleIJNS5_1CILi1EEES8_S8_EEENS6_IJNS7_ILi128EEESA_NS7_ILi256EEEEEELi256ENS_12float_e4m3_tEfNS_4arch4Sm90ELb1ELb0ELb0ELb0ELb0ELb0ELb0ELb1ELb1ELb1ELb0ELb0EEENS1_21CollectiveEpilogueFwdINS6_IJSA_SB_SA_EEES9_NS_10bfloat16_tESF_Li256ELb0ELb1ELb0ELb1EEENS1_30DynamicPersistentTileSchedulerILi256ELi128ELb0ELb1ELb1EEEEEEEEEvNT_6ParamsE,@"STO_CUDA_ENTRY STV_DEFAULT"
_ZN7cutlass13device_kernelIN5flash11enable_sm90INS1_16FlashAttnFwdSm90INS1_25CollectiveMainloopFwdSm90ILi2EN4cute5tupleIJNS5_1CILi1EEES8_S8_EEENS6_IJNS7_ILi128EEESA_NS7_ILi256EEEEEELi256ENS_12float_e4m3_tEfNS_4arch4Sm90ELb1ELb0ELb0ELb0ELb0ELb0ELb0ELb1ELb1ELb1ELb0ELb0EEENS1_21CollectiveEpilogueFwdINS6_IJSA_SB_SA_EEES9_NS_10bfloat16_tESF_Li256ELb0ELb1ELb0ELb1EEENS1_30DynamicPersistentTileSchedulerILi256ELi128ELb0ELb1ELb1EEEEEEEEEvNT_6ParamsE:
        /* <DEDUP_REMOVED lines=18> */
.L_x_1941:
[----:B------:R-:W-:Y:S05]  /*0120*/  BSYNC B0 ;  /* 0x0000000000007941 */ /* 0x000fea0003800000 */
.L_x_1940:
        /* <DEDUP_REMOVED lines=41> */
.L_x_1942:
        /* <DEDUP_REMOVED lines=22> */
.L_x_1943:
        /* <DEDUP_REMOVED lines=18> */
.L_x_1944:
        /* <DEDUP_REMOVED lines=22> */
.L_x_1945:
        /* <DEDUP_REMOVED lines=22> */
.L_x_1946:
[----:B------:R-:W-:Y:S01]  /*0900*/  PLOP3.LUT P0, PT, PT, PT, UP0, 0x80, 0x0 ;  /* 0x000000000000781c */ /* 0x000fe20003f0f008 */
[----:B------:R-:W-:Y:S01]  /*0910*/  UMOV UR38, 0x1 ;  /* 0x0000000100267882 */ /* 0x000fe20000000000 */
[----:B------:R-:W-:Y:S01]  /*0920*/  NOP ;  /* 0x0000000000007918 */ /* 0x000fe20000000000 */
[----:B------:R-:W-:Y:S01]  /*0930*/  USEL UR38, UR38, 0x2, !UP0 ;  /* 0x0000000226267887 */ /* 0x000fe2000c000000 */
[----:B------:R-:W-:Y:S01]  /*0940*/  ULDC.64 UR48, c[0x0][0x208] ;  /* 0x0000820000307ab9 */ /* 0x000fe20000000a00 */
[----:B012-4-:R-:W-:Y:S08]  /*0950*/  BAR.SYNC.DEFER_BLOCKING 0x0 ;  /* 0x0000000000007b1d */ /* 0x017ff00000010000 */
[----:B------:R-:W-:Y:S05]  /*0960*/  @!P0 BRA `(.L_x_1947) ;  /* 0x000000cc00888947 */ /* 0x000fea0003800000 */
.L_x_1948:
        /* <DEDUP_REMOVED lines=23> */
[-C--:B------:R-:W-:Y:S01]  /*0ae0*/  LEA.HI R3, R0, R12.reuse, RZ, 0x4 ;  /* 0x0000000c00037211 */ /* 0x080fe200078f20ff */
[----:B------:R-:W-:Y:S01]  /*0af0*/  IMAD.SHL.U32 R5, R4, 0x20, RZ ;  /* 0x0000002004057824 */ /* 0x000fe200078e00ff */
[----:B------:R-:W-:Y:S01]  /*0b00*/  LEA.HI R11, R0, R12, RZ, 0x2 ;  /* 0x0000000c000b7211 */ /* 0x000fe200078f10ff */
[----:B------:R-:W-:Y:S01]  /*0b10*/  IMAD.IADD R234, R12, 0x1, -R234 ;  /* 0x000000010cea7824 */ /* 0x000fe200078e0aea */
[----:B------:R-:W-:-:S02]  /*0b20*/  SHF.R.S32.HI R6, RZ, 0x4, R3 ;  /* 0x00000004ff067819 */ /* 0x000fc40000011403 */
[----:B------:R-:W-:Y:S02]  /*0b30*/  LOP3.LUT R4, R3, 0x3fffff0, RZ, 0xc0, !PT ;  /* 0x03fffff003047812 */ /* 0x000fe400078ec0ff */
[----:B------:R-:W-:Y:S02]  /*0b40*/  SHF.R.S32.HI R7, RZ, 0x1f, R234 ;  /* 0x0000001fff077819 */ /* 0x000fe400000114ea */
[----:B------:R-:W-:Y:S01]  /*0b50*/  LOP3.LUT R11, R11, 0xfffffffc, RZ, 0xc0, !PT ;  /* 0xfffffffc0b0b7812 */ /* 0x000fe200078ec0ff */
[----:B------:R-:W-:Y:S01]  /*0b60*/  IMAD.IADD R4, R12, 0x1, -R4 ;  /* 0x000000010c047824 */ /* 0x000fe200078e0a04 */
[----:B------:R-:W-:Y:S02]  /*0b70*/  LEA.HI R8, R7, R234, RZ, 0x2 ;  /* 0x000000ea07087211 */ /* 0x000fe400078f10ff */
[----:B------:R-:W-:Y:S01]  /*0b80*/  LEA.HI R0, R0, R12, RZ, 0x3 ;  /* 0x0000000c00007211 */ /* 0x000fe200078f18ff */
[----:B------:R-:W-:Y:S01]  /*0b90*/  IMAD.IADD R11, R12, 0x1, -R11 ;  /* 0x000000010c0b7824 */ /* 0x000fe200078e0a0b */
[----:B------:R-:W-:-:S02]  /*0ba0*/  SHF.R.S32.HI R9, RZ, 0x2, R8 ;  /* 0x00000002ff097819 */ /* 0x000fc40000011408 */
[----:B------:R-:W-:Y:S02]  /*0bb0*/  SHF.R.S32.HI R10, RZ, 0x1f, R8 ;  /* 0x0000001fff0a7819 */ /* 0x000fe40000011408 */
[----:B------:R-:W-:Y:S02]  /*0bc0*/  SHF.R.S32.HI R235, RZ, 0x7, R2 ;  /* 0x00000007ffeb7819 */ /* 0x000fe40000011402 */
[----:B------:R-:W-:Y:S02]  /*0bd0*/  LEA.HI R10, R10, R9, RZ, 0x3 ;  /* 0x000000090a0a7211 */ /* 0x000fe400078f18ff */
[----:B------:R-:W-:Y:S02]  /*0be0*/  LEA.HI R3, R3, R6, RZ, 0x1 ;  /* 0x0000000603037211 */ /* 0x000fe400078f08ff */
[----:B------:R-:W-:Y:S02]  /*0bf0*/  LOP3.LUT R5, R5, 0xfffffc00, RZ, 0xc0, !PT ;  /* 0xfffffc0005057812 */ /* 0x000fe400078ec0ff */
[----:B------:R-:W-:-:S02]  /*0c00*/  LOP3.LUT R232, R0, 0xfffffff8, RZ, 0xc0, !PT ;  /* 0xfffffff800e87812 */ /* 0x000fc400078ec0ff */
[----:B------:R-:W-:Y:S01]  /*0c10*/  LOP3.LUT R10, R10, 0xfffffff8, RZ, 0xc0, !PT ;  /* 0xfffffff80a0a7812 */ /* 0x000fe200078ec0ff */
[----:B------:R-:W-:Y:S01]  /*0c20*/  IMAD R4, R4, 0x40, R5 ;  /* 0x0000004004047824 */ /* 0x000fe200078e0205 */
[----:B------:R-:W-:Y:S01]  /*0c30*/  LEA.HI R7, R7, R234, RZ, 0x5 ;  /* 0x000000ea07077211 */ /* 0x000fe200078f28ff */
[----:B------:R-:W-:Y:S01]  /*0c40*/  IMAD.IADD R232, R12, 0x1, -R232 ;  /* 0x000000010ce87824 */ /* 0x000fe200078e0ae8 */
[----:B------:R-:W-:Y:S01]  /*0c50*/  LEA.HI R2, R2, R235, RZ, 0x1 ;  /* 0x000000eb02027211 */ /* 0x000fe200078f08ff */
[----:B------:R-:W-:Y:S01]  /*0c60*/  IMAD.IADD R10, R9, 0x1, -R10 ;  /* 0x00000001090a7824 */ /* 0x000fe200078e0a0a */
[----:B------:R-:W-:Y:S01]  /*0c70*/  LOP3.LUT R3, R3, 0x1ffffffe, RZ, 0xc0, !PT ;  /* 0x1ffffffe03037812 */ /* 0x000fe200078ec0ff */
[----:B------:R-:W-:Y:S01]  /*0c80*/  IMAD.SHL.U32 R16, R232, 0x8, RZ ;  /* 0x00000008e8107824 */ /* 0x000fe200078e00ff */
[----:B------:R-:W-:Y:S02]  /*0c90*/  SHF.R.S32.HI R7, RZ, 0x5, R7 ;  /* 0x00000005ff077819 */ /* 0x000fe40000011407 */
[----:B------:R-:W-:Y:S01]  /*0ca0*/  LEA.HI R5, R11, R11, RZ, 0x1 ;  /* 0x0000000b0b057211 */ /* 0x000fe200078f08ff */
[----:B------:R-:W-:Y:S01]  /*0cb0*/  IMAD.IADD R3, R6, 0x1, -R3 ;  /* 0x0000000106037824 */ /* 0x000fe200078e0a03 */
        /* <DEDUP_REMOVED lines=9> */
[----:B------:R-:W-:-:S02]  /*0d50*/  VIADD R23, R16, 0xc0 ;  /* 0x000000c010177836 */ /* 0x000fc40000000000 */
[----:B------:R-:W-:Y:S02]  /*0d60*/  IMAD.IADD R11, R11, 0x1, -R6 ;  /* 0x000000010b0b7824 */ /* 0x000fe400078e0a06 */
[----:B------:R-:W-:Y:S01]  /*0d70*/  IMAD R236, R2, 0x40, R7 ;  /* 0x0000004002ec7824 */ /* 0x000fe200078e0207 */
[----:B------:R-:W-:Y:S01]  /*0d80*/  SHF.R.S32.HI R2, RZ, 0x1f, R19 ;  /* 0x0000001fff027819 */ /* 0x000fe20000011413 */
[----:B------:R-:W-:Y:S01]  /*0d90*/  IMAD R237, R3, 0x8, R4 ;  /* 0x0000000803ed7824 */ /* 0x000fe200078e0204 */
[----:B------:R-:W-:Y:S01]  /*0da0*/  SHF.R.S32.HI R3, RZ, 0x1f, R22 ;  /* 0x0000001fff037819 */ /* 0x000fe20000011416 */
[----:B------:R-:W-:Y:S01]  /*0db0*/  IMAD.IADD R17, R234, 0x1, -R17 ;  /* 0x00000001ea117824 */ /* 0x000fe200078e0a11 */
[----:B------:R-:W-:Y:S01]  /*0dc0*/  SHF.R.S32.HI R0, RZ, 0x1f, R23 ;  /* 0x0000001fff007819 */ /* 0x000fe20000011417 */
[----:B------:R-:W-:-:S07]  /*0dd0*/  IMAD R18, R11, 0x8, R236 ;  /* 0x000000080b127824 */ /* 0x000fce00078e02ec */
.L_x_2002:
        /* <DEDUP_REMOVED lines=21> */
.L_x_1949:
[----:B------:R-:W-:Y:S01]  /*0f30*/  ULDC UR6, c[0x0][0xc54] ;  /* 0x0003150000067ab9 */ /* 0x000fe20000000800 */
[----:B------:R-:W-:Y:S01]  /*0f40*/  UMOV UR8, UR7 ;  /* 0x0000000700087c82 */ /* 0x000fe20008000000 */
[----:B------:R-:W-:-:S11]  /*0f50*/  UISETP.NE.AND UP0, UPT, UR6, 0x1, UPT ;  /* 0x000000010600788c */ /* 0x000fd6000bf05270 */
[----:B------:R-:W-:Y:S02]  /*0f60*/  @UP0 ULDC.64 UR10, c[0x0][0xc58] ;  /* 0x00031600000a0ab9 */ /* 0x000fe40000000a00 */
[----:B------:R-:W-:-:S04]  /*0f70*/  UIMAD.WIDE.U32 UR4, UR7, UR10, URZ ;  /* 0x0000000a070472a5 */ /* 0x000fc8000f8e003f */
[----:B------:R-:W-:-:S04]  /*0f80*/  @UP0 USHF.R.U32.HI UR8, URZ, UR11, UR5 ;  /* 0x0000000b3f080299 */ /* 0x000fc80008011605 */
[----:B------:R-:W-:-:S12]  /*0f90*/  UIMAD UR4, UR8, UR6, URZ ;  /* 0x00000006080472a4 */ /* 0x000fd8000f8e023f */
.L_x_1950:
        /* <DEDUP_REMOVED lines=55> */
[----:B------:R-:W-:Y:S01]  /*1310*/  ULDC UR5, c[0x0][0x448] ;  /* 0x0001120000057ab9 */ /* 0x000fe20000000800 */
[----:B------:R-:W-:Y:S01]  /*1320*/  IMAD.U32 R5, RZ, RZ, UR7 ;  /* 0x00000007ff057e24 */ /* 0x000fe2000f8e00ff */
[----:B------:R-:W-:Y:S01]  /*1330*/  ULDC UR50, c[0x0][0x424] ;  /* 0x0001090000327ab9 */ /* 0x000fe20000000800 */
[----:B------:R-:W-:Y:S01]  /*1340*/  ULDC UR9, c[0x0][0x2f0] ;  /* 0x0000bc0000097ab9 */ /* 0x000fe20000000800 */
[----:B------:R0:W2:Y:S01]  /*1350*/  @P0 LDG.E R7, desc[UR48][R2.64] ;  /* 0x0000003002070981 */ /* 0x0000a2000c1e1900 */
[----:B------:R-:W-:Y:S01]  /*1360*/  UISETP.NE.AND UP1, UPT, UR5, 0x1, UPT ;  /* 0x000000010500788c */ /* 0x000fe2000bf25270 */
[----:B------:R-:W-:Y:S02]  /*1370*/  ULDC.64 UR6, c[0x0][0x418] ;  /* 0x0001060000067ab9 */ /* 0x000fe40000000a00 */
[----:B------:R1:W2:Y:S01]  /*1380*/  @P1 LDG.E R0, desc[UR48][R4.64] ;  /* 0x0000003004001981 */ /* 0x0002a2000c1e1900 */
[----:B------:R-:W-:Y:S01]  /*1390*/  UISETP.NE.U32.AND UP0, UPT, UR6, URZ, UPT ;  /* 0x0000003f0600728c */ /* 0x000fe2000bf05070 */
[----:B------:R-:W-:-:S02]  /*13a0*/  PLOP3.LUT P0, PT, PT, PT, PT, 0x80, 0x0 ;  /* 0x000000000000781c */ /* 0x000fc40003f0f070 */
[----:B------:R-:W-:Y:S02]  /*13b0*/  CS2R R150, SRZ ;  /* 0x0000000000967805 */ /* 0x000fe4000001ff00 */
[----:B------:R-:W-:Y:S01]  /*13c0*/  CS2R R26, SRZ ;  /* 0x00000000001a7805 */ /* 0x000fe2000001ff00 */
[----:B------:R-:W-:Y:S01]  /*13d0*/  UISETP.NE.AND.EX UP0, UPT, UR7, URZ, UPT, UP0 ;  /* 0x0000003f0700728c */ /* 0x000fe2000bf05300 */
[----:B0-----:R-:W-:Y:S02]  /*13e0*/  CS2R R2, SRZ ;  /* 0x0000000000027805 */ /* 0x001fe4000001ff00 */
[----:B------:R-:W-:Y:S01]  /*13f0*/  CS2R R92, SRZ ;  /* 0x00000000005c7805 */ /* 0x000fe2000001ff00 */
[----:B------:R-:W-:Y:S01]  /*1400*/  ULDC UR7, c[0x0][0x288] ;  /* 0x0000a20000077ab9 */ /* 0x000fe20000000800 */
[----:B------:R-:W-:Y:S01]  /*1410*/  USEL UR50, UR50, 0x1, UP0 ;  /* 0x0000000132327887 */ /* 0x000fe20008000000 */
[----:B-1----:R-:W-:Y:S01]  /*1420*/  CS2R R4, SRZ ;  /* 0x0000000000047805 */ /* 0x002fe2000001ff00 */
[----:B------:R-:W-:Y:S01]  /*1430*/  UIADD3 UR7, -UR7, 0x80, URZ ;  /* 0x0000008007077890 */ /* 0x000fe2000fffe13f */
[----:B------:R-:W-:-:S02]  /*1440*/  CS2R R144, SRZ ;  /* 0x0000000000907805 */ /* 0x000fc4000001ff00 */
[----:B------:R-:W-:Y:S02]  /*1450*/  CS2R R30, SRZ ;  /* 0x00000000001e7805 */ /* 0x000fe4000001ff00 */
[----:B------:R-:W-:Y:S01]  /*1460*/  CS2R R142, SRZ ;  /* 0x00000000008e7805 */ /* 0x000fe2000001ff00 */
[----:B------:R-:W-:Y:S01]  /*1470*/  UIMAD UR7, UR50, UR9, UR7 ;  /* 0x00000009320772a4 */ /* 0x000fe2000f8e0207 */
        /* <DEDUP_REMOVED lines=56> */
[----:B--2---:R-:W-:Y:S01]  /*1800*/  FMUL.FTZ R0, R7, R0 ;  /* 0x0000000007007220 */ /* 0x004fe20000410000 */
[----:B------:R-:W-:-:S03]  /*1810*/  CS2R R6, SRZ ;  /* 0x0000000000067805 */ /* 0x000fc6000001ff00 */
[----:B------:R-:W-:Y:S01]  /*1820*/  FMUL.FTZ R0, R0, UR4 ;  /* 0x0000000400007c20 */ /* 0x000fe20008410000 */
[----:B------:R-:W-:Y:S02]  /*1830*/  ULDC UR4, c[0x0][0xc3c] ;  /* 0x00030f0000047ab9 */ /* 0x000fe40000000800 */
[----:B------:R-:W-:Y:S02]  /*1840*/  UIADD3 UR4, UR8, UR4, URZ ;  /* 0x0000000408047290 */ /* 0x000fe4000fffe03f */
[----:B------:R-:W-:Y:S01]  /*1850*/  R2UR UR37, R0 ;  /* 0x00000000002572ca */ /* 0x000fe200000e0000 */
[----:B------:R-:W-:Y:S01]  /*1860*/  @UP1 ULDC UR8, c[0x0][0x450] ;  /* 0x0001140000081ab9 */ /* 0x000fe20000000800 */
[----:B------:R-:W-:-:S03]  /*1870*/  USHF.L.U32 UR39, UR4, 0x7, URZ ;  /* 0x0000000704277899 */ /* 0x000fc6000800063f */
[----:B------:R-:W-:Y:S01]  /*1880*/  @UP1 ULDC UR4, c[0x0][0x44c] ;  /* 0x0001130000041ab9 */ /* 0x000fe20000000800 */
[----:B------:R-:W-:-:S04]  /*1890*/  UIADD3 UR6, UR39, 0x7f, URZ ;  /* 0x0000007f27067890 */ /* 0x000fc8000fffe03f */
[----:B------:R-:W-:Y:S02]  /*18a0*/  UIMAD.WIDE.U32 UR4, UR6, UR4, URZ ;  /* 0x00000004060472a5 */ /* 0x000fe4000f8e003f */
[----:B------:R-:W-:Y:S02]  /*18b0*/  UIMAD UR4, UR50, UR9, 0x7f ;  /* 0x0000007f320474a4 */ /* 0x000fe4000f8e0209 */
[----:B------:R-:W-:Y:S02]  /*18c0*/  @UP1 USHF.R.U32.HI UR6, URZ, UR8, UR5 ;  /* 0x000000083f061299 */ /* 0x000fe40008011605 */
[----:B------:R-:W-:Y:S02]  /*18d0*/  USHF.R.S32.HI UR5, URZ, 0x1f, UR4 ;  /* 0x0000001f3f057899 */ /* 0x000fe40008011404 */
[----:B------:R-:W-:Y:S02]  /*18e0*/  UIADD3 UR6, UR7, UR6, URZ ;  /* 0x0000000607067290 */ /* 0x000fe4000fffe03f */
[----:B------:R-:W-:-:S02]  /*18f0*/  ULEA.HI UR5, UR5, UR4, URZ, 0x7 ;  /* 0x0000000405057291 */ /* 0x000fc4000f8f383f */
[----:B------:R-:W-:Y:S02]  /*1900*/  USHF.R.S32.HI UR7, URZ, 0x1f, UR6 ;  /* 0x0000001f3f077899 */ /* 0x000fe40008011406 */
[----:B------:R-:W-:Y:S02]  /*1910*/  USHF.R.S32.HI UR5, URZ, 0x7, UR5 ;  /* 0x000000073f057899 */ /* 0x000fe40008011405 */
[----:B------:R-:W-:-:S04]  /*1920*/  ULEA.HI UR7, UR7, UR6, URZ, 0x7 ;  /* 0x0000000607077291 */ /* 0x000fc8000f8f383f */
[----:B------:R-:W-:-:S04]  /*1930*/  USHF.R.S32.HI UR7, URZ, 0x7, UR7 ;  /* 0x000000073f077899 */ /* 0x000fc80008011407 */
[----:B------:R-:W-:-:S04]  /*1940*/  UISETP.LT.AND UP0, UPT, UR5, UR7, UPT ;  /* 0x000000070500728c */ /* 0x000fc8000bf01270 */
[----:B------:R-:W-:-:S04]  /*1950*/  USEL UR52, UR5, UR7, UP0 ;  /* 0x0000000705347287 */ /* 0x000fc80008000000 */
[----:B------:R-:W-:-:S06]  /*1960*/  UISETP.GE.AND UP0, UPT, UR52, 0x1, UPT ;  /* 0x000000013400788c */ /* 0x000fcc000bf06270 */
[----:B------:R-:W-:-:S13]  /*1970*/  PLOP3.LUT P1, PT, PT, PT, UP0, 0x80, 0x0 ;  /* 0x000000000000781c */ /* 0x000fda0003f2f008 */
[----:B------:R-:W-:Y:S05]  /*1980*/  @!P1 BRA `(.L_x_1951) ;  /* 0x0000008400d89947 */ /* 0x000fea0003800000 */
        /* <DEDUP_REMOVED lines=31> */
.L_x_1952:
        /* <DEDUP_REMOVED lines=9> */
.L_x_2083:
[----:B------:R-:W-:Y:S05]  /*1c10*/  @!P0 BRA `(.L_x_1954) ;  /* 0x0000000000048947 */ /* 0x000fea0003800000 */
[----:B------:R-:W-:Y:S01]  /*1c20*/  BPT.TRAP 0x1 ;  /* 0x000000040000795c */ /* 0x000fe20000300000 */
.L_x_1954:
[----:B0-----:R-:W-:Y:S02]  /*1c30*/  IMAD.U32 R3, RZ, RZ, UR51 ;  /* 0x00000033ff037e24 */ /* 0x001fe4000f8e00ff */
[----:B------:R-:W-:-:S03]  /*1c40*/  IMAD.U32 R0, RZ, RZ, UR44 ;  /* 0x0000002cff007e24 */ /* 0x000fc6000f8e00ff */
[----:B------:R-:W-:Y:S02]  /*1c50*/  LEA R3, R3, UR41, 0x3 ;  /* 0x0000002903037c11 */ /* 0x000fe4000f8e18ff */
[----:B------:R-:W-:-:S04]  /*1c60*/  SHF.L.U32 R0, R0, 0x1f, RZ ;  /* 0x0000001f00007819 */ /* 0x000fc800000006ff */
[----:B------:R0:W1:Y:S01]  /*1c70*/  SYNCS.PHASECHK.TRANS64.TRYWAIT P2, [R3+URZ+0x38830], R0 ;  /* 0x03883000030075a7 */ /* 0x000062000804017f */
[----:B------:R-:W-:Y:S05]  /*1c80*/  @!P0 BRA `(.L_x_1955) ;  /* 0x0000000000048947 */ /* 0x000fea0003800000 */
[----:B------:R-:W-:Y:S01]  /*1c90*/  BPT.TRAP 0x1 ;  /* 0x000000040000795c */ /* 0x000fe20000300000 */
.L_x_1955:
[----:B------:R-:W2:Y:S02]  /*1ca0*/  S2R R2, SR_TID.X ;  /* 0x0000000000027919 */ /* 0x000ea40000002100 */
[----:B--2---:R-:W-:Y:S01]  /*1cb0*/  LOP3.LUT P1, RZ, R2, 0x7f, RZ, 0xc0, !PT ;  /* 0x0000007f02ff7812 */ /* 0x004fe2000782c0ff */
[----:B-1----:R-:W-:-:S12]  /*1cc0*/  @P2 BRA `(.L_x_1956) ;  /* 0x0000000000082947 */ /* 0x002fd80003800000 */
[----:B------:R-:W1:Y:S02]  /*1cd0*/  SYNCS.PHASECHK.TRANS64.TRYWAIT P2, [R3+URZ+0x38830], R0 ;  /* 0x03883000030075a7 */ /* 0x000e64000804017f */
[----:B-1----:R-:W-:Y:S05]  /*1ce0*/  @!P2 BRA `(.L_x_1957) ;  /* 0x0000010000a8a947 */ /* 0x002fea0003800000 */
.L_x_1956:
        /* <DEDUP_REMOVED lines=10> */
[----:B------:R-:W-:Y:S01]  /*1d90*/  @!P1 VIADD R3, R3, 0x38840 ;  /* 0x0003884003039836 */ /* 0x000fe20000000000 */
[----:B------:R-:W-:Y:S01]  /*1da0*/  UMOV UR5, 0x40000040 ;  /* 0x4000004000057882 */ /* 0x000fe20000000000 */
[----:B------:R-:W-:Y:S01]  /*1db0*/  UMOV UR7, 0x40000040 ;  /* 0x4000004000077882 */ /* 0x000fe20000000000 */
[----:B------:R-:W-:Y:S01]  /*1dc0*/  ULOP3.LUT UR47, UR4, 0x10000, URZ, 0xfc, !UPT ;  /* 0x00010000042f7892 */ /* 0x000fe2000f8efc3f */
[----:B------:R-:W-:Y:S01]  /*1dd0*/  CS2R R150, SRZ ;  /* 0x0000000000967805 */ /* 0x000fe2000001ff00 */
[----:B------:R-:W-:Y:S01]  /*1de0*/  UIADD3 UR4, UR32, 0x2, URZ ;  /* 0x0000000220047890 */ /* 0x000fe2000fffe03f */
[----:B------:R-:W-:Y:S01]  /*1df0*/  @!P1 PRMT R3, RZ, 0x654, R3 ;  /* 0x00000654ff039816 */ /* 0x000fe20000000003 */
[----:B------:R-:W-:Y:S01]  /*1e00*/  ULEA UR34, UR51, UR47, 0xb ;  /* 0x0000002f33227291 */ /* 0x000fe2000f8e583f */
[----:B------:R-:W-:Y:S01]  /*1e10*/  CS2R R148, SRZ ;  /* 0x0000000000947805 */ /* 0x000fe2000001ff00 */
[----:B------:R-:W-:Y:S01]  /*1e20*/  UIADD3 UR8, UR32, 0x4, URZ ;  /* 0x0000000420087890 */ /* 0x000fe2000fffe03f */
[----:B------:R-:W-:Y:S01]  /*1e30*/  CS2R R146, SRZ ;  /* 0x0000000000927805 */ /* 0x000fe2000001ff00 */
[----:B------:R-:W-:Y:S01]  /*1e40*/  UIADD3 UR6, UR34, 0x2, URZ ;  /* 0x0000000222067890 */ /* 0x000fe2000fffe03f */
[----:B------:R-:W-:Y:S01]  /*1e50*/  CS2R R144, SRZ ;  /* 0x0000000000907805 */ /* 0x000fe2000001ff00 */
[----:B------:R-:W-:Y:S01]  /*1e60*/  UIADD3 UR10, UR34, 0x4, URZ ;  /* 0x00000004220a7890 */ /* 0x000fe2000fffe03f */
[----:B------:R-:W-:Y:S01]  /*1e70*/  CS2R R142, SRZ ;  /* 0x00000000008e7805 */ /* 0x000fe2000001ff00 */
[----:B------:R-:W-:Y:S01]  /*1e80*/  UMOV UR9, 0x40000040 ;  /* 0x4000004000097882 */ /* 0x000fe20000000000 */
[----:B------:R-:W-:Y:S01]  /*1e90*/  QGMMA.64x128x32.F32.E4M3.E4M3 R24, gdesc[UR32], RZ, !UPT, gsb0 ;  /* 0x01e00000201879f3 */ /* 0x000fe2000c0008ff */
[----:B------:R-:W-:Y:S01]  /*1ea0*/  UMOV UR11, 0x40000040 ;  /* 0x40000040000b7882 */ /* 0x000fe20000000000 */
[----:B------:R-:W-:Y:S01]  /*1eb0*/  UIADD3 UR12, UR32, 0x6, URZ ;  /* 0x00000006200c7890 */ /* 0x000fe2000fffe03f */
[----:B------:R-:W-:Y:S01]  /*1ec0*/  CS2R R140, SRZ ;  /* 0x00000000008c7805 */ /* 0x000fe2000001ff00 */
[----:B------:R-:W-:Y:S01]  /*1ed0*/  UIADD3 UR14, UR34, 0x6, URZ ;  /* 0x00000006220e7890 */ /* 0x000fe2000fffe03f */
[----:B------:R-:W-:Y:S01]  /*1ee0*/  CS2R R138, SRZ ;  /* 0x00000000008a7805 */ /* 0x000fe2000001ff00 */
[----:B------:R-:W-:Y:S01]  /*1ef0*/  UMOV UR13, 0x40000040 ;  /* 0x40000040000d7882 */ /* 0x000fe20000000000 */
        /* <DEDUP_REMOVED lines=25> */
[----:B------:R-:W-:Y:S01]  /*2090*/  UIADD3 UR53, UR52, -0x2, URZ ;  /* 0xfffffffe34357890 */ /* 0x000fe2000fffe03f */
        /* <DEDUP_REMOVED lines=16> */
[----:B------:R-:W-:Y:S02]  /*21a0*/  WARPGROUP.DEPBAR.LE gsb0, 0x0 ;  /* 0x00008000000079c5 */ /* 0x000fe40000010000 */
[----:B------:R-:W-:-:S06]  /*21b0*/  WARPGROUP.ARRIVE ;  /* 0x00000000000079c5 */ /* 0x000fcc0000000000 */
[----:B------:R-:W-:Y:S01]  /*21c0*/  QGMMA.64x128x32.F32.E4M3.E4M3 R24, gdesc[UR4], R24, gsb0 ;  /* 0x01e00000041879f3 */ /* 0x000fe20008000818 */
[----:B------:R-:W-:Y:S02]  /*21d0*/  ULDC UR6, c[0x0][0x448] ;  /* 0x0001120000067ab9 */ /* 0x000fe40000000800 */
[----:B------:R-:W-:-:S06]  /*21e0*/  UISETP.NE.AND UP0, UPT, UR6, 0x1, UPT ;  /* 0x000000010600788c */ /* 0x000fcc000bf05270 */
[----:B------:R-:W-:-:S05]  /*21f0*/  PLOP3.LUT P2, PT, PT, PT, UP0, 0x80, 0x0 ;  /* 0x000000000000781c */ /* 0x000fca0003f4f008 */
[----:B------:R-:W-:-:S08]  /*2200*/  @UP0 ULDC UR6, c[0x0][0x44c] ;  /* 0x0001130000060ab9 */ /* 0x000fd00000000800 */
[----:B------:R-:W-:Y:S01]  /*2210*/  @P2 IMAD.HI.U32 R2, R0, UR6, RZ ;  /* 0x0000000600022c27 */ /* 0x000fe2000f8e00ff */
[----:B------:R-:W-:-:S04]  /*2220*/  @UP0 ULDC UR6, c[0x0][0x450] ;  /* 0x0001140000060ab9 */ /* 0x000fc80000000800 */
[----:B------:R-:W-:Y:S01]  /*2230*/  @P2 SHF.R.U32.HI R0, RZ, UR6, R2 ;  /* 0x00000006ff002c19 */ /* 0x000fe20008011602 */
[----:B------:R-:W-:Y:S02]  /*2240*/  UMOV UR6, 0xffffff80 ;  /* 0xffffff8000067882 */ /* 0x000fe40000000000 */
[----:B------:R-:W-:Y:S02]  /*2250*/  UIMAD UR6, UR52, UR6, 0x80 ;  /* 0x00000080340674a4 */ /* 0x000fe4000f8e0206 */
[----:B------:R-:W0:Y:S02]  /*2260*/  SHFL.IDX PT, R5, R0, 0x1, 0x1c1f ;  /* 0x003c1f0000057f89 */ /* 0x000e2400000e0000 */
[----:B------:R-:W-:-:S06]  /*2270*/  UIADD3 UR7, UR6, 0x1, URZ ;  /* 0x0000000106077890 */ /* 0x000fcc000fffe03f */
[----:B------:R-:W-:-:S04]  /*2280*/  IMAD.U32 R2, RZ, RZ, UR7 ;  /* 0x00000007ff027e24 */ /* 0x000fc8000f8e00ff */
[----:B------:R-:W-:Y:S01]  /*2290*/  IMAD R2, R17, -0x2, R2 ;  /* 0xfffffffe11027824 */ /* 0x000fe200078e0202 */
[----:B------:R-:W-:Y:S02]  /*22a0*/  WARPGROUP.DEPBAR.LE gsb0, 0x0 ;  /* 0x00008000000079c5 */ /* 0x000fe40000010000 */
[----:B------:R-:W-:-:S06]  /*22b0*/  WARPGROUP.ARRIVE ;  /* 0x00000000000079c5 */ /* 0x000fcc0000000000 */
[----:B------:R-:W-:Y:S01]  /*22c0*/  QGMMA.64x128x32.F32.E4M3.E4M3 R24, gdesc[UR8], R24, gsb0 ;  /* 0x01e00000081879f3 */ /* 0x000fe20008000818 */
[----:B------:R-:W-:Y:S01]  /*22d0*/  ULDC UR11, c[0x0][0x2f0] ;  /* 0x0000bc00000b7ab9 */ /* 0x000fe20000000800 */
[----:B------:R-:W-:Y:S01]  /*22e0*/  UMOV UR10, UR39 ;  /* 0x00000027000a7c82 */ /* 0x000fe20008000000 */
[----:B------:R-:W-:Y:S02]  /*22f0*/  UIMAD UR6, UR50, UR11, UR6 ;  /* 0x0000000b320672a4 */ /* 0x000fe4000f8e0206 */
[----:B------:R-:W-:-:S04]  /*2300*/  IMAD.U32 R7, RZ, RZ, UR11 ;  /* 0x0000000bff077e24 */ /* 0x000fc8000f8e00ff */
[----:B------:R-:W-:Y:S02]  /*2310*/  IMAD R4, R7, UR50, R2 ;  /* 0x0000003207047c24 */ /* 0x000fe4000f8e0202 */
[----:B------:R-:W-:Y:S01]  /*2320*/  IMAD.U32 R6, RZ, RZ, UR6 ;  /* 0x00000006ff067e24 */ /* 0x000fe2000f8e00ff */
[----:B------:R-:W-:Y:S02]  /*2330*/  @UP0 ULDC UR6, c[0x0][0x44c] ;  /* 0x0001130000060ab9 */ /* 0x000fe40000000800 */
[----:B------:R-:W-:Y:S01]  /*2340*/  UIMAD.WIDE.U32 UR6, UR39, UR6, URZ ;  /* 0x00000006270672a5 */ /* 0x000fe2000f8e003f */
[----:B------:R-:W-:Y:S01]  /*2350*/  IMAD R2, R17, -0x2, R6 ;  /* 0xfffffffe11027824 */ /* 0x000fe200078e0206 */
[----:B------:R-:W-:Y:S02]  /*2360*/  WARPGROUP.DEPBAR.LE gsb0, 0x0 ;  /* 0x00008000000079c5 */ /* 0x000fe40000010000 */
[----:B------:R-:W-:-:S06]  /*2370*/  WARPGROUP.ARRIVE ;  /* 0x00000000000079c5 */ /* 0x000fcc0000000000 */
[----:B------:R-:W-:Y:S01]  /*2380*/  QGMMA.64x128x32.F32.E4M3.E4M3 R24, gdesc[UR12], R24, gsb0 ;  /* 0x01e000000c1879f3 */ /* 0x000fe20008000818 */
[----:B------:R-:W-:Y:S02]  /*2390*/  ULDC UR14, c[0x0][0x288] ;  /* 0x0000a200000e7ab9 */ /* 0x000fe40000000800 */
[----:B0-----:R-:W-:Y:S01]  /*23a0*/  IADD3 R5, R5, -UR14, R4 ;  /* 0x8000000e05057c10 */ /* 0x001fe2000fffe004 */
[----:B------:R-:W-:-:S03]  /*23b0*/  UIMAD UR11, UR50, UR11, -UR14 ;  /* 0x0000000b320b72a4 */ /* 0x000fc6000f8e0a0e */
[----:B------:R-:W-:-:S04]  /*23c0*/  VIMNMX R5, R2, R5, PT ;  /* 0x0000000502057248 */ /* 0x000fc80003fe0100 */
[C---:B------:R-:W-:Y:S02]  /*23d0*/  ISETP.GT.AND P3, PT, R5.reuse, RZ, PT ;  /* 0x000000ff0500720c */ /* 0x040fe40003f64270 */
[C---:B------:R-:W-:Y:S02]  /*23e0*/  ISETP.GT.AND P4, PT, R5.reuse, 0x1, PT ;  /* 0x000000010500780c */ /* 0x040fe40003f84270 */
[----:B------:R-:W-:Y:S01]  /*23f0*/  ISETP.GT.AND P5, PT, R5, 0x8, PT ;  /* 0x000000080500780c */ /* 0x000fe20003fa4270 */
        /* <DEDUP_REMOVED lines=13> */
[----:B------:R-:W-:Y:S01]  /*24d0*/  FSEL R26, R26, -INF , P3 ;  /* 0xff8000001a1a7808 */ /* 0x000fe20001800000 */
[----:B------:R0:W-:Y:S01]  /*24e0*/  @!P1 SYNCS.ARRIVE.TRANS64.RED.A1T0 RZ, [R3+URZ], RZ ;  /* 0x000000ff03ff99a7 */ /* 0x0001e2000810043f */
[----:B------:R-:W-:Y:S02]  /*24f0*/  FSEL R27, R27, -INF , P4 ;  /* 0xff8000001b1b7808 */ /* 0x000fe40002000000 */
[----:B------:R-:W-:Y:S02]  /*2500*/  ISETP.GT.AND P3, PT, R5, 0x9, PT ;  /* 0x000000090500780c */ /* 0x000fe40003f64270 */
[----:B------:R-:W-:-:S02]  /*2510*/  FSEL R30, R30, -INF , P5 ;  /* 0xff8000001e1e7808 */ /* 0x000fc40002800000 */
[----:B------:R-:W-:Y:S02]  /*2520*/  FMNMX.FTZ R7, R26, R27, !PT ;  /* 0x0000001b1a077209 */ /* 0x000fe40007810000 */
[----:B------:R-:W-:Y:S02]  /*2530*/  ISETP.GT.AND P4, PT, R5, 0x10, PT ;  /* 0x000000100500780c */ /* 0x000fe40003f84270 */
[----:B------:R-:W-:Y:S02]  /*2540*/  FSEL R31, R31, -INF , P3 ;  /* 0xff8000001f1f7808 */ /* 0x000fe40001800000 */
[----:B------:R-:W-:Y:S02]  /*2550*/  FMNMX.FTZ R6, R30, R7, !PT ;  /* 0x000000071e067209 */ /* 0x000fe40007810000 */
        /* <DEDUP_REMOVED lines=81> */
[----:B------:R-:W-:Y:S02]  /*2a70*/  FSEL R87, R87, -INF , P3 ;  /* 0xff80000057577808 */ /* 0x000fe40001800000 */
[----:B------:R-:W-:-:S04]  /*2a80*/  FMNMX.FTZ R6, R86, R5, !PT ;  /* 0x0000000556067209 */ /* 0x000fc80007810000 */
[----:B------:R-:W-:-:S05]  /*2a90*/  FMNMX.FTZ R7, R87, R6, !PT ;  /* 0x0000000657077209 */ /* 0x000fca0007810000 */
[----:B------:R-:W1:Y:S02]  /*2aa0*/  SHFL.BFLY PT, R6, R7, 0x2, 0x1f ;  /* 0x0c401f0007067f89 */ /* 0x000e6400000e0000 */
[----:B-1----:R-:W-:Y:S02]  /*2ab0*/  FMNMX.FTZ R8, R7, R6, !PT ;  /* 0x0000000607087209 */ /* 0x002fe40007810000 */
[----:B------:R-:W-:Y:S04]  /*2ac0*/  SHFL.IDX PT, R6, R0, RZ, 0x1c1f ;  /* 0x001c1fff00067589 */ /* 0x000fe800000e0000 */
[----:B------:R-:W1:Y:S02]  /*2ad0*/  SHFL.BFLY PT, R5, R8, 0x1, 0x1f ;  /* 0x0c201f0008057f89 */ /* 0x000e6400000e0000 */
[----:B-1----:R-:W-:-:S04]  /*2ae0*/  FMNMX.FTZ R0, R8, R5, !PT ;  /* 0x0000000508007209 */ /* 0x002fc80007810000 */
[C---:B------:R-:W-:Y:S01]  /*2af0*/  FSETP.NEU.FTZ.AND P3, PT, R0.reuse, -INF , PT ;  /* 0xff8000000000780b */ /* 0x040fe20003f7d000 */
[----:B------:R-:W-:-:S05]  /*2b00*/  FFMA.FTZ R5, R0, R13, -8 ;  /* 0xc100000000057423 */ /* 0x000fca000001000d */
[----:B------:R-:W-:Y:S01]  /*2b10*/  FSEL R88, R5, RZ, P3 ;  /* 0x000000ff05587208 */ /* 0x000fe20001800000 */
[----:B------:R-:W-:Y:S01]  /*2b20*/  VIADD R5, R4, -UR14 ;  /* 0x8000000e04057c36 */ /* 0x000fe20008000000 */
[----:B------:R-:W-:Y:S02]  /*2b30*/  @UP0 ULDC UR14, c[0x0][0x450] ;  /* 0x00011400000e0ab9 */ /* 0x000fe40000000800 */
[----:B------:R-:W-:Y:S01]  /*2b40*/  @UP0 USHF.R.U32.HI UR10, URZ, UR14, UR7 ;  /* 0x0000000e3f0a0299 */ /* 0x000fe20008011607 */
[----:B------:R-:W-:Y:S01]  /*2b50*/  FFMA.FTZ R26, R26, UR37, -R88 ;  /* 0x000000251a1a7c23 */ /* 0x000fe20008010858 */
[----:B------:R-:W-:Y:S01]  /*2b60*/  VIADDMNMX R2, R6, R5, R2, PT ;  /* 0x0000000506027246 */ /* 0x000fe20003800102 */
[--C-:B------:R-:W-:Y:S01]  /*2b70*/  FFMA.FTZ R5, R27, UR37, -R88.reuse ;  /* 0x000000251b057c23 */ /* 0x100fe20008010858 */
[----:B------:R-:W-:-:S01]  /*2b80*/  FFMA.FTZ R6, R30, UR37, -R88 ;  /* 0x000000251e067c23 */ /* 0x000fc20008010858 */
[----:B------:R-:W-:Y:S01]  /*2b90*/  MUFU.EX2 R4, R26 ;  /* 0x0000001a00047308 */ /* 0x000fe20000000800 */
[C---:B------:R-:W-:Y:S01]  /*2ba0*/  ISETP.GT.AND P3, PT, R2.reuse, RZ, PT ;  /* 0x000000ff0200720c */ /* 0x040fe20003f64270 */
[--C-:B------:R-:W-:Y:S01]  /*2bb0*/  FFMA.FTZ R7, R31, UR37, -R88.reuse ;  /* 0x000000251f077c23 */ /* 0x100fe20008010858 */
[----:B------:R-:W-:Y:S01]  /*2bc0*/  ISETP.GT.AND P4, PT, R2, 0x1, PT ;  /* 0x000000010200780c */ /* 0x000fe20003f84270 */
[--C-:B------:R-:W-:Y:S01]  /*2bd0*/  FFMA.FTZ R34, R34, UR37, -R88.reuse ;  /* 0x0000002522227c23 */ /* 0x100fe20008010858 */
[----:B------:R-:W-:Y:S01]  /*2be0*/  ISETP.GT.AND P5, PT, R2, 0x8, PT ;  /* 0x000000080200780c */ /* 0x000fe20003fa4270 */
[--C-:B------:R-:W-:Y:S01]  /*2bf0*/  FFMA.FTZ R9, R9, UR37, -R88.reuse ;  /* 0x0000002509097c23 */ /* 0x100fe20008010858 */
[----:B------:R-:W-:Y:S01]  /*2c00*/  FSEL R35, R24, -INF , P3 ;  /* 0xff80000018237808 */ /* 0x000fe20001800000 */
[--C-:B------:R-:W-:Y:S01]  /*2c10*/  FFMA.FTZ R24, R11, UR37, -R88.reuse ;  /* 0x000000250b187c23 */ /* 0x100fe20008010858 */
[----:B------:R-:W-:Y:S01]  /*2c20*/  FSEL R38, R25, -INF , P4 ;  /* 0xff80000019267808 */ /* 0x000fe20002000000 */
[----:B------:R-:W1:Y:S01]  /*2c30*/  MUFU.EX2 R5, R5 ;  /* 0x0000000500057308 */ /* 0x000e620000000800 */
[----:B------:R-:W-:Y:S01]  /*2c40*/  ISETP.GT.AND P3, PT, R2, 0x9, PT ;  /* 0x000000090200780c */ /* 0x000fe20003f64270 */
[--C-:B------:R-:W-:Y:S01]  /*2c50*/  FFMA.FTZ R50, R50, UR37, -R88.reuse ;  /* 0x0000002532327c23 */ /* 0x100fe20008010858 */
[----:B------:R-:W-:Y:S01]  /*2c60*/  FSEL R39, R28, -INF , P5 ;  /* 0xff8000001c277808 */ /* 0x000fe20002800000 */
[--C-:B------:R-:W-:Y:S01]  /*2c70*/  FFMA.FTZ R10, R10, UR37, -R88.reuse ;  /* 0x000000250a0a7c23 */ /* 0x100fe20008010858 */
[----:B------:R-:W-:Y:S01]  /*2c80*/  FMNMX.FTZ R8, R35, R38, !PT ;  /* 0x0000002623087209 */ /* 0x000fe20007810000 */
[--C-:B------:R-:W-:Y:S01]  /*2c90*/  FFMA.FTZ R59, R59, UR37, -R88.reuse ;  /* 0x000000253b3b7c23 */ /* 0x100fe20008010858 */
[----:B------:R-:W-:Y:S01]  /*2ca0*/  ISETP.GT.AND P4, PT, R2, 0x10, PT ;  /* 0x000000100200780c */ /* 0x000fe20003f84270 */
[----:B------:R-:W2:Y:S01]  /*2cb0*/  MUFU.EX2 R6, R6 ;  /* 0x0000000600067308 */ /* 0x000ea20000000800 */
[----:B------:R-:W-:Y:S01]  /*2cc0*/  FSEL R42, R29, -INF , P3 ;  /* 0xff8000001d2a7808 */ /* 0x000fe20001800000 */
[--C-:B------:R-:W-:Y:S01]  /*2cd0*/  FFMA.FTZ R54, R54, UR37, -R88.reuse ;  /* 0x0000002536367c23 */ /* 0x100fe20008010858 */
[----:B------:R-:W-:Y:S01]  /*2ce0*/  FMNMX.FTZ R13, R39, R8, !PT ;  /* 0x00000008270d7209 */ /* 0x000fe20007810000 */
[--C-:B------:R-:W-:Y:S01]  /*2cf0*/  FFMA.FTZ R55, R55, UR37, -R88.reuse ;  /* 0x0000002537377c23 */ /* 0x100fe20008010858 */
[----:B------:R-:W-:Y:S01]  /*2d00*/  ISETP.GT.AND P3, PT, R2, 0x11, PT ;  /* 0x000000110200780c */ /* 0x000fe20003f64270 */
[--C-:B------:R-:W-:Y:S01]  /*2d10*/  FFMA.FTZ R62, R62, UR37, -R88.reuse ;  /* 0x000000253e3e7c23 */ /* 0x100fe20008010858 */
[----:B------:R-:W-:Y:S01]  /*2d20*/  FSEL R43, R32, -INF , P4 ;  /* 0xff800000202b7808 */ /* 0x000fe20002000000 */
[----:B------:R-:W3:Y:S01]  /*2d30*/  MUFU.EX2 R7, R7 ;  /* 0x0000000700077308 */ /* 0x000ee20000000800 */
[----:B------:R-:W-:Y:S01]  /*2d40*/  FMNMX.FTZ R8, R42, R13, !PT ;  /* 0x0000000d2a087209 */ /* 0x000fe20007810000 */
[--C-:B------:R-:W-:Y:S01]  /*2d50*/  FFMA.FTZ R63, R63, UR37, -R88.reuse ;  /* 0x000000253f3f7c23 */ /* 0x100fe20008010858 */
[----:B------:R-:W-:Y:S01]  /*2d60*/  ISETP.GT.AND P4, PT, R2, 0x18, PT ;  /* 0x000000180200780c */ /* 0x000fe20003f84270 */
[--C-:B------:R-:W-:Y:S01]  /*2d70*/  FFMA.FTZ R27, R67, UR37, -R88.reuse ;  /* 0x00000025431b7c23 */ /* 0x100fe20008010858 */
[----:B------:R-:W-:Y:S01]  /*2d80*/  FSEL R46, R33, -INF , P3 ;  /* 0xff800000212e7808 */ /* 0x000fe20001800000 */
[--C-:B------:R-:W-:Y:S01]  /*2d90*/  FFMA.FTZ R70, R70, UR37, -R88.reuse ;  /* 0x0000002546467c23 */ /* 0x100fe20008010858 */
[----:B------:R-:W-:Y:S01]  /*2da0*/  FMNMX.FTZ R13, R43, R8, !PT ;  /* 0x000000082b0d7209 */ /* 0x000fe20007810000 */
[----:B------:R-:W-:Y:S01]  /*2db0*/  MUFU.EX2 R9, R9 ;  /* 0x0000000900097308 */ /* 0x000fe20000000800 */
[----:B------:R-:W-:Y:S01]  /*2dc0*/  ISETP.GT.AND P3, PT, R2, 0x19, PT ;  /* 0x000000190200780c */ /* 0x000fe20003f64270 */
[--C-:B------:R-:W-:Y:S01]  /*2dd0*/  FFMA.FTZ R71, R71, UR37, -R88.reuse ;  /* 0x0000002547477c23 */ /* 0x100fe20008010858 */
[----:B------:R-:W-:Y:S01]  /*2de0*/  FSEL R36, R36, -INF , P4 ;  /* 0xff80000024247808 */ /* 0x000fe20002000000 */
[--C-:B------:R-:W-:Y:S01]  /*2df0*/  FFMA.FTZ R33, R78, UR37, -R88.reuse ;  /* 0x000000254e217c23 */ /* 0x100fe20008010858 */
[----:B------:R-:W-:Y:S01]  /*2e00*/  FMNMX.FTZ R13, R46, R13, !PT ;  /* 0x0000000d2e0d7209 */ /* 0x000fe20007810000 */
[--C-:B------:R-:W-:Y:S01]  /*2e10*/  FFMA.FTZ R30, R79, UR37, -R88.reuse ;  /* 0x000000254f1e7c23 */ /* 0x100fe20008010858 */
[----:B------:R-:W-:Y:S01]  /*2e20*/  ISETP.GT.AND P4, PT, R2, 0x20, PT ;  /* 0x000000200200780c */ /* 0x000fe20003f84270 */
[----:B------:R4:W-:Y:S01]  /*2e30*/  MUFU.EX2 R8, R34 ;  /* 0x0000002200087308 */ /* 0x0009e20000000800 */
[----:B------:R-:W-:Y:S01]  /*2e40*/  FSEL R37, R37, -INF , P3 ;  /* 0xff80000025257808 */ /* 0x000fe20001800000 */
[--C-:B------:R-:W-:Y:S01]  /*2e50*/  FFMA.FTZ R75, R75, UR37, -R88.reuse ;  /* 0x000000254b4b7c23 */ /* 0x100fe20008010858 */
[----:B------:R-:W-:Y:S01]  /*2e60*/  FMNMX.FTZ R20, R36, R13, !PT ;  /* 0x0000000d24147209 */ /* 0x000fe20007810000 */
[----:B------:R-:W-:Y:S01]  /*2e70*/  UIADD3 UR11, UR11, UR10, URZ ;  /* 0x0000000a0b0b7290 */ /* 0x000fe2000fffe03f */
[----:B------:R-:W-:Y:S01]  /*2e80*/  ISETP.GT.AND P3, PT, R2, 0x21, PT ;  /* 0x000000210200780c */ /* 0x000fe20003f64270 */
[--C-:B------:R-:W-:Y:S01]  /*2e90*/  FFMA.FTZ R28, R82, UR37, -R88.reuse ;  /* 0x00000025521c7c23 */ /* 0x100fe20008010858 */
[----:B------:R-:W-:Y:S01]  /*2ea0*/  FSEL R40, R40, -INF , P4 ;  /* 0xff80000028287808 */ /* 0x000fe20002000000 */
[----:B------:R-:W-:Y:S01]  /*2eb0*/  MUFU.EX2 R10, R10 ;  /* 0x0000000a000a7308 */ /* 0x000fe20000000800 */
[----:B------:R-:W-:Y:S01]  /*2ec0*/  FMNMX.FTZ R13, R37, R20, !PT ;  /* 0x00000014250d7209 */ /* 0x000fe20007810000 */
[--C-:B----4-:R-:W-:Y:S01]  /*2ed0*/  FFMA.FTZ R34, R74, UR37, -R88.reuse ;  /* 0x000000254a227c23 */ /* 0x110fe20008010858 */
[----:B------:R-:W-:Y:S01]  /*2ee0*/  ISETP.GT.AND P4, PT, R2, 0x28, PT ;  /* 0x000000280200780c */ /* 0x000fe20003f84270 */
[----:B------:R-:W-:Y:S01]  /*2ef0*/  USHF.R.S32.HI UR6, URZ, 0x1f, UR11 ;  /* 0x0000001f3f067899 */ /* 0x000fe2000801140b */
[----:B------:R-:W-:Y:S01]  /*2f00*/  FSEL R41, R41, -INF , P3 ;  /* 0xff80000029297808 */ /* 0x000fe20001800000 */
[--C-:B------:R-:W-:Y:S01]  /*2f10*/  FFMA.FTZ R87, R87, UR37, -R88.reuse ;  /* 0x0000002557577c23 */ /* 0x100fe20008010858 */
[----:B------:R-:W-:Y:S01]  /*2f20*/  FMNMX.FTZ R20, R40, R13, !PT ;  /* 0x0000000d28147209 */ /* 0x000fe20007810000 */
[----:B------:R-:W-:Y:S01]  /*2f30*/  MUFU.EX2 R54, R54 ;  /* 0x0000003600367308 */ /* 0x000fe20000000800 */
[----:B------:R-:W-:Y:S01]  /*2f40*/  ISETP.GT.AND P3, PT, R2, 0x29, PT ;  /* 0x000000290200780c */ /* 0x000fe20003f64270 */
[----:B------:R-:W-:Y:S01]  /*2f50*/  ULEA.HI UR6, UR6, UR11, URZ, 0x7 ;  /* 0x0000000b06067291 */ /* 0x000fe2000f8f383f */
[----:B------:R-:W-:Y:S01]  /*2f60*/  FSEL R44, R44, -INF , P4 ;  /* 0xff8000002c2c7808 */ /* 0x000fe20002000000 */
[----:B------:R-:W-:Y:S01]  /*2f70*/  FFMA.FTZ R31, R83, UR37, -R88 ;  /* 0x00000025531f7c23 */ /* 0x000fe20008010858 */
[----:B------:R-:W-:Y:S01]  /*2f80*/  FMNMX.FTZ R13, R41, R20, !PT ;  /* 0x00000014290d7209 */ /* 0x000fe20007810000 */
[----:B------:R-:W-:Y:S01]  /*2f90*/  USHF.R.S32.HI UR6, URZ, 0x7, UR6 ;  /* 0x000000073f067899 */ /* 0x000fe20008011406 */
[----:B------:R-:W-:Y:S01]  /*2fa0*/  ISETP.GT.AND P4, PT, R2, 0x30, PT ;  /* 0x000000300200780c */ /* 0x000fe20003f84270 */
[----:B------:R-:W-:Y:S01]  /*2fb0*/  MUFU.EX2 R55, R55 ;  /* 0x0000003700377308 */ /* 0x000fe20000000800 */
[----:B------:R-:W-:Y:S01]  /*2fc0*/  FSEL R45, R45, -INF , P3 ;  /* 0xff8000002d2d7808 */ /* 0x000fe20001800000 */
[----:B------:R-:W-:Y:S01]  /*2fd0*/  UISETP.LT.AND UP1, UPT, URZ, UR6, UPT ;  /* 0x000000063f00728c */ /* 0x000fe2000bf21270 */
[----:B------:R-:W-:-:S02]  /*2fe0*/  FMNMX.FTZ R20, R44, R13, !PT ;  /* 0x0000000d2c147209 */ /* 0x000fc40007810000 */
[----:B------:R-:W-:Y:S02]  /*2ff0*/  CS2R R82, SRZ ;  /* 0x0000000000527805 */ /* 0x000fe4000001ff00 */
[----:B------:R-:W-:Y:S01]  /*3000*/  ISETP.GT.AND P3, PT, R2, 0x31, PT ;  /* 0x000000310200780c */ /* 0x000fe20003f64270 */
[----:B------:R-:W-:Y:S01]  /*3010*/  USEL UR52, URZ, UR6, !UP1 ;  /* 0x000000063f347287 */ /* 0x000fe2000c800000 */
[----:B------:R-:W-:Y:S01]  /*3020*/  FSEL R48, R48, -INF , P4 ;  /* 0xff80000030307808 */ /* 0x000fe20002000000 */
[----:B------:R-:W4:Y:S01]  /*3030*/  MUFU.EX2 R13, R24 ;  /* 0x00000018000d7308 */ /* 0x000f220000000800 */
[----:B------:R-:W-:Y:S01]  /*3040*/  FMNMX.FTZ R11, R45, R20, !PT ;  /* 0x000000142d0b7209 */ /* 0x000fe20007810000 */
[----:B------:R-:W-:Y:S01]  /*3050*/  FFMA.FTZ R20, R12, UR37, -R88 ;  /* 0x000000250c147c23 */ /* 0x000fe20008010858 */
[----:B------:R-:W-:Y:S01]  /*3060*/  ISETP.GT.AND P4, PT, R2, 0x38, PT ;  /* 0x000000380200780c */ /* 0x000fe20003f84270 */
[----:B------:R-:W-:Y:S01]  /*3070*/  UISETP.GE.AND UP1, UPT, UR53, UR52, UPT ;  /* 0x000000343500728c */ /* 0x000fe2000bf26270 */
[----:B------:R-:W-:-:S02]  /*3080*/  FSEL R49, R49, -INF , P3 ;  /* 0xff80000031317808 */ /* 0x000fc40001800000 */
[----:B------:R-:W-:Y:S02]  /*3090*/  CS2R R78, SRZ ;  /* 0x00000000004e7805 */ /* 0x000fe4000001ff00 */
[----:B------:R-:W-:Y:S01]  /*30a0*/  FMNMX.FTZ R12, R48, R11, !PT ;  /* 0x0000000b300c7209 */ /* 0x000fe20007810000 */
[----:B------:R-:W-:Y:S01]  /*30b0*/  MUFU.EX2 R62, R62 ;  /* 0x0000003e003e7308 */ /* 0x000fe20000000800 */
[----:B------:R-:W-:Y:S02]  /*30c0*/  ISETP.GT.AND P3, PT, R2, 0x39, PT ;  /* 0x000000390200780c */ /* 0x000fe40003f64270 */
[----:B------:R-:W-:Y:S02]  /*30d0*/  FSEL R52, R52, -INF , P4 ;  /* 0xff80000034347808 */ /* 0x000fe40002000000 */
[----:B------:R-:W-:Y:S01]  /*30e0*/  FMNMX.FTZ R21, R49, R12, !PT ;  /* 0x0000000c31157209 */ /* 0x000fe20007810000 */
[----:B------:R-:W-:Y:S01]  /*30f0*/  FFMA.FTZ R12, R14, UR37, -R88 ;  /* 0x000000250e0c7c23 */ /* 0x000fe20008010858 */
[----:B------:R-:W-:Y:S01]  /*3100*/  ISETP.GT.AND P4, PT, R2, 0x40, PT ;  /* 0x000000400200780c */ /* 0x000fe20003f84270 */
[----:B------:R5:W-:Y:S01]  /*3110*/  MUFU.EX2 R11, R20 ;  /* 0x00000014000b7308 */ /* 0x000be20000000800 */
[----:B------:R-:W-:-:S02]  /*3120*/  FSEL R53, R53, -INF , P3 ;  /* 0xff80000035357808 */ /* 0x000fc40001800000 */
[----:B------:R-:W-:Y:S02]  /*3130*/  FMNMX.FTZ R14, R52, R21, !PT ;  /* 0x00000015340e7209 */ /* 0x000fe40007810000 */
[----:B------:R-:W-:Y:S02]  /*3140*/  ISETP.GT.AND P3, PT, R2, 0x41, PT ;  /* 0x000000410200780c */ /* 0x000fe40003f64270 */
[----:B------:R-:W-:Y:S01]  /*3150*/  FSEL R56, R56, -INF , P4 ;  /* 0xff80000038387808 */ /* 0x000fe20002000000 */
[----:B------:R-:W-:Y:S01]  /*3160*/  MUFU.EX2 R12, R12 ;  /* 0x0000000c000c7308 */ /* 0x000fe20000000800 */
[----:B------:R-:W-:Y:S01]  /*3170*/  FMNMX.FTZ R21, R53, R14, !PT ;  /* 0x0000000e35157209 */ /* 0x000fe20007810000 */
[----:B------:R-:W-:Y:S01]  /*3180*/  FFMA.FTZ R14, R15, UR37, -R88 ;  /* 0x000000250f0e7c23 */ /* 0x000fe20008010858 */
[----:B------:R-:W-:Y:S02]  /*3190*/  ISETP.GT.AND P4, PT, R2, 0x48, PT ;  /* 0x000000480200780c */ /* 0x000fe40003f84270 */
[----:B------:R-:W-:-:S02]  /*31a0*/  FSEL R57, R57, -INF , P3 ;  /* 0xff80000039397808 */ /* 0x000fc40001800000 */
[----:B-----5:R-:W-:Y:S01]  /*31b0*/  FMNMX.FTZ R20, R56, R21, !PT ;  /* 0x0000001538147209 */ /* 0x020fe20007810000 */
[----:B------:R-:W-:Y:S01]  /*31c0*/  FFMA.FTZ R21, R47, UR37, -R88 ;  /* 0x000000252f157c23 */ /* 0x000fe20008010858 */
[----:B------:R-:W-:Y:S01]  /*31d0*/  ISETP.GT.AND P3, PT, R2, 0x49, PT ;  /* 0x000000490200780c */ /* 0x000fe20003f64270 */
[----:B------:R-:W-:Y:S01]  /*31e0*/  IMAD.U32 R47, RZ, RZ, UR37 ;  /* 0x00000025ff2f7e24 */ /* 0x000fe2000f8e00ff */
[----:B------:R-:W-:Y:S01]  /*31f0*/  FSEL R60, R60, -INF , P4 ;  /* 0xff8000003c3c7808 */ /* 0x000fe20002000000 */
[----:B------:R-:W-:Y:S01]  /*3200*/  MUFU.EX2 R14, R14 ;  /* 0x0000000e000e7308 */ /* 0x000fe20000000800 */
[----:B------:R-:W-:Y:S02]  /*3210*/  FMNMX.FTZ R15, R57, R20, !PT ;  /* 0x00000014390f7209 */ /* 0x000fe40007810000 */
[----:B------:R-:W-:Y:S02]  /*3220*/  ISETP.GT.AND P4, PT, R2, 0x50, PT ;  /* 0x000000500200780c */ /* 0x000fe40003f84270 */
[----:B------:R-:W-:-:S02]  /*3230*/  FSEL R61, R61, -INF , P3 ;  /* 0xff8000003d3d7808 */ /* 0x000fc40001800000 */
[----:B------:R-:W-:Y:S01]  /*3240*/  FMNMX.FTZ R20, R60, R15, !PT ;  /* 0x0000000f3c147209 */ /* 0x000fe20007810000 */
[----:B------:R-:W5:Y:S01]  /*3250*/  MUFU.EX2 R21, R21 ;  /* 0x0000001500157308 */ /* 0x000f620000000800 */
[----:B------:R-:W-:Y:S02]  /*3260*/  ISETP.GT.AND P3, PT, R2, 0x51, PT ;  /* 0x000000510200780c */ /* 0x000fe40003f64270 */
[----:B------:R-:W-:Y:S02]  /*3270*/  FSEL R64, R64, -INF , P4 ;  /* 0xff80000040407808 */ /* 0x000fe40002000000 */
[----:B------:R-:W-:Y:S02]  /*3280*/  FMNMX.FTZ R15, R61, R20, !PT ;  /* 0x000000143d0f7209 */ /* 0x000fe40007810000 */
[----:B------:R-:W-:Y:S01]  /*3290*/  ISETP.GT.AND P4, PT, R2, 0x58, PT ;  /* 0x000000580200780c */ /* 0x000fe20003f84270 */
[----:B------:R-:W-:Y:S01]  /*32a0*/  MUFU.EX2 R63, R63 ;  /* 0x0000003f003f7308 */ /* 0x000fe20000000800 */
[----:B------:R-:W-:-:S02]  /*32b0*/  FSEL R65, R65, -INF , P3 ;  /* 0xff80000041417808 */ /* 0x000fc40001800000 */
[----:B------:R-:W-:Y:S02]  /*32c0*/  FMNMX.FTZ R20, R64, R15, !PT ;  /* 0x0000000f40147209 */ /* 0x000fe40007810000 */
[----:B------:R-:W-:Y:S02]  /*32d0*/  ISETP.GT.AND P3, PT, R2, 0x59, PT ;  /* 0x000000590200780c */ /* 0x000fe40003f64270 */
[----:B------:R-:W-:Y:S01]  /*32e0*/  FSEL R68, R68, -INF , P4 ;  /* 0xff80000044447808 */ /* 0x000fe20002000000 */
[----:B------:R-:W-:Y:S01]  /*32f0*/  MUFU.EX2 R15, R50 ;  /* 0x00000032000f7308 */ /* 0x000fe20000000800 */
[----:B------:R-:W-:Y:S01]  /*3300*/  FMNMX.FTZ R25, R65, R20, !PT ;  /* 0x0000001441197209 */ /* 0x000fe20007810000 */
[----:B------:R-:W-:Y:S01]  /*3310*/  FFMA.FTZ R20, R51, UR37, -R88 ;  /* 0x0000002533147c23 */ /* 0x000fe20008010858 */
[----:B------:R-:W-:Y:S01]  /*3320*/  ISETP.GT.AND P4, PT, R2, 0x60, PT ;  /* 0x000000600200780c */ /* 0x000fe20003f84270 */
[----:B-1----:R-:W-:Y:S01]  /*3330*/  FADD.FTZ R51, R4, R5 ;  /* 0x0000000504337221 */ /* 0x002fe20000010000 */
[----:B------:R-:W-:-:S02]  /*3340*/  FSEL R69, R69, -INF , P3 ;  /* 0xff80000045457808 */ /* 0x000fc40001800000 */
[----:B------:R-:W-:Y:S01]  /*3350*/  FMNMX.FTZ R24, R68, R25, !PT ;  /* 0x0000001944187209 */ /* 0x000fe20007810000 */
[----:B------:R-:W1:Y:S01]  /*3360*/  MUFU.EX2 R20, R20 ;  /* 0x0000001400147308 */ /* 0x000e620000000800 */
        /* <DEDUP_REMOVED lines=10> */
[----:B------:R-:W-:Y:S02]  /*3410*/  FMNMX.FTZ R25, R73, R24, !PT ;  /* 0x0000001849197209 */ /* 0x000fe40007810000 */
[----:B------:R-:W-:Y:S02]  /*3420*/  ISETP.GT.AND P4, PT, R2, 0x70, PT ;  /* 0x000000700200780c */ /* 0x000fe40003f84270 */
[----:B------:R-:W-:-:S02]  /*3430*/  FSEL R77, R77, -INF , P3 ;  /* 0xff8000004d4d7808 */ /* 0x000fc40001800000 */
[----:B------:R-:W-:Y:S01]  /*3440*/  FMNMX.FTZ R24, R76, R25, !PT ;  /* 0x000000194c187209 */ /* 0x000fe20007810000 */
[----:B------:R-:W-:Y:S01]  /*3450*/  MUFU.EX2 R71, R71 ;  /* 0x0000004700477308 */ /* 0x000fe20000000800 */
[----:B------:R-:W-:Y:S02]  /*3460*/  ISETP.GT.AND P3, PT, R2, 0x71, PT ;  /* 0x000000710200780c */ /* 0x000fe40003f64270 */
[----:B------:R-:W-:Y:S02]  /*3470*/  FSEL R80, R80, -INF , P4 ;  /* 0xff80000050507808 */ /* 0x000fe40002000000 */
[----:B------:R-:W-:Y:S01]  /*3480*/  FMNMX.FTZ R25, R77, R24, !PT ;  /* 0x000000184d197209 */ /* 0x000fe20007810000 */
[----:B------:R-:W-:Y:S01]  /*3490*/  FFMA.FTZ R24, R58, UR37, -R88 ;  /* 0x000000253a187c23 */ /* 0x000fe20008010858 */
[----:B------:R-:W-:Y:S01]  /*34a0*/  ISETP.GT.AND P4, PT, R2, 0x78, PT ;  /* 0x000000780200780c */ /* 0x000fe20003f84270 */
[----:B--2---:R-:W-:Y:S01]  /*34b0*/  FADD.FTZ R58, R6, R51 ;  /* 0x00000033063a7221 */ /* 0x004fe20000010000 */
[----:B------:R-:W-:Y:S01]  /*34c0*/  FSEL R81, R81, -INF , P3 ;  /* 0xff80000051517808 */ /* 0x000fe20001800000 */
[----:B------:R-:W-:Y:S01]  /*34d0*/  MUFU.EX2 R33, R33 ;  /* 0x0000002100217308 */ /* 0x000fe20000000800 */
[----:B------:R-:W-:-:S02]  /*34e0*/  FMNMX.FTZ R26, R80, R25, !PT ;  /* 0x00000019501a7209 */ /* 0x000fc40007810000 */
[----:B------:R-:W-:Y:S02]  /*34f0*/  ISETP.GT.AND P3, PT, R2, 0x79, PT ;  /* 0x000000790200780c */ /* 0x000fe40003f64270 */
[----:B------:R-:W-:Y:S02]  /*3500*/  FSEL R84, R84, -INF , P4 ;  /* 0xff80000054547808 */ /* 0x000fe40002000000 */
[----:B------:R-:W-:Y:S01]  /*3510*/  FMNMX.FTZ R25, R81, R26, !PT ;  /* 0x0000001a51197209 */ /* 0x000fe20007810000 */
[----:B------:R-:W-:Y:S01]  /*3520*/  MUFU.EX2 R24, R24 ;  /* 0x0000001800187308 */ /* 0x000fe20000000800 */
[----:B------:R-:W-:Y:S01]  /*3530*/  FSEL R85, R85, -INF , P3 ;  /* 0xff80000055557808 */ /* 0x000fe20001800000 */
[----:B------:R-:W-:Y:S01]  /*3540*/  FFMA.FTZ R26, R66, UR37, -R88 ;  /* 0x00000025421a7c23 */ /* 0x000fe20008010858 */
[----:B------:R-:W-:Y:S02]  /*3550*/  FMNMX.FTZ R2, R84, R25, !PT ;  /* 0x0000001954027209 */ /* 0x000fe40007810000 */
[----:B------:R-:W-:-:S02]  /*3560*/  CS2R R66, SRZ ;  /* 0x0000000000427805 */ /* 0x000fc4000001ff00 */
[----:B---3--:R-:W-:Y:S02]  /*3570*/  F2FP.SATFINITE.E4M3.F32.PACK_AB_MERGE_C R229, R7, R6, RZ ;  /* 0x0000000607e5723e */ /* 0x008fe400048070ff */
[----:B------:R-:W-:Y:S01]  /*3580*/  FMNMX.FTZ R2, R85, R2, !PT ;  /* 0x0000000255027209 */ /* 0x000fe20007810000 */
[----:B------:R2:W-:Y:S01]  /*3590*/  MUFU.EX2 R25, R59 ;  /* 0x0000003b00197308 */ /* 0x0005e20000000800 */
[----:B----4-:R-:W-:Y:S02]  /*35a0*/  F2FP.SATFINITE.E4M3.F32.PACK_AB_MERGE_C R231, R13, R10, RZ ;  /* 0x0000000a0de7723e */ /* 0x010fe400048070ff */
[----:B------:R-:W-:Y:S01]  /*35b0*/  F2FP.SATFINITE.E4M3.F32.PACK_AB_MERGE_C R227, R55, R54, RZ ;  /* 0x0000003637e3723e */ /* 0x000fe200048070ff */
[----:B------:R-:W3:Y:S01]  /*35c0*/  SHFL.BFLY PT, R29, R2, 0x2, 0x1f ;  /* 0x0c401f00021d7f89 */ /* 0x000ee200000e0000 */
[----:B------:R-:W-:Y:S02]  /*35d0*/  F2FP.SATFINITE.E4M3.F32.PACK_AB_MERGE_C R229, R5, R4, R229 ;  /* 0x0000000405e5723e */ /* 0x000fe400048070e5 */
[----:B-----5:R-:W-:Y:S01]  /*35e0*/  F2FP.SATFINITE.E4M3.F32.PACK_AB_MERGE_C R225, R21, R14, RZ ;  /* 0x0000000e15e1723e */ /* 0x020fe200048070ff */
[----:B------:R-:W-:Y:S01]  /*35f0*/  MUFU.EX2 R26, R26 ;  /* 0x0000001a001a7308 */ /* 0x000fe20000000800 */
[----:B--2---:R-:W-:-:S01]  /*3600*/  FADD.FTZ R59, R7, R58 ;  /* 0x0000003a073b7221 */ /* 0x004fc20000010000 */
[----:B------:R-:W-:-:S02]  /*3610*/  F2FP.SATFINITE.E4M3.F32.PACK_AB_MERGE_C R231, R9, R8, R231 ;  /* 0x0000000809e7723e */ /* 0x000fc400048070e7 */
[----:B------:R-:W-:Y:S01]  /*3620*/  F2FP.SATFINITE.E4M3.F32.PACK_AB_MERGE_C R225, R12, R11, R225 ;  /* 0x0000000b0ce1723e */ /* 0x000fe200048070e1 */
[----:B------:R-:W-:Y:S01]  /*3630*/  FADD.FTZ R58, R8, R59 ;  /* 0x0000003b083a7221 */ /* 0x000fe20000010000 */
[----:B-1----:R-:W-:Y:S02]  /*3640*/  F2FP.SATFINITE.E4M3.F32.PACK_AB_MERGE_C R227, R20, R15, R227 ;  /* 0x0000000f14e3723e */ /* 0x002fe400048070e3 */
[----:B------:R-:W-:Y:S01]  /*3650*/  MUFU.EX2 R30, R30 ;  /* 0x0000001e001e7308 */ /* 0x000fe20000000800 */
[----:B------:R-:W-:-:S04]  /*3660*/  FADD.FTZ R59, R9, R58 ;  /* 0x0000003a093b7221 */ /* 0x000fc80000010000 */
[----:B------:R-:W-:-:S03]  /*3670*/  FADD.FTZ R58, R10, R59 ;  /* 0x0000003b0a3a7221 */ /* 0x000fc60000010000 */
[----:B------:R-:W-:Y:S01]  /*3680*/  MUFU.EX2 R34, R34 ;  /* 0x0000002200227308 */ /* 0x000fe20000000800 */
[----:B------:R-:W-:-:S01]  /*3690*/  FADD.FTZ R58, R13, R58 ;  /* 0x0000003a0d3a7221 */ /* 0x000fc20000010000 */
[----:B---3--:R-:W-:-:S06]  /*36a0*/  FMNMX.FTZ R29, R2, R29, !PT ;  /* 0x0000001d021d7209 */ /* 0x008fcc0007810000 */
[----:B------:R-:W-:Y:S01]  /*36b0*/  MUFU.EX2 R75, R75 ;  /* 0x0000004b004b7308 */ /* 0x000fe20000000800 */
[----:B------:R-:W1:Y:S07]  /*36c0*/  SHFL.BFLY PT, R2, R29, 0x1, 0x1f ;  /* 0x0c201f001d027f89 */ /* 0x000e6e00000e0000 */
[----:B------:R-:W-:Y:S08]  /*36d0*/  MUFU.EX2 R28, R28 ;  /* 0x0000001c001c7308 */ /* 0x000ff00000000800 */
[----:B------:R-:W-:Y:S01]  /*36e0*/  MUFU.EX2 R31, R31 ;  /* 0x0000001f001f7308 */ /* 0x000fe20000000800 */
[----:B-1----:R-:W-:Y:S01]  /*36f0*/  FMNMX.FTZ R2, R29, R2, !PT ;  /* 0x000000021d027209 */ /* 0x002fe20007810000 */
[----:B------:R-:W-:Y:S01]  /*3700*/  FFMA.FTZ R29, R86, UR37, -R88 ;  /* 0x00000025561d7c23 */ /* 0x000fe20008010858 */
[----:B------:R-:W-:-:S02]  /*3710*/  CS2R R88, SRZ ;  /* 0x0000000000587805 */ /* 0x000fc4000001ff00 */
[C---:B------:R-:W-:Y:S01]  /*3720*/  FSETP.NEU.FTZ.AND P3, PT, R2.reuse, -INF , PT ;  /* 0xff8000000200780b */ /* 0x040fe20003f7d000 */
[----:B------:R-:W-:-:S02]  /*3730*/  FFMA.FTZ R32, R2, R47, -8 ;  /* 0xc100000002207423 */ /* 0x000fc4000001002f */
        /* <DEDUP_REMOVED lines=39> */
[----:B------:R-:W-:-:S02]  /*39b0*/  FFMA.FTZ R47, R85, UR37, -R47 ;  /* 0x00000025552f7c23 */ /* 0x000fc4000801082f */
[----:B------:R-:W1:Y:S01]  /*39c0*/  MUFU.EX2 R43, R43 ;  /* 0x0000002b002b7308 */ /* 0x000e620000000800 */
[----:B--2---:R-:W-:-:S07]  /*39d0*/  FADD.FTZ R51, R39, R50 ;  /* 0x0000003227337221 */ /* 0x004fce0000010000 */
[----:B------:R-:W2:Y:S01]  /*39e0*/  MUFU.EX2 R46, R46 ;  /* 0x0000002e002e7308 */ /* 0x000ea20000000800 */
[----:B---3--:R-:W-:-:S01]  /*39f0*/  FADD.FTZ R50, R42, R51 ;  /* 0x000000332a327221 */ /* 0x008fc20000010000 */
[----:B------:R-:W-:-:S04]  /*3a00*/  F2FP.SATFINITE.E4M3.F32.PACK_AB_MERGE_C R39, R42, R39, RZ ;  /* 0x000000272a27723e */ /* 0x000fc800048070ff */
[----:B------:R-:W-:Y:S02]  /*3a10*/  F2FP.SATFINITE.E4M3.F32.PACK_AB_MERGE_C R228, R38, R35, R39 ;  /* 0x0000002326e4723e */ /* 0x000fe40004807027 */
[----:B------:R-:W-:Y:S01]  /*3a20*/  CS2R R38, SRZ ;  /* 0x0000000000267805 */ /* 0x000fe2000001ff00 */
[----:B------:R-:W3:Y:S01]  /*3a30*/  MUFU.EX2 R36, R36 ;  /* 0x0000002400247308 */ /* 0x000ee20000000800 */
[----:B-1----:R-:W-:-:S07]  /*3a40*/  FADD.FTZ R51, R43, R50 ;  /* 0x000000322b337221 */ /* 0x002fce0000010000 */
[----:B------:R-:W0:Y:S01]  /*3a50*/  MUFU.EX2 R37, R37 ;  /* 0x0000002500257308 */ /* 0x000e220000000800 */
[----:B--2---:R-:W-:-:S07]  /*3a60*/  FADD.FTZ R51, R46, R51 ;  /* 0x000000332e337221 */ /* 0x004fce0000010000 */
[----:B------:R-:W1:Y:S01]  /*3a70*/  MUFU.EX2 R40, R40 ;  /* 0x0000002800287308 */ /* 0x000e620000000800 */
[----:B---3--:R-:W-:-:S01]  /*3a80*/  FADD.FTZ R50, R36, R51 ;  /* 0x0000003324327221 */ /* 0x008fc20000010000 */
[----:B------:R-:W-:-:S04]  /*3a90*/  FADD.FTZ R51, R11, R58 ;  /* 0x0000003a0b337221 */ /* 0x000fc80000010000 */
[----:B------:R-:W-:Y:S02]  /*3aa0*/  FADD.FTZ R51, R12, R51 ;  /* 0x000000330c337221 */ /* 0x000fe40000010000 */
[----:B------:R-:W2:Y:S01]  /*3ab0*/  MUFU.EX2 R41, R41 ;  /* 0x0000002900297308 */ /* 0x000ea20000000800 */
[----:B0-----:R-:W-:-:S01]  /*3ac0*/  FADD.FTZ R3, R37, R50 ;  /* 0x0000003225037221 */ /* 0x001fc20000010000 */
[----:B------:R-:W-:Y:S01]  /*3ad0*/  FADD.FTZ R58, R14, R51 ;  /* 0x000000330e3a7221 */ /* 0x000fe20000010000 */
[----:B------:R-:W-:-:S03]  /*3ae0*/  F2FP.SATFINITE.E4M3.F32.PACK_AB_MERGE_C R36, R37, R36, RZ ;  /* 0x000000242524723e */ /* 0x000fc600048070ff */
[----:B------:R-:W-:Y:S01]  /*3af0*/  FADD.FTZ R58, R21, R58 ;  /* 0x0000003a153a7221 */ /* 0x000fe20000010000 */
[----:B------:R-:W-:Y:S01]  /*3b00*/  F2FP.SATFINITE.E4M3.F32.PACK_AB_MERGE_C R230, R46, R43, R36 ;  /* 0x0000002b2ee6723e */ /* 0x000fe20004807024 */
[----:B------:R-:W0:Y:S01]  /*3b10*/  MUFU.EX2 R44, R44 ;  /* 0x0000002c002c7308 */ /* 0x000e220000000800 */
[----:B-1----:R-:W-:-:S01]  /*3b20*/  FADD.FTZ R50, R40, R3 ;  /* 0x0000000328327221 */ /* 0x002fc20000010000 */
[----:B------:R-:W-:Y:S01]  /*3b30*/  FADD.FTZ R51, R15, R58 ;  /* 0x0000003a0f337221 */ /* 0x000fe20000010000 */
[----:B------:R-:W-:Y:S02]  /*3b40*/  CS2R R58, SRZ ;  /* 0x00000000003a7805 */ /* 0x000fe4000001ff00 */
[----:B------:R-:W-:Y:S02]  /*3b50*/  CS2R R42, SRZ ;  /* 0x00000000002a7805 */ /* 0x000fe4000001ff00 */
[----:B------:R-:W-:Y:S01]  /*3b60*/  CS2R R36, SRZ ;  /* 0x0000000000247805 */ /* 0x000fe2000001ff00 */
[----:B------:R-:W-:Y:S01]  /*3b70*/  FADD.FTZ R51, R20, R51 ;  /* 0x0000003314337221 */ /* 0x000fe20000010000 */
[----:B------:R-:W1:Y:S01]  /*3b80*/  MUFU.EX2 R45, R45 ;  /* 0x0000002d002d7308 */ /* 0x000e620000000800 */
[----:B--2---:R-:W-:-:S02]  /*3b90*/  FADD.FTZ R3, R41, R50 ;  /* 0x0000003229037221 */ /* 0x004fc40000010000 */
[----:B------:R-:W-:-:S04]  /*3ba0*/  FADD.FTZ R10, R54, R51 ;  /* 0x00000033360a7221 */ /* 0x000fc80000010000 */
[----:B------:R-:W-:Y:S01]  /*3bb0*/  FADD.FTZ R55, R55, R10 ;  /* 0x0000000a37377221 */ /* 0x000fe20000010000 */
[----:B------:R-:W2:Y:S01]  /*3bc0*/  MUFU.EX2 R48, R48 ;  /* 0x0000003000307308 */ /* 0x000ea20000000800 */
[----:B0-----:R-:W-:-:S02]  /*3bd0*/  FADD.FTZ R50, R44, R3 ;  /* 0x000000032c327221 */ /* 0x001fc40000010000 */
[----:B------:R-:W-:Y:S01]  /*3be0*/  FADD.FTZ R10, R24, R55 ;  /* 0x00000037180a7221 */ /* 0x000fe20000010000 */
[----:B------:R-:W-:-:S03]  /*3bf0*/  CS2R R54, SRZ ;  /* 0x0000000000367805 */ /* 0x000fc6000001ff00 */
[----:B------:R-:W-:Y:S01]  /*3c00*/  FADD.FTZ R7, R25, R10 ;  /* 0x0000000a19077221 */ /* 0x000fe20000010000 */
[----:B------:R-:W0:Y:S01]  /*3c10*/  MUFU.EX2 R49, R49 ;  /* 0x0000003100317308 */ /* 0x000e220000000800 */
[----:B-1----:R-:W-:-:S01]  /*3c20*/  FADD.FTZ R3, R45, R50 ;  /* 0x000000322d037221 */ /* 0x002fc20000010000 */
[----:B------:R-:W-:-:S04]  /*3c30*/  F2FP.SATFINITE.E4M3.F32.PACK_AB_MERGE_C R44, R45, R44, RZ ;  /* 0x0000002c2d2c723e */ /* 0x000fc800048070ff */
[----:B------:R-:W-:Y:S02]  /*3c40*/  F2FP.SATFINITE.E4M3.F32.PACK_AB_MERGE_C R224, R41, R40, R44 ;  /* 0x0000002829e0723e */ /* 0x000fe4000480702c */
[----:B------:R-:W-:Y:S01]  /*3c50*/  CS2R R44, SRZ ;  /* 0x00000000002c7805 */ /* 0x000fe2000001ff00 */
[----:B------:R-:W1:Y:S01]  /*3c60*/  MUFU.EX2 R52, R52 ;  /* 0x0000003400347308 */ /* 0x000e620000000800 */
[----:B--2---:R-:W-:-:S01]  /*3c70*/  FADD.FTZ R50, R48, R3 ;  /* 0x0000000330327221 */ /* 0x004fc20000010000 */
[----:B------:R-:W-:-:S06]  /*3c80*/  CS2R R40, SRZ ;  /* 0x0000000000287805 */ /* 0x000fcc000001ff00 */
[----:B------:R-:W2:Y:S01]  /*3c90*/  MUFU.EX2 R53, R53 ;  /* 0x0000003500357308 */ /* 0x000ea20000000800 */
[----:B0-----:R-:W-:-:S01]  /*3ca0*/  FADD.FTZ R3, R49, R50 ;  /* 0x0000003231037221 */ /* 0x001fc20000010000 */
[----:B------:R-:W-:-:S06]  /*3cb0*/  CS2R R50, SRZ ;  /* 0x0000000000327805 */ /* 0x000fcc000001ff00 */
[----:B------:R-:W0:Y:S01]  /*3cc0*/  MUFU.EX2 R56, R56 ;  /* 0x0000003800387308 */ /* 0x000e220000000800 */
[----:B-1----:R-:W-:-:S07]  /*3cd0*/  FADD.FTZ R6, R52, R3 ;  /* 0x0000000334067221 */ /* 0x002fce0000010000 */
[----:B------:R-:W1:Y:S01]  /*3ce0*/  MUFU.EX2 R57, R57 ;  /* 0x0000003900397308 */ /* 0x000e620000000800 */
[----:B--2---:R-:W-:-:S01]  /*3cf0*/  FADD.FTZ R3, R53, R6 ;  /* 0x0000000635037221 */ /* 0x004fc20000010000 */
[----:B------:R-:W-:-:S04]  /*3d00*/  F2FP.SATFINITE.E4M3.F32.PACK_AB_MERGE_C R52, R53, R52, RZ ;  /* 0x000000343534723e */ /* 0x000fc800048070ff */
[----:B------:R-:W-:Y:S02]  /*3d10*/  F2FP.SATFINITE.E4M3.F32.PACK_AB_MERGE_C R226, R49, R48, R52 ;  /* 0x0000003031e2723e */ /* 0x000fe40004807034 */
[----:B------:R-:W-:Y:S01]  /*3d20*/  CS2R R52, SRZ ;  /* 0x0000000000347805 */ /* 0x000fe2000001ff00 */
[----:B------:R-:W2:Y:S01]  /*3d30*/  MUFU.EX2 R60, R60 ;  /* 0x0000003c003c7308 */ /* 0x000ea20000000800 */
[----:B0-----:R-:W-:-:S01]  /*3d40*/  FADD.FTZ R6, R56, R3 ;  /* 0x0000000338067221 */ /* 0x001fc20000010000 */
[----:B------:R-:W-:-:S06]  /*3d50*/  CS2R R48, SRZ ;  /* 0x0000000000307805 */ /* 0x000fcc000001ff00 */
        /* <DEDUP_REMOVED lines=9> */
[----:B------:R-:W-:Y:S02]  /*3df0*/  CS2R R62, SRZ ;  /* 0x00000000003e7805 */ /* 0x000fe4000001ff00 */
[----:B------:R-:W-:Y:S01]  /*3e00*/  CS2R R24, SRZ ;  /* 0x0000000000187805 */ /* 0x000fe2000001ff00 */
[----:B------:R-:W-:-:S02]  /*3e10*/  FADD.FTZ R5, R27, R6 ;  /* 0x000000061b057221 */ /* 0x000fc40000010000 */
[----:B------:R-:W2:Y:S01]  /*3e20*/  MUFU.EX2 R65, R65 ;  /* 0x0000004100417308 */ /* 0x000ea20000000800 */
[C---:B0-----:R-:W-:Y:S01]  /*3e30*/  F2FP.SATFINITE.E4M3.F32.PACK_AB_MERGE_C R60, R61.reuse, R60, RZ ;  /* 0x0000003c3d3c723e */ /* 0x041fe200048070ff */
[----:B------:R-:W-:Y:S01]  /*3e40*/  FADD.FTZ R61, R61, R4 ;  /* 0x000000043d3d7221 */ /* 0x000fe20000010000 */
[----:B------:R-:W-:-:S01]  /*3e50*/  FADD.FTZ R6, R70, R5 ;  /* 0x0000000546067221 */ /* 0x000fc20000010000 */
[----:B------:R-:W-:-:S02]  /*3e60*/  F2FP.SATFINITE.E4M3.F32.PACK_AB_MERGE_C R70, R71, R70, RZ ;  /* 0x000000464746723e */ /* 0x000fc400048070ff */
[----:B------:R-:W-:Y:S01]  /*3e70*/  F2FP.SATFINITE.E4M3.F32.PACK_AB_MERGE_C R220, R57, R56, R60 ;  /* 0x0000003839dc723e */ /* 0x000fe2000480703c */
[----:B------:R-:W-:Y:S01]  /*3e80*/  FADD.FTZ R71, R71, R6 ;  /* 0x0000000647477221 */ /* 0x000fe20000010000 */
[----:B------:R-:W0:Y:S01]  /*3e90*/  MUFU.EX2 R68, R68 ;  /* 0x0000004400447308 */ /* 0x000e220000000800 */
[----:B-1----:R-:W-:-:S01]  /*3ea0*/  FADD.FTZ R4, R64, R61 ;  /* 0x0000003d40047221 */ /* 0x002fc20000010000 */
[----:B------:R-:W-:Y:S01]  /*3eb0*/  F2FP.SATFINITE.E4M3.F32.PACK_AB_MERGE_C R223, R27, R26, R70 ;  /* 0x0000001a1bdf723e */ /* 0x000fe20004807046 */
[----:B------:R-:W-:-:S01]  /*3ec0*/  FADD.FTZ R6, R34, R71 ;  /* 0x0000004722067221 */ /* 0x000fc20000010000 */
[----:B------:R-:W-:Y:S02]  /*3ed0*/  CS2R R70, SRZ ;  /* 0x0000000000467805 */ /* 0x000fe4000001ff00 */
[----:B------:R-:W-:Y:S02]  /*3ee0*/  CS2R R60, SRZ ;  /* 0x00000000003c7805 */ /* 0x000fe4000001ff00 */
[----:B------:R-:W-:Y:S01]  /*3ef0*/  CS2R R56, SRZ ;  /* 0x0000000000387805 */ /* 0x000fe2000001ff00 */
[----:B------:R-:W-:-:S01]  /*3f00*/  FADD.FTZ R6, R75, R6 ;  /* 0x000000064b067221 */ /* 0x000fc20000010000 */
[----:B------:R-:W1:Y:S01]  /*3f10*/  MUFU.EX2 R69, R69 ;  /* 0x0000004500457308 */ /* 0x000e620000000800 */
[----:B--2---:R-:W-:-:S01]  /*3f20*/  FADD.FTZ R3, R65, R4 ;  /* 0x0000000441037221 */ /* 0x004fc20000010000 */
[----:B------:R-:W-:-:S06]  /*3f30*/  CS2R R26, SRZ ;  /* 0x00000000001a7805 */ /* 0x000fcc000001ff00 */
[----:B------:R-:W2:Y:S01]  /*3f40*/  MUFU.EX2 R72, R72 ;  /* 0x0000004800487308 */ /* 0x000ea20000000800 */
[----:B0-----:R-:W-:-:S01]  /*3f50*/  FADD.FTZ R4, R68, R3 ;  /* 0x0000000344047221 */ /* 0x001fc20000010000 */
[----:B------:R-:W-:Y:S01]  /*3f60*/  F2FP.SATFINITE.E4M3.F32.PACK_AB_MERGE_C R3, R30, R33, RZ ;  /* 0x000000211e03723e */ /* 0x000fe200048070ff */
[----:B------:R-:W-:-:S03]  /*3f70*/  FADD.FTZ R33, R33, R6 ;  /* 0x0000000621217221 */ /* 0x000fc60000010000 */
[----:B------:R-:W-:Y:S01]  /*3f80*/  F2FP.SATFINITE.E4M3.F32.PACK_AB_MERGE_C R217, R75, R34, R3 ;  /* 0x000000224bd9723e */ /* 0x000fe20004807003 */
[----:B------:R-:W-:-:S01]  /*3f90*/  FADD.FTZ R33, R30, R33 ;  /* 0x000000211e217221 */ /* 0x000fc20000010000 */
[----:B------:R-:W0:Y:S01]  /*3fa0*/  MUFU.EX2 R73, R73 ;  /* 0x0000004900497308 */ /* 0x000e220000000800 */
[C---:B-1----:R-:W-:Y:S01]  /*3fb0*/  F2FP.SATFINITE.E4M3.F32.PACK_AB_MERGE_C R68, R69.reuse, R68, RZ ;  /* 0x000000444544723e */ /* 0x042fe200048070ff */
[----:B------:R-:W-:Y:S01]  /*3fc0*/  FADD.FTZ R69, R69, R4 ;  /* 0x0000000445457221 */ /* 0x000fe20000010000 */
[----:B------:R-:W-:-:S01]  /*3fd0*/  FADD.FTZ R6, R28, R33 ;  /* 0x000000211c067221 */ /* 0x000fc20000010000 */
[----:B------:R-:W-:Y:S02]  /*3fe0*/  CS2R R74, SRZ ;  /* 0x00000000004a7805 */ /* 0x000fe4000001ff00 */
[----:B------:R-:W-:Y:S02]  /*3ff0*/  F2FP.SATFINITE.E4M3.F32.PACK_AB_MERGE_C R222, R65, R64, R68 ;  /* 0x0000004041de723e */ /* 0x000fe40004807044 */
[----:B------:R-:W-:Y:S01]  /*4000*/  CS2R R64, SRZ ;  /* 0x0000000000407805 */ /* 0x000fe2000001ff00 */
[----:B------:R-:W-:-:S01]  /*4010*/  FADD.FTZ R6, R31, R6 ;  /* 0x000000061f067221 */ /* 0x000fc20000010000 */
[----:B------:R-:W1:Y:S01]  /*4020*/  MUFU.EX2 R76, R76 ;  /* 0x0000004c004c7308 */ /* 0x000e620000000800 */
[----:B--2---:R-:W-:-:S01]  /*4030*/  FADD.FTZ R4, R72, R69 ;  /* 0x0000004548047221 */ /* 0x004fc20000010000 */
[----:B------:R-:W-:-:S02]  /*4040*/  CS2R R68, SRZ ;  /* 0x0000000000447805 */ /* 0x000fc4000001ff00 */
[----:B------:R-:W-:-:S04]  /*4050*/  CS2R R34, SRZ ;  /* 0x0000000000227805 */ /* 0x000fc8000001ff00 */
[----:B------:R-:W2:Y:S01]  /*4060*/  MUFU.EX2 R77, R77 ;  /* 0x0000004d004d7308 */ /* 0x000ea20000000800 */
[----:B0-----:R-:W-:-:S07]  /*4070*/  FADD.FTZ R3, R73, R4 ;  /* 0x0000000449037221 */ /* 0x001fce0000010000 */
[----:B------:R0:W3:Y:S01]  /*4080*/  MUFU.EX2 R32, R87 ;  /* 0x0000005700207308 */ /* 0x0000e20000000800 */
[----:B-1----:R-:W-:-:S07]  /*4090*/  FADD.FTZ R4, R76, R3 ;  /* 0x000000034c047221 */ /* 0x002fce0000010000 */
[----:B------:R-:W1:Y:S01]  /*40a0*/  MUFU.EX2 R80, R80 ;  /* 0x0000005000507308 */ /* 0x000e620000000800 */
[C---:B--2---:R-:W-:Y:S01]  /*40b0*/  F2FP.SATFINITE.E4M3.F32.PACK_AB_MERGE_C R76, R77.reuse, R76, RZ ;  /* 0x0000004c4d4c723e */ /* 0x044fe200048070ff */
[----:B------:R-:W-:Y:S01]  /*40c0*/  FADD.FTZ R77, R77, R4 ;  /* 0x000000044d4d7221 */ /* 0x000fe20000010000 */
[----:B0-----:R-:W-:Y:S02]  /*40d0*/  CS2R R86, SRZ ;  /* 0x0000000000567805 */ /* 0x001fe4000001ff00 */
[----:B------:R-:W-:Y:S02]  /*40e0*/  F2FP.SATFINITE.E4M3.F32.PACK_AB_MERGE_C R216, R73, R72, R76 ;  /* 0x0000004849d8723e */ /* 0x000fe4000480704c */
[----:B------:R-:W-:Y:S01]  /*40f0*/  CS2R R72, SRZ ;  /* 0x0000000000487805 */ /* 0x000fe2000001ff00 */
[----:B------:R-:W0:Y:S01]  /*4100*/  MUFU.EX2 R81, R81 ;  /* 0x0000005100517308 */ /* 0x000e220000000800 */
[----:B---3--:R-:W-:Y:S01]  /*4110*/  F2FP.SATFINITE.E4M3.F32.PACK_AB_MERGE_C R3, R32, R29, RZ ;  /* 0x0000001d2003723e */ /* 0x008fe200048070ff */
[----:B------:R-:W-:-:S03]  /*4120*/  FADD.FTZ R29, R29, R6 ;  /* 0x000000061d1d7221 */ /* 0x000fc60000010000 */
[----:B------:R-:W-:Y:S02]  /*4130*/  F2FP.SATFINITE.E4M3.F32.PACK_AB_MERGE_C R219, R31, R28, R3 ;  /* 0x0000001c1fdb723e */ /* 0x000fe40004807003 */
[----:B------:R-:W-:Y:S01]  /*4140*/  CS2R R30, SRZ ;  /* 0x00000000001e7805 */ /* 0x000fe2000001ff00 */
[----:B------:R-:W2:Y:S01]  /*4150*/  MUFU.EX2 R84, R84 ;  /* 0x0000005400547308 */ /* 0x000ea20000000800 */
[----:B-1----:R-:W-:-:S01]  /*4160*/  FADD.FTZ R4, R80, R77 ;  /* 0x0000004d50047221 */ /* 0x002fc20000010000 */
[----:B------:R-:W-:-:S06]  /*4170*/  CS2R R76, SRZ ;  /* 0x00000000004c7805 */ /* 0x000fcc000001ff00 */
[----:B------:R-:W1:Y:S01]  /*4180*/  MUFU.EX2 R47, R47 ;  /* 0x0000002f002f7308 */ /* 0x000e620000000800 */
[----:B0-----:R-:W-:-:S04]  /*4190*/  FADD.FTZ R3, R81, R4 ;  /* 0x0000000451037221 */ /* 0x001fc80000010000 */
[----:B--2---:R-:W-:Y:S01]  /*41a0*/  FADD.FTZ R4, R84, R3 ;  /* 0x0000000354047221 */ /* 0x004fe20000010000 */
[----:B------:R-:W-:-:S01]  /*41b0*/  FADD.FTZ R3, R32, R29 ;  /* 0x0000001d20037221 */ /* 0x000fc20000010000 */
[----:B------:R-:W-:Y:S02]  /*41c0*/  CS2R R32, SRZ ;  /* 0x0000000000207805 */ /* 0x000fe4000001ff00 */
[----:B------:R-:W-:Y:S02]  /*41d0*/  CS2R R28, SRZ ;  /* 0x00000000001c7805 */ /* 0x000fe4000001ff00 */
[C---:B-1----:R-:W-:Y:S01]  /*41e0*/  F2FP.SATFINITE.E4M3.F32.PACK_AB_MERGE_C R5, R47.reuse, R84, RZ ;  /* 0x000000542f05723e */ /* 0x042fe200048070ff */
[----:B------:R-:W-:-:S01]  /*41f0*/  FADD.FTZ R4, R47, R4 ;  /* 0x000000042f047221 */ /* 0x000fc20000010000 */
[----:B------:R-:W-:Y:S02]  /*4200*/  CS2R R84, SRZ ;  /* 0x0000000000547805 */ /* 0x000fe4000001ff00 */
[----:B------:R-:W-:-:S02]  /*4210*/  CS2R R46, SRZ ;  /* 0x00000000002e7805 */ /* 0x000fc4000001ff00 */
[----:B------:R-:W-:Y:S02]  /*4220*/  F2FP.SATFINITE.E4M3.F32.PACK_AB_MERGE_C R218, R81, R80, R5 ;  /* 0x0000005051da723e */ /* 0x000fe40004807005 */
[----:B------:R-:W-:Y:S01]  /*4230*/  CS2R R80, SRZ ;  /* 0x0000000000507805 */ /* 0x000fe2000001ff00 */
[----:B------:R-:W-:Y:S06]  /*4240*/  @!P3 BRA `(.L_x_1958) ;  /* 0x0000002c0038b947 */ /* 0x000fec0003800000 */
[----:B------:R-:W-:Y:S01]  /*4250*/  IMAD.MOV.U32 R6, RZ, RZ, R0 ;  /* 0x000000ffff067224 */ /* 0x000fe200078e0000 */
[----:B------:R-:W-:Y:S01]  /*4260*/  UMOV UR55, UR51 ;  /* 0x0000003300377c82 */ /* 0x000fe20008000000 */
[----:B------:R-:W-:Y:S01]  /*4270*/  IMAD.MOV.U32 R5, RZ, RZ, R2 ;  /* 0x000000ffff057224 */ /* 0x000fe200078e0002 */
[----:B------:R-:W-:Y:S01]  /*4280*/  UMOV UR56, UR44 ;  /* 0x0000002c00387c82 */ /* 0x000fe20008000000 */
[----:B------:R-:W-:Y:S01]  /*4290*/  IMAD.MOV.U32 R151, RZ, RZ, RZ ;  /* 0x000000ffff977224 */ /* 0x000fe200078e00ff */
[----:B------:R-:W-:-:S06]  /*42a0*/  ULDC UR51, c[0x0][0x288] ;  /* 0x0000a20000337ab9 */ /* 0x000fcc0000000800 */
.L_x_1968:
[----:B------:R-:W-:Y:S01]  /*42b0*/  ISETP.NE.AND P4, PT, RZ, UR42, PT ;  /* 0x0000002aff007c0c */ /* 0x000fe2000bf85270 */
[----:B------:R-:W-:-:S04]  /*42c0*/  UISETP.NE.AND UP1, UPT, UR55, 0x1, UPT ;  /* 0x000000013700788c */ /* 0x000fc8000bf25270 */
[----:B------:R-:W-:-:S04]  /*42d0*/  USEL UR44, URZ, 0x1, UP1 ;  /* 0x000000013f2c7887 */ /* 0x000fc80008800000 */
[----:B------:R-:W-:-:S04]  /*42e0*/  ULOP3.LUT UR44, UR56, UR44, URZ, 0x3c, !UPT ;  /* 0x0000002c382c7292 */ /* 0x000fc8000f8e3c3f */
[----:B------:R-:W-:Y:S08]  /*42f0*/  @P4 BRA `(.L_x_1959) ;  /* 0x0000000000384947 */ /* 0x000ff00003800000 */
[----:B------:R-:W-:Y:S05]  /*4300*/  @!P0 BRA `(.L_x_1960) ;  /* 0x0000000000048947 */ /* 0x000fea0003800000 */
[----:B------:R-:W-:Y:S01]  /*4310*/  BPT.TRAP 0x1 ;  /* 0x000000040000795c */ /* 0x000fe20000300000 */
.L_x_1960:
        /* <DEDUP_REMOVED lines=9> */
.L_x_1961:
[----:B-1----:R-:W-:Y:S05]  /*43b0*/  @P3 BRA `(.L_x_1959) ;  /* 0x0000000000083947 */ /* 0x002fea0003800000 */
[----:B------:R-:W1:Y:S02]  /*43c0*/  SYNCS.PHASECHK.TRANS64.TRYWAIT P3, [UR6+0x38830], R0 ;  /* 0x03883000ff0075a7 */ /* 0x000e640008060146 */
[----:B-1----:R-:W-:Y:S05]  /*43d0*/  @!P3 BRA `(.L_x_1962) ;  /* 0x000000dc0000b947 */ /* 0x002fea0003800000 */
.L_x_1959:
        /* <DEDUP_REMOVED lines=50> */
.L_x_1964:
[----:B------:R-:W-:Y:S01]  /*4700*/  ULEA UR6, UR55, UR41, 0x3 ;  /* 0x0000002937067291 */ /* 0x000fe2000f8e183f */
[----:B------:R-:W-:-:S05]  /*4710*/  IMAD.U32 R0, RZ, RZ, UR56 ;  /* 0x00000038ff007e24 */ /* 0x000fca000f8e00ff */
[----:B------:R-:W-:-:S04]  /*4720*/  SHF.L.U32 R0, R0, 0x1f, RZ ;  /* 0x0000001f00007819 */ /* 0x000fc800000006ff */
[----:B------:R0:W1:Y:S01]  /*4730*/  SYNCS.PHASECHK.TRANS64.TRYWAIT P3, [UR6+0x38850], R0 ;  /* 0x03885000ff0075a7 */ /* 0x0000620008060146 */
[----:B------:R-:W-:Y:S05]  /*4740*/  @!P0 BRA `(.L_x_1965) ;  /* 0x0000000000048947 */ /* 0x000fea0003800000 */
[----:B------:R-:W-:Y:S01]  /*4750*/  BPT.TRAP 0x1 ;  /* 0x000000040000795c */ /* 0x000fe20000300000 */
.L_x_1965:
[----:B-1----:R-:W-:Y:S05]  /*4760*/  @P3 BRA `(.L_x_1963) ;  /* 0x0000000000083947 */ /* 0x002fea0003800000 */
[----:B------:R-:W1:Y:S02]  /*4770*/  SYNCS.PHASECHK.TRANS64.TRYWAIT P3, [UR6+0x38850], R0 ;  /* 0x03885000ff0075a7 */ /* 0x000e640008060146 */
[----:B-1----:R-:W-:Y:S05]  /*4780*/  @!P3 BRA `(.L_x_1966) ;  /* 0x000000d8002cb947 */ /* 0x002fea0003800000 */
.L_x_1963:
[----:B------:R-:W-:Y:S01]  /*4790*/  UIADD3 UR6, UR41, 0x400, URZ ;  /* 0x0000040029067890 */ /* 0x000fe2000fffe03f */
[----:B------:R-:W-:Y:S01]  /*47a0*/  WARPGROUP.ARRIVE ;  /* 0x00000000000079c5 */ /* 0x000fe20000000000 */
[----:B------:R-:W-:Y:S01]  /*47b0*/  UMOV UR7, 0x40000040 ;  /* 0x4000004000077882 */ /* 0x000fe20000000000 */
[----:B-1----:R-:W-:Y:S01]  /*47c0*/  VIADD R7, R18, UR39 ;  /* 0x0000002712077c36 */ /* 0x002fe20008000000 */
[----:B------:R-:W-:Y:S01]  /*47d0*/  USHF.R.U32.HI UR6, URZ, 0x4, UR6 ;  /* 0x000000043f067899 */ /* 0x000fe20008011606 */
[----:B------:R-:W1:Y:S03]  /*47e0*/  LDC R11, c[0x0][0x2f0] ;  /* 0x0000bc00ff0b7b82 */ /* 0x000e660000000800 */
[----:B------:R-:W-:-:S04]  /*47f0*/  ULOP3.LUT UR6, UR6, 0x3fff, URZ, 0xc0, !UPT ;  /* 0x00003fff06067892 */ /* 0x000fc8000f8ec03f */
[----:B------:R-:W-:-:S04]  /*4800*/  ULOP3.LUT UR6, UR6, 0x10000, URZ, 0xfc, !UPT ;  /* 0x0001000006067892 */ /* 0x000fc8000f8efc3f */
[----:B------:R-:W-:-:S07]  /*4810*/  ULEA UR10, UR55, UR6, 0xb ;  /* 0x00000006370a7291 */ /* 0x000fce000f8e583f */
[----:B------:R-:W-:Y:S02]  /*4820*/  UMOV UR6, UR10 ;  /* 0x0000000a00067c82 */ /* 0x000fe40008000000 */
[----:B------:R-:W-:Y:S01]  /*4830*/  QGMMA.64x256x32.F32.E4M3.E4M3 R24, R228, gdesc[UR4], R24, gsb0 ;  /* 0x03e00004e4187df3 */ /* 0x000fe20008000818 */
[----:B------:R-:W-:Y:S01]  /*4840*/  UIADD3 UR6, UR10, 0x2, URZ ;  /* 0x000000020a067890 */ /* 0x000fe2000fffe03f */
[----:B------:R-:W-:Y:S01]  /*4850*/  UMOV UR7, 0x40000040 ;  /* 0x4000004000077882 */ /* 0x000fe20000000000 */
[----:B------:R-:W-:Y:S02]  /*4860*/  WARPGROUP.DEPBAR.LE gsb0, 0x0 ;  /* 0x00008000000079c5 */ /* 0x000fe40000010000 */
[----:B------:R-:W-:-:S06]  /*4870*/  WARPGROUP.ARRIVE ;  /* 0x00000000000079c5 */ /* 0x000fcc0000000000 */
[----:B------:R-:W2:-:S15]  /*4880*/  S2R R231, SR_TID.X ;  /* 0x0000000000e77919 */ /* 0x000e9e0000002100 */
[----:B------:R-:W-:-:S02]  /*4890*/  NOP ;  /* 0x0000000000007918 */ /* 0x000fc40000000000 */
[----:B------:R-:W-:Y:S01]  /*48a0*/  QGMMA.64x256x32.F32.E4M3.E4M3 R24, R224, gdesc[UR4], R24, gsb0 ;  /* 0x03e00004e0187df3 */ /* 0x000fe20008000818 */
[----:B------:R-:W-:Y:S01]  /*48b0*/  UIADD3 UR6, UR10, 0x4, URZ ;  /* 0x000000040a067890 */ /* 0x000fe2000fffe03f */
[----:B------:R-:W-:Y:S01]  /*48c0*/  UMOV UR7, 0x40000040 ;  /* 0x4000004000077882 */ /* 0x000fe20000000000 */
[----:B--2---:R-:W-:Y:S01]  /*48d0*/  SHF.R.U32.HI R231, RZ, 0x7, R231 ;  /* 0x00000007ffe77819 */ /* 0x004fe200000116e7 */
[----:B------:R-:W-:Y:S02]  /*48e0*/  WARPGROUP.DEPBAR.LE gsb0, 0x0 ;  /* 0x00008000000079c5 */ /* 0x000fe40000010000 */
[----:B------:R-:W-:-:S15]  /*48f0*/  WARPGROUP.ARRIVE ;  /* 0x00000000000079c5 */ /* 0x000fde0000000000 */
[----:B------:R-:W-:-:S07]  /*4900*/  NOP ;  /* 0x0000000000007918 */ /* 0x000fce0000000000 */
[----:B------:R-:W-:Y:S01]  /*4910*/  QGMMA.64x256x32.F32.E4M3.E4M3 R24, R220, gdesc[UR4], R24, gsb0 ;  /* 0x03e00004dc187df3 */ /* 0x000fe20008000818 */
[----:B------:R-:W-:Y:S01]  /*4920*/  @UP0 ULDC UR6, c[0x0][0x44c] ;  /* 0x0001130000060ab9 */ /* 0x000fe20000000800 */
[----:B------:R-:W-:Y:S01]  /*4930*/  UMOV UR7, 0x40000040 ;  /* 0x4000004000077882 */ /* 0x000fe20000000000 */
[----:B0-----:R-:W-:Y:S01]  /*4940*/  @P2 IMAD.HI.U32 R0, R7, UR6, RZ ;  /* 0x0000000607002c27 */ /* 0x001fe2000f8e00ff */
[----:B------:R-:W-:-:S04]  /*4950*/  @UP0 ULDC UR6, c[0x0][0x450] ;  /* 0x0001140000060ab9 */ /* 0x000fc80000000800 */
[----:B------:R-:W-:Y:S01]  /*4960*/  @P2 SHF.R.U32.HI R7, RZ, UR6, R0 ;  /* 0x00000006ff072c19 */ /* 0x000fe20008011600 */
[----:B------:R-:W-:Y:S01]  /*4970*/  UMOV UR6, 0xffffff80 ;  /* 0xffffff8000067882 */ /* 0x000fe20000000000 */
[----:B------:R-:W-:Y:S01]  /*4980*/  IMAD.MOV.U32 R0, RZ, RZ, -0x2 ;  /* 0xfffffffeff007424 */ /* 0x000fe200078e00ff */
[----:B------:R-:W-:Y:S02]  /*4990*/  UIMAD UR6, UR53, UR6, 0x1 ;  /* 0x00000001350674a4 */ /* 0x000fe4000f8e0206 */
[----:B------:R-:W0:Y:S04]  /*49a0*/  SHFL.IDX PT, R9, R7, RZ, 0x1c1f ;  /* 0x001c1fff07097589 */ /* 0x000e2800000e0000 */
[----:B------:R-:W-:Y:S01]  /*49b0*/  IMAD R0, R17, R0, UR6 ;  /* 0x0000000611007e24 */ /* 0x000fe2000f8e0200 */
[----:B------:R-:W2:Y:S01]  /*49c0*/  SHFL.IDX PT, R7, R7, 0x1, 0x1c1f ;  /* 0x003c1f0007077f89 */ /* 0x000ea200000e0000 */
[----:B------:R-:W-:-:S02]  /*49d0*/  UIADD3 UR6, UR10, 0x6, URZ ;  /* 0x000000060a067890 */ /* 0x000fc4000fffe03f */
[----:B-1----:R-:W-:Y:S02]  /*49e0*/  IMAD R0, R11, UR50, R0 ;  /* 0x000000320b007c24 */ /* 0x002fe4000f8e0200 */
[----:B------:R-:W-:-:S03]  /*49f0*/  IMAD.U32 R11, RZ, RZ, UR37 ;  /* 0x00000025ff0b7e24 */ /* 0x000fc6000f8e00ff */
[----:B0-----:R-:W-:-:S04]  /*4a00*/  IADD3 R2, R9, -UR51, R0 ;  /* 0x8000003309027c10 */ /* 0x001fc8000fffe000 */
[C---:B------:R-:W-:Y:S02]  /*4a10*/  ISETP.GT.AND P3, PT, R2.reuse, RZ, PT ;  /* 0x000000ff0200720c */ /* 0x040fe40003f64270 */
[----:B------:R-:W-:Y:S02]  /*4a20*/  ISETP.GT.AND P4, PT, R2, 0x1, PT ;  /* 0x000000010200780c */ /* 0x000fe40003f84270 */
[----:B------:R-:W-:Y:S02]  /*4a30*/  FSEL R152, R152, -INF , P3 ;  /* 0xff80000098987808 */ /* 0x000fe40001800000 */
[----:B------:R-:W-:Y:S02]  /*4a40*/  ISETP.GT.AND P3, PT, R2, 0x8, PT ;  /* 0x000000080200780c */ /* 0x000fe40003f64270 */
[----:B------:R-:W-:Y:S02]  /*4a50*/  FSEL R153, R153, -INF , P4 ;  /* 0xff80000099997808 */ /* 0x000fe40002000000 */
[----:B------:R-:W-:-:S02]  /*4a60*/  FMNMX.FTZ R8, R152, R5, !PT ;  /* 0x0000000598087209 */ /* 0x000fc40007810000 */
[----:B------:R-:W-:Y:S02]  /*4a70*/  ISETP.GT.AND P4, PT, R2, 0x9, PT ;  /* 0x000000090200780c */ /* 0x000fe40003f84270 */
[----:B------:R-:W-:Y:S02]  /*4a80*/  FSEL R156, R156, -INF , P3 ;  /* 0xff8000009c9c7808 */ /* 0x000fe40001800000 */
[----:B------:R-:W-:Y:S02]  /*4a90*/  FMNMX.FTZ R9, R153, R8, !PT ;  /* 0x0000000899097209 */ /* 0x000fe40007810000 */
        /* <DEDUP_REMOVED lines=72> */
[----:B------:R-:W-:Y:S02]  /*4f20*/  FSEL R205, R205, -INF , P5 ;  /* 0xff800000cdcd7808 */ /* 0x000fe40002800000 */
[C---:B------:R-:W-:Y:S02]  /*4f30*/  ISETP.GT.AND P3, PT, R2.reuse, 0x70, PT ;  /* 0x000000700200780c */ /* 0x040fe40003f64270 */
[----:B------:R-:W-:-:S02]  /*4f40*/  ISETP.GT.AND P4, PT, R2, 0x71, PT ;  /* 0x000000710200780c */ /* 0x000fc40003f84270 */
[C---:B------:R-:W-:Y:S02]  /*4f50*/  ISETP.GT.AND P6, PT, R2.reuse, 0x78, PT ;  /* 0x000000780200780c */ /* 0x040fe40003fc4270 */
[----:B------:R-:W-:Y:S02]  /*4f60*/  ISETP.GT.AND P5, PT, R2, 0x79, PT ;  /* 0x000000790200780c */ /* 0x000fe40003fa4270 */
[----:B------:R-:W-:Y:S02]  /*4f70*/  FMNMX.FTZ R2, R204, R9, !PT ;  /* 0x00000009cc027209 */ /* 0x000fe40007810000 */
[----:B------:R-:W-:Y:S02]  /*4f80*/  FSEL R208, R208, -INF , P3 ;  /* 0xff800000d0d07808 */ /* 0x000fe40001800000 */
[----:B------:R-:W-:Y:S02]  /*4f90*/  FMNMX.FTZ R9, R205, R2, !PT ;  /* 0x00000002cd097209 */ /* 0x000fe40007810000 */
[----:B------:R-:W-:-:S02]  /*4fa0*/  FSEL R209, R209, -INF , P4 ;  /* 0xff800000d1d17808 */ /* 0x000fc40002000000 */
[----:B------:R-:W-:Y:S02]  /*4fb0*/  FMNMX.FTZ R2, R208, R9, !PT ;  /* 0x00000009d0027209 */ /* 0x000fe40007810000 */
[----:B------:R-:W-:Y:S02]  /*4fc0*/  FSEL R212, R212, -INF , P6 ;  /* 0xff800000d4d47808 */ /* 0x000fe40003000000 */
[----:B------:R-:W-:Y:S02]  /*4fd0*/  FMNMX.FTZ R9, R209, R2, !PT ;  /* 0x00000002d1097209 */ /* 0x000fe40007810000 */
[----:B------:R-:W-:Y:S02]  /*4fe0*/  FSEL R213, R213, -INF , P5 ;  /* 0xff800000d5d57808 */ /* 0x000fe40002800000 */
[----:B------:R-:W-:Y:S02]  /*4ff0*/  FMNMX.FTZ R2, R212, R9, !PT ;  /* 0x00000009d4027209 */ /* 0x000fe40007810000 */
[----:B--2---:R-:W-:-:S02]  /*5000*/  IADD3 R0, R7, -UR51, R0 ;  /* 0x8000003307007c10 */ /* 0x004fc4000fffe000 */
[----:B------:R-:W-:Y:S02]  /*5010*/  FMNMX.FTZ R8, R213, R2, !PT ;  /* 0x00000002d5087209 */ /* 0x000fe40007810000 */
[C---:B------:R-:W-:Y:S02]  /*5020*/  ISETP.GT.AND P4, PT, R0.reuse, RZ, PT ;  /* 0x000000ff0000720c */ /* 0x040fe40003f84270 */
[----:B------:R-:W-:Y:S01]  /*5030*/  ISETP.GT.AND P5, PT, R0, 0x1, PT ;  /* 0x000000010000780c */ /* 0x000fe20003fa4270 */
[----:B------:R-:W0:Y:S01]  /*5040*/  SHFL.BFLY PT, R9, R8, 0x2, 0x1f ;  /* 0x0c401f0008097f89 */ /* 0x000e2200000e0000 */
        /* <DEDUP_REMOVED lines=12> */
[----:B0-----:R-:W-:Y:S02]  /*5110*/  FMNMX.FTZ R9, R8, R9, !PT ;  /* 0x0000000908097209 */ /* 0x001fe40007810000 */
[----:B------:R-:W-:Y:S02]  /*5120*/  FMNMX.FTZ R13, R159, R14, !PT ;  /* 0x0000000e9f0d7209 */ /* 0x000fe40007810000 */
[----:B------:R-:W-:Y:S01]  /*5130*/  ISETP.GT.AND P4, PT, R0, 0x18, PT ;  /* 0x000000180000780c */ /* 0x000fe20003f84270 */
[----:B------:R-:W0:Y:S01]  /*5140*/  SHFL.BFLY PT, R2, R9, 0x1, 0x1f ;  /* 0x0c201f0009027f89 */ /* 0x000e2200000e0000 */
[----:B------:R-:W-:Y:S01]  /*5150*/  FSEL R163, R163, -INF , P5 ;  /* 0xff800000a3a37808 */ /* 0x000fe20002800000 */
[----:B------:R-:W-:-:S02]  /*5160*/  WARPGROUP.DEPBAR.LE gsb0, 0x0 ;  /* 0x00008000000079c5 */ /* 0x000fc40000010000 */
[----:B------:R-:W-:Y:S01]  /*5170*/  FMNMX.FTZ R14, R162, R13, !PT ;  /* 0x0000000da20e7209 */ /* 0x000fe20007810000 */
[----:B------:R-:W-:Y:S01]  /*5180*/  WARPGROUP.ARRIVE ;  /* 0x00000000000079c5 */ /* 0x000fe20000000000 */
[----:B------:R-:W-:Y:S02]  /*5190*/  ISETP.GT.AND P5, PT, R0, 0x19, PT ;  /* 0x000000190000780c */ /* 0x000fe40003fa4270 */
[----:B------:R-:W-:Y:S02]  /*51a0*/  FSEL R166, R166, -INF , P4 ;  /* 0xff800000a6a67808 */ /* 0x000fe40002000000 */
[----:B------:R-:W-:Y:S01]  /*51b0*/  FMNMX.FTZ R15, R163, R14, !PT ;  /* 0x0000000ea30f7209 */ /* 0x000fe20007810000 */
[----:B------:R-:W-:Y:S01]  /*51c0*/  QGMMA.64x256x32.F32.E4M3.E4M3 R24, R216, gdesc[UR4], R24, gsb0 ;  /* 0x03e00004d8187df3 */ /* 0x000fe20008000818 */
[----:B------:R-:W-:Y:S02]  /*51d0*/  ISETP.GT.AND P4, PT, R0, 0x20, PT ;  /* 0x000000200000780c */ /* 0x000fe40003f84270 */
[----:B------:R-:W-:-:S02]  /*51e0*/  FSEL R167, R167, -INF , P5 ;  /* 0xff800000a7a77808 */ /* 0x000fc40002800000 */
[----:B------:R-:W-:Y:S02]  /*51f0*/  FMNMX.FTZ R20, R166, R15, !PT ;  /* 0x0000000fa6147209 */ /* 0x000fe40007810000 */
[----:B------:R-:W-:Y:S02]  /*5200*/  ISETP.GT.AND P5, PT, R0, 0x21, PT ;  /* 0x000000210000780c */ /* 0x000fe40003fa4270 */
[----:B------:R-:W-:Y:S02]  /*5210*/  FSEL R170, R170, -INF , P4 ;  /* 0xff800000aaaa7808 */ /* 0x000fe40002000000 */
[----:B------:R-:W-:Y:S02]  /*5220*/  FMNMX.FTZ R15, R167, R20, !PT ;  /* 0x00000014a70f7209 */ /* 0x000fe40007810000 */
[----:B0-----:R-:W-:Y:S02]  /*5230*/  FMNMX.FTZ R2, R9, R2, !PT ;  /* 0x0000000209027209 */ /* 0x001fe40007810000 */
[----:B------:R-:W-:-:S02]  /*5240*/  ISETP.GT.AND P4, PT, R0, 0x28, PT ;  /* 0x000000280000780c */ /* 0x000fc40003f84270 */
[C---:B------:R-:W-:Y:S01]  /*5250*/  FSETP.NEU.FTZ.AND P3, PT, R2.reuse, -INF , PT ;  /* 0xff8000000200780b */ /* 0x040fe20003f7d000 */
[----:B------:R-:W-:-:S01]  /*5260*/  FFMA.FTZ R10, R2, R11, -8 ;  /* 0xc1000000020a7423 */ /* 0x000fc2000001000b */
[----:B------:R-:W-:Y:S02]  /*5270*/  FSEL R171, R171, -INF , P5 ;  /* 0xff800000abab7808 */ /* 0x000fe40002800000 */
[----:B------:R-:W-:Y:S02]  /*5280*/  FMNMX.FTZ R20, R170, R15, !PT ;  /* 0x0000000faa147209 */ /* 0x000fe40007810000 */
[----:B------:R-:W-:Y:S02]  /*5290*/  FSEL R8, R10, RZ, P3 ;  /* 0x000000ff0a087208 */ /* 0x000fe40001800000 */
[----:B------:R-:W-:Y:S02]  /*52a0*/  ISETP.GT.AND P5, PT, R0, 0x29, PT ;  /* 0x000000290000780c */ /* 0x000fe40003fa4270 */
[----:B------:R-:W-:Y:S01]  /*52b0*/  FSEL R174, R174, -INF , P4 ;  /* 0xff800000aeae7808 */ /* 0x000fe20002000000 */
[----:B------:R-:W-:-:S01]  /*52c0*/  FFMA.FTZ R152, R152, UR37, -R8 ;  /* 0x0000002598987c23 */ /* 0x000fc20008010808 */
[----:B------:R-:W-:Y:S01]  /*52d0*/  FMNMX.FTZ R21, R171, R20, !PT ;  /* 0x00000014ab157209 */ /* 0x000fe20007810000 */
[----:B------:R-:W-:-:S01]  /*52e0*/  FFMA.FTZ R10, R153, UR37, -R8 ;  /* 0x00000025990a7c23 */ /* 0x000fc20008010808 */
[C---:B------:R-:W-:Y:S01]  /*52f0*/  ISETP.GT.AND P4, PT, R0.reuse, 0x30, PT ;  /* 0x000000300000780c */ /* 0x040fe20003f84270 */
[----:B------:R0:W-:Y:S01]  /*5300*/  MUFU.EX2 R9, R152 ;  /* 0x0000009800097308 */ /* 0x0001e20000000800 */
[----:B------:R-:W-:Y:S01]  /*5310*/  FSEL R175, R175, -INF , P5 ;  /* 0xff800000afaf7808 */ /* 0x000fe20002800000 */
[--C-:B------:R-:W-:Y:S01]  /*5320*/  FFMA.FTZ R12, R157, UR37, -R8.reuse ;  /* 0x000000259d0c7c23 */ /* 0x100fe20008010808 */
[----:B------:R-:W-:Y:S01]  /*5330*/  ISETP.GT.AND P5, PT, R0, 0x31, PT ;  /* 0x000000310000780c */ /* 0x000fe20003fa4270 */
[--C-:B------:R-:W-:Y:S01]  /*5340*/  FFMA.FTZ R11, R156, UR37, -R8.reuse ;  /* 0x000000259c0b7c23 */ /* 0x100fe20008010808 */
[----:B------:R-:W-:Y:S01]  /*5350*/  FSEL R178, R178, -INF , P4 ;  /* 0xff800000b2b27808 */ /* 0x000fe20002000000 */
[--C-:B------:R-:W-:Y:S01]  /*5360*/  FFMA.FTZ R160, R160, UR37, -R8.reuse ;  /* 0x00000025a0a07c23 */ /* 0x100fe20008010808 */
[----:B------:R-:W-:Y:S01]  /*5370*/  ISETP.GT.AND P4, PT, R0, 0x38, PT ;  /* 0x000000380000780c */ /* 0x000fe20003f84270 */
[--C-:B------:R-:W-:Y:S01]  /*5380*/  FFMA.FTZ R14, R161, UR37, -R8.reuse ;  /* 0x00000025a10e7c23 */ /* 0x100fe20008010808 */
[----:B0-----:R-:W-:Y:S01]  /*5390*/  FMNMX.FTZ R152, R174, R21, !PT ;  /* 0x00000015ae987209 */ /* 0x001fe20007810000 */
[----:B------:R-:W-:Y:S01]  /*53a0*/  MUFU.EX2 R13, R160 ;  /* 0x000000a0000d7308 */ /* 0x000fe20000000800 */
[----:B------:R-:W-:Y:S01]  /*53b0*/  FSEL R179, R179, -INF , P5 ;  /* 0xff800000b3b37808 */ /* 0x000fe20002800000 */
[--C-:B------:R-:W-:Y:S01]  /*53c0*/  FFMA.FTZ R164, R164, UR37, -R8.reuse ;  /* 0x00000025a4a47c23 */ /* 0x100fe20008010808 */
[----:B------:R-:W-:Y:S01]  /*53d0*/  FMNMX.FTZ R21, R175, R152, !PT ;  /* 0x00000098af157209 */ /* 0x000fe20007810000 */
[--C-:B------:R-:W-:Y:S01]  /*53e0*/  FFMA.FTZ R20, R165, UR37, -R8.reuse ;  /* 0x00000025a5147c23 */ /* 0x100fe20008010808 */
[----:B------:R-:W-:Y:S01]  /*53f0*/  ISETP.GT.AND P5, PT, R0, 0x39, PT ;  /* 0x000000390000780c */ /* 0x000fe20003fa4270 */
[--C-:B------:R-:W-:Y:S01]  /*5400*/  FFMA.FTZ R168, R168, UR37, -R8.reuse ;  /* 0x00000025a8a87c23 */ /* 0x100fe20008010808 */
[----:B------:R-:W-:Y:S01]  /*5410*/  FMNMX.FTZ R152, R178, R21, !PT ;  /* 0x00000015b2987209 */ /* 0x000fe20007810000 */
[----:B------:R-:W-:Y:S01]  /*5420*/  MUFU.EX2 R15, R164 ;  /* 0x000000a4000f7308 */ /* 0x000fe20000000800 */
[----:B------:R-:W-:Y:S01]  /*5430*/  FSEL R182, R182, -INF , P4 ;  /* 0xff800000b6b67808 */ /* 0x000fe20002000000 */
[--C-:B------:R-:W-:Y:S01]  /*5440*/  FFMA.FTZ R177, R177, UR37, -R8.reuse ;  /* 0x00000025b1b17c23 */ /* 0x100fe20008010808 */
[----:B------:R-:W-:Y:S01]  /*5450*/  FMNMX.FTZ R153, R179, R152, !PT ;  /* 0x00000098b3997209 */ /* 0x000fe20007810000 */
[--C-:B------:R-:W-:Y:S01]  /*5460*/  FFMA.FTZ R152, R169, UR37, -R8.reuse ;  /* 0x00000025a9987c23 */ /* 0x100fe20008010808 */
[----:B------:R-:W-:Y:S01]  /*5470*/  ISETP.GT.AND P4, PT, R0, 0x40, PT ;  /* 0x000000400000780c */ /* 0x000fe20003f84270 */
[--C-:B------:R-:W-:Y:S01]  /*5480*/  FFMA.FTZ R169, R189, UR37, -R8.reuse ;  /* 0x00000025bda97c23 */ /* 0x100fe20008010808 */
[----:B------:R-:W-:Y:S01]  /*5490*/  FSEL R183, R183, -INF , P5 ;  /* 0xff800000b7b77808 */ /* 0x000fe20002800000 */
[----:B------:R-:W-:Y:S01]  /*54a0*/  MUFU.EX2 R21, R168 ;  /* 0x000000a800157308 */ /* 0x000fe20000000800 */
[----:B------:R-:W-:Y:S01]  /*54b0*/  FMNMX.FTZ R154, R182, R153, !PT ;  /* 0x00000099b69a7209 */ /* 0x000fe20007810000 */
[--C-:B------:R-:W-:Y:S01]  /*54c0*/  FFMA.FTZ R172, R172, UR37, -R8.reuse ;  /* 0x00000025acac7c23 */ /* 0x100fe20008010808 */
[----:B------:R-:W-:Y:S01]  /*54d0*/  ISETP.GT.AND P5, PT, R0, 0x41, PT ;  /* 0x000000410000780c */ /* 0x000fe20003fa4270 */
[--C-:B------:R-:W-:Y:S01]  /*54e0*/  FFMA.FTZ R181, R181, UR37, -R8.reuse ;  /* 0x00000025b5b57c23 */ /* 0x100fe20008010808 */
[----:B------:R-:W-:Y:S01]  /*54f0*/  FSEL R186, R186, -INF , P4 ;  /* 0xff800000baba7808 */ /* 0x000fe20002000000 */
[--C-:B------:R-:W-:Y:S01]  /*5500*/  FFMA.FTZ R185, R185, UR37, -R8.reuse ;  /* 0x00000025b9b97c23 */ /* 0x100fe20008010808 */
[----:B------:R-:W-:Y:S01]  /*5510*/  FMNMX.FTZ R153, R183, R154, !PT ;  /* 0x0000009ab7997209 */ /* 0x000fe20007810000 */
[----:B------:R-:W-:Y:S01]  /*5520*/  FFMA.FTZ R197, R197, UR37, -R8 ;  /* 0x00000025c5c57c23 */ /* 0x000fe20008010808 */
[----:B------:R-:W-:Y:S01]  /*5530*/  ISETP.GT.AND P4, PT, R0, 0x48, PT ;  /* 0x000000480000780c */ /* 0x000fe20003f84270 */
[----:B------:R-:W-:Y:S01]  /*5540*/  MUFU.EX2 R10, R10 ;  /* 0x0000000a000a7308 */ /* 0x000fe20000000800 */
[----:B------:R-:W-:-:S02]  /*5550*/  FSEL R187, R187, -INF , P5 ;  /* 0xff800000bbbb7808 */ /* 0x000fc40002800000 */
[----:B------:R-:W-:Y:S02]  /*5560*/  FMNMX.FTZ R154, R186, R153, !PT ;  /* 0x00000099ba9a7209 */ /* 0x000fe40007810000 */
[----:B------:R-:W-:Y:S02]  /*5570*/  ISETP.GT.AND P5, PT, R0, 0x49, PT ;  /* 0x000000490000780c */ /* 0x000fe40003fa4270 */
[----:B------:R-:W-:Y:S01]  /*5580*/  FSEL R190, R190, -INF , P4 ;  /* 0xff800000bebe7808 */ /* 0x000fe20002000000 */
[----:B------:R0:W-:Y:S01]  /*5590*/  MUFU.EX2 R153, R172 ;  /* 0x000000ac00997308 */ /* 0x0001e20000000800 */
[----:B------:R-:W-:Y:S01]  /*55a0*/  FMNMX.FTZ R157, R187, R154, !PT ;  /* 0x0000009abb9d7209 */ /* 0x000fe20007810000 */
[--C-:B------:R-:W-:Y:S01]  /*55b0*/  FFMA.FTZ R154, R173, UR37, -R8.reuse ;  /* 0x00000025ad9a7c23 */ /* 0x100fe20008010808 */
[----:B------:R-:W-:Y:S01]  /*55c0*/  ISETP.GT.AND P4, PT, R0, 0x50, PT ;  /* 0x000000500000780c */ /* 0x000fe20003f84270 */
[--C-:B------:R-:W-:Y:S01]  /*55d0*/  FFMA.FTZ R173, R193, UR37, -R8.reuse ;  /* 0x00000025c1ad7c23 */ /* 0x100fe20008010808 */
[----:B------:R-:W-:Y:S01]  /*55e0*/  FSEL R191, R191, -INF , P5 ;  /* 0xff800000bfbf7808 */ /* 0x000fe20002800000 */
[----:B------:R-:W-:Y:S01]  /*55f0*/  IMAD.U32 R193, RZ, RZ, UR37 ;  /* 0x00000025ffc17e24 */ /* 0x000fe2000f8e00ff */
[----:B------:R-:W-:Y:S01]  /*5600*/  FMNMX.FTZ R156, R190, R157, !PT ;  /* 0x0000009dbe9c7209 */ /* 0x000fe20007810000 */
[----:B------:R-:W-:Y:S01]  /*5610*/  MUFU.EX2 R11, R11 ;  /* 0x0000000b000b7308 */ /* 0x000fe20000000800 */
[----:B------:R-:W-:Y:S01]  /*5620*/  ISETP.GT.AND P5, PT, R0, 0x51, PT ;  /* 0x000000510000780c */ /* 0x000fe20003fa4270 */
[--C-:B0-----:R-:W-:Y:S01]  /*5630*/  FFMA.FTZ R172, R192, UR37, -R8.reuse ;  /* 0x00000025c0ac7c23 */ /* 0x101fe20008010808 */
[----:B------:R-:W-:Y:S01]  /*5640*/  FSEL R194, R194, -INF , P4 ;  /* 0xff800000c2c27808 */ /* 0x000fe20002000000 */
[--C-:B------:R-:W-:Y:S01]  /*5650*/  FFMA.FTZ R192, R212, UR37, -R8.reuse ;  /* 0x00000025d4c07c23 */ /* 0x100fe20008010808 */
[----:B------:R-:W-:Y:S01]  /*5660*/  FMNMX.FTZ R157, R191, R156, !PT ;  /* 0x0000009cbf9d7209 */ /* 0x000fe20007810000 */
[--C-:B------:R-:W-:Y:S01]  /*5670*/  FFMA.FTZ R156, R176, UR37, -R8.reuse ;  /* 0x00000025b09c7c23 */ /* 0x100fe20008010808 */
[----:B------:R-:W-:Y:S01]  /*5680*/  ISETP.GT.AND P4, PT, R0, 0x58, PT ;  /* 0x000000580000780c */ /* 0x000fe20003f84270 */
[----:B------:R-:W-:Y:S01]  /*5690*/  FFMA.FTZ R176, R196, UR37, -R8 ;  /* 0x00000025c4b07c23 */ /* 0x000fe20008010808 */
[----:B------:R-:W-:Y:S01]  /*56a0*/  FSEL R195, R195, -INF , P5 ;  /* 0xff800000c3c37808 */ /* 0x000fe20002800000 */
[----:B------:R-:W-:Y:S01]  /*56b0*/  MUFU.EX2 R12, R12 ;  /* 0x0000000c000c7308 */ /* 0x000fe20000000800 */
[----:B------:R-:W-:-:S02]  /*56c0*/  FMNMX.FTZ R160, R194, R157, !PT ;  /* 0x0000009dc2a07209 */ /* 0x000fc40007810000 */
[----:B------:R-:W-:Y:S02]  /*56d0*/  ISETP.GT.AND P5, PT, R0, 0x59, PT ;  /* 0x000000590000780c */ /* 0x000fe40003fa4270 */
[----:B------:R-:W-:Y:S02]  /*56e0*/  FSEL R198, R198, -INF , P4 ;  /* 0xff800000c6c67808 */ /* 0x000fe40002000000 */
[----:B------:R-:W-:Y:S01]  /*56f0*/  FMNMX.FTZ R157, R195, R160, !PT ;  /* 0x000000a0c39d7209 */ /* 0x000fe20007810000 */
[----:B------:R-:W-:Y:S01]  /*5700*/  MUFU.EX2 R14, R14 ;  /* 0x0000000e000e7308 */ /* 0x000fe20000000800 */
[----:B------:R-:W-:Y:S02]  /*5710*/  ISETP.GT.AND P4, PT, R0, 0x60, PT ;  /* 0x000000600000780c */ /* 0x000fe40003f84270 */
[----:B------:R-:W-:Y:S02]  /*5720*/  FSEL R199, R199, -INF , P5 ;  /* 0xff800000c7c77808 */ /* 0x000fe40002800000 */
[----:B------:R-:W-:-:S02]  /*5730*/  FMNMX.FTZ R160, R198, R157, !PT ;  /* 0x0000009dc6a07209 */ /* 0x000fc40007810000 */
[----:B------:R-:W-:Y:S01]  /*5740*/  ISETP.GT.AND P5, PT, R0, 0x61, PT ;  /* 0x000000610000780c */ /* 0x000fe20003fa4270 */
[----:B------:R-:W-:Y:S01]  /*5750*/  MUFU.EX2 R157, R177 ;  /* 0x000000b1009d7308 */ /* 0x000fe20000000800 */
[----:B------:R-:W-:Y:S02]  /*5760*/  FSEL R202, R202, -INF , P4 ;  /* 0xff800000caca7808 */ /* 0x000fe40002000000 */
[----:B------:R-:W-:Y:S01]  /*5770*/  FMNMX.FTZ R161, R199, R160, !PT ;  /* 0x000000a0c7a17209 */ /* 0x000fe20007810000 */
[----:B------:R-:W-:-:S01]  /*5780*/  FFMA.FTZ R160, R180, UR37, -R8 ;  /* 0x00000025b4a07c23 */ /* 0x000fc20008010808 */
[----:B------:R-:W-:Y:S01]  /*5790*/  ISETP.GT.AND P4, PT, R0, 0x68, PT ;  /* 0x000000680000780c */ /* 0x000fe20003f84270 */
[----:B------:R-:W-:-:S01]  /*57a0*/  FFMA.FTZ R180, R200, UR37, -R8 ;  /* 0x00000025c8b47c23 */ /* 0x000fc20008010808 */
        /* <DEDUP_REMOVED lines=11> */
[----:B------:R0:W-:Y:S01]  /*5860*/  MUFU.EX2 R161, R181 ;  /* 0x000000b500a17308 */ /* 0x0001e20000000800 */
[----:B------:R-:W-:Y:S02]  /*5870*/  FSEL R210, R210, -INF , P4 ;  /* 0xff800000d2d27808 */ /* 0x000fe40002000000 */
[----:B------:R-:W-:Y:S01]  /*5880*/  FMNMX.FTZ R165, R207, R164, !PT ;  /* 0x000000a4cfa57209 */ /* 0x000fe20007810000 */
[----:B------:R-:W-:-:S01]  /*5890*/  FFMA.FTZ R164, R184, UR37, -R8 ;  /* 0x00000025b8a47c23 */ /* 0x000fc20008010808 */
[----:B------:R-:W-:Y:S01]  /*58a0*/  ISETP.GT.AND P4, PT, R0, 0x78, PT ;  /* 0x000000780000780c */ /* 0x000fe20003f84270 */
[----:B------:R-:W-:-:S01]  /*58b0*/  FFMA.FTZ R184, R204, UR37, -R8 ;  /* 0x00000025ccb87c23 */ /* 0x000fc20008010808 */
[----:B------:R-:W-:Y:S01]  /*58c0*/  FSEL R211, R211, -INF , P5 ;  /* 0xff800000d3d37808 */ /* 0x000fe20002800000 */
[----:B------:R-:W-:Y:S01]  /*58d0*/  MUFU.EX2 R154, R154 ;  /* 0x0000009a009a7308 */ /* 0x000fe20000000800 */
[----:B------:R-:W-:Y:S01]  /*58e0*/  FMNMX.FTZ R168, R210, R165, !PT ;  /* 0x000000a5d2a87209 */ /* 0x000fe20007810000 */
[----:B0-----:R-:W-:Y:S01]  /*58f0*/  FFMA.FTZ R181, R201, UR37, -R8 ;  /* 0x00000025c9b57c23 */ /* 0x001fe20008010808 */
[----:B------:R-:W-:-:S02]  /*5900*/  ISETP.GT.AND P5, PT, R0, 0x79, PT ;  /* 0x000000790000780c */ /* 0x000fc40003fa4270 */
[----:B------:R-:W-:Y:S02]  /*5910*/  FSEL R214, R214, -INF , P4 ;  /* 0xff800000d6d67808 */ /* 0x000fe40002000000 */
[----:B------:R-:W-:Y:S01]  /*5920*/  FMNMX.FTZ R165, R211, R168, !PT ;  /* 0x000000a8d3a57209 */ /* 0x000fe20007810000 */
[--C-:B------:R-:W-:Y:S01]  /*5930*/  FFMA.FTZ R168, R188, UR37, -R8.reuse ;  /* 0x00000025bca87c23 */ /* 0x100fe20008010808 */
[----:B------:R-:W-:Y:S01]  /*5940*/  FSEL R215, R215, -INF , P5 ;  /* 0xff800000d7d77808 */ /* 0x000fe20002800000 */
[----:B------:R-:W-:Y:S01]  /*5950*/  FFMA.FTZ R188, R208, UR37, -R8 ;  /* 0x00000025d0bc7c23 */ /* 0x000fe20008010808 */
[----:B------:R-:W-:Y:S01]  /*5960*/  FMNMX.FTZ R0, R214, R165, !PT ;  /* 0x000000a5d6007209 */ /* 0x000fe20007810000 */
[----:B------:R-:W-:Y:S01]  /*5970*/  MUFU.EX2 R156, R156 ;  /* 0x0000009c009c7308 */ /* 0x000fe20000000800 */
[----:B------:R-:W-:Y:S02]  /*5980*/  FSEL R200, R2, RZ, P3 ;  /* 0x000000ff02c87208 */ /* 0x000fe40001800000 */
[----:B------:R-:W-:-:S03]  /*5990*/  FMNMX.FTZ R0, R215, R0, !PT ;  /* 0x00000000d7007209 */ /* 0x000fc60007810000 */
[----:B------:R-:W-:Y:S02]  /*59a0*/  FADD.FTZ R200, -R200, R5 ;  /* 0x00000005c8c87221 */ /* 0x000fe40000010100 */
[----:B------:R-:W0:Y:S01]  /*59b0*/  SHFL.BFLY PT, R177, R0, 0x2, 0x1f ;  /* 0x0c401f0000b17f89 */ /* 0x000e2200000e0000 */
[----:B------:R1:W-:Y:S01]  /*59c0*/  MUFU.EX2 R165, R185 ;  /* 0x000000b900a57308 */ /* 0x0003e20000000800 */
[----:B------:R-:W-:-:S07]  /*59d0*/  FMUL.FTZ R200, R200, UR37 ;  /* 0x00000025c8c87c20 */ /* 0x000fce0008410000 */
[----:B------:R-:W-:Y:S01]  /*59e0*/  MUFU.EX2 R160, R160 ;  /* 0x000000a000a07308 */ /* 0x000fe20000000800 */
[----:B-1----:R-:W-:-:S07]  /*59f0*/  FFMA.FTZ R185, R205, UR37, -R8 ;  /* 0x00000025cdb97c23 */ /* 0x002fce0008010808 */
[----:B------:R-:W-:Y:S01]  /*5a00*/  MUFU.EX2 R164, R164 ;  /* 0x000000a400a47308 */ /* 0x000fe20000000800 */
[----:B0-----:R-:W-:-:S07]  /*5a10*/  FMNMX.FTZ R189, R0, R177, !PT ;  /* 0x000000b100bd7209 */ /* 0x001fce0007810000 */
[----:B------:R-:W-:Y:S01]  /*5a20*/  MUFU.EX2 R168, R168 ;  /* 0x000000a800a87308 */ /* 0x000fe20000000800 */
[----:B------:R-:W0:Y:S07]  /*5a30*/  SHFL.BFLY PT, R0, R189, 0x1, 0x1f ;  /* 0x0c201f00bd007f89 */ /* 0x000e2e00000e0000 */
[----:B------:R-:W-:Y:S08]  /*5a40*/  MUFU.EX2 R177, R197 ;  /* 0x000000c500b17308 */ /* 0x000ff00000000800 */
[----:B------:R-:W-:Y:S08]  /*5a50*/  MUFU.EX2 R169, R169 ;  /* 0x000000a900a97308 */ /* 0x000ff00000000800 */
[----:B------:R-:W-:Y:S01]  /*5a60*/  MUFU.EX2 R172, R172 ;  /* 0x000000ac00ac7308 */ /* 0x000fe20000000800 */
[----:B0-----:R-:W-:Y:S01]  /*5a70*/  FMNMX.FTZ R0, R189, R0, !PT ;  /* 0x00000000bd007209 */ /* 0x001fe20007810000 */
[----:B------:R-:W-:-:S03]  /*5a80*/  FFMA.FTZ R189, R209, UR37, -R8 ;  /* 0x00000025d1bd7c23 */ /* 0x000fc60008010808 */
[C---:B------:R-:W-:Y:S01]  /*5a90*/  FSETP.NEU.FTZ.AND P4, PT, R0.reuse, -INF , PT ;  /* 0xff8000000000780b */ /* 0x040fe20003f9d000 */
[----:B------:R-:W-:-:S01]  /*5aa0*/  FFMA.FTZ R196, R0, R193, -8 ;  /* 0xc100000000c47423 */ /* 0x000fc200000100c1 */
[----:B------:R-:W-:Y:S01]  /*5ab0*/  FFMA.FTZ R193, R213, UR37, -R8 ;  /* 0x00000025d5c17c23 */ /* 0x000fe20008010808 */
[----:B------:R-:W-:Y:S03]  /*5ac0*/  MUFU.EX2 R173, R173 ;  /* 0x000000ad00ad7308 */ /* 0x000fe60000000800 */
[----:B------:R-:W-:-:S05]  /*5ad0*/  FSEL R8, R196, RZ, P4 ;  /* 0x000000ffc4087208 */ /* 0x000fca0002000000 */
[--C-:B------:R-:W-:Y:S01]  /*5ae0*/  FFMA.FTZ R196, R7, UR37, -R8.reuse ;  /* 0x0000002507c47c23 */ /* 0x100fe20008010808 */
[----:B------:R-:W-:-:S01]  /*5af0*/  FFMA.FTZ R7, R155, UR37, -R8 ;  /* 0x000000259b077c23 */ /* 0x000fc20008010808 */
        /* <DEDUP_REMOVED lines=22> */
[----:B------:R-:W0:Y:S08]  /*5c60*/  MUFU.EX2 R6, R200 ;  /* 0x000000c800067308 */ /* 0x000e300000000800 */
[----:B------:R-:W1:Y:S08]  /*5c70*/  MUFU.EX2 R179, R179 ;  /* 0x000000b300b37308 */ /* 0x000e700000000800 */
[----:B------:R-:W2:Y:S01]  /*5c80*/  MUFU.EX2 R7, R7 ;  /* 0x0000000700077308 */ /* 0x000ea20000000800 */
[----:B0-----:R-:W-:-:S01]  /*5c90*/  FFMA.FTZ R197, R6, R4, R9 ;  /* 0x0000000406c57223 */ /* 0x001fc20000010009 */
[----:B------:R-:W-:-:S03]  /*5ca0*/  WARPGROUP.DEPBAR.LE gsb0, 0x0 ;  /* 0x00008000000079c5 */ /* 0x000fc60000010000 */
[----:B------:R-:W-:-:S03]  /*5cb0*/  FADD.FTZ R200, R10, R197 ;  /* 0x000000c50ac87221 */ /* 0x000fc60000010000 */
[----:B------:R-:W0:Y:S01]  /*5cc0*/  MUFU.EX2 R155, R155 ;  /* 0x0000009b009b7308 */ /* 0x000e220000000800 */
[----:B-1----:R-:W-:-:S01]  /*5cd0*/  FFMA.FTZ R4, R179, R3, R196 ;  /* 0x00000003b3047223 */ /* 0x002fc200000100c4 */
[----:B------:R-:W-:-:S06]  /*5ce0*/  FADD.FTZ R3, R11, R200 ;  /* 0x000000c80b037221 */ /* 0x000fcc0000010000 */
        /* <DEDUP_REMOVED lines=8> */
[----:B------:R-:W-:Y:S01]  /*5d70*/  FADD.FTZ R4, R14, R3 ;  /* 0x000000030e047221 */ /* 0x000fe20000010000 */
[----:B------:R-:W-:-:S01]  /*5d80*/  FFMA.FTZ R191, R194, UR37, -R8 ;  /* 0x00000025c2bf7c23 */ /* 0x000fc20008010808 */
[----:B------:R-:W-:Y:S02]  /*5d90*/  FFMA.FTZ R194, R195, UR37, -R8 ;  /* 0x00000025c3c27c23 */ /* 0x000fe40008010808 */
[----:B------:R-:W-:-:S02]  /*5da0*/  FADD.FTZ R3, R15, R4 ;  /* 0x000000040f037221 */ /* 0x000fc40000010000 */
        /* <DEDUP_REMOVED lines=20> */
[----:B--2---:R-:W-:-:S01]  /*5ef0*/  FADD.FTZ R197, R171, R200 ;  /* 0x000000c8abc57221 */ /* 0x004fc20000010000 */
[----:B------:R-:W-:-:S04]  /*5f00*/  FADD.FTZ R200, R156, R3 ;  /* 0x000000039cc87221 */ /* 0x000fc80000010000 */
[----:B------:R-:W-:Y:S01]  /*5f10*/  FADD.FTZ R199, R157, R200 ;  /* 0x000000c89dc77221 */ /* 0x000fe20000010000 */
[----:B------:R-:W-:-:S01]  /*5f20*/  FFMA.FTZ R200, R203, UR37, -R8 ;  /* 0x00000025cbc87c23 */ /* 0x000fc20008010808 */
[----:B------:R-:W2:Y:S01]  /*5f30*/  MUFU.EX2 R178, R178 ;  /* 0x000000b200b27308 */ /* 0x000ea20000000800 */
[----:B0-----:R-:W-:-:S01]  /*5f40*/  FADD.FTZ R4, R174, R197 ;  /* 0x000000c5ae047221 */ /* 0x001fc20000010000 */
[----:B------:R-:W-:Y:S01]  /*5f50*/  FFMA.FTZ R197, R202, UR37, -R8 ;  /* 0x00000025cac57c23 */ /* 0x000fe20008010808 */
[----:B------:R-:W-:-:S01]  /*5f60*/  FADD.FTZ R202, R160, R199 ;  /* 0x000000c7a0ca7221 */ /* 0x000fc20000010000 */
[----:B------:R-:W-:-:S03]  /*5f70*/  FFMA.FTZ R199, R206, UR37, -R8 ;  /* 0x00000025cec77c23 */ /* 0x000fc60008010808 */
[----:B------:R-:W-:Y:S01]  /*5f80*/  FADD.FTZ R201, R161, R202 ;  /* 0x000000caa1c97221 */ /* 0x000fe20000010000 */
[----:B------:R-:W0:Y:S01]  /*5f90*/  MUFU.EX2 R5, R5 ;  /* 0x0000000500057308 */ /* 0x000e220000000800 */
[----:B-1----:R-:W-:-:S02]  /*5fa0*/  FADD.FTZ R3, R175, R4 ;  /* 0x00000004af037221 */ /* 0x002fc40000010000 */
[----:B------:R-:W-:-:S04]  /*5fb0*/  FADD.FTZ R202, R164, R201 ;  /* 0x000000c9a4ca7221 */ /* 0x000fc80000010000 */
[----:B------:R-:W-:Y:S01]  /*5fc0*/  FADD.FTZ R201, R165, R202 ;  /* 0x000000caa5c97221 */ /* 0x000fe20000010000 */
[----:B------:R-:W1:Y:S01]  /*5fd0*/  MUFU.EX2 R182, R182 ;  /* 0x000000b600b67308 */ /* 0x000e620000000800 */
[----:B--2---:R-:W-:-:S01]  /*5fe0*/  FADD.FTZ R4, R178, R3 ;  /* 0x00000003b2047221 */ /* 0x004fc20000010000 */
[----:B------:R-:W-:Y:S01]  /*5ff0*/  FFMA.FTZ R202, R207, UR37, -R8 ;  /* 0x00000025cfca7c23 */ /* 0x000fe20008010808 */
[----:B------:R-:W-:-:S01]  /*6000*/  FADD.FTZ R204, R168, R201 ;  /* 0x000000c9a8cc7221 */ /* 0x000fc20000010000 */
[----:B------:R-:W-:Y:S02]  /*6010*/  IMAD.U32 R207, RZ, RZ, UR54 ;  /* 0x00000036ffcf7e24 */ /* 0x000fe4000f8e00ff */
[----:B------:R-:W-:-:S01]  /*6020*/  FFMA.FTZ R201, R210, UR37, -R8 ;  /* 0x00000025d2c97c23 */ /* 0x000fc20008010808 */
[----:B------:R-:W-:Y:S01]  /*6030*/  FADD.FTZ R203, R169, R204 ;  /* 0x000000cca9cb7221 */ /* 0x000fe20000010000 */
[----:B------:R-:W2:Y:S01]  /*6040*/  MUFU.EX2 R183, R183 ;  /* 0x000000b700b77308 */ /* 0x000ea20000000800 */
[----:B0-----:R-:W-:-:S01]  /*6050*/  FADD.FTZ R3, R5, R4 ;  /* 0x0000000405037221 */ /* 0x001fc20000010000 */
[----:B------:R-:W-:Y:S01]  /*6060*/  @!P1 LEA R207, R207, UR41, 0x3 ;  /* 0x00000029cfcf9c11 */ /* 0x000fe2000f8e18ff */
[----:B------:R-:W-:-:S04]  /*6070*/  FADD.FTZ R204, R172, R203 ;  /* 0x000000cbaccc7221 */ /* 0x000fc80000010000 */
[----:B------:R-:W-:Y:S01]  /*6080*/  FADD.FTZ R205, R173, R204 ;  /* 0x000000ccadcd7221 */ /* 0x000fe20000010000 */
        /* <DEDUP_REMOVED lines=11> */
[----:B------:R-:W-:-:S05]  /*6140*/  IADD3 R3, -R231, 0xb, RZ ;  /* 0x0000000be7037810 */ /* 0x000fca0007ffe1ff */
[----:B------:R2:W-:Y:S06]  /*6150*/  BAR.ARV R3, 0x100 ;  /* 0x000400030000751d */ /* 0x0005ec0000002000 */
[----:B------:R-:W3:Y:S01]  /*6160*/  MUFU.EX2 R176, R176 ;  /* 0x000000b000b07308 */ /* 0x000ee20000000800 */
[----:B0-----:R-:W-:-:S01]  /*6170*/  FADD.FTZ R203, R191, R4 ;  /* 0x00000004bfcb7221 */ /* 0x001fc20000010000 */
[----:B--2---:R-:W-:-:S03]  /*6180*/  @!P1 VIADD R3, R207, 0x38840 ;  /* 0x00038840cf039836 */ /* 0x004fc60000000000 */
[----:B-1----:R-:W-:Y:S02]  /*6190*/  FADD.FTZ R4, R194, R203 ;  /* 0x000000cbc2047221 */ /* 0x002fe40000010000 */
[----:B------:R-:W-:Y:S01]  /*61a0*/  @!P1 PRMT R3, RZ, 0x654, R3 ;  /* 0x00000654ff039816 */ /* 0x000fe20000000003 */
[----:B------:R-:W0:Y:S03]  /*61b0*/  MUFU.EX2 R195, R195 ;  /* 0x000000c300c37308 */ /* 0x000e260000000800 */
[----:B------:R1:W-:Y:S05]  /*61c0*/  @!P1 SYNCS.ARRIVE.TRANS64.RED.A1T0 RZ, [R3+URZ], RZ ;  /* 0x000000ff03ff99a7 */ /* 0x0003ea000810043f */
[----:B------:R-:W2:Y:S01]  /*61d0*/  MUFU.EX2 R198, R198 ;  /* 0x000000c600c67308 */ /* 0x000ea20000000800 */
[----:B---3--:R-:W-:-:S04]  /*61e0*/  FADD.FTZ R206, R176, R205 ;  /* 0x000000cdb0ce7221 */ /* 0x008fc80000010000 */
[----:B------:R-:W-:-:S03]  /*61f0*/  FADD.FTZ R205, R177, R206 ;  /* 0x000000ceb1cd7221 */ /* 0x000fc60000010000 */
[----:B------:R-:W3:Y:S01]  /*6200*/  MUFU.EX2 R180, R180 ;  /* 0x000000b400b47308 */ /* 0x000ee20000000800 */
[----:B0-----:R-:W-:-:S07]  /*6210*/  FADD.FTZ R203, R195, R4 ;  /* 0x00000004c3cb7221 */ /* 0x001fce0000010000 */
[----:B------:R-:W0:Y:S01]  /*6220*/  MUFU.EX2 R197, R197 ;  /* 0x000000c500c57308 */ /* 0x000e220000000800 */
[----:B--2---:R-:W-:-:S01]  /*6230*/  FADD.FTZ R4, R198, R203 ;  /* 0x000000cbc6047221 */ /* 0x004fc20000010000 */
[--C-:B------:R-:W-:Y:S01]  /*6240*/  FFMA.FTZ R203, R214, UR37, -R8.reuse ;  /* 0x00000025d6cb7c23 */ /* 0x100fe20008010808 */
[----:B------:R-:W-:-:S05]  /*6250*/  FFMA.FTZ R8, R215, UR37, -R8 ;  /* 0x00000025d7087c23 */ /* 0x000fca0008010808 */
[----:B------:R-:W2:Y:S01]  /*6260*/  MUFU.EX2 R181, R181 ;  /* 0x000000b500b57308 */ /* 0x000ea20000000800 */
[----:B---3--:R-:W-:-:S07]  /*6270*/  FADD.FTZ R206, R180, R205 ;  /* 0x000000cdb4ce7221 */ /* 0x008fce0000010000 */
[----:B------:R-:W3:Y:S01]  /*6280*/  MUFU.EX2 R200, R200 ;  /* 0x000000c800c87308 */ /* 0x000ee20000000800 */
[----:B0-----:R-:W-:-:S07]  /*6290*/  FADD.FTZ R205, R197, R4 ;  /* 0x00000004c5cd7221 */ /* 0x001fce0000010000 */
[----:B------:R-:W0:Y:S01]  /*62a0*/  MUFU.EX2 R184, R184 ;  /* 0x000000b800b87308 */ /* 0x000e220000000800 */
[----:B--2---:R-:W-:-:S07]  /*62b0*/  FADD.FTZ R207, R181, R206 ;  /* 0x000000ceb5cf7221 */ /* 0x004fce0000010000 */
[----:B------:R-:W2:Y:S01]  /*62c0*/  MUFU.EX2 R199, R199 ;  /* 0x000000c700c77308 */ /* 0x000ea20000000800 */
[----:B---3--:R-:W-:-:S07]  /*62d0*/  FADD.FTZ R4, R200, R205 ;  /* 0x000000cdc8047221 */ /* 0x008fce0000010000 */
        /* <DEDUP_REMOVED lines=24> */
.L_x_1967:
[----:B------:R-:W-:Y:S01]  /*6460*/  UISETP.GT.AND UP1, UPT, UR53, UR52, UPT ;  /* 0x000000343500728c */ /* 0x000fe2000bf24270 */
[----:B------:R-:W-:Y:S01]  /*6470*/  F2FP.SATFINITE.E4M3.F32.PACK_AB_MERGE_C R5, R182, R5, RZ ;  /* 0x00000005b605723e */ /* 0x000fe200048070ff */
[----:B------:R-:W-:Y:S01]  /*6480*/  ULEA UR6, UR55, UR41, 0x3 ;  /* 0x0000002937067291 */ /* 0x000fe2000f8e183f */
[----:B------:R-:W-:Y:S01]  /*6490*/  F2FP.SATFINITE.E4M3.F32.PACK_AB_MERGE_C R11, R12, R11, RZ ;  /* 0x0000000b0c0b723e */ /* 0x000fe200048070ff */
[----:B------:R-:W-:Y:S01]  /*64a0*/  UIADD3 UR53, UR53, -0x1, URZ ;  /* 0xffffffff35357890 */ /* 0x000fe2000fffe03f */
[----:B------:R-:W-:Y:S01]  /*64b0*/  F2FP.SATFINITE.E4M3.F32.PACK_AB_MERGE_C R155, R158, R155, RZ ;  /* 0x0000009b9e9b723e */ /* 0x000fe200048070ff */
[----:B------:R-:W-:Y:S01]  /*64c0*/  UIADD3 UR6, UR6, 0x38860, URZ ;  /* 0x0003886006067890 */ /* 0x000fe2000fffe03f */
[----:B------:R-:W-:Y:S01]  /*64d0*/  PLOP3.LUT P3, PT, PT, PT, UP1, 0x80, 0x0 ;  /* 0x000000000000781c */ /* 0x000fe20003f6f018 */
[----:B------:R-:W-:Y:S01]  /*64e0*/  UMOV UR56, UR44 ;  /* 0x0000002c00387c82 */ /* 0x000fe20008000000 */
[----:B------:R-:W-:Y:S01]  /*64f0*/  F2FP.SATFINITE.E4M3.F32.PACK_AB_MERGE_C R15, R20, R15, RZ ;  /* 0x0000000f140f723e */ /* 0x000fe200048070ff */
[----:B------:R-:W-:Y:S01]  /*6500*/  UPRMT UR6, UR40, 0x654, UR6 ;  /* 0x0000065428067896 */ /* 0x000fe20008000006 */
[----:B------:R-:W-:Y:S01]  /*6510*/  F2FP.SATFINITE.E4M3.F32.PACK_AB_MERGE_C R163, R166, R163, RZ ;  /* 0x000000a3a6a3723e */ /* 0x000fe200048070ff */
[----:B------:R-:W-:Y:S01]  /*6520*/  UMOV UR55, UR54 ;  /* 0x0000003600377c82 */ /* 0x000fe20008000000 */
[----:B------:R-:W-:Y:S01]  /*6530*/  F2FP.SATFINITE.E4M3.F32.PACK_AB_MERGE_C R153, R154, R153, RZ ;  /* 0x000000999a99723e */ /* 0x000fe200048070ff */
[-C--:B------:R-:W-:Y:S01]  /*6540*/  FMUL.FTZ R24, R24, R6.reuse ;  /* 0x0000000618187220 */ /* 0x080fe20000410000 */
        /* <DEDUP_REMOVED lines=158> */
.L_x_1958:
[----:B------:R-:W-:-:S13]  /*6f30*/  ISETP.LE.AND P2, PT, RZ, UR53, PT ;  /* 0x00000035ff007c0c */ /* 0x000fda000bf43270 */
[----:B------:R-:W-:Y:S05]  /*6f40*/  @!P2 BRA `(.L_x_1969) ;  /* 0x0000002000c0a947 */ /* 0x000fea0003800000 */
[----:B------:R-:W-:Y:S01]  /*6f50*/  IMAD.MOV.U32 R7, RZ, RZ, R0 ;  /* 0x000000ffff077224 */ /* 0x000fe200078e0000 */
[----:B------:R-:W-:Y:S01]  /*6f60*/  UMOV UR52, UR44 ;  /* 0x0000002c00347c82 */ /* 0x000fe20008000000 */
[----:B------:R-:W-:Y:S01]  /*6f70*/  IMAD.MOV.U32 R5, RZ, RZ, R2 ;  /* 0x000000ffff057224 */ /* 0x000fe200078e0002 */
[----:B------:R-:W-:-:S06]  /*6f80*/  UMOV UR50, UR51 ;  /* 0x0000003300327c82 */ /* 0x000fcc0008000000 */
.L_x_1979:
        /* <DEDUP_REMOVED lines=9> */
.L_x_1971:
[----:B------:R-:W-:Y:S01]  /*7020*/  ULEA UR6, UR51, UR41, 0x3 ;  /* 0x0000002933067291 */ /* 0x000fe2000f8e183f */
[----:B------:R-:W-:-:S05]  /*7030*/  IMAD.U32 R0, RZ, RZ, UR44 ;  /* 0x0000002cff007e24 */ /* 0x000fca000f8e00ff */
[----:B------:R-:W-:-:S04]  /*7040*/  SHF.L.U32 R0, R0, 0x1f, RZ ;  /* 0x0000001f00007819 */ /* 0x000fc800000006ff */
[----:B------:R0:W1:Y:S01]  /*7050*/  SYNCS.PHASECHK.TRANS64.TRYWAIT P2, [UR6+0x38830], R0 ;  /* 0x03883000ff0075a7 */ /* 0x0000620008040146 */
[----:B------:R-:W-:Y:S05]  /*7060*/  @!P0 BRA `(.L_x_1972) ;  /* 0x0000000000048947 */ /* 0x000fea0003800000 */
[----:B------:R-:W-:Y:S01]  /*7070*/  BPT.TRAP 0x1 ;  /* 0x000000040000795c */ /* 0x000fe20000300000 */
.L_x_1972:
[----:B-1----:R-:W-:Y:S05]  /*7080*/  @P2 BRA `(.L_x_1970) ;  /* 0x0000000000082947 */ /* 0x002fea0003800000 */
[----:B------:R-:W1:Y:S02]  /*7090*/  SYNCS.PHASECHK.TRANS64.TRYWAIT P2, [UR6+0x38830], R0 ;  /* 0x03883000ff0075a7 */ /* 0x000e640008040146 */
[----:B-1----:R-:W-:Y:S05]  /*70a0*/  @!P2 BRA `(.L_x_1973) ;  /* 0x000000ac00fca947 */ /* 0x002fea0003800000 */
.L_x_1970:
[----:B------:R-:W2:Y:S01]  /*70b0*/  S2R R2, SR_TID.X ;  /* 0x0000000000027919 */ /* 0x000ea20000002100 */
        /* <DEDUP_REMOVED lines=46> */
.L_x_1975:
[----:B------:R-:W-:Y:S01]  /*73a0*/  ULEA UR6, UR50, UR41, 0x3 ;  /* 0x0000002932067291 */ /* 0x000fe2000f8e183f */
[----:B------:R-:W-:-:S05]  /*73b0*/  IMAD.U32 R0, RZ, RZ, UR52 ;  /* 0x00000034ff007e24 */ /* 0x000fca000f8e00ff */
[----:B------:R-:W-:-:S04]  /*73c0*/  SHF.L.U32 R0, R0, 0x1f, RZ ;  /* 0x0000001f00007819 */ /* 0x000fc800000006ff */
[----:B------:R0:W1:Y:S01]  /*73d0*/  SYNCS.PHASECHK.TRANS64.TRYWAIT P2, [UR6+0x38850], R0 ;  /* 0x03885000ff0075a7 */ /* 0x0000620008040146 */
[----:B------:R-:W-:Y:S05]  /*73e0*/  @!P0 BRA `(.L_x_1976) ;  /* 0x0000000000048947 */ /* 0x000fea0003800000 */
[----:B------:R-:W-:Y:S01]  /*73f0*/  BPT.TRAP 0x1 ;  /* 0x000000040000795c */ /* 0x000fe20000300000 */
.L_x_1976:
[----:B-1----:R-:W-:Y:S05]  /*7400*/  @P2 BRA `(.L_x_1974) ;  /* 0x0000000000082947 */ /* 0x002fea0003800000 */
[----:B------:R-:W1:Y:S02]  /*7410*/  SYNCS.PHASECHK.TRANS64.TRYWAIT P2, [UR6+0x38850], R0 ;  /* 0x03885000ff0075a7 */ /* 0x000e640008040146 */
[----:B-1----:R-:W-:Y:S05]  /*7420*/  @!P2 BRA `(.L_x_1977) ;  /* 0x000000ac0034a947 */ /* 0x002fea0003800000 */
.L_x_1974:
[----:B------:R-:W-:Y:S01]  /*7430*/  UIADD3 UR6, UR41, 0x400, URZ ;  /* 0x0000040029067890 */ /* 0x000fe2000fffe03f */
[----:B------:R-:W-:Y:S01]  /*7440*/  WARPGROUP.ARRIVE ;  /* 0x00000000000079c5 */ /* 0x000fe20000000000 */
[----:B------:R-:W-:Y:S01]  /*7450*/  UMOV UR7, 0x40000040 ;  /* 0x4000004000077882 */ /* 0x000fe20000000000 */
[----:B01----:R-:W-:Y:S01]  /*7460*/  FMNMX.FTZ R0, R152, R5, !PT ;  /* 0x0000000598007209 */ /* 0x003fe20007810000 */
[----:B------:R-:W-:Y:S01]  /*7470*/  USHF.R.U32.HI UR6, URZ, 0x4, UR6 ;  /* 0x000000043f067899 */ /* 0x000fe20008011606 */
[----:B------:R-:W-:Y:S02]  /*7480*/  IMAD.U32 R13, RZ, RZ, UR37 ;  /* 0x00000025ff0d7e24 */ /* 0x000fe4000f8e00ff */
        /* <DEDUP_REMOVED lines=79> */
[----:B------:R-:W-:-:S01]  /*7980*/  FADD.FTZ R6, -R0, R7 ;  /* 0x0000000700067221 */ /* 0x000fc20000010100 */
[----:B------:R-:W-:Y:S01]  /*7990*/  FFMA.FTZ R7, R2, R13, -8 ;  /* 0xc100000002077423 */ /* 0x000fe2000001000d */
[----:B------:R-:W-:Y:S02]  /*79a0*/  FMUL.FTZ R5, R5, UR37 ;  /* 0x0000002505057c20 */ /* 0x000fe40008410000 */
[----:B------:R-:W-:Y:S01]  /*79b0*/  FMUL.FTZ R6, R6, UR37 ;  /* 0x0000002506067c20 */ /* 0x000fe20008410000 */
[----:B------:R-:W-:-:S01]  /*79c0*/  FFMA.FTZ R9, R153, UR37, -R7 ;  /* 0x0000002599097c23 */ /* 0x000fc20008010807 */
[--C-:B------:R-:W-:Y:S01]  /*79d0*/  FFMA.FTZ R153, R173, UR37, -R7.reuse ;  /* 0x00000025ad997c23 */ /* 0x100fe20008010807 */
[----:B------:R-:W-:-:S01]  /*79e0*/  FFMA.FTZ R173, R193, UR37, -R7 ;  /* 0x00000025c1ad7c23 */ /* 0x000fc20008010807 */
[----:B------:R-:W-:-:S02]  /*79f0*/  IMAD.U32 R193, RZ, RZ, UR37 ;  /* 0x00000025ffc17e24 */ /* 0x000fc4000f8e00ff */
        /* <DEDUP_REMOVED lines=9> */
[--C-:B------:R-:W-:Y:S01]  /*7a90*/  FFMA.FTZ R155, R158, UR37, -R193.reuse ;  /* 0x000000259e9b7c23 */ /* 0x100fe200080108c1 */
        /* <DEDUP_REMOVED lines=29> */
[----:B------:R-:W-:Y:S01]  /*7c70*/  FFMA.FTZ R21, R169, UR37, -R7 ;  /* 0x00000025a9157c23 */ /* 0x000fe20008010807 */
        /* <DEDUP_REMOVED lines=11> */
[--C-:B------:R-:W-:Y:S01]  /*7d30*/  FFMA.FTZ R169, R189, UR37, -R7.reuse ;  /* 0x00000025bda97c23 */ /* 0x100fe20008010807 */
[----:B------:R-:W-:-:S01]  /*7d40*/  FFMA.FTZ R172, R192, UR37, -R7 ;  /* 0x00000025c0ac7c23 */ /* 0x000fc20008010807 */
[----:B------:R-:W1:Y:S01]  /*7d50*/  MUFU.EX2 R10, R10 ;  /* 0x0000000a000a7308 */ /* 0x000e620000000800 */
[----:B0-----:R-:W-:-:S01]  /*7d60*/  FADD.FTZ R201, R9, R4 ;  /* 0x0000000409c97221 */ /* 0x001fc20000010000 */
[--C-:B------:R-:W-:Y:S01]  /*7d70*/  FFMA.FTZ R184, R204, UR37, -R7.reuse ;  /* 0x00000025ccb87c23 */ /* 0x100fe20008010807 */
[----:B------:R-:W-:-:S01]  /*7d80*/  FFMA.FTZ R185, R205, UR37, -R7 ;  /* 0x00000025cdb97c23 */ /* 0x000fc20008010807 */
[--C-:B------:R-:W-:Y:S01]  /*7d90*/  FFMA.FTZ R188, R208, UR37, -R7.reuse ;  /* 0x00000025d0bc7c23 */ /* 0x100fe20008010807 */
[----:B------:R-:W-:-:S01]  /*7da0*/  FFMA.FTZ R189, R209, UR37, -R7 ;  /* 0x00000025d1bd7c23 */ /* 0x000fc20008010807 */
[--C-:B------:R-:W-:Y:S01]  /*7db0*/  FFMA.FTZ R192, R212, UR37, -R7.reuse ;  /* 0x00000025d4c07c23 */ /* 0x100fe20008010807 */
[----:B------:R-:W-:-:S01]  /*7dc0*/  FFMA.FTZ R7, R213, UR37, -R7 ;  /* 0x00000025d5077c23 */ /* 0x000fc20008010807 */
[----:B------:R-:W0:Y:S01]  /*7dd0*/  MUFU.EX2 R155, R155 ;  /* 0x0000009b009b7308 */ /* 0x000e220000000800 */
[----:B--2---:R-:W-:-:S07]  /*7de0*/  FADD.FTZ R4, R154, R3 ;  /* 0x000000039a047221 */ /* 0x004fce0000010000 */
[----:B------:R-:W2:Y:S01]  /*7df0*/  MUFU.EX2 R11, R11 ;  /* 0x0000000b000b7308 */ /* 0x000ea20000000800 */
[----:B-1----:R-:W-:-:S07]  /*7e00*/  FADD.FTZ R196, R10, R201 ;  /* 0x000000c90ac47221 */ /* 0x002fce0000010000 */
[----:B------:R-:W1:Y:S01]  /*7e10*/  MUFU.EX2 R158, R158 ;  /* 0x0000009e009e7308 */ /* 0x000e620000000800 */
[----:B0-----:R-:W-:-:S07]  /*7e20*/  FADD.FTZ R3, R155, R4 ;  /* 0x000000049b037221 */ /* 0x001fce0000010000 */
[----:B------:R-:W0:Y:S01]  /*7e30*/  MUFU.EX2 R12, R12 ;  /* 0x0000000c000c7308 */ /* 0x000e220000000800 */
[----:B------:R-:W-:Y:S02]  /*7e40*/  WARPGROUP.DEPBAR.LE gsb0, 0x0 ;  /* 0x00008000000079c5 */ /* 0x000fe40000010000 */
[----:B------:R-:W-:Y:S01]  /*7e50*/  WARPGROUP.ARRIVE ;  /* 0x00000000000079c5 */ /* 0x000fe20000000000 */
[----:B--2---:R-:W-:-:S05]  /*7e60*/  FADD.FTZ R201, R11, R196 ;  /* 0x000000c40bc97221 */ /* 0x004fca0000010000 */
[----:B------:R-:W2:Y:S01]  /*7e70*/  S2R R231, SR_TID.X ;  /* 0x0000000000e77919 */ /* 0x000ea20000002100 */
[----:B------:R-:W3:Y:S01]  /*7e80*/  MUFU.EX2 R159, R159 ;  /* 0x0000009f009f7308 */ /* 0x000ee20000000800 */
[----:B------:R-:W-:Y:S01]  /*7e90*/  QGMMA.64x256x32.F32.E4M3.E4M3 R24, R224, gdesc[UR4], R24, gsb0 ;  /* 0x03e00004e0187df3 */ /* 0x000fe20008000818 */
[----:B------:R-:W-:Y:S01]  /*7ea0*/  UIADD3 UR6, UR10, 0x4, URZ ;  /* 0x000000040a067890 */ /* 0x000fe2000fffe03f */
[----:B-1----:R-:W-:Y:S01]  /*7eb0*/  FADD.FTZ R4, R158, R3 ;  /* 0x000000039e047221 */ /* 0x002fe20000010000 */
[----:B------:R-:W-:-:S04]  /*7ec0*/  UMOV UR7, 0x40000040 ;  /* 0x4000004000077882 */ /* 0x000fc80000000000 */
[----:B------:R-:W1:Y:S01]  /*7ed0*/  MUFU.EX2 R13, R13 ;  /* 0x0000000d000d7308 */ /* 0x000e620000000800 */
[----:B0-----:R-:W-:-:S07]  /*7ee0*/  FADD.FTZ R194, R12, R201 ;  /* 0x000000c90cc27221 */ /* 0x001fce0000010000 */
[----:B------:R-:W0:Y:S01]  /*7ef0*/  MUFU.EX2 R162, R162 ;  /* 0x000000a200a27308 */ /* 0x000e220000000800 */
[----:B---3--:R-:W-:-:S07]  /*7f00*/  FADD.FTZ R3, R159, R4 ;  /* 0x000000049f037221 */ /* 0x008fce0000010000 */
[----:B------:R-:W3:Y:S01]  /*7f10*/  MUFU.EX2 R14, R14 ;  /* 0x0000000e000e7308 */ /* 0x000ee20000000800 */
[----:B-1----:R-:W-:-:S01]  /*7f20*/  FADD.FTZ R201, R13, R194 ;  /* 0x000000c20dc97221 */ /* 0x002fc20000010000 */
[--C-:B------:R-:W-:Y:S01]  /*7f30*/  FFMA.FTZ R194, R195, UR37, -R193.reuse ;  /* 0x00000025c3c27c23 */ /* 0x100fe200080108c1 */
[----:B------:R-:W-:-:S01]  /*7f40*/  FFMA.FTZ R195, R198, UR37, -R193 ;  /* 0x00000025c6c37c23 */ /* 0x000fc200080108c1 */
[----:B--2---:R-:W-:-:S04]  /*7f50*/  SHF.R.U32.HI R231, RZ, 0x7, R231 ;  /* 0x00000007ffe77819 */ /* 0x004fc800000116e7 */
[----:B------:R-:W1:Y:S01]  /*7f60*/  MUFU.EX2 R163, R163 ;  /* 0x000000a300a37308 */ /* 0x000e620000000800 */
[----:B0-----:R-:W-:-:S07]  /*7f70*/  FADD.FTZ R4, R162, R3 ;  /* 0x00000003a2047221 */ /* 0x001fce0000010000 */
        /* <DEDUP_REMOVED lines=14> */
[----:B------:R-:W-:-:S06]  /*8060*/  FFMA.FTZ R196, R199, UR37, -R193 ;  /* 0x00000025c7c47c23 */ /* 0x000fcc00080108c1 */
        /* <DEDUP_REMOVED lines=8> */
[----:B------:R-:W-:-:S06]  /*80f0*/  FFMA.FTZ R198, R202, UR37, -R193 ;  /* 0x00000025cac67c23 */ /* 0x000fcc00080108c1 */
        /* <DEDUP_REMOVED lines=17> */
[----:B------:R-:W-:Y:S01]  /*8210*/  FFMA.FTZ R200, R206, UR37, -R193 ;  /* 0x00000025cec87c23 */ /* 0x000fe200080108c1 */
[----:B------:R-:W-:-:S05]  /*8220*/  IADD3 R206, -R231, 0xb, RZ ;  /* 0x0000000be7ce7810 */ /* 0x000fca0007ffe1ff */
[----:B------:R-:W2:Y:S01]  /*8230*/  MUFU.EX2 R183, R183 ;  /* 0x000000b700b77308 */ /* 0x000ea20000000800 */
[----:B-1----:R-:W-:-:S07]  /*8240*/  FADD.FTZ R4, R182, R3 ;  /* 0x00000003b6047221 */ /* 0x002fce0000010000 */
[----:B------:R-:W1:Y:S01]  /*8250*/  MUFU.EX2 R165, R165 ;  /* 0x000000a500a57308 */ /* 0x000e620000000800 */
[----:B0-----:R-:W-:-:S01]  /*8260*/  FADD.FTZ R202, R164, R201 ;  /* 0x000000c9a4ca7221 */ /* 0x001fc20000010000 */
[----:B------:R-:W-:Y:S01]  /*8270*/  FFMA.FTZ R201, R207, UR37, -R193 ;  /* 0x00000025cfc97c23 */ /* 0x000fe200080108c1 */
[----:B------:R-:W-:-:S05]  /*8280*/  IMAD.U32 R207, RZ, RZ, UR51 ;  /* 0x00000033ffcf7e24 */ /* 0x000fca000f8e00ff */
[----:B------:R-:W0:Y:S01]  /*8290*/  MUFU.EX2 R186, R186 ;  /* 0x000000ba00ba7308 */ /* 0x000e220000000800 */
[----:B--2---:R-:W-:-:S01]  /*82a0*/  FADD.FTZ R3, R183, R4 ;  /* 0x00000004b7037221 */ /* 0x004fc20000010000 */
[----:B------:R-:W-:-:S06]  /*82b0*/  @!P1 LEA R207, R207, UR41, 0x3 ;  /* 0x00000029cfcf9c11 */ /* 0x000fcc000f8e18ff */
        /* <DEDUP_REMOVED lines=10> */
[----:B------:R-:W-:-:S06]  /*8360*/  FFMA.FTZ R202, R210, UR37, -R193 ;  /* 0x00000025d2ca7c23 */ /* 0x000fcc00080108c1 */
[----:B------:R-:W0:Y:S01]  /*8370*/  MUFU.EX2 R191, R191 ;  /* 0x000000bf00bf7308 */ /* 0x000e220000000800 */
[----:B--2---:R-:W-:-:S07]  /*8380*/  FADD.FTZ R4, R190, R3 ;  /* 0x00000003be047221 */ /* 0x004fce0000010000 */
[----:B------:R-:W2:Y:S01]  /*8390*/  MUFU.EX2 R173, R173 ;  /* 0x000000ad00ad7308 */ /* 0x000ea20000000800 */
[----:B-1----:R-:W-:-:S01]  /*83a0*/  FADD.FTZ R204, R172, R203 ;  /* 0x000000cbaccc7221 */ /* 0x002fc20000010000 */
[----:B------:R-:W-:Y:S01]  /*83b0*/  FFMA.FTZ R203, R211, UR37, -R193 ;  /* 0x00000025d3cb7c23 */ /* 0x000fe200080108c1 */
[----:B------:R-:W-:Y:S02]  /*83c0*/  WARPGROUP.DEPBAR.LE gsb0, 0x0 ;  /* 0x00008000000079c5 */ /* 0x000fe40000010000 */
[----:B------:R-:W-:-:S03]  /*83d0*/  WARPGROUP.ARRIVE ;  /* 0x00000000000079c5 */ /* 0x000fc60000000000 */
[----:B------:R-:W1:Y:S01]  /*83e0*/  MUFU.EX2 R194, R194 ;  /* 0x000000c200c27308 */ /* 0x000e620000000800 */
[----:B0-----:R-:W-:-:S02]  /*83f0*/  FADD.FTZ R3, R191, R4 ;  /* 0x00000004bf037221 */ /* 0x001fc40000010000 */
[----:B------:R-:W-:Y:S01]  /*8400*/  QGMMA.64x256x32.F32.E4M3.E4M3 R24, R220, gdesc[UR4], R24, gsb0 ;  /* 0x03e00004dc187df3 */ /* 0x000fe20008000818 */
[----:B------:R-:W-:Y:S01]  /*8410*/  UIADD3 UR6, UR10, 0x6, URZ ;  /* 0x000000060a067890 */ /* 0x000fe2000fffe03f */
[----:B--2---:R-:W-:Y:S01]  /*8420*/  FADD.FTZ R205, R173, R204 ;  /* 0x000000ccadcd7221 */ /* 0x004fe20000010000 */
[----:B------:R-:W-:Y:S02]  /*8430*/  UMOV UR7, 0x40000040 ;  /* 0x4000004000077882 */ /* 0x000fe40000000000 */
[----:B------:R-:W0:Y:S08]  /*8440*/  MUFU.EX2 R176, R176 ;  /* 0x000000b000b07308 */ /* 0x000e300000000800 */
        /* <DEDUP_REMOVED lines=8> */
[--C-:B------:R-:W-:Y:S01]  /*84d0*/  FFMA.FTZ R204, R214, UR37, -R193.reuse ;  /* 0x00000025d6cc7c23 */ /* 0x100fe200080108c1 */
[----:B------:R-:W-:-:S05]  /*84e0*/  FFMA.FTZ R193, R215, UR37, -R193 ;  /* 0x00000025d7c17c23 */ /* 0x000fca00080108c1 */
[----:B------:R-:W-:Y:S01]  /*84f0*/  MUFU.EX2 R198, R198 ;  /* 0x000000c600c67308 */ /* 0x000fe20000000800 */
[----:B0-----:R-:W-:-:S07]  /*8500*/  FADD.FTZ R3, R196, R3 ;  /* 0x00000003c4037221 */ /* 0x001fce0000010000 */
[----:B------:R-:W0:Y:S01]  /*8510*/  MUFU.EX2 R181, R181 ;  /* 0x000000b500b57308 */ /* 0x000e220000000800 */
[----:B--2---:R-:W-:-:S07]  /*8520*/  FADD.FTZ R4, R180, R205 ;  /* 0x000000cdb4047221 */ /* 0x004fce0000010000 */
[----:B------:R-:W-:Y:S08]  /*8530*/  MUFU.EX2 R199, R199 ;  /* 0x000000c700c77308 */ /* 0x000ff00000000800 */
[----:B------:R-:W1:Y:S01]  /*8540*/  MUFU.EX2 R184, R184 ;  /* 0x000000b800b87308 */ /* 0x000e620000000800 */
[----:B0-----:R-:W-:-:S07]  /*8550*/  FADD.FTZ R205, R181, R4 ;  /* 0x00000004b5cd7221 */ /* 0x001fce0000010000 */
[----:B------:R-:W0:Y:S08]  /*8560*/  MUFU.EX2 R200, R200 ;  /* 0x000000c800c87308 */ /* 0x000e300000000800 */
[----:B------:R-:W-:Y:S01]  /*8570*/  MUFU.EX2 R185, R185 ;  /* 0x000000b900b97308 */ /* 0x000fe20000000800 */
[----:B-1----:R-:W-:-:S07]  /*8580*/  FADD.FTZ R4, R184, R205 ;  /* 0x000000cdb8047221 */ /* 0x002fce0000010000 */
[----:B------:R-:W1:Y:S08]  /*8590*/  MUFU.EX2 R201, R201 ;  /* 0x000000c900c97308 */ /* 0x000e700000000800 */
[----:B------:R-:W-:Y:S08]  /*85a0*/  MUFU.EX2 R188, R188 ;  /* 0x000000bc00bc7308 */ /* 0x000ff00000000800 */
[----:B------:R-:W2:Y:S08]  /*85b0*/  MUFU.EX2 R202, R202 ;  /* 0x000000ca00ca7308 */ /* 0x000eb00000000800 */
[----:B------:R-:W-:Y:S08]  /*85c0*/  MUFU.EX2 R189, R189 ;  /* 0x000000bd00bd7308 */ /* 0x000ff00000000800 */
[----:B------:R-:W3:Y:S08]  /*85d0*/  MUFU.EX2 R203, R203 ;  /* 0x000000cb00cb7308 */ /* 0x000ef00000000800 */
[----:B------:R-:W-:Y:S08]  /*85e0*/  MUFU.EX2 R192, R192 ;  /* 0x000000c000c07308 */ /* 0x000ff00000000800 */
[----:B------:R-:W4:Y:S08]  /*85f0*/  MUFU.EX2 R204, R204 ;  /* 0x000000cc00cc7308 */ /* 0x000f300000000800 */
[----:B------:R-:W-:Y:S08]  /*8600*/  MUFU.EX2 R7, R7 ;  /* 0x0000000700077308 */ /* 0x000ff00000000800 */
[----:B------:R-:W5:Y:S01]  /*8610*/  MUFU.EX2 R193, R193 ;  /* 0x000000c100c17308 */ /* 0x000f620000000800 */
[----:B------:R-:W-:-:S02]  /*8620*/  WARPGROUP.DEPBAR.LE gsb0, 0x0 ;  /* 0x00008000000079c5 */ /* 0x000fc40000010000 */
[----:B------:R-:W-:-:S06]  /*8630*/  WARPGROUP.ARRIVE ;  /* 0x00000000000079c5 */ /* 0x000fcc0000000000 */
[----:B------:R-:W-:Y:S03]  /*8640*/  QGMMA.64x256x32.F32.E4M3.E4M3 R24, R216, gdesc[UR4], R24, gsb0 ;  /* 0x03e00004d8187df3 */ /* 0x000fe60008000818 */
[----:B------:R-:W-:Y:S02]  /*8650*/  WARPGROUP.DEPBAR.LE gsb0, 0x0 ;  /* 0x00008000000079c5 */ /* 0x000fe40000010000 */
[----:B------:R0:W-:Y:S06]  /*8660*/  BAR.ARV R206, 0x100 ;  /* 0x000400ce0000751d */ /* 0x0001ec0000002000 */
[----:B0-----:R-:W-:-:S01]  /*8670*/  FADD.FTZ R206, R198, R3 ;  /* 0x00000003c6ce7221 */ /* 0x001fc20000010000 */
[----:B------:R-:W-:-:S03]  /*8680*/  @!P1 VIADD R3, R207, 0x38840 ;  /* 0x00038840cf039836 */ /* 0x000fc60000000000 */
[----:B------:R-:W-:Y:S02]  /*8690*/  FADD.FTZ R207, R199, R206 ;  /* 0x000000cec7cf7221 */ /* 0x000fe40000010000 */
[----:B------:R-:W-:Y:S02]  /*86a0*/  @!P1 PRMT R3, RZ, 0x654, R3 ;  /* 0x00000654ff039816 */ /* 0x000fe40000000003 */
[----:B------:R-:W-:Y:S02]  /*86b0*/  FADD.FTZ R206, R200, R207 ;  /* 0x000000cfc8ce7221 */ /* 0x000fe40000010000 */
[----:B------:R0:W-:Y:S02]  /*86c0*/  @!P1 SYNCS.ARRIVE.TRANS64.RED.A1T0 RZ, [R3+URZ], RZ ;  /* 0x000000ff03ff99a7 */ /* 0x0001e4000810043f */
[----:B-1----:R-:W-:-:S04]  /*86d0*/  FADD.FTZ R205, R201, R206 ;  /* 0x000000cec9cd7221 */ /* 0x002fc80000010000 */
[----:B--2---:R-:W-:Y:S01]  /*86e0*/  FADD.FTZ R206, R202, R205 ;  /* 0x000000cdcace7221 */ /* 0x004fe20000010000 */
[----:B0-----:R-:W-:-:S03]  /*86f0*/  FADD.FTZ R3, R185, R4 ;  /* 0x00000004b9037221 */ /* 0x001fc60000010000 */
[----:B---3--:R-:W-:Y:S01]  /*8700*/  FADD.FTZ R205, R203, R206 ;  /* 0x000000cecbcd7221 */ /* 0x008fe20000010000 */
[----:B------:R-:W-:-:S03]  /*8710*/  FADD.FTZ R4, R188, R3 ;  /* 0x00000003bc047221 */ /* 0x000fc60000010000 */
[----:B----4-:R-:W-:Y:S01]  /*8720*/  FADD.FTZ R206, R204, R205 ;  /* 0x000000cdccce7221 */ /* 0x010fe20000010000 */
[----:B------:R-:W-:-:S04]  /*8730*/  FADD.FTZ R3, R189, R4 ;  /* 0x00000004bd037221 */ /* 0x000fc80000010000 */
[----:B------:R-:W-:Y:S01]  /*8740*/  FADD.FTZ R4, R192, R3 ;  /* 0x00000003c0047221 */ /* 0x000fe20000010000 */
[----:B-----5:R-:W-:-:S03]  /*8750*/  FADD.FTZ R3, R193, R206 ;  /* 0x000000cec1037221 */ /* 0x020fc60000010000 */
[----:B------:R-:W-:Y:S01]  /*8760*/  FADD.FTZ R4, R7, R4 ;  /* 0x0000000407047221 */ /* 0x000fe20000010000 */
[----:B------:R-:W-:Y:S06]  /*8770*/  @!P0 BRA `(.L_x_1978) ;  /* 0x0000000000048947 */ /* 0x000fec0003800000 */
[----:B------:R-:W-:Y:S01]  /*8780*/  BPT.TRAP 0x1 ;  /* 0x000000040000795c */ /* 0x000fe20000300000 */
.L_x_1978:
        /* <DEDUP_REMOVED lines=172> */
.L_x_1969:
[----:B------:R-:W-:Y:S06]  /*9250*/  BAR.ARV 0x8, 0x180 ;  /* 0x0206000000007b1d */ /* 0x000fec0000002000 */
[----:B------:R-:W-:Y:S05]  /*9260*/  @!P0 BRA `(.L_x_1980) ;  /* 0x0000000000048947 */ /* 0x000fea0003800000 */
[----:B------:R-:W-:Y:S01]  /*9270*/  BPT.TRAP 0x1 ;  /* 0x000000040000795c */ /* 0x000fe20000300000 */
.L_x_1980:
[----:B------:R-:W-:Y:S01]  /*9280*/  ULEA UR14, UR51, UR41, 0x3 ;  /* 0x00000029330e7291 */ /* 0x000fe2000f8e183f */
[----:B------:R-:W-:-:S05]  /*9290*/  IMAD.U32 R5, RZ, RZ, UR44 ;  /* 0x0000002cff057e24 */ /* 0x000fca000f8e00ff */
[----:B------:R-:W-:-:S04]  /*92a0*/  SHF.L.U32 R5, R5, 0x1f, RZ ;  /* 0x0000001f05057819 */ /* 0x000fc800000006ff */
[----:B------:R0:W1:Y:S01]  /*92b0*/  SYNCS.PHASECHK.TRANS64.TRYWAIT P1, [UR14+0x38850], R5 ;  /* 0x03885005ff0075a7 */ /* 0x000062000802014e */
[----:B------:R-:W-:Y:S05]  /*92c0*/  @!P0 BRA `(.L_x_1981) ;  /* 0x0000000000048947 */ /* 0x000fea0003800000 */
[----:B------:R-:W-:Y:S01]  /*92d0*/  BPT.TRAP 0x1 ;  /* 0x000000040000795c */ /* 0x000fe20000300000 */
.L_x_1981:
[----:B-1----:R-:W-:Y:S05]  /*92e0*/  @P1 BRA `(.L_x_1982) ;  /* 0x0000000000081947 */ /* 0x002fea0003800000 */
[----:B------:R-:W1:Y:S02]  /*92f0*/  SYNCS.PHASECHK.TRANS64.TRYWAIT P1, [UR14+0x38850], R5 ;  /* 0x03885005ff0075a7 */ /* 0x000e64000802014e */
[----:B-1----:R-:W-:Y:S05]  /*9300*/  @!P1 BRA `(.L_x_1983) ;  /* 0x0000008c00949947 */ /* 0x002fea0003800000 */
.L_x_1982:
[----:B------:R-:W-:Y:S01]  /*9310*/  UIADD3 UR41, UR41, 0x400, URZ ;  /* 0x0000040029297890 */ /* 0x000fe2000fffe03f */
[----:B------:R-:W-:Y:S01]  /*9320*/  WARPGROUP.ARRIVE ;  /* 0x00000000000079c5 */ /* 0x000fe20000000000 */
[----:B------:R-:W-:Y:S01]  /*9330*/  UMOV UR7, 0x40000040 ;  /* 0x4000004000077882 */ /* 0x000fe20000000000 */
[----:B------:R-:W-:Y:S01]  /*9340*/  ULDC.64 UR10, c[0x0][0x9a0] ;  /* 0x00026800000a7ab9 */ /* 0x000fe20000000a00 */
[----:B------:R-:W-:Y:S01]  /*9350*/  USHF.R.U32.HI UR41, URZ, 0x4, UR41 ;  /* 0x000000043f297899 */ /* 0x000fe20008011629 */
[----:B01----:R-:W-:Y:S01]  /*9360*/  IMAD.MOV.U32 R5, RZ, RZ, 0x3f800000 ;  /* 0x3f800000ff057424 */ /* 0x003fe200078e00ff */
[----:B------:R-:W-:Y:S02]  /*9370*/  UISETP.NE.U32.AND UP0, UPT, UR10, URZ, UPT ;  /* 0x0000003f0a00728c */ /* 0x000fe4000bf05070 */
[----:B------:R-:W-:Y:S02]  /*9380*/  ULOP3.LUT UR41, UR41, 0x3fff, URZ, 0xc0, !UPT ;  /* 0x00003fff29297892 */ /* 0x000fe4000f8ec03f */
[----:B------:R-:W-:-:S02]  /*9390*/  UISETP.NE.AND.EX UP0, UPT, UR11, URZ, UPT, UP0 ;  /* 0x0000003f0b00728c */ /* 0x000fc4000bf05300 */
[----:B------:R-:W-:-:S04]  /*93a0*/  ULOP3.LUT UR8, UR41, 0x10000, URZ, 0xfc, !UPT ;  /* 0x0001000029087892 */ /* 0x000fc8000f8efc3f */
[----:B------:R-:W-:Y:S01]  /*93b0*/  ULEA UR8, UR51, UR8, 0xb ;  /* 0x0000000833087291 */ /* 0x000fe2000f8e583f */
[----:B------:R-:W-:-:S03]  /*93c0*/  PLOP3.LUT P1, PT, PT, PT, UP0, 0x80, 0x0 ;  /* 0x000000000000781c */ /* 0x000fc60003f2f008 */
[----:B------:R-:W-:Y:S01]  /*93d0*/  UIADD3 UR4, UR8, 0x2, URZ ;  /* 0x0000000208047890 */ /* 0x000fe2000fffe03f */
[----:B------:R-:W-:Y:S02]  /*93e0*/  @UP0 ULDC.64 UR12, c[0x0][0x9c8] ;  /* 0x00027200000c0ab9 */ /* 0x000fe40000000a00 */
[----:B------:R-:W-:-:S06]  /*93f0*/  UMOV UR6, UR8 ;  /* 0x0000000800067c82 */ /* 0x000fcc0008000000 */
[----:B------:R-:W-:Y:S01]  /*9400*/  QGMMA.64x256x32.F32.E4M3.E4M3 R24, R228, gdesc[UR4], R24, gsb0 ;  /* 0x03e00004e4187df3 */ /* 0x000fe20008000818 */
[----:B------:R-:W-:Y:S01]  /*9410*/  UMOV UR7, 0x40000040 ;  /* 0x4000004000077882 */ /* 0x000fe20000000000 */
[----:B------:R-:W-:Y:S01]  /*9420*/  UMOV UR6, UR4 ;  /* 0x0000000400067c82 */ /* 0x000fe20008000000 */
[----:B------:R-:W-:Y:S01]  /*9430*/  @UP0 UIMAD.WIDE.U32 UR4, UR43, UR12, URZ ;  /* 0x0000000c2b0402a5 */ /* 0x000fe2000f8e003f */
[----:B------:R-:W-:Y:S02]  /*9440*/  WARPGROUP.DEPBAR.LE gsb0, 0x0 ;  /* 0x00008000000079c5 */ /* 0x000fe40000010000 */
[----:B------:R-:W-:-:S15]  /*9450*/  WARPGROUP.ARRIVE ;  /* 0x00000000000079c5 */ /* 0x000fde0000000000 */
[----:B------:R-:W-:-:S07]  /*9460*/  NOP ;  /* 0x0000000000007918 */ /* 0x000fce0000000000 */
[----:B------:R-:W-:Y:S01]  /*9470*/  QGMMA.64x256x32.F32.E4M3.E4M3 R24, R224, gdesc[UR4], R24, gsb0 ;  /* 0x03e00004e0187df3 */ /* 0x000fe20008000818 */
[----:B------:R-:W-:Y:S02]  /*9480*/  @UP0 USHF.R.S32.HI UR6, URZ, 0x1f, UR43 ;  /* 0x0000001f3f060899 */ /* 0x000fe4000801142b */
[----:B------:R-:W-:Y:S02]  /*9490*/  @UP0 USHF.R.S32.HI UR7, URZ, 0x1f, UR36 ;  /* 0x0000001f3f070899 */ /* 0x000fe40008011424 */
[----:B------:R-:W-:-:S04]  /*94a0*/  @UP0 UIMAD UR6, UR6, UR12, URZ ;  /* 0x0000000c060602a4 */ /* 0x000fc8000f8e023f */
[----:B------:R-:W-:-:S03]  /*94b0*/  @UP0 UIMAD UR6, UR43, UR13, UR6 ;  /* 0x0000000d2b0602a4 */ /* 0x000fc6000f8e0206 */
[----:B------:R-:W-:Y:S01]  /*94c0*/  @UP0 ULDC.64 UR12, c[0x0][0x9d0] ;  /* 0x00027400000c0ab9 */ /* 0x000fe20000000a00 */
[----:B------:R-:W-:Y:S02]  /*94d0*/  @UP0 UIADD3 UR5, UR5, UR6, URZ ;  /* 0x0000000605050290 */ /* 0x000fe4000fffe03f */
[----:B------:R-:W-:Y:S02]  /*94e0*/  @UP0 UIMAD UR7, UR7, UR12, URZ ;  /* 0x0000000c070702a4 */ /* 0x000fe4000f8e023f */
[----:B------:R-:W-:Y:S02]  /*94f0*/  UIADD3 UR6, UR8, 0x4, URZ ;  /* 0x0000000408067890 */ /* 0x000fe4000fffe03f */
[----:B------:R-:W-:Y:S02]  /*9500*/  @UP0 UIMAD UR9, UR36, UR13, UR7 ;  /* 0x0000000d240902a4 */ /* 0x000fe4000f8e0207 */
[----:B------:R-:W-:Y:S01]  /*9510*/  @UP0 UIMAD.WIDE.U32 UR4, UR36, UR12, UR4 ;  /* 0x0000000c240402a5 */ /* 0x000fe2000f8e0004 */
[----:B------:R-:W-:-:S03]  /*9520*/  UMOV UR7, 0x40000040 ;  /* 0x4000004000077882 */ /* 0x000fc60000000000 */
[----:B------:R-:W-:Y:S02]  /*9530*/  @UP0 UIADD3 UR5, UR5, UR9, URZ ;  /* 0x0000000905050290 */ /* 0x000fe4000fffe03f */
[----:B------:R-:W-:Y:S01]  /*9540*/  UIADD3 UR8, UR8, 0x6, URZ ;  /* 0x0000000608087890 */ /* 0x000fe2000fffe03f */
[----:B------:R-:W0:Y:S01]  /*9550*/  SHFL.BFLY PT, R9, R4, 0x2, 0x1f ;  /* 0x0c401f0004097f89 */ /* 0x000e2200000e0000 */
[----:B------:R-:W-:Y:S02]  /*9560*/  WARPGROUP.DEPBAR.LE gsb0, 0x0 ;  /* 0x00008000000079c5 */ /* 0x000fe40000010000 */
[----:B------:R-:W-:-:S06]  /*9570*/  WARPGROUP.ARRIVE ;  /* 0x00000000000079c5 */ /* 0x000fcc0000000000 */
[----:B------:R-:W-:Y:S01]  /*9580*/  QGMMA.64x256x32.F32.E4M3.E4M3 R24, R220, gdesc[UR4], R24, gsb0 ;  /* 0x03e00004dc187df3 */ /* 0x000fe20008000818 */
[----:B------:R-:W-:-:S04]  /*9590*/  @UP0 ULEA UR6, UP1, UR4, UR10, 0x2 ;  /* 0x0000000a04060291 */ /* 0x000fc8000f82103f */
[----:B------:R-:W-:Y:S02]  /*95a0*/  @UP0 ULEA.HI.X UR7, UR4, UR11, UR5, 0x2, UP1 ;  /* 0x0000000b04070291 */ /* 0x000fe400088f1405 */
[----:B------:R-:W-:-:S04]  /*95b0*/  IMAD.U32 R6, RZ, RZ, UR6 ;  /* 0x00000006ff067e24 */ /* 0x000fc8000f8e00ff */
[----:B------:R-:W-:-:S05]  /*95c0*/  IMAD.U32 R7, RZ, RZ, UR7 ;  /* 0x00000007ff077e24 */ /* 0x000fca000f8e00ff */
[----:B------:R1:W2:Y:S01]  /*95d0*/  @P1 LDG.E R5, desc[UR48][R6.64] ;  /* 0x0000003006051981 */ /* 0x0002a2000c1e1900 */
[----:B------:R-:W-:Y:S01]  /*95e0*/  UMOV UR6, UR8 ;  /* 0x0000000800067c82 */ /* 0x000fe20008000000 */
[----:B------:R-:W-:Y:S02]  /*95f0*/  UMOV UR7, 0x40000040 ;  /* 0x4000004000077882 */ /* 0x000fe40000000000 */
[----:B------:R-:W3:Y:S01]  /*9600*/  SHFL.BFLY PT, R10, R3, 0x2, 0x1f ;  /* 0x0c401f00030a7f89 */ /* 0x000ee200000e0000 */
[----:B0-----:R-:W-:-:S05]  /*9610*/  FADD.FTZ R9, R9, R4 ;  /* 0x0000000409097221 */ /* 0x001fca0000010000 */
[----:B------:R-:W0:Y:S01]  /*9620*/  SHFL.BFLY PT, R8, R9, 0x1, 0x1f ;  /* 0x0c201f0009087f89 */ /* 0x000e2200000e0000 */
[----:B---3--:R-:W-:-:S05]  /*9630*/  FADD.FTZ R10, R10, R3 ;  /* 0x000000030a0a7221 */ /* 0x008fca0000010000 */
[----:B------:R-:W3:Y:S01]  /*9640*/  SHFL.BFLY PT, R11, R10, 0x1, 0x1f ;  /* 0x0c201f000a0b7f89 */ /* 0x000ee200000e0000 */
[----:B0-----:R-:W-:-:S05]  /*9650*/  FADD.FTZ R12, R9, R8 ;  /* 0x00000008090c7221 */ /* 0x001fca0000010000 */
[C---:B------:R-:W-:Y:S01]  /*9660*/  FSETP.NE.FTZ.AND P1, PT, R12.reuse, RZ, PT ;  /* 0x000000ff0c00720b */ /* 0x040fe20003f35000 */
[----:B------:R-:W-:Y:S01]  /*9670*/  FMUL.FTZ R8, R12, 0.00390625 ;  /* 0x3b8000000c087820 */ /* 0x000fe20000410000 */
[----:B-1----:R-:W-:-:S04]  /*9680*/  IMAD.MOV.U32 R6, RZ, RZ, RZ ;  /* 0x000000ffff067224 */ /* 0x002fc800078e00ff */
[----:B------:R-:W-:Y:S01]  /*9690*/  FSETP.NE.FTZ.AND P2, PT, R8, RZ, PT ;  /* 0x000000ff0800720b */ /* 0x000fe20003f55000 */
[----:B---3--:R-:W-:-:S04]  /*96a0*/  FADD.FTZ R11, R10, R11 ;  /* 0x0000000b0a0b7221 */ /* 0x008fc80000010000 */
[----:B------:R-:W-:Y:S02]  /*96b0*/  FMUL.FTZ R13, R11, 0.00390625 ;  /* 0x3b8000000b0d7820 */ /* 0x000fe40000410000 */
[----:B------:R0:W-:Y:S03]  /*96c0*/  @P1 MUFU.RCP R6, R12 ;  /* 0x0000000c00061308 */ /* 0x0001e60000001000 */
[----:B------:R-:W-:Y:S02]  /*96d0*/  FSETP.NE.FTZ.AND P3, PT, R13, RZ, PT ;  /* 0x000000ff0d00720b */ /* 0x000fe40003f75000 */
[----:B------:R-:W-:Y:S01]  /*96e0*/  FSETP.NE.FTZ.AND P1, PT, R11, RZ, PT ;  /* 0x000000ff0b00720b */ /* 0x000fe20003f35000 */
[----:B------:R-:W-:Y:S02]  /*96f0*/  IMAD.MOV.U32 R10, RZ, RZ, RZ ;  /* 0x000000ffff0a7224 */ /* 0x000fe400078e00ff */
[----:B------:R-:W-:Y:S08]  /*9700*/  @P2 MUFU.LG2 R8, R8 ;  /* 0x0000000800082308 */ /* 0x000ff00000000c00 */
[----:B------:R-:W1:Y:S08]  /*9710*/  @P3 MUFU.LG2 R9, R13 ;  /* 0x0000000d00093308 */ /* 0x000e700000000c00 */
[----:B------:R-:W3:Y:S01]  /*9720*/  @P1 MUFU.RCP R10, R11 ;  /* 0x0000000b000a1308 */ /* 0x000ee20000001000 */
[----:B------:R-:W-:-:S02]  /*9730*/  IMAD.U32 R14, RZ, RZ, UR37 ;  /* 0x00000025ff0e7e24 */ /* 0x000fc4000f8e00ff */
[----:B------:R-:W-:Y:S01]  /*9740*/  IMAD.U32 R7, RZ, RZ, UR37 ;  /* 0x00000025ff077e24 */ /* 0x000fe2000f8e00ff */
[----:B------:R-:W-:Y:S02]  /*9750*/  WARPGROUP.DEPBAR.LE gsb0, 0x0 ;  /* 0x00008000000079c5 */ /* 0x000fe40000010000 */
[----:B------:R-:W-:-:S06]  /*9760*/  WARPGROUP.ARRIVE ;  /* 0x00000000000079c5 */ /* 0x000fcc0000000000 */
[----:B------:R-:W-:Y:S01]  /*9770*/  QGMMA.64x256x32.F32.E4M3.E4M3 R24, R216, gdesc[UR4], R24, gsb0 ;  /* 0x03e00004d8187df3 */ /* 0x000fe20008000818 */
[----:B0-----:R-:W-:Y:S01]  /*9780*/  @P3 FMUL.FTZ R12, R14, 0.69314718246459960938 ;  /* 0x3f3172180e0c3820 */ /* 0x001fe20000410000 */
[----:B-1----:R-:W-:Y:S01]  /*9790*/  @P3 FMUL.FTZ R9, R9, 0.69314718246459960938 ;  /* 0x3f31721809093820 */ /* 0x002fe20000410000 */
[----:B------:R-:W-:Y:S01]  /*97a0*/  @P2 FMUL.FTZ R7, R7, 0.69314718246459960938 ;  /* 0x3f31721807072820 */ /* 0x000fe20000410000 */
[----:B------:R-:W-:Y:S01]  /*97b0*/  @P2 FMUL.FTZ R8, R8, 0.69314718246459960938 ;  /* 0x3f31721808082820 */ /* 0x000fe20000410000 */
[----:B------:R-:W-:Y:S02]  /*97c0*/  IMAD.MOV.U32 R3, RZ, RZ, -0x800000 ;  /* 0xff800000ff037424 */ /* 0x000fe400078e00ff */
[----:B------:R-:W-:Y:S01]  /*97d0*/  @P3 FFMA.FTZ R3, R12, R0, R9 ;  /* 0x000000000c033223 */ /* 0x000fe20000010009 */
[----:B------:R-:W-:Y:S02]  /*97e0*/  IMAD.MOV.U32 R4, RZ, RZ, -0x800000 ;  /* 0xff800000ff047424 */ /* 0x000fe400078e00ff */
[----:B------:R-:W-:Y:S01]  /*97f0*/  @P2 FFMA.FTZ R4, R7, R2, R8 ;  /* 0x0000000207042223 */ /* 0x000fe20000010008 */
[-C--:B--2---:R-:W-:Y:S01]  /*9800*/  FMUL.FTZ R152, R6, R5.reuse ;  /* 0x0000000506987220 */ /* 0x084fe20000410000 */
[----:B---3--:R-:W-:Y:S01]  /*9810*/  FMUL.FTZ R0, R10, R5 ;  /* 0x000000050a007220 */ /* 0x008fe20000410000 */
[----:B------:R-:W-:-:S02]  /*9820*/  WARPGROUP.DEPBAR.LE gsb0, 0x0 ;  /* 0x00008000000079c5 */ /* 0x000fc40000010000 */
[----:B------:R-:W-:Y:S05]  /*9830*/  @!P0 BRA `(.L_x_1984) ;  /* 0x0000000000048947 */ /* 0x000fea0003800000 */
[----:B------:R-:W-:Y:S01]  /*9840*/  BPT.TRAP 0x1 ;  /* 0x000000040000795c */ /* 0x000fe20000300000 */
.L_x_1984:
        /* <DEDUP_REMOVED lines=138> */
.L_x_1951:
        /* <DEDUP_REMOVED lines=78> */
[----:B------:R-:W-:Y:S02]  /*a5d0*/  F2FP.BF16.F32.PACK_AB R8, R132, R141 ;  /* 0x0000008d8408723e */ /* 0x000fe400000010ff */
[----:B------:R-:W-:Y:S02]  /*a5e0*/  F2FP.BF16.F32.PACK_AB R89, R77, R128 ;  /* 0x000000804d59723e */ /* 0x000fe400000010ff */
[----:B------:R-:W-:Y:S02]  /*a5f0*/  F2FP.BF16.F32.PACK_AB R48, R116, R125 ;  /* 0x0000007d7430723e */ /* 0x000fe400000010ff */
[----:B0-----:R-:W-:-:S04]  /*a600*/  LOP3.LUT P0, R7, R82, 0x3, RZ, 0xc0, !PT ;  /* 0x0000000352077812 */ /* 0x001fc8000780c0ff */
[----:B------:R-:W-:Y:S02]  /*a610*/  ISETP.EQ.OR P0, PT, R7, 0x3, !P0 ;  /* 0x000000030700780c */ /* 0x000fe40004702670 */
[----:B------:R-:W0:Y:S01]  /*a620*/  S2R R7, SR_SWINHI ;  /* 0x0000000000077919 */ /* 0x000e220000002f00 */
        /* <DEDUP_REMOVED lines=9> */
[----:B------:R-:W-:Y:S02]  /*a6c0*/  MOV R42, R0 ;  /* 0x00000000002a7202 */ /* 0x000fe40000000f00 */
[----:B0-----:R-:W-:-:S03]  /*a6d0*/  MOV R43, R7 ;  /* 0x00000007002b7202 */ /* 0x001fc60000000f00 */
[----:B------:R-:W-:-:S03]  /*a6e0*/  IMAD.WIDE R74, R237, 0x2, R42 ;  /* 0x00000002ed4a7825 */ /* 0x000fc600078e022a */
[----:B------:R-:W-:Y:S01]  /*a6f0*/  IADD3 R14, P2, R74, 0xc020, RZ ;  /* 0x0000c0204a0e7810 */ /* 0x000fe20007f5e0ff */
[----:B------:R-:W-:-:S04]  /*a700*/  IMAD R7, R233, 0x40, R16 ;  /* 0x00000040e9077824 */ /* 0x000fc800078e0210 */
[--C-:B------:R-:W-:Y:S01]  /*a710*/  IMAD.X R69, RZ, RZ, R75.reuse, P2 ;  /* 0x000000ffff457224 */ /* 0x100fe200010e064b */
[----:B------:R-:W-:Y:S02]  /*a720*/  IADD3 R25, P2, R74, 0x8000, RZ ;  /* 0x000080004a197810 */ /* 0x000fe40007f5e0ff */
[----:B------:R-:W-:Y:S02]  /*a730*/  SEL R126, R29, R28, P0 ;  /* 0x0000001c1d7e7207 */ /* 0x000fe40000000000 */
[----:B------:R-:W-:Y:S02]  /*a740*/  SEL R83, R28, R29, P0 ;  /* 0x0000001d1c537207 */ /* 0x000fe40000000000 */
[----:B------:R-:W-:Y:S02]  /*a750*/  SEL R174, R31, R26, P0 ;  /* 0x0000001a1fae7207 */ /* 0x000fe40000000000 */
[----:B------:R-:W-:Y:S01]  /*a760*/  SEL R113, R26, R31, P0 ;  /* 0x0000001f1a717207 */ /* 0x000fe20000000000 */
[----:B------:R-:W-:Y:S01]  /*a770*/  IMAD.X R57, RZ, RZ, R75, P2 ;  /* 0x000000ffff397224 */ /* 0x000fe200010e064b */
[----:B------:R-:W-:-:S02]  /*a780*/  IADD3 R31, P1, R74, 0xc000, RZ ;  /* 0x0000c0004a1f7810 */ /* 0x000fc40007f3e0ff */
[----:B------:R-:W-:Y:S02]  /*a790*/  IADD3 R29, P6, R74, 0x8060, RZ ;  /* 0x000080604a1d7810 */ /* 0x000fe40007fde0ff */
[----:B------:R-:W-:Y:S02]  /*a7a0*/  SEL R120, R13, R12, P0 ;  /* 0x0000000c0d787207 */ /* 0x000fe40000000000 */
[----:B------:R-:W-:Y:S01]  /*a7b0*/  SEL R80, R12, R13, P0 ;  /* 0x0000000d0c507207 */ /* 0x000fe20000000000 */
[----:B------:R-:W-:Y:S01]  /*a7c0*/  IMAD.WIDE R42, R7, 0x2, R42 ;  /* 0x00000002072a7825 */ /* 0x000fe200078e022a */
[----:B------:R-:W-:Y:S02]  /*a7d0*/  SEL R142, R93, R92, P0 ;  /* 0x0000005c5d8e7207 */ /* 0x000fe40000000000 */
[----:B------:R-:W-:Y:S02]  /*a7e0*/  SEL R91, R92, R93, P0 ;  /* 0x0000005d5c5b7207 */ /* 0x000fe40000000000 */
[----:B------:R-:W-:-:S02]  /*a7f0*/  SEL R152, R108, R109, P0 ;  /* 0x0000006d6c987207 */ /* 0x000fc40000000000 */
[----:B------:R-:W-:Y:S02]  /*a800*/  SEL R95, R109, R108, P0 ;  /* 0x0000006c6d5f7207 */ /* 0x000fe40000000000 */
[----:B------:R-:W-:Y:S02]  /*a810*/  IADD3 R13, P2, R74, 0x60, RZ ;  /* 0x000000604a0d7810 */ /* 0x000fe40007f5e0ff */
[----:B------:R-:W-:Y:S02]  /*a820*/  SEL R146, R2, R27, P0 ;  /* 0x0000001b02927207 */ /* 0x000fe40000000000 */
[----:B------:R-:W-:Y:S02]  /*a830*/  SEL R93, R27, R2, P0 ;  /* 0x000000021b5d7207 */ /* 0x000fe40000000000 */
[----:B------:R-:W-:Y:S02]  /*a840*/  SEL R168, R6, R127, P0 ;  /* 0x0000007f06a87207 */ /* 0x000fe40000000000 */
[----:B------:R-:W-:-:S02]  /*a850*/  SEL R108, R127, R6, P0 ;  /* 0x000000067f6c7207 */ /* 0x000fc40000000000 */
[----:B------:R-:W-:Y:S02]  /*a860*/  LOP3.LUT R6, R31, 0x380, RZ, 0xc0, !PT ;  /* 0x000003801f067812 */ /* 0x000fe400078ec0ff */
[----:B------:R-:W-:Y:S02]  /*a870*/  LOP3.LUT R2, R29, 0x380, RZ, 0xc0, !PT ;  /* 0x000003801d027812 */ /* 0x000fe400078ec0ff */
[----:B------:R-:W-:Y:S02]  /*a880*/  SEL R166, R47, R104, P0 ;  /* 0x000000682fa67207 */ /* 0x000fe40000000000 */
[----:B------:R-:W-:Y:S01]  /*a890*/  SEL R104, R104, R47, P0 ;  /* 0x0000002f68687207 */ /* 0x000fe20000000000 */
[----:B------:R-:W-:Y:S01]  /*a8a0*/  IMAD.X R47, RZ, RZ, R75, P2 ;  /* 0x000000ffff2f7224 */ /* 0x000fe200010e064b */
[----:B------:R-:W-:Y:S02]  /*a8b0*/  SEL R128, R37, R36, P0 ;  /* 0x0000002425807207 */ /* 0x000fe40000000000 */
[----:B------:R-:W-:-:S02]  /*a8c0*/  SEL R84, R36, R37, P0 ;  /* 0x0000002524547207 */ /* 0x000fc40000000000 */
[----:B------:R-:W-:Y:S02]  /*a8d0*/  SEL R148, R9, R8, P0 ;  /* 0x0000000809947207 */ /* 0x000fe40000000000 */
[----:B------:R-:W-:Y:S02]  /*a8e0*/  SEL R92, R8, R9, P0 ;  /* 0x00000009085c7207 */ /* 0x000fe40000000000 */
[----:B------:R-:W-:Y:S02]  /*a8f0*/  IADD3 R73, P4, R74, 0xc060, RZ ;  /* 0x0000c0604a497810 */ /* 0x000fe40007f9e0ff */
[----:B------:R-:W-:Y:S02]  /*a900*/  SHF.R.U64 R6, R6, 0x3, RZ ;  /* 0x0000000306067819 */ /* 0x000fe400000012ff */
[----:B------:R-:W-:Y:S02]  /*a910*/  SHF.R.U64 R2, R2, 0x3, RZ ;  /* 0x0000000302027819 */ /* 0x000fe400000012ff */
[----:B------:R-:W-:-:S02]  /*a920*/  IADD3 R37, P2, R42, 0x3000, RZ ;  /* 0x000030002a257810 */ /* 0x000fc40007f5e0ff */
[----:B------:R-:W-:Y:S02]  /*a930*/  IADD3 R9, P5, R74, 0x20, RZ ;  /* 0x000000204a097810 */ /* 0x000fe40007fbe0ff */
[----:B------:R-:W-:Y:S02]  /*a940*/  LOP3.LUT R72, R73, 0x380, RZ, 0xc0, !PT ;  /* 0x0000038049487812 */ /* 0x000fe400078ec0ff */
[----:B------:R-:W-:Y:S02]  /*a950*/  LOP3.LUT R66, R6, R31, RZ, 0x3c, !PT ;  /* 0x0000001f06427212 */ /* 0x000fe400078e3cff */
[----:B------:R-:W-:Y:S02]  /*a960*/  LOP3.LUT R64, R2, R29, RZ, 0x3c, !PT ;  /* 0x0000001d02407212 */ /* 0x000fe400078e3cff */
[----:B------:R-:W-:Y:S02]  /*a970*/  LOP3.LUT R36, R37, 0x380, RZ, 0xc0, !PT ;  /* 0x0000038025247812 */ /* 0x000fe400078ec0ff */
[----:B------:R-:W-:-:S02]  /*a980*/  SEL R114, R32, R33, P0 ;  /* 0x0000002120727207 */ /* 0x000fc40000000000 */
[----:B------:R-:W-:Y:S02]  /*a990*/  SEL R77, R33, R32, P0 ;  /* 0x00000020214d7207 */ /* 0x000fe40000000000 */
[----:B------:R-:W-:Y:S02]  /*a9a0*/  LOP3.LUT R2, R9, 0x380, RZ, 0xc0, !PT ;  /* 0x0000038009027812 */ /* 0x000fe400078ec0ff */
[----:B------:R-:W-:Y:S02]  /*a9b0*/  LOP3.LUT R6, R25, 0x380, RZ, 0xc0, !PT ;  /* 0x0000038019067812 */ /* 0x000fe400078ec0ff */
[----:B------:R-:W-:Y:S01]  /*a9c0*/  IADD3 R33, P3, R74, 0xc040, RZ ;  /* 0x0000c0404a217810 */ /* 0x000fe20007f7e0ff */
[----:B------:R-:W-:Y:S01]  /*a9d0*/  IMAD.X R65, RZ, RZ, R75, P6 ;  /* 0x000000ffff417224 */ /* 0x000fe200030e064b */
[----:B------:R-:W-:Y:S02]  /*a9e0*/  SHF.R.U64 R72, R72, 0x3, RZ ;  /* 0x0000000348487819 */ /* 0x000fe400000012ff */
[----:B------:R-:W-:-:S02]  /*a9f0*/  SHF.R.U64 R36, R36, 0x3, RZ ;  /* 0x0000000324247819 */ /* 0x000fc400000012ff */
[----:B------:R-:W-:Y:S02]  /*aa00*/  SEL R118, R11, R10, P0 ;  /* 0x0000000a0b767207 */ /* 0x000fe40000000000 */
[----:B------:R-:W-:Y:S02]  /*aa10*/  SEL R79, R10, R11, P0 ;  /* 0x0000000b0a4f7207 */ /* 0x000fe40000000000 */
[----:B------:R-:W-:Y:S02]  /*aa20*/  SHF.R.U64 R2, R2, 0x3, RZ ;  /* 0x0000000302027819 */ /* 0x000fe400000012ff */
[----:B------:R-:W-:Y:S02]  /*aa30*/  SHF.R.U64 R6, R6, 0x3, RZ ;  /* 0x0000000306067819 */ /* 0x000fe400000012ff */
[----:B------:R-:W-:Y:S02]  /*aa40*/  SEL R154, R70, R71, P0 ;  /* 0x00000047469a7207 */ /* 0x000fe40000000000 */
[----:B------:R-:W-:Y:S01]  /*aa50*/  SEL R96, R71, R70, P0 ;  /* 0x0000004647607207 */ /* 0x000fe20000000000 */
[----:B------:R-:W-:Y:S01]  /*aa60*/  IMAD.X R71, RZ, RZ, R75, P3 ;  /* 0x000000ffff477224 */ /* 0x000fe200018e064b */
[----:B------:R-:W-:-:S02]  /*aa70*/  IADD3 R11, P6, R74, 0x40, RZ ;  /* 0x000000404a0b7810 */ /* 0x000fc40007fde0ff */
[----:B------:R-:W-:Y:S02]  /*aa80*/  SEL R134, R61, R60, P0 ;  /* 0x0000003c3d867207 */ /* 0x000fe40000000000 */
[----:B------:R-:W-:Y:S02]  /*aa90*/  SEL R87, R60, R61, P0 ;  /* 0x0000003d3c577207 */ /* 0x000fe40000000000 */
[----:B------:R-:W-:Y:S01]  /*aaa0*/  LOP3.LUT R72, R72, R73, RZ, 0x3c, !PT ;  /* 0x0000004948487212 */ /* 0x000fe200078e3cff */
[----:B------:R-:W-:Y:S01]  /*aab0*/  IMAD.X R73, RZ, RZ, R75, P4 ;  /* 0x000000ffff497224 */ /* 0x000fe200020e064b */
[----:B------:R-:W-:Y:S02]  /*aac0*/  IADD3 R12, P3, R74, 0x8020, RZ ;  /* 0x000080204a0c7810 */ /* 0x000fe40007f7e0ff */
[----:B------:R-:W-:Y:S01]  /*aad0*/  LOP3.LUT R36, R36, R37, RZ, 0x3c, !PT ;  /* 0x0000002524247212 */ /* 0x000fe200078e3cff */
[----:B------:R-:W-:Y:S01]  /*aae0*/  IMAD.X R37, RZ, RZ, R43, P2 ;  /* 0x000000ffff257224 */ /* 0x000fe200010e062b */
[----:B------:R-:W-:-:S02]  /*aaf0*/  LOP3.LUT R7, R74, 0x380, RZ, 0xc0, !PT ;  /* 0x000003804a077812 */ /* 0x000fc400078ec0ff */
[----:B------:R-:W-:Y:S02]  /*ab00*/  LOP3.LUT R60, R2, R9, RZ, 0x3c, !PT ;  /* 0x00000009023c7212 */ /* 0x000fe400078e3cff */
[----:B------:R-:W-:Y:S02]  /*ab10*/  LOP3.LUT R56, R6, R25, RZ, 0x3c, !PT ;  /* 0x0000001906387212 */ /* 0x000fe400078e3cff */
[----:B------:R-:W-:Y:S02]  /*ab20*/  IADD3 R27, P4, R74, 0x8040, RZ ;  /* 0x000080404a1b7810 */ /* 0x000fe40007f9e0ff */
[----:B------:R-:W-:Y:S02]  /*ab30*/  LOP3.LUT R2, R11, 0x380, RZ, 0xc0, !PT ;  /* 0x000003800b027812 */ /* 0x000fe400078ec0ff */
[----:B------:R-:W-:Y:S02]  /*ab40*/  IADD3 R25, P2, R42, 0x9000, RZ ;  /* 0x000090002a197810 */ /* 0x000fe40007f5e0ff */
[----:B------:R-:W-:-:S02]  /*ab50*/  SEL R160, R59, R54, P0 ;  /* 0x000000363ba07207 */ /* 0x000fc40000000000 */
[----:B------:R-:W-:Y:S01]  /*ab60*/  SEL R100, R54, R59, P0 ;  /* 0x0000003b36647207 */ /* 0x000fe20000000000 */
[--C-:B------:R-:W-:Y:S01]  /*ab70*/  IMAD.X R59, RZ, RZ, R75.reuse, P3 ;  /* 0x000000ffff3b7224 */ /* 0x100fe200018e064b */
[----:B------:R-:W-:Y:S01]  /*ab80*/  SHF.R.U64 R7, R7, 0x3, RZ ;  /* 0x0000000307077819 */ /* 0x000fe200000012ff */
[--C-:B------:R-:W-:Y:S01]  /*ab90*/  IMAD.X R61, RZ, RZ, R75.reuse, P5 ;  /* 0x000000ffff3d7224 */ /* 0x100fe200028e064b */
[----:B------:R-:W-:Y:S02]  /*aba0*/  SEL R156, R67, R62, P0 ;  /* 0x0000003e439c7207 */ /* 0x000fe40000000000 */
[----:B------:R-:W-:Y:S01]  /*abb0*/  SEL R98, R62, R67, P0 ;  /* 0x000000433e627207 */ /* 0x000fe20000000000 */
[--C-:B------:R-:W-:Y:S01]  /*abc0*/  IMAD.X R67, RZ, RZ, R75.reuse, P1 ;  /* 0x000000ffff437224 */ /* 0x100fe200008e064b */
[----:B------:R-:W-:Y:S02]  /*abd0*/  SEL R158, R63, R58, P0 ;  /* 0x0000003a3f9e7207 */ /* 0x000fe40000000000 */
[----:B------:R-:W-:Y:S01]  /*abe0*/  SEL R99, R58, R63, P0 ;  /* 0x0000003f3a637207 */ /* 0x000fe20000000000 */
[----:B------:R-:W-:Y:S01]  /*abf0*/  IMAD.X R63, RZ, RZ, R75, P4 ;  /* 0x000000ffff3f7224 */ /* 0x000fe200020e064b */
[----:B------:R-:W-:-:S02]  /*ac00*/  IADD3 R15, P3, R74, 0x4000, RZ ;  /* 0x000040004a0f7810 */ /* 0x000fc40007f7e0ff */
[----:B------:R-:W-:Y:S02]  /*ac10*/  SHF.R.U64 R2, R2, 0x3, RZ ;  /* 0x0000000302027819 */ /* 0x000fe400000012ff */
[----:B------:R-:W-:Y:S02]  /*ac20*/  LOP3.LUT R24, R25, 0x380, RZ, 0xc0, !PT ;  /* 0x0000038019187812 */ /* 0x000fe400078ec0ff */
[----:B------:R-:W-:Y:S02]  /*ac30*/  SEL R124, R21, R20, P0 ;  /* 0x00000014157c7207 */ /* 0x000fe40000000000 */
[----:B------:R-:W-:Y:S02]  /*ac40*/  SEL R82, R20, R21, P0 ;  /* 0x0000001514527207 */ /* 0x000fe40000000000 */
[C---:B------:R-:W-:Y:S02]  /*ac50*/  IADD3 R10, P1, R74.reuse, 0x4060, RZ ;  /* 0x000040604a0a7810 */ /* 0x040fe40007f3e0ff */
[----:B------:R-:W-:-:S02]  /*ac60*/  IADD3 R8, P5, R74, 0x4040, RZ ;  /* 0x000040404a087810 */ /* 0x000fc40007fbe0ff */
[----:B------:R-:W-:Y:S02]  /*ac70*/  IADD3 R21, P4, R74, 0x4020, RZ ;  /* 0x000040204a157810 */ /* 0x000fe40007f9e0ff */
[----:B------:R-:W-:Y:S02]  /*ac80*/  SEL R162, R55, R50, P0 ;  /* 0x0000003237a27207 */ /* 0x000fe40000000000 */
[----:B------:R-:W-:Y:S02]  /*ac90*/  SEL R101, R50, R55, P0 ;  /* 0x0000003732657207 */ /* 0x000fe40000000000 */
[----:B------:R-:W-:Y:S02]  /*aca0*/  LOP3.LUT R74, R7, R74, RZ, 0x3c, !PT ;  /* 0x0000004a074a7212 */ /* 0x000fe400078e3cff */
[----:B------:R-:W-:Y:S02]  /*acb0*/  SEL R130, R45, R44, P0 ;  /* 0x0000002c2d827207 */ /* 0x000fe40000000000 */
[----:B------:R-:W-:Y:S01]  /*acc0*/  SEL R85, R44, R45, P0 ;  /* 0x0000002d2c557207 */ /* 0x000fe20000000000 */
[----:B------:R-:W-:Y:S01]  /*acd0*/  IMAD.X R45, RZ, RZ, R75, P3 ;  /* 0x000000ffff2d7224 */ /* 0x000fe200018e064b */
[----:B------:R-:W-:-:S02]  /*ace0*/  LOP3.LUT R7, R14, 0x380, RZ, 0xc0, !PT ;  /* 0x000003800e077812 */ /* 0x000fc400078ec0ff */
[----:B------:R-:W-:Y:S02]  /*acf0*/  LOP3.LUT R50, R2, R11, RZ, 0x3c, !PT ;  /* 0x0000000b02327212 */ /* 0x000fe400078e3cff */
[----:B------:R-:W-:Y:S02]  /*ad00*/  SHF.R.U64 R24, R24, 0x3, RZ ;  /* 0x0000000318187819 */ /* 0x000fe400000012ff */
[----:B------:R-:W-:Y:S02]  /*ad10*/  SEL R170, R39, R34, P0 ;  /* 0x0000002227aa7207 */ /* 0x000fe40000000000 */
[----:B------:R-:W-:Y:S02]  /*ad20*/  SEL R109, R34, R39, P0 ;  /* 0x00000027226d7207 */ /* 0x000fe40000000000 */
[----:B------:R-:W-:Y:S02]  /*ad30*/  LOP3.LUT R2, R13, 0x380, RZ, 0xc0, !PT ;  /* 0x000003800d027812 */ /* 0x000fe400078ec0ff */
[----:B------:R-:W-:-:S02]  /*ad40*/  IADD3 R39, P3, R42, 0x2000, RZ ;  /* 0x000020002a277810 */ /* 0x000fc40007f7e0ff */
[----:B------:R-:W-:Y:S02]  /*ad50*/  SEL R138, R89, R38, P0 ;  /* 0x00000026598a7207 */ /* 0x000fe40000000000 */
[----:B------:R-:W-:Y:S02]  /*ad60*/  SHF.R.U64 R7, R7, 0x3, RZ ;  /* 0x0000000307077819 */ /* 0x000fe400000012ff */
[----:B------:R-:W-:Y:S01]  /*ad70*/  LOP3.LUT R24, R24, R25, RZ, 0x3c, !PT ;  /* 0x0000001918187212 */ /* 0x000fe200078e3cff */
[----:B------:R-:W-:Y:S01]  /*ad80*/  IMAD.X R25, RZ, RZ, R43, P2 ;  /* 0x000000ffff197224 */ /* 0x000fe200010e062b */
[----:B------:R-:W-:Y:S02]  /*ad90*/  SEL R89, R38, R89, P0 ;  /* 0x0000005926597207 */ /* 0x000fe40000000000 */
[----:B------:R-:W-:Y:S02]  /*ada0*/  SHF.R.U64 R2, R2, 0x3, RZ ;  /* 0x0000000302027819 */ /* 0x000fe400000012ff */
[----:B------:R-:W-:-:S02]  /*adb0*/  LOP3.LUT R38, R39, 0x380, RZ, 0xc0, !PT ;  /* 0x0000038027267812 */ /* 0x000fc400078ec0ff */
[----:B------:R-:W-:Y:S02]  /*adc0*/  IADD3 R103, P2, R42, 0xf000, RZ ;  /* 0x0000f0002a677810 */ /* 0x000fe40007f5e0ff */
[----:B------:R-:W-:Y:S02]  /*add0*/  LOP3.LUT R6, R21, 0x380, RZ, 0xc0, !PT ;  /* 0x0000038015067812 */ /* 0x000fe400078ec0ff */
[----:B------:R-:W-:Y:S02]  /*ade0*/  SEL R164, R51, R46, P0 ;  /* 0x0000002e33a47207 */ /* 0x000fe40000000000 */
[----:B------:R-:W-:Y:S02]  /*adf0*/  SEL R102, R46, R51, P0 ;  /* 0x000000332e667207 */ /* 0x000fe40000000000 */
[----:B------:R-:W-:Y:S02]  /*ae00*/  LOP3.LUT R68, R7, R14, RZ, 0x3c, !PT ;  /* 0x0000000e07447212 */ /* 0x000fe400078e3cff */
[----:B------:R-:W-:-:S02]  /*ae10*/  LOP3.LUT R7, R12, 0x380, RZ, 0xc0, !PT ;  /* 0x000003800c077812 */ /* 0x000fc400078ec0ff */
[----:B------:R-:W-:Y:S02]  /*ae20*/  LOP3.LUT R46, R2, R13, RZ, 0x3c, !PT ;  /* 0x0000000d022e7212 */ /* 0x000fe400078e3cff */
[----:B------:R-:W-:Y:S02]  /*ae30*/  SHF.R.U64 R38, R38, 0x3, RZ ;  /* 0x0000000326267819 */ /* 0x000fe400000012ff */
[----:B------:R-:W-:Y:S02]  /*ae40*/  LOP3.LUT R2, R103, 0x380, RZ, 0xc0, !PT ;  /* 0x0000038067027812 */ /* 0x000fe400078ec0ff */
[----:B------:R-:W-:Y:S02]  /*ae50*/  LOP3.LUT R20, R33, 0x380, RZ, 0xc0, !PT ;  /* 0x0000038021147812 */ /* 0x000fe400078ec0ff */
[----:B------:R-:W-:Y:S02]  /*ae60*/  SHF.R.U64 R6, R6, 0x3, RZ ;  /* 0x0000000306067819 */ /* 0x000fe400000012ff */
[----:B------:R-:W-:-:S02]  /*ae70*/  SHF.R.U64 R7, R7, 0x3, RZ ;  /* 0x0000000307077819 */ /* 0x000fc400000012ff */
[----:B------:R-:W-:Y:S02]  /*ae80*/  SEL R150, R133, R48, P0 ;  /* 0x0000003085967207 */ /* 0x000fe40000000000 */
[----:B------:R-:W-:Y:S02]  /*ae90*/  SEL R94, R48, R133, P0 ;  /* 0x00000085305e7207 */ /* 0x000fe40000000000 */
[----:B------:R-:W-:Y:S01]  /*aea0*/  LOP3.LUT R38, R38, R39, RZ, 0x3c, !PT ;  /* 0x0000002726267212 */ /* 0x000fe200078e3cff */
[----:B------:R-:W-:Y:S01]  /*aeb0*/  IMAD.X R39, RZ, RZ, R43, P3 ;  /* 0x000000ffff277224 */ /* 0x000fe200018e062b */
[----:B------:R-:W-:Y:S02]  /*aec0*/  SHF.R.U64 R2, R2, 0x3, RZ ;  /* 0x0000000302027819 */ /* 0x000fe400000012ff */
[----:B------:R-:W-:Y:S02]  /*aed0*/  SHF.R.U64 R20, R20, 0x3, RZ ;  /* 0x0000000314147819 */ /* 0x000fe400000012ff */
[----:B------:R-:W-:-:S02]  /*aee0*/  LOP3.LUT R48, R6, R21, RZ, 0x3c, !PT ;  /* 0x0000001506307212 */ /* 0x000fc400078e3cff */
[----:B------:R-:W-:Y:S02]  /*aef0*/  IADD3 R21, P3, R42, 0x8000, RZ ;  /* 0x000080002a157810 */ /* 0x000fe40007f7e0ff */
[----:B------:R-:W-:Y:S02]  /*af00*/  LOP3.LUT R58, R7, R12, RZ, 0x3c, !PT ;  /* 0x0000000c073a7212 */ /* 0x000fe400078e3cff */
[----:B------:R-:W-:Y:S02]  /*af10*/  LOP3.LUT R7, R8, 0x380, RZ, 0xc0, !PT ;  /* 0x0000038008077812 */ /* 0x000fe400078ec0ff */
[----:B------:R-:W-:Y:S02]  /*af20*/  LOP3.LUT R70, R20, R33, RZ, 0x3c, !PT ;  /* 0x0000002114467212 */ /* 0x000fe400078e3cff */
[----:B------:R-:W-:Y:S02]  /*af30*/  LOP3.LUT R12, R2, R103, RZ, 0x3c, !PT ;  /* 0x00000067020c7212 */ /* 0x000fe400078e3cff */
[----:B------:R-:W-:Y:S01]  /*af40*/  LOP3.LUT R20, R21, 0x380, RZ, 0xc0, !PT ;  /* 0x0000038015147812 */ /* 0x000fe200078ec0ff */
[----:B------:R-:W0:Y:S01]  /*af50*/  LDC R2, c[0x0][0xbe8] ;  /* 0x0002fa00ff027b82 */ /* 0x000e220000000800 */
[----:B------:R-:W-:-:S02]  /*af60*/  SHF.R.U64 R7, R7, 0x3, RZ ;  /* 0x0000000307077819 */ /* 0x000fc400000012ff */
[----:B------:R-:W-:Y:S02]  /*af70*/  SEL R132, R53, R52, P0 ;  /* 0x0000003435847207 */ /* 0x000fe40000000000 */
[----:B------:R-:W-:Y:S01]  /*af80*/  SEL R86, R52, R53, P0 ;  /* 0x0000003534567207 */ /* 0x000fe20000000000 */
[----:B------:R-:W-:Y:S01]  /*af90*/  IMAD.X R53, RZ, RZ, R75, P5 ;  /* 0x000000ffff357224 */ /* 0x000fe200028e064b */
[----:B------:R-:W-:Y:S02]  /*afa0*/  SHF.R.U64 R20, R20, 0x3, RZ ;  /* 0x0000000314147819 */ /* 0x000fe400000012ff */
[----:B------:R-:W-:Y:S02]  /*afb0*/  LOP3.LUT R9, R10, 0x380, RZ, 0xc0, !PT ;  /* 0x000003800a097812 */ /* 0x000fe400078ec0ff */
[----:B------:R-:W-:Y:S02]  /*afc0*/  LOP3.LUT R52, R7, R8, RZ, 0x3c, !PT ;  /* 0x0000000807347212 */ /* 0x000fe400078e3cff */
[----:B------:R-:W-:Y:S01]  /*afd0*/  LOP3.LUT R20, R20, R21, RZ, 0x3c, !PT ;  /* 0x0000001514147212 */ /* 0x000fe200078e3cff */
[----:B------:R-:W-:Y:S01]  /*afe0*/  IMAD.X R21, RZ, RZ, R43, P3 ;  /* 0x000000ffff157224 */ /* 0x000fe200018e062b */
[----:B------:R-:W-:Y:S01]  /*aff0*/  SHF.R.U64 R9, R9, 0x3, RZ ;  /* 0x0000000309097819 */ /* 0x000fe200000012ff */
[----:B------:R-:W-:Y:S01]  /*b000*/  IMAD.X R51, RZ, RZ, R75, P6 ;  /* 0x000000ffff337224 */ /* 0x000fe200030e064b */
[----:B------:R-:W-:-:S02]  /*b010*/  IADD3 R11, P3, R42, 0xe000, RZ ;  /* 0x0000e0002a0b7810 */ /* 0x000fc40007f7e0ff */
[----:B------:R-:W-:Y:S02]  /*b020*/  MOV R110, R52 ;  /* 0x00000034006e7202 */ /* 0x000fe40000000f00 */
[----:B--2---:R-:W-:Y:S02]  /*b030*/  LOP3.LUT R53, R5, 0x2, RZ, 0x3c, !PT ;  /* 0x0000000205357812 */ /* 0x004fe400078e3cff */
[----:B------:R-:W-:Y:S02]  /*b040*/  LOP3.LUT R54, R9, R10, RZ, 0x3c, !PT ;  /* 0x0000000a09367212 */ /* 0x000fe400078e3cff */
[----:B------:R-:W-:Y:S01]  /*b050*/  LOP3.LUT R10, R11, 0x380, RZ, 0xc0, !PT ;  /* 0x000003800b0a7812 */ /* 0x000fe200078ec0ff */
[----:B------:R-:W-:Y:S01]  /*b060*/  SHFL.IDX PT, R77, R77, R53, 0x1c1f ;  /* 0x001c1f354d4d7589 */ /* 0x000fe200000e0000 */
[----:B------:R-:W-:Y:S02]  /*b070*/  MOV R135, R50 ;  /* 0x0000003200877202 */ /* 0x000fe40000000f00 */
[----:B------:R-:W-:Y:S01]  /*b080*/  LOP3.LUT R6, R15, 0x380, RZ, 0xc0, !PT ;  /* 0x000003800f067812 */ /* 0x000fe200078ec0ff */
[----:B------:R-:W1:Y:S01]  /*b090*/  SHFL.IDX PT, R50, R114, R5, 0x1c1f ;  /* 0x001c1f0572327589 */ /* 0x000e6200000e0000 */
[----:B------:R-:W-:-:S02]  /*b0a0*/  SHF.R.U64 R10, R10, 0x3, RZ ;  /* 0x000000030a0a7819 */ /* 0x000fc400000012ff */
[----:B------:R-:W-:Y:S02]  /*b0b0*/  SHF.R.U64 R6, R6, 0x3, RZ ;  /* 0x0000000306067819 */ /* 0x000fe400000012ff */
[----:B------:R-:W-:Y:S01]  /*b0c0*/  LOP3.LUT R10, R10, R11, RZ, 0x3c, !PT ;  /* 0x0000000b0a0a7212 */ /* 0x000fe200078e3cff */
[----:B------:R-:W-:Y:S01]  /*b0d0*/  IMAD.X R11, RZ, RZ, R43, P3 ;  /* 0x000000ffff0b7224 */ /* 0x000fe200018e062b */
[----:B------:R-:W-:Y:S02]  /*b0e0*/  LOP3.LUT R44, R6, R15, RZ, 0x3c, !PT ;  /* 0x0000000f062c7212 */ /* 0x000fe400078e3cff */
[----:B0-----:R-:W-:Y:S02]  /*b0f0*/  ISETP.NE.AND P3, PT, R2, 0x1, PT ;  /* 0x000000010200780c */ /* 0x001fe40003f65270 */
[----:B------:R-:W-:Y:S02]  /*b100*/  MOV R131, R44 ;  /* 0x0000002c00837202 */ /* 0x000fe40000000f00 */
[----:B------:R-:W-:Y:S01]  /*b110*/  MOV R133, R46 ;  /* 0x0000002e00857202 */ /* 0x000fe20000000f00 */
[----:B------:R0:W-:Y:S01]  /*b120*/  SHFL.IDX PT, R45, R76, R53, 0x1c1f ;  /* 0x001c1f354c2d7589 */ /* 0x0001e200000e0000 */
[----:B------:R-:W-:Y:S01]  /*b130*/  SEL R116, R40, R41, P0 ;  /* 0x0000002928747207 */ /* 0x000fe20000000000 */
[----:B------:R-:W-:-:S02]  /*b140*/  IMAD.X R55, RZ, RZ, R75, P1 ;  /* 0x000000ffff377224 */ /* 0x000fc400008e064b */
[----:B------:R-:W2:Y:S01]  /*b150*/  SHFL.IDX PT, R46, R106, R5, 0x1c1f ;  /* 0x001c1f056a2e7589 */ /* 0x000ea200000e0000 */
[----:B------:R-:W-:-:S03]  /*b160*/  SEL R78, R41, R40, P0 ;  /* 0x00000028294e7207 */ /* 0x000fc60000000000 */
[----:B------:R-:W-:Y:S01]  /*b170*/  SHFL.IDX PT, R144, R144, R5, 0x1c1f ;  /* 0x001c1f0590907589 */ /* 0x000fe200000e0000 */
[----:B------:R-:W-:-:S03]  /*b180*/  IMAD.X R49, RZ, RZ, R75, P4 ;  /* 0x000000ffff317224 */ /* 0x000fc600020e064b */
[----:B------:R-:W3:Y:S01]  /*b190*/  SHFL.IDX PT, R97, R97, R53, 0x1c1f ;  /* 0x001c1f3561617589 */ /* 0x000ee200000e0000 */
[----:B------:R-:W-:Y:S01]  /*b1a0*/  MOV R68, R68 ;  /* 0x0000004400447202 */ /* 0x000fe20000000f00 */
[----:B0-----:R-:W0:Y:S02]  /*b1b0*/  @P3 LDC R76, c[0x0][0xbec] ;  /* 0x0002fb00ff4c3b82 */ /* 0x001e240000000800 */
[----:B------:R-:W-:Y:S04]  /*b1c0*/  SHFL.IDX PT, R118, R118, R5, 0x1c1f ;  /* 0x001c1f0576767589 */ /* 0x000fe800000e0000 */
[----:B------:R-:W4:Y:S01]  /*b1d0*/  SHFL.IDX PT, R79, R79, R53, 0x1c1f ;  /* 0x001c1f354f4f7589 */ /* 0x000f2200000e0000 */
[----:B------:R-:W-:Y:S02]  /*b1e0*/  MOV R70, R70 ;  /* 0x0000004600467202 */ /* 0x000fe40000000f00 */
[----:B------:R-:W-:Y:S01]  /*b1f0*/  MOV R69, R66 ;  /* 0x0000004200457202 */ /* 0x000fe20000000f00 */
[----:B------:R-:W-:Y:S01]  /*b200*/  SHFL.IDX PT, R116, R116, R5, 0x1c1f ;  /* 0x001c1f0574747589 */ /* 0x000fe200000e0000 */
[----:B------:R-:W-:-:S02]  /*b210*/  MOV R105, R54 ;  /* 0x0000003600697202 */ /* 0x000fc40000000f00 */
[----:B------:R-:W-:Y:S01]  /*b220*/  SEL R140, R90, R137, P0 ;  /* 0x000000895a8c7207 */ /* 0x000fe20000000000 */
[----:B------:R-:W0:Y:S01]  /*b230*/  SHFL.IDX PT, R55, R78, R53, 0x1c1f ;  /* 0x001c1f354e377589 */ /* 0x000e2200000e0000 */
[----:B------:R-:W-:Y:S02]  /*b240*/  MOV R71, R64 ;  /* 0x0000004000477202 */ /* 0x000fe40000000f00 */
[----:B------:R-:W-:Y:S01]  /*b250*/  MOV R66, R56 ;  /* 0x0000003800427202 */ /* 0x000fe20000000f00 */
[----:B------:R-:W-:Y:S01]  /*b260*/  SHFL.IDX PT, R146, R146, R5, 0x1c1f ;  /* 0x001c1f0592927589 */ /* 0x000fe200000e0000 */
[----:B------:R-:W-:Y:S02]  /*b270*/  SEL R90, R137, R90, P0 ;  /* 0x0000005a895a7207 */ /* 0x000fe40000000000 */
[----:B------:R-:W-:Y:S01]  /*b280*/  MOV R65, R58 ;  /* 0x0000003a00417202 */ /* 0x000fe20000000f00 */
[----:B------:R-:W-:Y:S01]  /*b290*/  SHFL.IDX PT, R148, R148, R5, 0x1c1f ;  /* 0x001c1f0594947589 */ /* 0x000fe200000e0000 */
[----:B------:R-:W-:-:S02]  /*b2a0*/  MOV R137, R60 ;  /* 0x0000003c00897202 */ /* 0x000fc40000000f00 */
[----:B------:R-:W-:Y:S01]  /*b2b0*/  MOV R115, R48 ;  /* 0x0000003000737202 */ /* 0x000fe20000000f00 */
[----:B------:R-:W0:Y:S01]  /*b2c0*/  SHFL.IDX PT, R93, R93, R53, 0x1c1f ;  /* 0x001c1f355d5d7589 */ /* 0x000e2200000e0000 */
[----:B-1----:R-:W-:-:S03]  /*b2d0*/  SEL R48, R50, R77, P0 ;  /* 0x0000004d32307207 */ /* 0x002fc60000000000 */
[----:B------:R-:W1:Y:S01]  /*b2e0*/  SHFL.IDX PT, R57, R92, R53, 0x1c1f ;  /* 0x001c1f355c397589 */ /* 0x000e6200000e0000 */
[----:B------:R-:W-:Y:S02]  /*b2f0*/  SEL R50, R77, R50, P0 ;  /* 0x000000324d327207 */ /* 0x000fe40000000000 */
[----:B------:R-:W1:Y:S01]  /*b300*/  @P3 LDC R77, c[0x0][0xbf0] ;  /* 0x0002fc00ff4d3b82 */ /* 0x000e620000000800 */
[----:B------:R-:W-:Y:S04]  /*b310*/  SHFL.IDX PT, R150, R150, R5, 0x1c1f ;  /* 0x001c1f0596967589 */ /* 0x000fe800000e0000 */
[----:B------:R-:W-:Y:S01]  /*b320*/  SHFL.IDX PT, R59, R94, R53, 0x1c1f ;  /* 0x001c1f355e3b7589 */ /* 0x000fe200000e0000 */
[----:B------:R-:W-:-:S03]  /*b330*/  IADD3 R41, P4, R42, 0x1000, RZ ;  /* 0x000010002a297810 */ /* 0x000fc60007f9e0ff */
[----:B------:R-:W-:Y:S04]  /*b340*/  SHFL.IDX PT, R120, R120, R5, 0x1c1f ;  /* 0x001c1f0578787589 */ /* 0x000fe800000e0000 */
[----:B------:R-:W1:Y:S04]  /*b350*/  SHFL.IDX PT, R61, R80, R53, 0x1c1f ;  /* 0x001c1f35503d7589 */ /* 0x000e6800000e0000 */
[----:B------:R-:W-:Y:S04]  /*b360*/  SHFL.IDX PT, R152, R152, R5, 0x1c1f ;  /* 0x001c1f0598987589 */ /* 0x000fe800000e0000 */
[----:B------:R-:W1:Y:S01]  /*b370*/  SHFL.IDX PT, R95, R95, R53, 0x1c1f ;  /* 0x001c1f355f5f7589 */ /* 0x000e6200000e0000 */
[----:B------:R-:W-:-:S03]  /*b380*/  LOP3.LUT R40, R41, 0x380, RZ, 0xc0, !PT ;  /* 0x0000038029287812 */ /* 0x000fc600078ec0ff */
[----:B------:R-:W-:Y:S04]  /*b390*/  SHFL.IDX PT, R122, R122, R5, 0x1c1f ;  /* 0x001c1f057a7a7589 */ /* 0x000fe800000e0000 */
[----:B------:R-:W-:Y:S04]  /*b3a0*/  SHFL.IDX PT, R154, R154, R5, 0x1c1f ;  /* 0x001c1f059a9a7589 */ /* 0x000fe800000e0000 */
[----:B------:R-:W1:Y:S04]  /*b3b0*/  SHFL.IDX PT, R81, R81, R53, 0x1c1f ;  /* 0x001c1f3551517589 */ /* 0x000e6800000e0000 */
[----:B------:R-:W1:Y:S04]  /*b3c0*/  SHFL.IDX PT, R123, R96, R53, 0x1c1f ;  /* 0x001c1f35607b7589 */ /* 0x000e6800000e0000 */
[----:B------:R-:W-:Y:S04]  /*b3d0*/  SHFL.IDX PT, R124, R124, R5, 0x1c1f ;  /* 0x001c1f057c7c7589 */ /* 0x000fe800000e0000 */
[----:B------:R-:W-:Y:S04]  /*b3e0*/  SHFL.IDX PT, R156, R156, R5, 0x1c1f ;  /* 0x001c1f059c9c7589 */ /* 0x000fe800000e0000 */
[----:B------:R-:W1:Y:S04]  /*b3f0*/  SHFL.IDX PT, R119, R82, R53, 0x1c1f ;  /* 0x001c1f3552777589 */ /* 0x000e6800000e0000 */
[----:B------:R-:W1:Y:S01]  /*b400*/  SHFL.IDX PT, R125, R98, R53, 0x1c1f ;  /* 0x001c1f35627d7589 */ /* 0x000e6200000e0000 */
[----:B------:R-:W-:-:S03]  /*b410*/  IADD3 R33, P1, R42, 0x4000, RZ ;  /* 0x000040002a217810 */ /* 0x000fc60007f3e0ff */
[----:B------:R-:W-:Y:S04]  /*b420*/  SHFL.IDX PT, R126, R126, R5, 0x1c1f ;  /* 0x001c1f057e7e7589 */ /* 0x000fe800000e0000 */
[----:B------:R-:W-:Y:S04]  /*b430*/  SHFL.IDX PT, R158, R158, R5, 0x1c1f ;  /* 0x001c1f059e9e7589 */ /* 0x000fe800000e0000 */
[----:B------:R-:W1:Y:S04]  /*b440*/  SHFL.IDX PT, R83, R83, R53, 0x1c1f ;  /* 0x001c1f3553537589 */ /* 0x000e6800000e0000 */
[----:B------:R-:W1:Y:S01]  /*b450*/  SHFL.IDX PT, R99, R99, R53, 0x1c1f ;  /* 0x001c1f3563637589 */ /* 0x000e6200000e0000 */
[----:B------:R-:W-:-:S02]  /*b460*/  LOP3.LUT R14, R27, 0x380, RZ, 0xc0, !PT ;  /* 0x000003801b0e7812 */ /* 0x000fc400078ec0ff */
[----:B------:R-:W-:Y:S02]  /*b470*/  SHF.R.U64 R40, R40, 0x3, RZ ;  /* 0x0000000328287819 */ /* 0x000fe400000012ff */
[----:B--2---:R-:W-:Y:S02]  /*b480*/  SEL R44, R46, R45, P0 ;  /* 0x0000002d2e2c7207 */ /* 0x004fe40000000000 */
[----:B------:R-:W-:Y:S02]  /*b490*/  LOP3.LUT R32, R33, 0x380, RZ, 0xc0, !PT ;  /* 0x0000038021207812 */ /* 0x000fe400078ec0ff */
[----:B------:R-:W-:Y:S02]  /*b4a0*/  SEL R46, R45, R46, P0 ;  /* 0x0000002e2d2e7207 */ /* 0x000fe40000000000 */
[----:B------:R-:W-:Y:S02]  /*b4b0*/  SEL R172, R35, R30, P0 ;  /* 0x0000001e23ac7207 */ /* 0x000fe40000000000 */
[----:B------:R-:W-:-:S02]  /*b4c0*/  SEL R112, R30, R35, P0 ;  /* 0x000000231e707207 */ /* 0x000fc40000000000 */
[----:B------:R-:W-:Y:S02]  /*b4d0*/  SHF.R.U64 R14, R14, 0x3, RZ ;  /* 0x000000030e0e7819 */ /* 0x000fe400000012ff */
[----:B------:R-:W-:Y:S01]  /*b4e0*/  LOP3.LUT R40, R40, R41, RZ, 0x3c, !PT ;  /* 0x0000002928287212 */ /* 0x000fe200078e3cff */
[----:B------:R-:W-:Y:S01]  /*b4f0*/  IMAD.X R41, RZ, RZ, R43, P4 ;  /* 0x000000ffff297224 */ /* 0x000fe200020e062b */
[----:B------:R-:W-:Y:S02]  /*b500*/  MOV R103, R74 ;  /* 0x0000004a00677202 */ /* 0x000fe40000000f00 */
[----:B---3--:R-:W-:Y:S02]  /*b510*/  SEL R45, R144, R97, P0 ;  /* 0x00000061902d7207 */ /* 0x008fe40000000000 */
[----:B------:R-:W-:Y:S01]  /*b520*/  SEL R47, R97, R144, P0 ;  /* 0x00000090612f7207 */ /* 0x000fe20000000000 */
[----:B------:R-:W-:Y:S01]  /*b530*/  BAR.SYNC.DEFER_BLOCKING 0x1, 0x100 ;  /* 0x0044000000007b1d */ /* 0x000fe20000010000 */
[----:B----4-:R-:W-:-:S02]  /*b540*/  SEL R56, R118, R79, P0 ;  /* 0x0000004f76387207 */ /* 0x010fc40000000000 */
[----:B------:R-:W-:Y:S01]  /*b550*/  SEL R58, R79, R118, P0 ;  /* 0x000000764f3a7207 */ /* 0x000fe20000000000 */
[----:B------:R-:W-:Y:S01]  /*b560*/  VIADD R79, R18, UR39 ;  /* 0x00000027124f7c36 */ /* 0x000fe20008000000 */
[----:B------:R-:W-:Y:S01]  /*b570*/  IADD3 R29, P4, R42, 0x7000, RZ ;  /* 0x000070002a1d7810 */ /* 0x000fe20007f9e0ff */
[----:B------:R-:W-:Y:S01]  /*b580*/  UIMAD UR5, UR10, UR8, URZ ;  /* 0x000000080a0572a4 */ /* 0x000fe2000f8e023f */
[----:B------:R-:W-:Y:S01]  /*b590*/  SHF.R.U64 R32, R32, 0x3, RZ ;  /* 0x0000000320207819 */ /* 0x000fe200000012ff */
[----:B------:R-:W-:Y:S01]  /*b5a0*/  SHFL.IDX PT, R128, R128, R5, 0x1c1f ;  /* 0x001c1f0580807589 */ /* 0x000fe200000e0000 */
[----:B------:R-:W-:Y:S02]  /*b5b0*/  LOP3.LUT R62, R14, R27, RZ, 0x3c, !PT ;  /* 0x0000001b0e3e7212 */ /* 0x000fe400078e3cff */
[----:B------:R-:W-:Y:S01]  /*b5c0*/  MOV R72, R72 ;  /* 0x0000004800487202 */ /* 0x000fe20000000f00 */
[----:B------:R-:W-:Y:S01]  /*b5d0*/  SHFL.IDX PT, R130, R130, R5, 0x1c1f ;  /* 0x001c1f0582827589 */ /* 0x000fe200000e0000 */
[----:B------:R-:W-:Y:S01]  /*b5e0*/  LOP3.LUT R28, R29, 0x380, RZ, 0xc0, !PT ;  /* 0x000003801d1c7812 */ /* 0x000fe200078ec0ff */
[----:B------:R-:W-:Y:S01]  /*b5f0*/  UIMAD.WIDE.U32 UR6, UR36, UR8, URZ ;  /* 0x00000008240672a5 */ /* 0x000fe2000f8e003f */
[----:B0-----:R-:W-:Y:S01]  /*b600*/  SEL R52, R116, R55, P0 ;  /* 0x0000003774347207 */ /* 0x001fe20000000000 */
[----:B------:R-:W-:Y:S01]  /*b610*/  SHFL.IDX PT, R117, R132, R5, 0x1c1f ;  /* 0x001c1f0584757589 */ /* 0x000fe200000e0000 */
[----:B------:R-:W-:Y:S01]  /*b620*/  SEL R54, R55, R116, P0 ;  /* 0x0000007437367207 */ /* 0x000fe20000000000 */
[----:B------:R-:W-:-:S02]  /*b630*/  UIMAD UR5, UR36, UR9, UR5 ;  /* 0x00000009240572a4 */ /* 0x000fc4000f8e0205 */
[----:B------:R-:W-:Y:S01]  /*b640*/  SHFL.IDX PT, R106, R134, R5, 0x1c1f ;  /* 0x001c1f05866a7589 */ /* 0x000fe200000e0000 */
[----:B------:R-:W-:-:S03]  /*b650*/  LOP3.LUT R32, R32, R33, RZ, 0x3c, !PT ;  /* 0x0000002120207212 */ /* 0x000fc600078e3cff */
[----:B------:R-:W-:Y:S01]  /*b660*/  SHFL.IDX PT, R67, R136, R5, 0x1c1f ;  /* 0x001c1f0588437589 */ /* 0x000fe200000e0000 */
[----:B------:R-:W-:-:S03]  /*b670*/  SEL R49, R146, R93, P0 ;  /* 0x0000005d92317207 */ /* 0x000fc60000000000 */
[----:B------:R-:W-:Y:S01]  /*b680*/  SHFL.IDX PT, R75, R138, R5, 0x1c1f ;  /* 0x001c1f058a4b7589 */ /* 0x000fe200000e0000 */
[----:B------:R-:W-:-:S03]  /*b690*/  SEL R51, R93, R146, P0 ;  /* 0x000000925d337207 */ /* 0x000fc60000000000 */
[----:B------:R-:W-:Y:S01]  /*b6a0*/  SHFL.IDX PT, R74, R140, R5, 0x1c1f ;  /* 0x001c1f058c4a7589 */ /* 0x000fe200000e0000 */
[----:B-1----:R-:W-:-:S03]  /*b6b0*/  SEL R55, R57, R148, P0 ;  /* 0x0000009439377207 */ /* 0x002fc60000000000 */
[----:B------:R-:W-:Y:S01]  /*b6c0*/  SHFL.IDX PT, R73, R142, R5, 0x1c1f ;  /* 0x001c1f058e497589 */ /* 0x000fe200000e0000 */
[----:B------:R-:W-:-:S03]  /*b6d0*/  IMAD.X R33, RZ, RZ, R43, P1 ;  /* 0x000000ffff217224 */ /* 0x000fc600008e062b */
[----:B------:R-:W-:Y:S01]  /*b6e0*/  SHFL.IDX PT, R160, R160, R5, 0x1c1f ;  /* 0x001c1f05a0a07589 */ /* 0x000fe200000e0000 */
[----:B------:R-:W-:Y:S01]  /*b6f0*/  MOV R64, R62 ;  /* 0x0000003e00407202 */ /* 0x000fe20000000f00 */
[----:B------:R-:W-:Y:S02]  /*b700*/  USHF.R.S32.HI UR12, URZ, 0x1f, UR43 ;  /* 0x0000001f3f0c7899 */ /* 0x000fe4000801142b */
        /* <DEDUP_REMOVED lines=9> */
[----:B------:R0:W-:Y:S01]  /*b7a0*/  STSM.16.M88.4 [R103], R44 ;  /* 0x0000002c67007844 */ /* 0x0001e20000000200 */
[----:B------:R-:W-:Y:S01]  /*b7b0*/  IADD3 R27, P1, R42, 0xa000, RZ ;  /* 0x0000a0002a1b7810 */ /* 0x000fe20007f3e0ff */
[----:B------:R-:W-:-:S02]  /*b7c0*/  ULDC.64 UR8, c[0x0][0xb98] ;  /* 0x0002e60000087ab9 */ /* 0x000fc40000000a00 */
[----:B------:R-:W1:Y:S01]  /*b7d0*/  SHFL.IDX PT, R121, R84, R53, 0x1c1f ;  /* 0x001c1f3554797589 */ /* 0x000e6200000e0000 */
[----:B------:R-:W-:-:S03]  /*b7e0*/  SEL R60, R120, R61, P0 ;  /* 0x0000003d783c7207 */ /* 0x000fc60000000000 */
[----:B------:R-:W-:Y:S01]  /*b7f0*/  SHFL.IDX PT, R85, R85, R53, 0x1c1f ;  /* 0x001c1f3555557589 */ /* 0x000fe200000e0000 */
[----:B------:R-:W-:-:S03]  /*b800*/  SEL R62, R61, R120, P0 ;  /* 0x000000783d3e7207 */ /* 0x000fc60000000000 */
[----:B------:R-:W-:Y:S04]  /*b810*/  SHFL.IDX PT, R86, R86, R53, 0x1c1f ;  /* 0x001c1f3556567589 */ /* 0x000fe800000e0000 */
[----:B------:R-:W-:Y:S01]  /*b820*/  SHFL.IDX PT, R87, R87, R53, 0x1c1f ;  /* 0x001c1f3557577589 */ /* 0x000fe200000e0000 */
[----:B0-----:R-:W-:-:S03]  /*b830*/  @P3 IMAD.HI.U32 R44, R79, R76, RZ ;  /* 0x0000004c4f2c3227 */ /* 0x001fc600078e00ff */
[----:B------:R-:W-:Y:S04]  /*b840*/  SHFL.IDX PT, R88, R88, R53, 0x1c1f ;  /* 0x001c1f3558587589 */ /* 0x000fe800000e0000 */
[----:B------:R-:W-:Y:S04]  /*b850*/  SHFL.IDX PT, R5, R90, R53, 0x1c1f ;  /* 0x001c1f355a057589 */ /* 0x000fe800000e0000 */
[----:B------:R-:W0:Y:S04]  /*b860*/  SHFL.IDX PT, R127, R100, R53, 0x1c1f ;  /* 0x001c1f35647f7589 */ /* 0x000e2800000e0000 */
[----:B------:R-:W2:Y:S04]  /*b870*/  SHFL.IDX PT, R101, R101, R53, 0x1c1f ;  /* 0x001c1f3565657589 */ /* 0x000ea800000e0000 */
[----:B------:R-:W3:Y:S04]  /*b880*/  SHFL.IDX PT, R89, R102, R53, 0x1c1f ;  /* 0x001c1f3566597589 */ /* 0x000ee800000e0000 */
[----:B------:R-:W4:Y:S04]  /*b890*/  SHFL.IDX PT, R129, R104, R53, 0x1c1f ;  /* 0x001c1f3568817589 */ /* 0x000f2800000e0000 */
[----:B------:R-:W4:Y:S04]  /*b8a0*/  SHFL.IDX PT, R91, R108, R53, 0x1c1f ;  /* 0x001c1f356c5b7589 */ /* 0x000f2800000e0000 */
[----:B------:R-:W4:Y:S04]  /*b8b0*/  SHFL.IDX PT, R82, R109, R53, 0x1c1f ;  /* 0x001c1f356d527589 */ /* 0x000f2800000e0000 */
[----:B------:R-:W4:Y:S04]  /*b8c0*/  SHFL.IDX PT, R112, R112, R53, 0x1c1f ;  /* 0x001c1f3570707589 */ /* 0x000f2800000e0000 */
[----:B------:R1:W4:Y:S01]  /*b8d0*/  SHFL.IDX PT, R113, R113, R53, 0x1c1f ;  /* 0x001c1f3571717589 */ /* 0x00032200000e0000 */
[----:B------:R-:W-:Y:S01]  /*b8e0*/  SHF.R.U64 R28, R28, 0x3, RZ ;  /* 0x000000031c1c7819 */ /* 0x000fe200000012ff */
[----:B------:R-:W-:Y:S01]  /*b8f0*/  IMAD.MOV.U32 R76, RZ, RZ, R79 ;  /* 0x000000ffff4c7224 */ /* 0x000fe200078e004f */
[----:B------:R-:W-:Y:S01]  /*b900*/  SEL R61, R152, R95, P0 ;  /* 0x0000005f983d7207 */ /* 0x000fe20000000000 */
[----:B------:R-:W-:Y:S01]  /*b910*/  UIADD3 UR7, UR7, UR5, URZ ;  /* 0x0000000507077290 */ /* 0x000fe2000fffe03f */
[----:B------:R-:W-:-:S02]  /*b920*/  SEL R63, R95, R152, P0 ;  /* 0x000000985f3f7207 */ /* 0x000fc40000000000 */
[----:B-1----:R-:W-:Y:S02]  /*b930*/  SEL R53, R148, R57, P0 ;  /* 0x0000003994357207 */ /* 0x002fe40000000000 */
[----:B------:R-:W-:Y:S02]  /*b940*/  SEL R57, R150, R59, P0 ;  /* 0x0000003b96397207 */ /* 0x000fe40000000000 */
[----:B------:R-:W-:Y:S01]  /*b950*/  SEL R59, R59, R150, P0 ;  /* 0x000000963b3b7207 */ /* 0x000fe20000000000 */
[----:B------:R1:W-:Y:S01]  /*b960*/  STSM.16.M88.4 [R137], R48 ;  /* 0x0000003089007844 */ /* 0x0003e20000000200 */
[----:B------:R-:W-:Y:S01]  /*b970*/  @P3 SHF.R.U32.HI R76, RZ, R77, R44 ;  /* 0x0000004dff4c3219 */ /* 0x000fe2000001162c */
[----:B------:R-:W-:Y:S01]  /*b980*/  UIMAD UR5, UR12, UR8, URZ ;  /* 0x000000080c0572a4 */ /* 0x000fe2000f8e023f */
[----:B------:R-:W-:Y:S01]  /*b990*/  LOP3.LUT R26, R27, 0x380, RZ, 0xc0, !PT ;  /* 0x000003801b1a7812 */ /* 0x000fe200078ec0ff */
[----:B------:R0:W-:Y:S01]  /*b9a0*/  STSM.16.M88.4 [R135], R52 ;  /* 0x0000003487007844 */ /* 0x0001e20000000200 */
[----:B------:R-:W-:Y:S01]  /*b9b0*/  LOP3.LUT R28, R28, R29, RZ, 0x3c, !PT ;  /* 0x0000001d1c1c7212 */ /* 0x000fe200078e3cff */
[----:B------:R-:W-:Y:S01]  /*b9c0*/  IMAD.X R29, RZ, RZ, R43, P4 ;  /* 0x000000ffff1d7224 */ /* 0x000fe200020e062b */
[----:B------:R-:W-:Y:S01]  /*b9d0*/  SEL R44, R122, R81, P0 ;  /* 0x000000517a2c7207 */ /* 0x000fe20000000000 */
[----:B------:R-:W-:Y:S01]  /*b9e0*/  STSM.16.M88.4 [R133], R56 ;  /* 0x0000003885007844 */ /* 0x000fe20000000200 */
[----:B------:R-:W-:-:S02]  /*b9f0*/  SEL R46, R81, R122, P0 ;  /* 0x0000007a512e7207 */ /* 0x000fc40000000000 */
[----:B------:R-:W-:Y:S01]  /*ba00*/  SEL R45, R154, R123, P0 ;  /* 0x0000007b9a2d7207 */ /* 0x000fe20000000000 */
[----:B------:R2:W-:Y:S01]  /*ba10*/  STSM.16.M88.4 [R131], R60 ;  /* 0x0000003c83007844 */ /* 0x0005e20000000200 */
[----:B------:R-:W-:Y:S01]  /*ba20*/  SEL R47, R123, R154, P0 ;  /* 0x0000009a7b2f7207 */ /* 0x000fe20000000000 */
[----:B------:R-:W-:Y:S01]  /*ba30*/  UIMAD UR5, UR43, UR9, UR5 ;  /* 0x000000092b0572a4 */ /* 0x000fe2000f8e0205 */
[----:B------:R-:W-:Y:S02]  /*ba40*/  IADD3 R9, P4, R42, 0xd000, RZ ;  /* 0x0000d0002a097810 */ /* 0x000fe40007f9e0ff */
[----:B-1----:R-:W-:Y:S02]  /*ba50*/  SEL R48, R124, R119, P0 ;  /* 0x000000777c307207 */ /* 0x002fe40000000000 */
[----:B------:R-:W-:Y:S02]  /*ba60*/  SEL R50, R119, R124, P0 ;  /* 0x0000007c77327207 */ /* 0x000fe40000000000 */
[----:B------:R-:W-:-:S02]  /*ba70*/  SEL R49, R156, R125, P0 ;  /* 0x0000007d9c317207 */ /* 0x000fc40000000000 */
[----:B------:R-:W-:Y:S01]  /*ba80*/  SEL R51, R125, R156, P0 ;  /* 0x0000009c7d337207 */ /* 0x000fe20000000000 */
[----:B------:R-:W-:Y:S01]  /*ba90*/  UIMAD.WIDE.U32 UR6, UR43, UR8, UR6 ;  /* 0x000000082b0672a5 */ /* 0x000fe2000f8e0006 */
[----:B0-----:R-:W-:Y:S02]  /*baa0*/  SEL R52, R126, R83, P0 ;  /* 0x000000537e347207 */ /* 0x001fe40000000000 */
[----:B------:R-:W-:Y:S01]  /*bab0*/  SEL R54, R83, R126, P0 ;  /* 0x0000007e53367207 */ /* 0x000fe20000000000 */
[----:B--2---:R-:W-:Y:S01]  /*bac0*/  IMAD.MOV R61, RZ, RZ, -R76 ;  /* 0x000000ffff3d7224 */ /* 0x004fe200078e0a4c */
[----:B------:R-:W-:Y:S02]  /*bad0*/  SEL R53, R158, R99, P0 ;  /* 0x000000639e357207 */ /* 0x000fe40000000000 */
[----:B------:R-:W-:Y:S02]  /*bae0*/  SEL R55, R99, R158, P0 ;  /* 0x0000009e63377207 */ /* 0x000fe40000000000 */
[----:B------:R-:W-:Y:S01]  /*baf0*/  SHF.R.U64 R26, R26, 0x3, RZ ;  /* 0x000000031a1a7819 */ /* 0x000fe200000012ff */
[----:B------:R-:W-:Y:S01]  /*bb00*/  STSM.16.M88.4 [R115], R44 ;  /* 0x0000002c73007844 */ /* 0x000fe20000000200 */
[----:B------:R-:W-:Y:S01]  /*bb10*/  LOP3.LUT R8, R9, 0x380, RZ, 0xc0, !PT ;  /* 0x0000038009087812 */ /* 0x000fe200078ec0ff */
[----:B------:R-:W-:Y:S01]  /*bb20*/  IMAD R61, R2, R61, R79 ;  /* 0x0000003d023d7224 */ /* 0x000fe200078e024f */
[----:B------:R-:W-:Y:S01]  /*bb30*/  LOP3.LUT R26, R26, R27, RZ, 0x3c, !PT ;  /* 0x0000001b1a1a7212 */ /* 0x000fe200078e3cff */
[----:B------:R0:W-:Y:S01]  /*bb40*/  STSM.16.M88.4 [R110], R48 ;  /* 0x000000306e007844 */ /* 0x0001e20000000200 */
[C---:B------:R-:W-:Y:S01]  /*bb50*/  IADD3 R35, P6, R42.reuse, 0x5000, RZ ;  /* 0x000050002a237810 */ /* 0x040fe20007fde0ff */
[--C-:B------:R-:W-:Y:S01]  /*bb60*/  IMAD.X R27, RZ, RZ, R43.reuse, P1 ;  /* 0x000000ffff1b7224 */ /* 0x100fe200008e062b */
[----:B------:R-:W-:Y:S01]  /*bb70*/  IADD3 R31, P5, R42, 0x6000, RZ ;  /* 0x000060002a1f7810 */ /* 0x000fe20007fbe0ff */
[----:B------:R1:W-:Y:S01]  /*bb80*/  STSM.16.M88.4 [R105], R52 ;  /* 0x0000003469007844 */ /* 0x0003e20000000200 */
[----:B------:R-:W-:Y:S01]  /*bb90*/  SHF.R.U64 R8, R8, 0x3, RZ ;  /* 0x0000000308087819 */ /* 0x000fe200000012ff */
[----:B------:R-:W-:Y:S01]  /*bba0*/  IMAD.X R13, RZ, RZ, R43, P2 ;  /* 0x000000ffff0d7224 */ /* 0x000fe200010e062b */
[----:B------:R-:W-:Y:S01]  /*bbb0*/  LOP3.LUT R34, R35, 0x380, RZ, 0xc0, !PT ;  /* 0x0000038023227812 */ /* 0x000fe200078ec0ff */
[----:B------:R-:W-:Y:S01]  /*bbc0*/  ULDC.64 UR8, c[0x0][0xae8] ;  /* 0x0002ba0000087ab9 */ /* 0x000fe20000000a00 */
[----:B------:R-:W-:-:S02]  /*bbd0*/  LOP3.LUT R30, R31, 0x380, RZ, 0xc0, !PT ;  /* 0x000003801f1e7812 */ /* 0x000fc400078ec0ff */
[----:B------:R-:W-:Y:S02]  /*bbe0*/  LOP3.LUT R8, R8, R9, RZ, 0x3c, !PT ;  /* 0x0000000908087212 */ /* 0x000fe400078e3cff */
[----:B0-----:R-:W-:Y:S02]  /*bbf0*/  SHF.R.S32.HI R49, RZ, 0x1f, R76 ;  /* 0x0000001fff317819 */ /* 0x001fe4000001144c */
[----:B------:R-:W-:Y:S01]  /*bc00*/  IADD3 R48, P1, R76, UR6, RZ ;  /* 0x000000064c307c10 */ /* 0x000fe2000ff3e0ff */
[----:B-1----:R-:W-:Y:S01]  /*bc10*/  IMAD.U32 R52, RZ, RZ, UR5 ;  /* 0x00000005ff347e24 */ /* 0x002fe2000f8e00ff */
[----:B------:R-:W-:Y:S02]  /*bc20*/  SHF.R.S32.HI R50, RZ, 0x1f, R61 ;  /* 0x0000001fff327819 */ /* 0x000fe4000001143d */
[----:B------:R-:W-:Y:S02]  /*bc30*/  SEL R56, R128, R121, P0 ;  /* 0x0000007980387207 */ /* 0x000fe40000000000 */
[----:B------:R-:W-:-:S02]  /*bc40*/  SEL R58, R121, R128, P0 ;  /* 0x00000080793a7207 */ /* 0x000fc40000000000 */
[----:B------:R-:W-:Y:S02]  /*bc50*/  SEL R57, R160, R127, P0 ;  /* 0x0000007fa0397207 */ /* 0x000fe40000000000 */
[----:B------:R-:W-:Y:S02]  /*bc60*/  SEL R59, R127, R160, P0 ;  /* 0x000000a07f3b7207 */ /* 0x000fe40000000000 */
[----:B------:R-:W-:Y:S02]  /*bc70*/  SEL R44, R130, R85, P0 ;  /* 0x00000055822c7207 */ /* 0x000fe40000000000 */
[----:B------:R-:W-:Y:S02]  /*bc80*/  SEL R46, R85, R130, P0 ;  /* 0x00000082552e7207 */ /* 0x000fe40000000000 */
[----:B------:R-:W-:Y:S02]  /*bc90*/  SEL R45, R162, R101, P0 ;  /* 0x00000065a22d7207 */ /* 0x000fe40000000000 */
[----:B------:R-:W-:Y:S01]  /*bca0*/  SEL R47, R101, R162, P0 ;  /* 0x000000a2652f7207 */ /* 0x000fe20000000000 */
[----:B------:R-:W-:Y:S01]  /*bcb0*/  VIADD R51, R236, UR39 ;  /* 0x00000027ec337c36 */ /* 0x000fe20008000000 */
[----:B------:R-:W-:Y:S01]  /*bcc0*/  IADD3.X R49, R49, UR7, R52, P1, !PT ;  /* 0x0000000731317c10 */ /* 0x000fe20008ffe434 */
[----:B------:R-:W-:Y:S01]  /*bcd0*/  ULDC.64 UR6, c[0x0][0xb88] ;  /* 0x0002e20000067ab9 */ /* 0x000fe20000000a00 */
[----:B------:R-:W-:Y:S01]  /*bce0*/  LOP3.LUT R9, R42, 0x380, RZ, 0xc0, !PT ;  /* 0x000003802a097812 */ /* 0x000fe200078ec0ff */
[----:B------:R-:W-:Y:S01]  /*bcf0*/  IMAD R50, R50, UR6, RZ ;  /* 0x0000000632327c24 */ /* 0x000fe2000f8e02ff */
[----:B------:R-:W-:-:S02]  /*bd00*/  SHF.R.U64 R34, R34, 0x3, RZ ;  /* 0x0000000322227819 */ /* 0x000fc400000012ff */
[----:B------:R-:W-:Y:S01]  /*bd10*/  SHF.R.U64 R30, R30, 0x3, RZ ;  /* 0x000000031e1e7819 */ /* 0x000fe200000012ff */
        /* <DEDUP_REMOVED lines=18> */
[----:B---3--:R-:W-:Y:S02]  /*be40*/  SEL R53, R164, R89, P0 ;  /* 0x00000059a4357207 */ /* 0x008fe40000000000 */
        /* <DEDUP_REMOVED lines=11> */
[----:B----4-:R-:W-:Y:S02]  /*bf00*/  SEL R45, R166, R129, P0 ;  /* 0x00000081a62d7207 */ /* 0x010fe40000000000 */
[----:B------:R-:W-:Y:S02]  /*bf10*/  SEL R47, R129, R166, P0 ;  /* 0x000000a6812f7207 */ /* 0x000fe40000000000 */
[----:B------:R-:W-:-:S02]  /*bf20*/  SEL R66, R88, R67, P0 ;  /* 0x0000004358427207 */ /* 0x000fc40000000000 */
[----:B------:R-:W-:Y:S02]  /*bf30*/  SEL R65, R114, R91, P0 ;  /* 0x0000005b72417207 */ /* 0x000fe40000000000 */
[----:B0-----:R-:W-:Y:S02]  /*bf40*/  SEL R64, R67, R88, P0 ;  /* 0x0000005843407207 */ /* 0x001fe40000000000 */
[----:B------:R-:W-:Y:S02]  /*bf50*/  SEL R67, R91, R114, P0 ;  /* 0x000000725b437207 */ /* 0x000fe40000000000 */
[----:B------:R-:W-:Y:S01]  /*bf60*/  SEL R76, R75, R78, P0 ;  /* 0x0000004e4b4c7207 */ /* 0x000fe20000000000 */
[----:B------:R-:W-:Y:S01]  /*bf70*/  SHFL.IDX PT, R84, R50, RZ, 0x1c1f ;  /* 0x001c1fff32547589 */ /* 0x000fe200000e0000 */
[----:B------:R-:W-:Y:S02]  /*bf80*/  SEL R78, R78, R75, P0 ;  /* 0x0000004b4e4e7207 */ /* 0x000fe40000000000 */
[----:B------:R-:W-:Y:S01]  /*bf90*/  SEL R77, R111, R82, P0 ;  /* 0x000000526f4d7207 */ /* 0x000fe20000000000 */
[----:B------:R-:W0:Y:S01]  /*bfa0*/  SHFL.IDX PT, R85, R48, RZ, 0x1c1f ;  /* 0x001c1fff30557589 */ /* 0x000e2200000e0000 */
[----:B------:R-:W-:-:S02]  /*bfb0*/  SEL R79, R82, R111, P0 ;  /* 0x0000006f524f7207 */ /* 0x000fc40000000000 */
[----:B------:R-:W-:Y:S01]  /*bfc0*/  SEL R105, R107, R112, P0 ;  /* 0x000000706b697207 */ /* 0x000fe20000000000 */
[----:B------:R1:W-:Y:S01]  /*bfd0*/  SHFL.IDX PT, R92, R50, 0x1, 0x1c1f ;  /* 0x003c1f00325c7f89 */ /* 0x0003e200000e0000 */
[----:B------:R-:W-:Y:S02]  /*bfe0*/  SEL R104, R74, R5, P0 ;  /* 0x000000054a687207 */ /* 0x000fe40000000000 */
[----:B------:R-:W-:Y:S01]  /*bff0*/  SEL R106, R5, R74, P0 ;  /* 0x0000004a056a7207 */ /* 0x000fe20000000000 */
[----:B------:R2:W3:Y:S01]  /*c000*/  SHFL.IDX PT, R93, R48, 0x1, 0x1c1f ;  /* 0x003c1f00305d7f89 */ /* 0x0004e200000e0000 */
[----:B------:R-:W-:Y:S02]  /*c010*/  SEL R107, R112, R107, P0 ;  /* 0x0000006b706b7207 */ /* 0x000fe40000000000 */
[----:B------:R-:W-:Y:S01]  /*c020*/  SEL R49, R174, R113, P0 ;  /* 0x00000071ae317207 */ /* 0x000fe20000000000 */
[----:B------:R-:W-:Y:S01]  /*c030*/  STSM.16.M88.4 [R71], R44 ;  /* 0x0000002c47007844 */ /* 0x000fe20000000200 */
[----:B------:R-:W-:-:S02]  /*c040*/  SEL R51, R113, R174, P0 ;  /* 0x000000ae71337207 */ /* 0x000fc40000000000 */
[----:B-1----:R-:W-:Y:S02]  /*c050*/  SEL R50, R80, R73, P0 ;  /* 0x0000004950327207 */ /* 0x002fe40000000000 */
[----:B--2---:R-:W-:Y:S01]  /*c060*/  SEL R48, R73, R80, P0 ;  /* 0x0000005049307207 */ /* 0x004fe20000000000 */
[----:B------:R-:W-:Y:S04]  /*c070*/  STSM.16.M88.4 [R69], R64 ;  /* 0x0000004045007844 */ /* 0x000fe80000000200 */
[----:B------:R-:W-:Y:S04]  /*c080*/  STSM.16.M88.4 [R68], R76 ;  /* 0x0000004c44007844 */ /* 0x000fe80000000200 */
[----:B------:R1:W-:Y:S04]  /*c090*/  STSM.16.M88.4 [R70], R104 ;  /* 0x0000006846007844 */ /* 0x0003e80000000200 */
[----:B------:R-:W-:Y:S01]  /*c0a0*/  STSM.16.M88.4 [R72], R48 ;  /* 0x0000003048007844 */ /* 0x000fe20000000200 */
[----:B------:R-:W-:Y:S01]  /*c0b0*/  BAR.SYNC.DEFER_BLOCKING 0x1, 0x100 ;  /* 0x0044000000007b1d */ /* 0x000fe20000010000 */
[----:B------:R-:W-:-:S04]  /*c0c0*/  LOP3.LUT R14, R15, 0x380, RZ, 0xc0, !PT ;  /* 0x000003800f0e7812 */ /* 0x000fc800078ec0ff */
[----:B------:R-:W-:Y:S01]  /*c0d0*/  SHF.R.U64 R14, R14, 0x3, RZ ;  /* 0x000000030e0e7819 */ /* 0x000fe200000012ff */
[----:B0-----:R-:W-:Y:S04]  /*c0e0*/  @!P2 ST.E desc[UR48][R84.64], R4 ;  /* 0x000000045400a985 */ /* 0x001fe8000c101930 */
[----:B---3--:R0:W-:Y:S04]  /*c0f0*/  @!P1 ST.E desc[UR48][R92.64], R3 ;  /* 0x000000035c009985 */ /* 0x0081e8000c101930 */
[----:B------:R2:W5:Y:S04]  /*c100*/  LD.E.128 R80, desc[UR48][R32.64] ;  /* 0x0000003020507980 */ /* 0x000568000c101d00 */
[----:B-1----:R1:W5:Y:S01]  /*c110*/  LD.E.128 R68, desc[UR48][R30.64] ;  /* 0x000000301e447980 */ /* 0x002362000c101d00 */
[----:B------:R-:W-:Y:S01]  /*c120*/  LOP3.LUT R14, R14, R15, RZ, 0x3c, !PT ;  /* 0x0000000f0e0e7212 */ /* 0x000fe200078e3cff */
[----:B------:R-:W-:Y:S01]  /*c130*/  UIMAD UR5, UR10, UR8, URZ ;  /* 0x000000080a0572a4 */ /* 0x000fe2000f8e023f */
[----:B------:R-:W-:Y:S01]  /*c140*/  LOP3.LUT R6, R7, 0x380, RZ, 0xc0, !PT ;  /* 0x0000038007067812 */ /* 0x000fe200078ec0ff */
[----:B0-----:R-:W-:Y:S01]  /*c150*/  IMAD R3, R232, 0x20, R233 ;  /* 0x00000020e8037824 */ /* 0x001fe200078e02e9 */
[----:B------:R-:W-:Y:S01]  /*c160*/  UIMAD.WIDE.U32 UR6, UR36, UR8, URZ ;  /* 0x00000008240672a5 */ /* 0x000fe2000f8e003f */
[----:B--2---:R-:W0:Y:S01]  /*c170*/  @P3 LDC R33, c[0x0][0xbec] ;  /* 0x0002fb00ff213b82 */ /* 0x004e220000000800 */
[----:B------:R-:W5:Y:S04]  /*c180*/  LD.E.128 R52, desc[UR48][R42.64] ;  /* 0x000000302a347980 */ /* 0x000f68000c101d00 */
[----:B------:R-:W5:Y:S03]  /*c190*/  LD.E.128 R56, desc[UR48][R40.64] ;  /* 0x0000003028387980 */ /* 0x000f66000c101d00 */
[----:B-1----:R-:W1:Y:S01]  /*c1a0*/  @P3 LDC R30, c[0x0][0xbf0] ;  /* 0x0002fc00ff1e3b82 */ /* 0x002e620000000800 */
[----:B------:R-:W-:Y:S01]  /*c1b0*/  IMAD.X R15, RZ, RZ, R43, P6 ;  /* 0x000000ffff0f7224 */ /* 0x000fe200030e062b */
[----:B------:R-:W-:Y:S01]  /*c1c0*/  SHF.R.U64 R6, R6, 0x3, RZ ;  /* 0x0000000306067819 */ /* 0x000fe200000012ff */
[----:B------:R-:W-:Y:S01]  /*c1d0*/  UIMAD UR5, UR36, UR9, UR5 ;  /* 0x00000009240572a4 */ /* 0x000fe2000f8e0205 */
[----:B------:R-:W5:Y:S01]  /*c1e0*/  LD.E.128 R60, desc[UR48][R38.64] ;  /* 0x00000030263c7980 */ /* 0x000f62000c101d00 */
[----:B------:R-:W-:-:S03]  /*c1f0*/  ULDC.64 UR10, c[0x0][0xaf0] ;  /* 0x0002bc00000a7ab9 */ /* 0x000fc60000000a00 */
[----:B------:R2:W5:Y:S01]  /*c200*/  LD.E.128 R76, desc[UR48][R14.64] ;  /* 0x000000300e4c7980 */ /* 0x000562000c101d00 */
[----:B------:R-:W-:Y:S01]  /*c210*/  LOP3.LUT R6, R6, R7, RZ, 0x3c, !PT ;  /* 0x0000000706067212 */ /* 0x000fe200078e3cff */
[----:B------:R-:W-:Y:S01]  /*c220*/  IMAD.X R7, RZ, RZ, R43, P5 ;  /* 0x000000ffff077224 */ /* 0x000fe200028e062b */
[----:B------:R-:W-:Y:S01]  /*c230*/  UIMAD UR8, UR12, UR10, URZ ;  /* 0x0000000a0c0872a4 */ /* 0x000fe2000f8e023f */
[----:B------:R3:W5:Y:S01]  /*c240*/  LD.E.128 R40, desc[UR48][R10.64] ;  /* 0x000000300a287980 */ /* 0x000762000c101d00 */
[----:B------:R-:W-:-:S03]  /*c250*/  UIADD3 UR7, UR7, UR5, URZ ;  /* 0x0000000507077290 */ /* 0x000fc6000fffe03f */
[----:B------:R-:W5:Y:S01]  /*c260*/  LD.E.128 R44, desc[UR48][R36.64] ;  /* 0x00000030242c7980 */ /* 0x000f62000c101d00 */
[----:B--2---:R-:W-:-:S03]  /*c270*/  VIADD R14, R3, UR39 ;  /* 0x00000027030e7c36 */ /* 0x004fc60008000000 */
[----:B------:R2:W5:Y:S01]  /*c280*/  LD.E.128 R92, desc[UR48][R8.64] ;  /* 0x00000030085c7980 */ /* 0x000562000c101d00 */
[----:B0-----:R-:W-:Y:S01]  /*c290*/  @P3 IMAD.HI.U32 R3, R14, R33, RZ ;  /* 0x000000210e033227 */ /* 0x001fe200078e00ff */
[----:B------:R-:W-:Y:S02]  /*c2a0*/  UIMAD UR5, UR43, UR11, UR8 ;  /* 0x0000000b2b0572a4 */ /* 0x000fe4000f8e0208 */
[----:B------:R-:W5:Y:S01]  /*c2b0*/  LD.E.128 R64, desc[UR48][R34.64] ;  /* 0x0000003022407980 */ /* 0x000f62000c101d00 */
[----:B---3--:R-:W-:Y:S01]  /*c2c0*/  IMAD.MOV.U32 R11, RZ, RZ, R14 ;  /* 0x000000ffff0b7224 */ /* 0x008fe200078e000e */
[----:B-1----:R-:W-:Y:S01]  /*c2d0*/  @P3 SHF.R.U32.HI R11, RZ, R30, R3 ;  /* 0x0000001eff0b3219 */ /* 0x002fe20000011603 */
[----:B------:R-:W-:Y:S01]  /*c2e0*/  UIMAD.WIDE.U32 UR6, UR43, UR10, UR6 ;  /* 0x0000000a2b0672a5 */ /* 0x000fe2000f8e0006 */
[----:B------:R0:W5:Y:S01]  /*c2f0*/  LD.E.128 R36, desc[UR48][R12.64] ;  /* 0x000000300c247980 */ /* 0x000162000c101d00 */
[----:B------:R-:W-:Y:S01]  /*c300*/  ULDC.64 UR8, c[0x0][0xae0] ;  /* 0x0002b80000087ab9 */ /* 0x000fe20000000a00 */
[----:B------:R-:W-:Y:S01]  /*c310*/  SHF.R.S32.HI R10, RZ, 0x1f, R11 ;  /* 0x0000001fff0a7819 */ /* 0x000fe2000001140b */
[----:B------:R-:W-:Y:S01]  /*c320*/  UIADD3 UR5, UR7, UR5, URZ ;  /* 0x0000000507057290 */ /* 0x000fe2000fffe03f */
[----:B------:R-:W5:Y:S01]  /*c330*/  LD.E.128 R48, desc[UR48][R28.64] ;  /* 0x000000301c307980 */ /* 0x000f62000c101d00 */
[----:B--2---:R-:W-:-:S02]  /*c340*/  IMAD.U32 R8, RZ, RZ, UR6 ;  /* 0x00000006ff087e24 */ /* 0x004fc4000f8e00ff */
[----:B------:R-:W-:Y:S01]  /*c350*/  IMAD.U32 R9, RZ, RZ, UR7 ;  /* 0x00000007ff097e24 */ /* 0x000fe2000f8e00ff */
[----:B------:R1:W5:Y:S01]  /*c360*/  LD.E.128 R88, desc[UR48][R20.64] ;  /* 0x0000003014587980 */ /* 0x000362000c101d00 */
[----:B0-----:R-:W-:Y:S01]  /*c370*/  IMAD.MOV R13, RZ, RZ, -R11 ;  /* 0x000000ffff0d7224 */ /* 0x001fe200078e0a0b */
[----:B------:R-:W-:Y:S02]  /*c380*/  ULDC.64 UR6, c[0x0][0xad8] ;  /* 0x0002b60000067ab9 */ /* 0x000fe40000000a00 */
[----:B------:R0:W5:Y:S01]  /*c390*/  LD.E.128 R84, desc[UR48][R24.64] ;  /* 0x0000003018547980 */ /* 0x000162000c101d00 */
[----:B------:R-:W-:-:S03]  /*c3a0*/  IMAD R9, R2, R13, R14 ;  /* 0x0000000d02097224 */ /* 0x000fc600078e020e */
[----:B------:R0:W5:Y:S01]  /*c3b0*/  LD.E.128 R72, desc[UR48][R26.64] ;  /* 0x000000301a487980 */ /* 0x000162000c101d00 */
[----:B------:R-:W-:Y:S02]  /*c3c0*/  IMAD.U32 R3, RZ, RZ, UR5 ;  /* 0x00000005ff037e24 */ /* 0x000fe4000f8e00ff */
[----:B------:R-:W-:Y:S01]  /*c3d0*/  IMAD R10, R10, UR8, RZ ;  /* 0x000000080a0a7c24 */ /* 0x000fe2000f8e02ff */
[----:B------:R-:W5:Y:S01]  /*c3e0*/  LD.E.128 R4, desc[UR48][R6.64] ;  /* 0x0000003006047980 */ /* 0x000f62000c101d00 */
[----:B------:R-:W-:Y:S01]  /*c3f0*/  IMAD.MOV.U32 R2, RZ, RZ, R8 ;  /* 0x000000ffff027224 */ /* 0x000fe200078e0008 */
[----:B------:R-:W-:Y:S01]  /*c400*/  SHF.R.S32.HI R8, RZ, 0x1f, R9 ;  /* 0x0000001fff087819 */ /* 0x000fe20000011409 */
[----:B------:R-:W-:Y:S01]  /*c410*/  @!PT LDS RZ, [RZ] ;  /* 0x00000000fffff984 */ /* 0x000fe20000000800 */
[----:B------:R-:W-:Y:S01]  /*c420*/  @!PT LDS RZ, [RZ] ;  /* 0x00000000fffff984 */ /* 0x000fe20000000800 */
[----:B------:R-:W-:Y:S01]  /*c430*/  @!PT LDS RZ, [RZ] ;  /* 0x00000000fffff984 */ /* 0x000fe20000000800 */
[----:B------:R-:W-:Y:S01]  /*c440*/  @!PT LDS RZ, [RZ] ;  /* 0x00000000fffff984 */ /* 0x000fe20000000800 */
[----:B------:R2:W-:Y:S06]  /*c450*/  MEMBAR.ALL.CTA ;  /* 0x0000000000007992 */ /* 0x0005ec0000008000 */
[----:B--2---:R-:W2:Y:S01]  /*c460*/  FENCE.VIEW.ASYNC.S ;  /* 0x00000000000073c6 */ /* 0x004ea20000000000 */
[----:B------:R-:W-:-:S02]  /*c470*/  IMAD R13, R11, UR9, R10 ;  /* 0x000000090b0d7c24 */ /* 0x000fc4000f8e020a */
[----:B------:R-:W-:-:S04]  /*c480*/  IMAD.WIDE.U32 R2, R11, UR8, R2 ;  /* 0x000000080b027c25 */ /* 0x000fc8000f8e0002 */
[----:B------:R-:W-:Y:S02]  /*c490*/  IMAD.IADD R3, R3, 0x1, R13 ;  /* 0x0000000103037824 */ /* 0x000fe400078e020d */
[----:B------:R-:W-:Y:S02]  /*c4a0*/  IMAD R8, R8, UR6, RZ ;  /* 0x0000000608087c24 */ /* 0x000fe4000f8e02ff */
[----:B-1----:R-:W-:Y:S02]  /*c4b0*/  VIADD R21, R233, UR39 ;  /* 0x00000027e9157c36 */ /* 0x002fe40008000000 */
[C---:B------:R-:W-:Y:S02]  /*c4c0*/  IMAD R13, R9.reuse, UR7, R8 ;  /* 0x00000007090d7c24 */ /* 0x040fe4000f8e0208 */
[----:B------:R-:W-:Y:S01]  /*c4d0*/  IMAD.WIDE.U32 R2, R9, UR6, R2 ;  /* 0x0000000609027c25 */ /* 0x000fe2000f8e0002 */
[----:B------:R-:W-:Y:S01]  /*c4e0*/  ISETP.GE.AND P2, PT, R21, R96, PT ;  /* 0x000000601500720c */ /* 0x000fe20003f46270 */
[----:B------:R-:W-:-:S02]  /*c4f0*/  ULDC.64 UR6, c[0x0][0xa80] ;  /* 0x0002a00000067ab9 */ /* 0x000fc40000000a00 */
[----:B------:R-:W-:Y:S01]  /*c500*/  VIADD R0, R0, 0x38820 ;  /* 0x0003882000007836 */ /* 0x000fe20000000000 */
[----:B------:R-:W-:Y:S01]  /*c510*/  LEA R14, P3, R2, UR6, 0x1 ;  /* 0x00000006020e7c11 */ /* 0x000fe2000f8608ff */
[----:B------:R-:W-:-:S03]  /*c520*/  IMAD.IADD R3, R3, 0x1, R13 ;  /* 0x0000000103037824 */ /* 0x000fc600078e020d */
[----:B------:R-:W-:Y:S02]  /*c530*/  PRMT R0, RZ, 0x654, R0 ;  /* 0x00000654ff007816 */ /* 0x000fe40000000000 */
[----:B------:R-:W-:Y:S01]  /*c540*/  LEA.HI.X R15, R2, UR7, R3, 0x1, P3 ;  /* 0x00000007020f7c11 */ /* 0x000fe200098f0c03 */
[C---:B------:R-:W-:Y:S01]  /*c550*/  VIADD R11, R21.reuse, 0x20 ;  /* 0x00000020150b7836 */ /* 0x040fe20000000000 */
[----:B--2---:R1:W-:Y:S01]  /*c560*/  SYNCS.ARRIVE.TRANS64.RED.A1T0 RZ, [R0+URZ], RZ ;  /* 0x000000ff00ff79a7 */ /* 0x0043e2000810043f */
[----:B------:R-:W-:Y:S01]  /*c570*/  VIADD R9, R21, 0x40 ;  /* 0x0000004015097836 */ /* 0x000fe20000000000 */
[----:B------:R0:W2:Y:S01]  /*c580*/  SHFL.IDX PT, R12, R14, RZ, 0x181f ;  /* 0x00181fff0e0c7589 */ /* 0x0000a200000e0000 */
[----:B------:R-:W-:Y:S01]  /*c590*/  BSSY B1, `(.L_x_1987) ;  /* 0x000001a000017945 */ /* 0x000fe20003800000 */
[-C--:B------:R-:W-:Y:S02]  /*c5a0*/  ISETP.GE.AND P1, PT, R11, R96.reuse, PT ;  /* 0x000000600b00720c */ /* 0x080fe40003f26270 */
[----:B-1----:R0:W1:Y:S01]  /*c5b0*/  SHFL.IDX PT, R0, R15, RZ, 0x181f ;  /* 0x00181fff0f007589 */ /* 0x00206200000e0000 */
[----:B------:R-:W-:-:S02]  /*c5c0*/  ISETP.GE.AND P0, PT, R9, R96, PT ;  /* 0x000000600900720c */ /* 0x000fc40003f06270 */
[----:B------:R-:W-:Y:S02]  /*c5d0*/  SHF.R.S32.HI R139, RZ, 0x1f, R23 ;  /* 0x0000001fff8b7819 */ /* 0x000fe40000011417 */
        /* <DEDUP_REMOVED lines=9> */
[----:B--2---:R-:W-:-:S04]  /*c670*/  @!P5 LEA R2, P6, R16, R12, 0x1 ;  /* 0x0000000c1002d211 */ /* 0x004fc800078c08ff */
[----:B-1----:R-:W-:Y:S02]  /*c680*/  @!P5 LEA.HI.X R3, R16, R0, R149, 0x1, P6 ;  /* 0x000000001003d211 */ /* 0x002fe400030f0c95 */
        /* <DEDUP_REMOVED lines=10> */
.L_x_1988:
[----:B------:R-:W-:Y:S05]  /*c730*/  BSYNC B1 ;  /* 0x0000000000017941 */ /* 0x000fea0003800000 */
.L_x_1987:
[----:B-1----:R1:W3:Y:S01]  /*c740*/  SHFL.IDX PT, R0, R15, 0x1, 0x181f ;  /* 0x00381f000f007f89 */ /* 0x0022e200000e0000 */
        /* <DEDUP_REMOVED lines=20> */
.L_x_1990:
[----:B------:R-:W-:Y:S05]  /*c890*/  BSYNC B1 ;  /* 0x0000000000017941 */ /* 0x000fea0003800000 */
.L_x_1989:
[----:B---3--:R3:W1:Y:S01]  /*c8a0*/  SHFL.IDX PT, R0, R15, 0x2, 0x181f ;  /* 0x00581f000f007f89 */ /* 0x00866200000e0000 */
[----:B------:R-:W-:Y:S03]  /*c8b0*/  BSSY B1, `(.L_x_1991) ;  /* 0x0000014000017945 */ /* 0x000fe60003800000 */
[----:B0---4-:R3:W0:Y:S01]  /*c8c0*/  SHFL.IDX PT, R8, R14, 0x2, 0x181f ;  /* 0x00581f000e087f89 */ /* 0x01162200000e0000 */
[----:B------:R-:W-:Y:S05]  /*c8d0*/  @P0 BRA `(.L_x_1992) ;  /* 0x0000000000440947 */ /* 0x000fea0003800000 */
[----:B------:R-:W-:Y:S02]  /*c8e0*/  ULDC UR5, c[0x0][0xac8] ;  /* 0x0002b20000057ab9 */ /* 0x000fe40000000800 */
[----:B------:R-:W-:Y:S02]  /*c8f0*/  ISETP.GE.AND P3, PT, R16, UR5, PT ;  /* 0x0000000510007c0c */ /* 0x000fe4000bf66270 */
[----:B------:R-:W-:Y:S02]  /*c900*/  ISETP.GE.AND P2, PT, R22, UR5, PT ;  /* 0x0000000516007c0c */ /* 0x000fe4000bf46270 */
[----:B------:R-:W-:Y:S02]  /*c910*/  ISETP.GE.AND P1, PT, R19, UR5, PT ;  /* 0x0000000513007c0c */ /* 0x000fe4000bf26270 */
[----:B------:R-:W-:-:S07]  /*c920*/  ISETP.GE.AND P0, PT, R23, UR5, PT ;  /* 0x0000000517007c0c */ /* 0x000fce000bf06270 */
[-C--:B0-----:R-:W-:Y:S02]  /*c930*/  @!P3 LEA R2, P6, R16, R8.reuse, 0x1 ;  /* 0x000000081002b211 */ /* 0x081fe400078c08ff */
[-C--:B-----5:R-:W-:Y:S02]  /*c940*/  @!P2 LEA R4, P5, R22, R8.reuse, 0x1 ;  /* 0x000000081604a211 */ /* 0x0a0fe400078a08ff */
[----:B------:R-:W-:Y:S02]  /*c950*/  @!P1 LEA R6, P4, R19, R8, 0x1 ;  /* 0x0000000813069211 */ /* 0x000fe400078808ff */
[----:B-1----:R-:W-:Y:S02]  /*c960*/  @!P3 LEA.HI.X R3, R16, R0, R149, 0x1, P6 ;  /* 0x000000001003b211 */ /* 0x002fe400030f0c95 */
        /* <DEDUP_REMOVED lines=8> */
.L_x_1992:
[----:B------:R-:W-:Y:S05]  /*c9f0*/  BSYNC B1 ;  /* 0x0000000000017941 */ /* 0x000fea0003800000 */
.L_x_1991:
[----:B----4-:R-:W-:Y:S01]  /*ca00*/  VIADD R3, R21, 0x60 ;  /* 0x0000006015037836 */ /* 0x010fe20000000000 */
[----:B-1-3--:R-:W1:Y:S04]  /*ca10*/  SHFL.IDX PT, R15, R15, 0x3, 0x181f ;  /* 0x00781f000f0f7f89 */ /* 0x00ae6800000e0000 */
[----:B------:R-:W-:Y:S01]  /*ca20*/  ISETP.GE.AND P0, PT, R3, R96, PT ;  /* 0x000000600300720c */ /* 0x000fe20003f06270 */
[----:B------:R-:W3:-:S12]  /*ca30*/  SHFL.IDX PT, R14, R14, 0x3, 0x181f ;  /* 0x00781f000e0e7f89 */ /* 0x000ed800000e0000 */
[----:B------:R-:W-:Y:S05]  /*ca40*/  @P0 BRA `(.L_x_1993) ;  /* 0x0000000c00380947 */ /* 0x000fea0003800000 */
[----:B------:R-:W-:Y:S02]  /*ca50*/  ULDC UR5, c[0x0][0xac8] ;  /* 0x0002b20000057ab9 */ /* 0x000fe40000000800 */
[----:B------:R-:W-:Y:S02]  /*ca60*/  ISETP.GE.AND P3, PT, R16, UR5, PT ;  /* 0x0000000510007c0c */ /* 0x000fe4000bf66270 */
[----:B------:R-:W-:Y:S02]  /*ca70*/  ISETP.GE.AND P4, PT, R22, UR5, PT ;  /* 0x0000000516007c0c */ /* 0x000fe4000bf86270 */
[----:B------:R-:W-:-:S09]  /*ca80*/  ISETP.GE.AND P5, PT, R19, UR5, PT ;  /* 0x0000000513007c0c */ /* 0x000fd2000bfa6270 */
[-C--:B---3--:R-:W-:Y:S02]  /*ca90*/  @!P3 LEA R2, P0, R16, R14.reuse, 0x1 ;  /* 0x0000000e1002b211 */ /* 0x088fe400078008ff */
[-C--:B-----5:R-:W-:Y:S02]  /*caa0*/  @!P4 LEA R4, P1, R22, R14.reuse, 0x1 ;  /* 0x0000000e1604c211 */ /* 0x0a0fe400078208ff */
[C---:B------:R-:W-:Y:S02]  /*cab0*/  @!P5 LEA R6, P2, R19.reuse, R14, 0x1 ;  /* 0x0000000e1306d211 */ /* 0x040fe400078408ff */
[-C--:B-1----:R-:W-:Y:S02]  /*cac0*/  @!P3 LEA.HI.X R3, R16, R15.reuse, R149, 0x1, P0 ;  /* 0x0000000f1003b211 */ /* 0x082fe400000f0c95 */
        /* <DEDUP_REMOVED lines=11> */
.L_x_1986:
[----:B------:R-:W0:Y:S01]  /*cb80*/  LDC R8, c[0x0][0xbe8] ;  /* 0x0002fa00ff087b82 */ /* 0x000e220000000800 */
[----:B------:R-:W1:Y:S01]  /*cb90*/  S2R R0, SR_TID.X ;  /* 0x0000000000007919 */ /* 0x000e620000002100 */
[----:B------:R-:W-:Y:S01]  /*cba0*/  USHF.R.S32.HI UR8, URZ, 0x1f, UR36 ;  /* 0x0000001f3f087899 */ /* 0x000fe20008011424 */
[----:B------:R-:W-:Y:S01]  /*cbb0*/  BSSY B1, `(.L_x_1994) ;  /* 0x0000031000017945 */ /* 0x000fe20003800000 */
[----:B------:R-:W-:Y:S01]  /*cbc0*/  USHF.R.S32.HI UR9, URZ, 0x1f, UR43 ;  /* 0x0000001f3f097899 */ /* 0x000fe2000801142b */
[----:B------:R-:W-:Y:S01]  /*cbd0*/  IMAD R6, R232, 0x20, R233 ;  /* 0x00000020e8067824 */ /* 0x000fe200078e02e9 */
[----:B0-----:R-:W-:Y:S01]  /*cbe0*/  ISETP.NE.AND P1, PT, R8, 0x1, PT ;  /* 0x000000010800780c */ /* 0x001fe20003f25270 */
[----:B-1----:R-:W-:-:S12]  /*cbf0*/  VIADD R0, R0, 0xffffff80 ;  /* 0xffffff8000007836 */ /* 0x002fd80000000000 */
[----:B------:R-:W0:Y:S01]  /*cc00*/  @P1 LDC R9, c[0x0][0xbec] ;  /* 0x0002fb00ff091b82 */ /* 0x000e220000000800 */
[----:B------:R-:W-:-:S07]  /*cc10*/  ISETP.GE.AND P0, PT, R0, 0x80, PT ;  /* 0x000000800000780c */ /* 0x000fce0003f06270 */
[----:B------:R-:W1:Y:S06]  /*cc20*/  @P1 LDC R11, c[0x0][0xbf0] ;  /* 0x0002fc00ff0b1b82 */ /* 0x000e6c0000000800 */
        /* <DEDUP_REMOVED lines=41> */
.L_x_1995:
[----:B------:R-:W-:Y:S05]  /*cec0*/  BSYNC B1 ;  /* 0x0000000000017941 */ /* 0x000fea0003800000 */
.L_x_1994:
[----:B------:R-:W-:Y:S01]  /*ced0*/  ULDC.64 UR10, c[0x0][0xae8] ;  /* 0x0002ba00000a7ab9 */ /* 0x000fe20000000a00 */
[----:B------:R-:W-:Y:S01]  /*cee0*/  VIADD R6, R6, UR39 ;  /* 0x0000002706067c36 */ /* 0x000fe20008000000 */
[----:B------:R-:W-:Y:S01]  /*cef0*/  UIMAD UR5, UR8, UR10, URZ ;  /* 0x0000000a080572a4 */ /* 0x000fe2000f8e023f */
[----:B------:R-:W-:Y:S01]  /*cf00*/  BSSY B1, `(.L_x_1996) ;  /* 0x0000040000017945 */ /* 0x000fe20003800000 */
[----:B------:R-:W-:Y:S01]  /*cf10*/  UIMAD.WIDE.U32 UR6, UR36, UR10, URZ ;  /* 0x0000000a240672a5 */ /* 0x000fe2000f8e003f */
[----:B0-----:R-:W-:Y:S01]  /*cf20*/  @P1 IMAD.HI.U32 R0, R6, R9, RZ ;  /* 0x0000000906001227 */ /* 0x001fe200078e00ff */
[----:B------:R-:W-:Y:S01]  /*cf30*/  UIMAD UR5, UR36, UR11, UR5 ;  /* 0x0000000b240572a4 */ /* 0x000fe2000f8e0205 */
[----:B------:R-:W-:Y:S02]  /*cf40*/  SHF.R.S32.HI R20, RZ, 0x1f, R23 ;  /* 0x0000001fff147819 */ /* 0x000fe40000011417 */
[----:B------:R-:W-:Y:S01]  /*cf50*/  ULDC.64 UR10, c[0x0][0xaf0] ;  /* 0x0002bc00000a7ab9 */ /* 0x000fe20000000a00 */
[----:B------:R-:W-:Y:S01]  /*cf60*/  UIADD3 UR7, UR7, UR5, URZ ;  /* 0x0000000507077290 */ /* 0x000fe2000fffe03f */
[----:B--2---:R-:W-:Y:S01]  /*cf70*/  IMAD.MOV.U32 R5, RZ, RZ, R6 ;  /* 0x000000ffff057224 */ /* 0x004fe200078e0006 */
[----:B------:R-:W-:Y:S01]  /*cf80*/  UIMAD UR5, UR9, UR10, URZ ;  /* 0x0000000a090572a4 */ /* 0x000fe2000f8e023f */
[----:B-1----:R-:W-:Y:S01]  /*cf90*/  @P1 SHF.R.U32.HI R5, RZ, R11, R0 ;  /* 0x0000000bff051219 */ /* 0x002fe20000011600 */
[----:B------:R-:W-:Y:S01]  /*cfa0*/  UIMAD.WIDE.U32 UR6, UR43, UR10, UR6 ;  /* 0x0000000a2b0672a5 */ /* 0x000fe2000f8e0006 */
[----:B------:R-:W-:Y:S01]  /*cfb0*/  SHF.R.S32.HI R21, RZ, 0x1f, R19 ;  /* 0x0000001fff157819 */ /* 0x000fe20000011413 */
[----:B------:R-:W-:Y:S01]  /*cfc0*/  UIMAD UR5, UR43, UR11, UR5 ;  /* 0x0000000b2b0572a4 */ /* 0x000fe2000f8e0205 */
[--C-:B------:R-:W-:Y:S01]  /*cfd0*/  SHF.R.S32.HI R0, RZ, 0x1f, R5.reuse ;  /* 0x0000001fff007819 */ /* 0x100fe20000011405 */
[----:B------:R-:W-:Y:S01]  /*cfe0*/  IMAD.MOV R7, RZ, RZ, -R5 ;  /* 0x000000ffff077224 */ /* 0x000fe200078e0a05 */
[----:B------:R-:W-:Y:S01]  /*cff0*/  ULDC.64 UR8, c[0x0][0xae0] ;  /* 0x0002b80000087ab9 */ /* 0x000fe20000000a00 */
[----:B------:R-:W-:-:S02]  /*d000*/  UIADD3 UR5, UR7, UR5, URZ ;  /* 0x0000000507057290 */ /* 0x000fc4000fffe03f */
[----:B------:R-:W-:Y:S01]  /*d010*/  IMAD.U32 R3, RZ, RZ, UR7 ;  /* 0x00000007ff037e24 */ /* 0x000fe2000f8e00ff */
[----:B------:R-:W-:Y:S01]  /*d020*/  SHF.R.S32.HI R24, RZ, 0x1f, R22 ;  /* 0x0000001fff187819 */ /* 0x000fe20000011416 */
[----:B------:R-:W-:Y:S01]  /*d030*/  IMAD R0, R0, UR8, RZ ;  /* 0x0000000800007c24 */ /* 0x000fe2000f8e02ff */
[----:B------:R-:W-:Y:S01]  /*d040*/  SHF.R.S32.HI R25, RZ, 0x1f, R16 ;  /* 0x0000001fff197819 */ /* 0x000fe20000011410 */
        /* <DEDUP_REMOVED lines=43> */
.L_x_1997:
[----:B------:R-:W-:Y:S05]  /*d300*/  BSYNC B1 ;  /* 0x0000000000017941 */ /* 0x000fea0003800000 */
.L_x_1996:
        /* <DEDUP_REMOVED lines=21> */
.L_x_1999:
[----:B------:R-:W-:Y:S05]  /*d460*/  BSYNC B1 ;  /* 0x0000000000017941 */ /* 0x000fea0003800000 */
.L_x_1998:
        /* <DEDUP_REMOVED lines=21> */
.L_x_2001:
[----:B------:R-:W-:Y:S05]  /*d5c0*/  BSYNC B1 ;  /* 0x0000000000017941 */ /* 0x000fea0003800000 */
.L_x_2000:
[----:B---3--:R-:W-:Y:S01]  /*d5d0*/  VIADD R3, R6, 0x60 ;  /* 0x0000006006037836 */ /* 0x008fe20000000000 */
[----:B0-----:R0:W3:Y:S04]  /*d5e0*/  SHFL.IDX PT, R0, R5, 0x3, 0x181f ;  /* 0x00781f0005007f89 */ /* 0x0010e800000e0000 */
[----:B------:R-:W-:Y:S01]  /*d5f0*/  ISETP.GE.AND P0, PT, R3, R9, PT ;  /* 0x000000090300720c */ /* 0x000fe20003f06270 */
[----:B-1----:R0:W1:-:S12]  /*d600*/  SHFL.IDX PT, R2, R4, 0x3, 0x181f ;  /* 0x00781f0004027f89 */ /* 0x00205800000e0000 */
[----:B0-----:R-:W-:Y:S05]  /*d610*/  @P0 BRA `(.L_x_1993) ;  /* 0x0000000000440947 */ /* 0x001fea0003800000 */
[----:B------:R-:W-:Y:S02]  /*d620*/  ULDC UR5, c[0x0][0xac8] ;  /* 0x0002b20000057ab9 */ /* 0x000fe40000000800 */
[----:B------:R-:W-:Y:S02]  /*d630*/  ISETP.GE.AND P3, PT, R16, UR5, PT ;  /* 0x0000000510007c0c */ /* 0x000fe4000bf66270 */
[----:B------:R-:W-:Y:S02]  /*d640*/  ISETP.GE.AND P2, PT, R22, UR5, PT ;  /* 0x0000000516007c0c */ /* 0x000fe4000bf46270 */
[----:B------:R-:W-:Y:S02]  /*d650*/  ISETP.GE.AND P1, PT, R19, UR5, PT ;  /* 0x0000000513007c0c */ /* 0x000fe4000bf26270 */
[----:B------:R-:W-:-:S07]  /*d660*/  ISETP.GE.AND P0, PT, R23, UR5, PT ;  /* 0x0000000517007c0c */ /* 0x000fce000bf06270 */
[-C--:B-12-4-:R-:W-:Y:S02]  /*d670*/  @!P3 LEA R4, P6, R16, R2.reuse, 0x1 ;  /* 0x000000021004b211 */ /* 0x096fe400078c08ff */
[-C--:B------:R-:W-:Y:S02]  /*d680*/  @!P2 LEA R6, P5, R22, R2.reuse, 0x1 ;  /* 0x000000021606a211 */ /* 0x080fe400078a08ff */
[----:B------:R-:W-:Y:S02]  /*d690*/  @!P1 LEA R8, P4, R19, R2, 0x1 ;  /* 0x0000000213089211 */ /* 0x000fe400078808ff */
[----:B---3--:R-:W-:Y:S02]  /*d6a0*/  @!P3 LEA.HI.X R5, R16, R0, R25, 0x1, P6 ;  /* 0x000000001005b211 */ /* 0x008fe400030f0c19 */
        /* <DEDUP_REMOVED lines=8> */
.L_x_1993:
[----:B------:R-:W-:Y:S05]  /*d730*/  BSYNC B0 ;  /* 0x0000000000007941 */ /* 0x000fea0003800000 */
.L_x_1985:
[----:B------:R-:W-:Y:S02]  /*d740*/  ULDC UR5, c[0x0][0xc38] ;  /* 0x00030e0000057ab9 */ /* 0x000fe40000000800 */
[----:B------:R-:W-:-:S06]  /*d750*/  UISETP.GE.AND UP0, UPT, UR4, UR5, UPT ;  /* 0x000000050400728c */ /* 0x000fcc000bf06270 */
[----:B------:R-:W-:-:S13]  /*d760*/  PLOP3.LUT P0, PT, PT, PT, UP0, 0x80, 0x0 ;  /* 0x000000000000781c */ /* 0x000fda0003f0f008 */
[----:B------:R-:W-:Y:S05]  /*d770*/  @!P0 BRA `(.L_x_2002) ;  /* 0xffffff3400988947 */ /* 0x000fea000383ffff */
[----:B------:R-:W-:Y:S05]  /*d780*/  EXIT ;  /* 0x000000000000794d */ /* 0x000fea0003800000 */
.L_x_1947:
        /* <DEDUP_REMOVED lines=14> */
[----:B------:R0:W-:Y:S04]  /*d870*/  STL [R1+0x2c], RZ ;  /* 0x00002cff01007387 */ /* 0x0001e80000100800 */
[----:B------:R0:W-:Y:S04]  /*d880*/  STL [R1], RZ ;  /* 0x000000ff01007387 */ /* 0x0001e80000100800 */
        /* <DEDUP_REMOVED lines=13> */
[----:B------:R-:W-:Y:S02]  /*d960*/  R2P PR, R7, 0x6 ;  /* 0x0000000607007804 */ /* 0x000fe40000000000 */
[----:B------:R-:W-:Y:S02]  /*d970*/  SHF.R.U32.HI R3, RZ, 0x5, R6 ;  /* 0x00000005ff037819 */ /* 0x000fe40000011606 */
[C---:B------:R-:W-:Y:S02]  /*d980*/  LOP3.LUT R4, R2.reuse, 0x400, RZ, 0xc0, !PT ;  /* 0x0000040002047812 */ /* 0x040fe400078ec0ff */
        /* <DEDUP_REMOVED lines=28> */
[----:B------:R-:W-:-:S05]  /*db50*/  IMAD.U32 R0, RZ, RZ, UR6 ;  /* 0x00000006ff007e24 */ /* 0x000fca000f8e00ff */
[----:B------:R0:W-:Y:S04]  /*db60*/  STL [R1+0x28], R0 ;  /* 0x0000280001007387 */ /* 0x0001e80000100800 */
[----:B------:R-:W-:Y:S01]  /*db70*/  STL [R1+0x2c], RZ ;  /* 0x00002cff01007387 */ /* 0x000fe20000100800 */
[----:B0-----:R-:W-:-:S05]  /*db80*/  IMAD.MOV.U32 R0, RZ, RZ, 0x1 ;  /* 0x00000001ff007424 */ /* 0x001fca00078e00ff */
[----:B------:R0:W-:Y:S02]  /*db90*/  STL [R1+0x4], R0 ;  /* 0x0000040001007387 */ /* 0x0001e40000100800 */
[----:B0-----:R-:W-:-:S07]  /*dba0*/  LOP3.LUT R0, R3, 0x80, RZ, 0xfc, !PT ;  /* 0x0000008003007812 */ /* 0x001fce00078efcff */
.L_x_2066:
        /* <DEDUP_REMOVED lines=14> */
[----:B0-----:R-:W-:Y:S05]  /*dc90*/  @!P0 BRA `(.L_x_2004) ;  /* 0x0000000000208947 */ /* 0x001fea0003800000 */
        /* <DEDUP_REMOVED lines=8> */
.L_x_2004:
[----:B------:R-:W-:Y:S01]  /*dd20*/  ULDC UR8, c[0x0][0xc54] ;  /* 0x0003150000087ab9 */ /* 0x000fe20000000800 */
[----:B------:R-:W-:Y:S01]  /*dd30*/  UMOV UR5, UR9 ;  /* 0x0000000900057c82 */ /* 0x000fe20008000000 */
[----:B------:R-:W-:-:S11]  /*dd40*/  UISETP.NE.AND UP0, UPT, UR8, 0x1, UPT ;  /* 0x000000010800788c */ /* 0x000fd6000bf05270 */
[----:B------:R-:W-:Y:S02]  /*dd50*/  @UP0 ULDC.64 UR10, c[0x0][0xc58] ;  /* 0x00031600000a0ab9 */ /* 0x000fe40000000a00 */
[----:B------:R-:W-:-:S04]  /*dd60*/  UIMAD.WIDE.U32 UR6, UR9, UR10, URZ ;  /* 0x0000000a090672a5 */ /* 0x000fc8000f8e003f */
[----:B------:R-:W-:-:S04]  /*dd70*/  @UP0 USHF.R.U32.HI UR5, URZ, UR11, UR7 ;  /* 0x0000000b3f050299 */ /* 0x000fc80008011607 */
[----:B------:R-:W-:-:S12]  /*dd80*/  UIMAD UR8, UR5, UR8, URZ ;  /* 0x00000008050872a4 */ /* 0x000fd8000f8e023f */
.L_x_2005:
[----:B------:R-:W-:Y:S01]  /*dd90*/  ULOP3.LUT UR41, URZ, UR5, URZ, 0x33, !UPT ;  /* 0x000000053f297292 */ /* 0x000fe2000f8e333f */
[----:B------:R-:W-:Y:S01]  /*dda0*/  BSSY B7, `(.L_x_2006) ;  /* 0x00003bb000077945 */ /* 0x000fe20003800000 */
[----:B------:R-:W-:Y:S01]  /*ddb0*/  ULDC UR10, c[0x0][0x448] ;  /* 0x00011200000a7ab9 */ /* 0x000fe20000000800 */
[----:B------:R-:W-:Y:S01]  /*ddc0*/  ULDC UR5, c[0x0][0xc3c] ;  /* 0x00030f0000057ab9 */ /* 0x000fe20000000800 */
[----:B------:R-:W-:Y:S01]  /*ddd0*/  UISETP.NE.AND UP1, UPT, UR10, 0x1, UPT ;  /* 0x000000010a00788c */ /* 0x000fe2000bf25270 */
[----:B------:R-:W-:Y:S01]  /*dde0*/  ULDC.64 UR6, c[0x0][0x418] ;  /* 0x0001060000067ab9 */ /* 0x000fe20000000a00 */
[----:B------:R-:W-:Y:S02]  /*ddf0*/  UIADD3 UR41, UR41, UR5, URZ ;  /* 0x0000000529297290 */ /* 0x000fe4000fffe03f */
[----:B------:R-:W-:Y:S02]  /*de00*/  UISETP.NE.U32.AND UP0, UPT, UR6, URZ, UPT ;  /* 0x0000003f0600728c */ /* 0x000fe4000bf05070 */
[----:B------:R-:W-:-:S02]  /*de10*/  USHF.L.U32 UR5, UR41, 0x7, URZ ;  /* 0x0000000729057899 */ /* 0x000fc4000800063f */
[----:B------:R-:W-:Y:S02]  /*de20*/  UISETP.NE.AND.EX UP0, UPT, UR7, URZ, UPT, UP0 ;  /* 0x0000003f0700728c */ /* 0x000fe4000bf05300 */
[----:B------:R-:W-:Y:S01]  /*de30*/  UIADD3 UR5, UR5, 0x7f, URZ ;  /* 0x0000007f05057890 */ /* 0x000fe2000fffe03f */
[----:B------:R-:W-:Y:S01]  /*de40*/  ULDC UR7, c[0x0][0x288] ;  /* 0x0000a20000077ab9 */ /* 0x000fe20000000800 */
[----:B------:R-:W-:Y:S01]  /*de50*/  ULDC UR6, c[0x0][0x424] ;  /* 0x0001090000067ab9 */ /* 0x000fe20000000800 */
[----:B------:R-:W-:Y:S02]  /*de60*/  UIADD3 UR13, -UR7, 0x80, URZ ;  /* 0x00000080070d7890 */ /* 0x000fe4000fffe13f */
[----:B------:R-:W-:Y:S01]  /*de70*/  USEL UR11, UR6, 0x1, UP0 ;  /* 0x00000001060b7887 */ /* 0x000fe20008000000 */
[----:B------:R-:W-:Y:S01]  /*de80*/  @UP1 ULDC UR7, c[0x0][0x44c] ;  /* 0x0001130000071ab9 */ /* 0x000fe20000000800 */
[----:B------:R-:W-:Y:S01]  /*de90*/  ULDC UR12, c[0x0][0x2f0] ;  /* 0x0000bc00000c7ab9 */ /* 0x000fe20000000800 */
[----:B------:R-:W-:Y:S01]  /*dea0*/  UIMAD.WIDE.U32 UR6, UR5, UR7, URZ ;  /* 0x00000007050672a5 */ /* 0x000fe2000f8e003f */
[----:B------:R-:W-:Y:S01]  /*deb0*/  @UP1 ULDC UR14, c[0x0][0x450] ;  /* 0x00011400000e1ab9 */ /* 0x000fe20000000800 */
[----:B------:R-:W-:-:S02]  /*dec0*/  UIMAD UR13, UR11, UR12, UR13 ;  /* 0x0000000c0b0d72a4 */ /* 0x000fc4000f8e020d */
[----:B------:R-:W-:Y:S02]  /*ded0*/  @UP1 USHF.R.U32.HI UR5, URZ, UR14, UR7 ;  /* 0x0000000e3f051299 */ /* 0x000fe40008011607 */
[----:B------:R-:W-:Y:S02]  /*dee0*/  UIMAD UR11, UR11, UR12, 0x7f ;  /* 0x0000007f0b0b74a4 */ /* 0x000fe4000f8e020c */
[----:B------:R-:W-:Y:S02]  /*def0*/  UIADD3 UR5, UR13, UR5, URZ ;  /* 0x000000050d057290 */ /* 0x000fe4000fffe03f */
[----:B------:R-:W-:Y:S02]  /*df00*/  UIADD3 UR8, UR9, -UR8, URZ ;  /* 0x8000000809087290 */ /* 0x000fe4000fffe03f */
[----:B------:R-:W-:Y:S02]  /*df10*/  USHF.R.S32.HI UR9, URZ, 0x1f, UR11 ;  /* 0x0000001f3f097899 */ /* 0x000fe4000801140b */
[----:B------:R-:W-:-:S02]  /*df20*/  USHF.R.S32.HI UR6, URZ, 0x1f, UR5 ;  /* 0x0000001f3f067899 */ /* 0x000fc40008011405 */
[----:B------:R-:W-:Y:S02]  /*df30*/  ULEA.HI UR9, UR9, UR11, URZ, 0x7 ;  /* 0x0000000b09097291 */ /* 0x000fe4000f8f383f */
[----:B------:R-:W-:Y:S01]  /*df40*/  ULEA.HI UR6, UR6, UR5, URZ, 0x7 ;  /* 0x0000000506067291 */ /* 0x000fe2000f8f383f */
[----:B------:R-:W-:Y:S01]  /*df50*/  ULDC UR10, c[0x0][0xc48] ;  /* 0x00031200000a7ab9 */ /* 0x000fe20000000800 */
[----:B------:R-:W-:Y:S02]  /*df60*/  USHF.R.S32.HI UR9, URZ, 0x7, UR9 ;  /* 0x000000073f097899 */ /* 0x000fe40008011409 */
[----:B------:R-:W-:Y:S02]  /*df70*/  USHF.R.S32.HI UR6, URZ, 0x7, UR6 ;  /* 0x000000073f067899 */ /* 0x000fe40008011406 */
[----:B------:R-:W-:Y:S02]  /*df80*/  UISETP.NE.AND UP0, UPT, UR10, 0x1, UPT ;  /* 0x000000010a00788c */ /* 0x000fe4000bf05270 */
[----:B------:R-:W-:Y:S01]  /*df90*/  UISETP.LT.AND UP1, UPT, UR9, UR6, UPT ;  /* 0x000000060900728c */ /* 0x000fe2000bf21270 */
[----:B------:R-:W-:-:S03]  /*dfa0*/  ULDC UR7, c[0x0][0xc54] ;  /* 0x0003150000077ab9 */ /* 0x000fc60000000800 */
[----:B------:R-:W-:Y:S02]  /*dfb0*/  USEL UR40, UR9, UR6, UP1 ;  /* 0x0000000609287287 */ /* 0x000fe40008800000 */
[----:B------:R-:W-:-:S03]  /*dfc0*/  UIMAD UR8, UR4, UR7, UR8 ;  /* 0x00000007040872a4 */ /* 0x000fc6000f8e0208 */
[----:B------:R-:W-:Y:S01]  /*dfd0*/  @UP0 ULDC UR4, c[0x0][0xc4c] ;  /* 0x0003130000040ab9 */ /* 0x000fe20000000800 */
[----:B------:R-:W-:Y:S01]  /*dfe0*/  ISETP.LT.AND P0, PT, RZ, UR40, PT ;  /* 0x00000028ff007c0c */ /* 0x000fe2000bf01270 */
[----:B------:R-:W-:Y:S01]  /*dff0*/  UIMAD.WIDE.U32 UR4, UR8, UR4, URZ ;  /* 0x00000004080472a5 */ /* 0x000fe2000f8e003f */
[----:B------:R-:W-:Y:S01]  /*e000*/  @UP0 ULDC UR7, c[0x0][0xc50] ;  /* 0x0003140000070ab9 */ /* 0x000fe20000000800 */
[----:B------:R-:W-:Y:S02]  /*e010*/  UMOV UR43, UR8 ;  /* 0x00000008002b7c82 */ /* 0x000fe40008000000 */
[----:B------:R-:W-:-:S04]  /*e020*/  @UP0 USHF.R.U32.HI UR43, URZ, UR7, UR5 ;  /* 0x000000073f2b0299 */ /* 0x000fc80008011605 */
[----:B------:R-:W-:-:S04]  /*e030*/  UIADD3 UR36, -UR43, URZ, URZ ;  /* 0x0000003f2b247290 */ /* 0x000fc8000fffe13f */
[----:B------:R-:W-:Y:S01]  /*e040*/  UIMAD UR36, UR10, UR36, UR8 ;  /* 0x000000240a2472a4 */ /* 0x000fe2000f8e0208 */
[----:B------:R-:W-:Y:S11]  /*e050*/  @P0 BRA `(.L_x_2007) ;  /* 0x0000000000480947 */ /* 0x000ff60003800000 */
        /* <DEDUP_REMOVED lines=18> */
.L_x_2007:
        /* <DEDUP_REMOVED lines=20> */
.L_x_2010:
[----:B------:R-:W-:Y:S05]  /*e2c0*/  BSYNC B6 ;  /* 0x0000000000067941 */ /* 0x000fea0003800000 */
.L_x_2009:
        /* <DEDUP_REMOVED lines=24> */
.L_x_2012:
[----:B------:R-:W-:Y:S05]  /*e450*/  BSYNC B6 ;  /* 0x0000000000067941 */ /* 0x000fea0003800000 */
.L_x_2011:
        /* <DEDUP_REMOVED lines=20> */
.L_x_2014:
[----:B------:R-:W-:Y:S05]  /*e5a0*/  BSYNC B6 ;  /* 0x0000000000067941 */ /* 0x000fea0003800000 */
.L_x_2013:
        /* <DEDUP_REMOVED lines=20> */
.L_x_2016:
[----:B------:R-:W-:Y:S05]  /*e6f0*/  BSYNC B6 ;  /* 0x0000000000067941 */ /* 0x000fea0003800000 */
.L_x_2015:
        /* <DEDUP_REMOVED lines=26> */
.L_x_2085:
        /* <DEDUP_REMOVED lines=12> */
.L_x_2088:
        /* <DEDUP_REMOVED lines=20> */
.L_x_2020:
        /* <DEDUP_REMOVED lines=9> */
.L_x_2089:
        /* <DEDUP_REMOVED lines=8> */
.L_x_2022:
        /* <DEDUP_REMOVED lines=24> */
.L_x_2090:
        /* <DEDUP_REMOVED lines=8> */
.L_x_2024:
        /* <DEDUP_REMOVED lines=26> */
.L_x_2018:
        /* <DEDUP_REMOVED lines=22> */
.L_x_2026:
[----:B---3--:R-:W-:Y:S05]  /*f0b0*/  BSYNC B6 ;  /* 0x0000000000067941 */ /* 0x008fea0003800000 */
.L_x_2025:
[----:B-1----:R1:W5:Y:S01]  /*f0c0*/  LDL R9, [R1+0x24] ;  /* 0x0000240001097983 */ /* 0x0023620000100800 */
[----:B------:R-:W2:Y:S01]  /*f0d0*/  LDC R7, c[0x0][0x448] ;  /* 0x00011200ff077b82 */ /* 0x000ea20000000800 */
[----:B------:R-:W3:Y:S01]  /*f0e0*/  S2R R2, SR_TID.X ;  /* 0x0000000000027919 */ /* 0x000ee20000002100 */
[----:B------:R-:W4:Y:S01]  /*f0f0*/  S2R R17, SR_TID.X ;  /* 0x0000000000117919 */ /* 0x000f220000002100 */
[----:B------:R-:W-:Y:S01]  /*f100*/  USHF.R.S32.HI UR4, URZ, 0x1f, UR36 ;  /* 0x0000001f3f047899 */ /* 0x000fe20008011424 */
[----:B------:R-:W-:Y:S01]  /*f110*/  ULDC.64 UR8, c[0x0][0x2d8] ;  /* 0x0000b60000087ab9 */ /* 0x000fe20000000a00 */
[----:B--2---:R-:W-:Y:S02]  /*f120*/  ISETP.NE.AND P0, PT, R7, 0x1, PT ;  /* 0x000000010700780c */ /* 0x004fe40003f05270 */
[----:B---3--:R-:W-:-:S11]  /*f130*/  LOP3.LUT R2, R2, 0x7f, RZ, 0xc0, !PT ;  /* 0x0000007f02027812 */ /* 0x008fd600078ec0ff */
[----:B------:R-:W2:Y:S01]  /*f140*/  @P0 LDC R3, c[0x0][0x44c] ;  /* 0x00011300ff030b82 */ /* 0x000ea20000000800 */
[----:B----4-:R-:W-:Y:S01]  /*f150*/  IMAD.SHL.U32 R17, R17, 0x10, RZ ;  /* 0x0000001011117824 */ /* 0x010fe200078e00ff */
[----:B------:R-:W-:Y:S01]  /*f160*/  SHF.R.U32.HI R2, RZ, 0x3, R2 ;  /* 0x00000003ff027819 */ /* 0x000fe20000011602 */
[----:B------:R-:W-:-:S03]  /*f170*/  UIMAD UR6, UR4, UR8, URZ ;  /* 0x00000008040672a4 */ /* 0x000fc6000f8e023f */
[----:B------:R-:W-:Y:S02]  /*f180*/  LOP3.LUT R17, R2, 0x70, R17, 0xf8, !PT ;  /* 0x0000007002117812 */ /* 0x000fe400078ef811 */
[----:B------:R-:W3:Y:S01]  /*f190*/  @P0 LDC R0, c[0x0][0x450] ;  /* 0x00011400ff000b82 */ /* 0x000ee20000000800 */
[----:B------:R-:W-:Y:S01]  /*f1a0*/  IMAD.U32 R2, RZ, RZ, UR41 ;  /* 0x00000029ff027e24 */ /* 0x000fe2000f8e00ff */
[----:B0-----:R-:W0:Y:S01]  /*f1b0*/  S2R R18, SR_TID.X ;  /* 0x0000000000127919 */ /* 0x001e220000002100 */
[----:B------:R-:W-:Y:S02]  /*f1c0*/  UIMAD.WIDE.U32 UR4, UR36, UR8, URZ ;  /* 0x00000008240472a5 */ /* 0x000fe4000f8e003f */
[----:B------:R-:W-:Y:S01]  /*f1d0*/  IMAD R2, R2, 0x80, R17 ;  /* 0x0000008002027824 */ /* 0x000fe200078e0211 */
[----:B------:R-:W-:Y:S01]  /*f1e0*/  UIMAD UR6, UR36, UR9, UR6 ;  /* 0x00000009240672a4 */ /* 0x000fe2000f8e0206 */
[----:B------:R-:W4:Y:S01]  /*f1f0*/  S2R R17, SR_TID.X ;  /* 0x0000000000117919 */ /* 0x000f220000002100 */
[----:B------:R-:W-:-:S02]  /*f200*/  USHF.R.S32.HI UR7, URZ, 0x1f, UR43 ;  /* 0x0000001f3f077899 */ /* 0x000fc4000801142b */
[----:B------:R-:W-:Y:S01]  /*f210*/  UIADD3 UR5, UR5, UR6, URZ ;  /* 0x0000000605057290 */ /* 0x000fe2000fffe03f */
[----:B------:R-:W-:Y:S01]  /*f220*/  IMAD.MOV.U32 R6, RZ, RZ, R2 ;  /* 0x000000ffff067224 */ /* 0x000fe200078e0002 */
[----:B------:R-:W-:Y:S01]  /*f230*/  ULDC.64 UR8, c[0x0][0x2e0] ;  /* 0x0000b80000087ab9 */ /* 0x000fe20000000a00 */
[----:B--2---:R-:W-:Y:S01]  /*f240*/  @P0 IMAD.HI.U32 R3, R2, R3, RZ ;  /* 0x0000000302030227 */ /* 0x004fe200078e00ff */
[----:B------:R-:W-:Y:S02]  /*f250*/  UIMAD.WIDE.U32 UR4, UR43, UR8, UR4 ;  /* 0x000000082b0472a5 */ /* 0x000fe4000f8e0004 */
[----:B------:R-:W-:Y:S02]  /*f260*/  UIMAD UR6, UR7, UR8, URZ ;  /* 0x00000008070672a4 */ /* 0x000fe4000f8e023f */
[----:B---3--:R-:W-:Y:S02]  /*f270*/  @P0 SHF.R.U32.HI R6, RZ, R0, R3 ;  /* 0x00000000ff060219 */ /* 0x008fe40000011603 */
[----:B------:R-:W-:Y:S01]  /*f280*/  UIMAD UR6, UR43, UR9, UR6 ;  /* 0x000000092b0672a4 */ /* 0x000fe2000f8e0206 */
[----:B------:R-:W-:-:S02]  /*f290*/  IMAD.U32 R4, RZ, RZ, UR4 ;  /* 0x00000004ff047e24 */ /* 0x000fc4000f8e00ff */
[----:B------:R-:W-:Y:S01]  /*f2a0*/  IMAD.MOV R0, RZ, RZ, -R6 ;  /* 0x000000ffff007224 */ /* 0x000fe200078e0a06 */
[----:B------:R-:W-:-:S03]  /*f2b0*/  UIADD3 UR6, UR5, UR6, URZ ;  /* 0x0000000605067290 */ /* 0x000fc6000fffe03f */
[----:B------:R-:W-:Y:S02]  /*f2c0*/  IMAD R0, R7, R0, R2 ;  /* 0x0000000007007224 */ /* 0x000fe400078e0202 */
[----:B------:R-:W-:Y:S01]  /*f2d0*/  IMAD.MOV.U32 R2, RZ, RZ, R4 ;  /* 0x000000ffff027224 */ /* 0x000fe200078e0004 */
[----:B------:R-:W-:Y:S01]  /*f2e0*/  SHF.R.S32.HI R4, RZ, 0x1f, R6 ;  /* 0x0000001fff047819 */ /* 0x000fe20000011406 */
[----:B------:R-:W-:Y:S01]  /*f2f0*/  IMAD.U32 R5, RZ, RZ, UR5 ;  /* 0x00000005ff057e24 */ /* 0x000fe2000f8e00ff */
[----:B------:R-:W-:Y:S01]  /*f300*/  ULDC.64 UR4, c[0x0][0x2d0] ;  /* 0x0000b40000047ab9 */ /* 0x000fe20000000a00 */
[----:B------:R-:W-:Y:S01]  /*f310*/  IMAD.U32 R3, RZ, RZ, UR6 ;  /* 0x00000006ff037e24 */ /* 0x000fe2000f8e00ff */
[----:B------:R-:W-:Y:S01]  /*f320*/  ULDC.64 UR6, c[0x0][0x280] ;  /* 0x0000a00000067ab9 */ /* 0x000fe20000000a00 */
[----:B------:R-:W-:Y:S02]  /*f330*/  IMAD R4, R4, UR4, RZ ;  /* 0x0000000404047c24 */ /* 0x000fe4000f8e02ff */
[----:B------:R-:W-:-:S04]  /*f340*/  IMAD.WIDE.U32 R2, R6, UR4, R2 ;  /* 0x0000000406027c25 */ /* 0x000fc8000f8e0002 */
[----:B------:R-:W-:Y:S01]  /*f350*/  IMAD R4, R6, UR5, R4 ;  /* 0x0000000506047c24 */ /* 0x000fe2000f8e0204 */
[----:B------:R-:W-:Y:S01]  /*f360*/  ULDC.64 UR4, c[0x0][0x2c8] ;  /* 0x0000b20000047ab9 */ /* 0x000fe20000000a00 */
[----:B0-----:R-:W-:Y:S02]  /*f370*/  IMAD.SHL.U32 R18, R18, 0x10, RZ ;  /* 0x0000001012127824 */ /* 0x001fe400078e00ff */
[----:B------:R-:W-:Y:S01]  /*f380*/  IMAD.IADD R3, R3, 0x1, R4 ;  /* 0x0000000103037824 */ /* 0x000fe200078e0204 */
[----:B------:R-:W-:Y:S01]  /*f390*/  SHF.R.S32.HI R4, RZ, 0x1f, R0 ;  /* 0x0000001fff047819 */ /* 0x000fe20000011400 */
[----:B----4-:R-:W-:Y:S01]  /*f3a0*/  IMAD.SHL.U32 R10, R17, 0x10, RZ ;  /* 0x00000010110a7824 */ /* 0x010fe200078e00ff */
        /* <DEDUP_REMOVED lines=14> */
[----:B-1----:R-:W-:Y:S06]  /*f490*/  BRA.DIV UR4, `(.L_x_2027) ;  /* 0x0000002e04b07947 */ /* 0x002fec000b800000 */
[----:B------:R-:W-:Y:S01]  /*f4a0*/  IMAD.U32 R4, RZ, RZ, UR41 ;  /* 0x00000029ff047e24 */ /* 0x000fe2000f8e00ff */
[----:B------:R-:W-:Y:S01]  /*f4b0*/  ULDC UR4, c[0x0][0x288] ;  /* 0x0000a20000047ab9 */ /* 0x000fe20000000800 */
[----:B------:R-:W0:Y:S01]  /*f4c0*/  SHFL.IDX PT, R6, R0, RZ, 0x181f ;  /* 0x00181fff00067589 */ /* 0x000e2200000e0000 */
[----:B------:R-:W-:Y:S02]  /*f4d0*/  IMAD R3, R7, UR4, RZ ;  /* 0x0000000407037c24 */ /* 0x000fe4000f8e02ff */
[----:B------:R-:W-:Y:S01]  /*f4e0*/  IMAD R4, R4, 0x80, R17 ;  /* 0x0000008004047824 */ /* 0x000fe200078e0211 */
[----:B------:R-:W-:Y:S03]  /*f4f0*/  SHFL.IDX PT, R8, R2, 0x1, 0x181f ;  /* 0x00381f0002087f89 */ /* 0x000fe600000e0000 */
[C---:B------:R-:W-:Y:S01]  /*f500*/  VIADD R5, R4.reuse, 0x10 ;  /* 0x0000001004057836 */ /* 0x040fe20000000000 */
[----:B------:R-:W-:-:S04]  /*f510*/  ISETP.GE.AND P3, PT, R4, R3, PT ;  /* 0x000000030400720c */ /* 0x000fc80003f66270 */
[----:B------:R-:W-:Y:S02]  /*f520*/  ISETP.GE.AND P2, PT, R5, R3, PT ;  /* 0x000000030500720c */ /* 0x000fe40003f46270 */
[----:B------:R-:W1:Y:S07]  /*f530*/  SHFL.IDX PT, R5, R2, RZ, 0x181f ;  /* 0x00181fff02057589 */ /* 0x000e6e00000e0000 */
[----:B0-----:R-:W-:-:S05]  /*f540*/  @!P3 IADD3 R6, P4, R10, R6, RZ ;  /* 0x000000060a06b210 */ /* 0x001fca0007f9e0ff */
[----:B-1----:R-:W-:Y:S02]  /*f550*/  @!P3 IMAD.X R7, RZ, RZ, R5, P4 ;  /* 0x000000ffff07b224 */ /* 0x002fe400020e0605 */
[----:B------:R-:W0:Y:S04]  /*f560*/  SHFL.IDX PT, R5, R0, 0x1, 0x181f ;  /* 0x00381f0000057f89 */ /* 0x000e2800000e0000 */
[----:B-----5:R-:W-:Y:S04]  /*f570*/  @!P3 LDGSTS.E.BYPASS.LTC128B.128 [R9+0x20400], desc[UR48][R6.64], !P1 ;  /* 0x204000000609bfae */ /* 0x020fe8000c901d70 */
[----:B------:R1:W-:Y:S01]  /*f580*/  @!P3 LDGSTS.E.BYPASS.LTC128B.128 [R9+0x24400], desc[UR48][R6.64+0x80], !P0 ;  /* 0x244000800609bfae */ /* 0x0003e2000c101d70 */
[----:B0-----:R-:W-:-:S05]  /*f590*/  @!P2 IADD3 R5, P4, R10, R5, RZ ;  /* 0x000000050a05a210 */ /* 0x001fca0007f9e0ff */
[----:B------:R-:W-:Y:S02]  /*f5a0*/  @!P2 IMAD.X R8, RZ, RZ, R8, P4 ;  /* 0x000000ffff08a224 */ /* 0x000fe400020e0608 */
[----:B-1----:R-:W-:Y:S02]  /*f5b0*/  @!P2 IMAD.MOV.U32 R6, RZ, RZ, R5 ;  /* 0x000000ffff06a224 */ /* 0x002fe400078e0005 */
        /* <DEDUP_REMOVED lines=50> */
.L_x_2107:
        /* <DEDUP_REMOVED lines=11> */
.L_x_2029:
[----:B------:R-:W-:Y:S05]  /*f990*/  BSYNC B0 ;  /* 0x0000000000007941 */ /* 0x000fea0003800000 */
.L_x_2028:
[----:B------:R-:W-:Y:S01]  /*f9a0*/  NOP ;  /* 0x0000000000007918 */ /* 0x000fe20000000000 */
[----:B------:R-:W-:-:S13]  /*f9b0*/  PLOP3.LUT P0, PT, PT, PT, PT, 0x80, 0x0 ;  /* 0x000000000000781c */ /* 0x000fda0003f0f070 */
.L_x_2030:
        /* <DEDUP_REMOVED lines=18> */
.L_x_2108:
[----:B------:R-:W-:Y:S05]  /*fae0*/  BSYNC B0 ;  /* 0x0000000000007941 */ /* 0x000fea0003800000 */
.L_x_2031:
[----:B------:R-:W-:-:S06]  /*faf0*/  UISETP.GE.AND UP0, UPT, UR40, 0x2, UPT ;  /* 0x000000022800788c */ /* 0x000fcc000bf06270 */
[----:B------:R-:W-:-:S13]  /*fb00*/  PLOP3.LUT P0, PT, PT, PT, UP0, 0x80, 0x0 ;  /* 0x000000000000781c */ /* 0x000fda0003f0f008 */
[----:B------:R-:W-:Y:S05]  /*fb10*/  @!P0 BRA `(.L_x_2033) ;  /* 0x0000001000bc8947 */ /* 0x000fea0003800000 */
[----:B0-----:R0:W5:Y:S01]  /*fb20*/  LDL.LU R0, [R1+0x4] ;  /* 0x0000040001007983 */ /* 0x0011620000300800 */
[----:B------:R-:W-:-:S03]  /*fb30*/  UIADD3 UR4, UR40, -0x2, URZ ;  /* 0xfffffffe28047890 */ /* 0x000fc6000fffe03f */
[----:B------:R0:W5:Y:S03]  /*fb40*/  LDL.LU R6, [R1] ;  /* 0x0000000001067983 */ /* 0x0001660000300800 */
[----:B------:R-:W-:-:S07]  /*fb50*/  IMAD.U32 R17, RZ, RZ, UR4 ;  /* 0x00000004ff117e24 */ /* 0x000fce000f8e00ff */
.L_x_2055:
[----:B------:R-:W3:Y:S01]  /*fb60*/  LDL R4, [R1+0x8] ;  /* 0x0000080001047983 */ /* 0x000ee20000100800 */
[----:B-1---5:R-:W-:Y:S01]  /*fb70*/  VIADD R3, R6, 0x1 ;  /* 0x0000000106037836 */ /* 0x022fe20000000000 */
        /* <DEDUP_REMOVED lines=9> */
[----:B-1----:R-:W-:Y:S05]  /*fc10*/  @!P1 BRA `(.L_x_2035) ;  /* 0x0000000800049947 */ /* 0x002fea0003800000 */
[----:B------:R-:W-:Y:S01]  /*fc20*/  LOP3.LUT P1, RZ, R4, 0x1, RZ, 0xc0, !PT ;  /* 0x0000000104ff7812 */ /* 0x000fe2000782c0ff */
[----:B------:R-:W-:-:S12]  /*fc30*/  IMAD.MOV.U32 R7, RZ, RZ, R17 ;  /* 0x000000ffff077224 */ /* 0x000fd800078e0011 */
[----:B------:R-:W-:Y:S05]  /*fc40*/  @!P1 BRA `(.L_x_2036) ;  /* 0x0000000000509947 */ /* 0x000fea0003800000 */
[----:B------:R-:W3:Y:S01]  /*fc50*/  LDL R10, [R1+0x18] ;  /* 0x00001800010a7983 */ /* 0x000ee20000100800 */
[----:B------:R-:W1:Y:S01]  /*fc60*/  LDC R7, c[0x0][0x43c] ;  /* 0x00010f00ff077b82 */ /* 0x000e620000000800 */
[----:B------:R-:W-:Y:S02]  /*fc70*/  ULDC.64 UR4, c[0x0][0x428] ;  /* 0x00010a0000047ab9 */ /* 0x000fe40000000a00 */
[----:B--2---:R-:W2:Y:S01]  /*fc80*/  LDL R5, [R1+0xc] ;  /* 0x00000c0001057983 */ /* 0x004ea20000100800 */
[----:B-1----:R-:W-:-:S13]  /*fc90*/  ISETP.NE.AND P0, PT, R7, 0x1, PT ;  /* 0x000000010700780c */ /* 0x002fda0003f05270 */
[----:B------:R-:W1:Y:S02]  /*fca0*/  @P0 LDC.64 R2, c[0x0][0x440] ;  /* 0x00011000ff020b82 */ /* 0x000e640000000a00 */
[----:B-1----:R-:W-:-:S04]  /*fcb0*/  @P0 IMAD.HI.U32 R4, R17, R2, RZ ;  /* 0x0000000211040227 */ /* 0x002fc800078e00ff */
        /* <DEDUP_REMOVED lines=13> */
.L_x_2036:
[----:B-1----:R-:W-:Y:S01]  /*fd90*/  IMAD R4, R9, 0x8, R19 ;  /* 0x0000000809047824 */ /* 0x002fe200078e0213 */
[----:B------:R-:W-:Y:S01]  /*fda0*/  SHF.L.U32 R3, R8, 0x1f, RZ ;  /* 0x0000001f08037819 */ /* 0x000fe200000006ff */
[----:B------:R-:W1:Y:S01]  /*fdb0*/  S2R R2, SR_TID.X ;  /* 0x0000000000027919 */ /* 0x000e620000002100 */
[----:B------:R-:W-:Y:S02]  /*fdc0*/  BSSY B1, `(.L_x_2037) ;  /* 0x0000005000017945 */ /* 0x000fe40003800000 */
[----:B------:R-:W3:Y:S01]  /*fdd0*/  SYNCS.PHASECHK.TRANS64.TRYWAIT P0, [R4+URZ+0x38880], R3 ;  /* 0x03888003040075a7 */ /* 0x000ee2000800017f */
[----:B-1----:R-:W-:-:S04]  /*fde0*/  LOP3.LUT R2, R2, 0x7f, RZ, 0xc0, !PT ;  /* 0x0000007f02027812 */ /* 0x002fc800078ec0ff */
[----:B------:R-:W-:Y:S01]  /*fdf0*/  ISETP.NE.AND P1, PT, R2, RZ, PT ;  /* 0x000000ff0200720c */ /* 0x000fe20003f25270 */
[----:B---3--:R-:W-:-:S12]  /*fe00*/  @!P0 BRA `(.L_x_2038) ;  /* 0x0000002c00f88947 */ /* 0x008fd80003800000 */
.L_x_2109:
[----:B------:R-:W-:Y:S05]  /*fe10*/  BSYNC B1 ;  /* 0x0000000000017941 */ /* 0x000fea0003800000 */
.L_x_2037:
        /* <DEDUP_REMOVED lines=9> */
.L_x_2040:
[----:B------:R-:W-:Y:S05]  /*feb0*/  BSYNC B1 ;  /* 0x0000000000017941 */ /* 0x000fea0003800000 */
.L_x_2039:
        /* <DEDUP_REMOVED lines=12> */
.L_x_2041:
        /* <DEDUP_REMOVED lines=16> */
.L_x_2042:
        /* <DEDUP_REMOVED lines=13> */
.L_x_2110:
[----:B------:R-:W-:Y:S05]  /*10150*/  BSYNC B1 ;  /* 0x0000000000017941 */ /* 0x000fea0003800000 */
.L_x_2043:
[----:B------:R-:W-:Y:S01]  /*10160*/  BSSY B1, `(.L_x_2045) ;  /* 0x000000b000017945 */ /* 0x000fe20003800000 */
[----:B------:R-:W-:Y:S02]  /*10170*/  IMAD.MOV.U32 R8, RZ, RZ, 0x0 ;  /* 0x00000000ff087424 */ /* 0x000fe400078e00ff */
[----:B------:R-:W-:Y:S01]  /*10180*/  IMAD.MOV.U32 R9, RZ, RZ, 0x14f00000 ;  /* 0x14f00000ff097424 */ /* 0x000fe200078e00ff */
[----:B------:R-:W-:Y:S06]  /*10190*/  @P1 BRA `(.L_x_2046) ;  /* 0x00000000001c1947 */ /* 0x000fec0003800000 */
[----:B------:R-:W3:Y:S01]  /*101a0*/  S2R R5, SR_TID.X ;  /* 0x0000000000057919 */ /* 0x000ee20000002100 */
[----:B-12---:R-:W-:-:S04]  /*101b0*/  IMAD.MOV.U32 R3, RZ, RZ, 0x8000 ;  /* 0x00008000ff037424 */ /* 0x006fc800078e00ff */
[----:B------:R4:W-:Y:S01]  /*101c0*/  SYNCS.ARRIVE.TRANS64 RZ, [R4+URZ+0x38830], R3 ;  /* 0x0388300304ff79a7 */ /* 0x0009e2000800003f */
[----:B---3--:R-:W-:-:S04]  /*101d0*/  LOP3.LUT R5, R5, 0x1f, RZ, 0xc0, !PT ;  /* 0x0000001f05057812 */ /* 0x008fc800078ec0ff */
[----:B------:R-:W-:-:S13]  /*101e0*/  ISETP.NE.AND P0, PT, R5, RZ, PT ;  /* 0x000000ff0500720c */ /* 0x000fda0003f05270 */
[----:B----4-:R-:W-:Y:S05]  /*101f0*/  @!P0 BRA `(.L_x_2046) ;  /* 0x0000000000048947 */ /* 0x010fea0003800000 */
[----:B------:R-:W-:Y:S01]  /*10200*/  BPT.TRAP 0x1 ;  /* 0x000000040000795c */ /* 0x000fe20000300000 */
.L_x_2046:
[----:B------:R-:W-:Y:S05]  /*10210*/  BSYNC B1 ;  /* 0x0000000000017941 */ /* 0x000fea0003800000 */
.L_x_2045:
        /* <DEDUP_REMOVED lines=8> */
.L_x_2047:
        /* <DEDUP_REMOVED lines=15> */
.L_x_2048:
        /* <DEDUP_REMOVED lines=10> */
.L_x_2035:
[----:B------:R-:W-:Y:S05]  /*10430*/  BSYNC B0 ;  /* 0x0000000000007941 */ /* 0x000fea0003800000 */
.L_x_2034:
[----:B------:R-:W-:-:S06]  /*10440*/  UISETP.NE.AND UP0, UPT, UR39, 0x3, UPT ;  /* 0x000000032700788c */ /* 0x000fcc000bf05270 */
[----:B------:R-:W-:-:S13]  /*10450*/  PLOP3.LUT P0, PT, PT, PT, UP0, 0x80, 0x0 ;  /* 0x000000000000781c */ /* 0x000fda0003f0f008 */
[----:B------:R-:W-:Y:S05]  /*10460*/  @!P0 BRA `(.L_x_2049) ;  /* 0x0000000000048947 */ /* 0x000fea0003800000 */
[----:B------:R-:W-:Y:S01]  /*10470*/  BPT.TRAP 0x1 ;  /* 0x000000040000795c */ /* 0x000fe20000300000 */
.L_x_2049:
[----:B------:R-:W-:Y:S01]  /*10480*/  IMAD.U32 R2, RZ, RZ, UR44 ;  /* 0x0000002cff027e24 */ /* 0x000fe2000f8e00ff */
[----:B------:R-:W-:Y:S01]  /*10490*/  BSSY B0, `(.L_x_2050) ;  /* 0x0000007000007945 */ /* 0x000fe20003800000 */
[----:B------:R-:W-:-:S03]  /*104a0*/  IMAD R20, R6, 0x8, R19 ;  /* 0x0000000806147824 */ /* 0x000fc600078e0213 */
[----:B------:R-:W-:Y:S02]  /*104b0*/  ISETP.NE.AND P0, PT, R2, 0x3, PT ;  /* 0x000000030200780c */ /* 0x000fe40003f05270 */
[----:B------:R-:W-:-:S04]  /*104c0*/  LOP3.LUT R2, R0, 0x1, RZ, 0x3c, !PT ;  /* 0x0000000100027812 */ /* 0x000fc800078e3cff */
[----:B------:R-:W-:-:S04]  /*104d0*/  SHF.L.U32 R2, R2, 0x1f, RZ ;  /* 0x0000001f02027819 */ /* 0x000fc800000006ff */
[----:B------:R-:W1:Y:S02]  /*104e0*/  SYNCS.PHASECHK.TRANS64.TRYWAIT P1, [R20+URZ+0x38870], R2 ;  /* 0x03887002140075a7 */ /* 0x000e64000802017f */
[----:B-1----:R-:W-:Y:S05]  /*104f0*/  @!P1 BRA `(.L_x_2051) ;  /* 0x0000002800649947 */ /* 0x002fea0003800000 */
.L_x_2111:
[----:B------:R-:W-:Y:S05]  /*10500*/  BSYNC B0 ;  /* 0x0000000000007941 */ /* 0x000fea0003800000 */
.L_x_2050:
[----:B------:R-:W-:Y:S05]  /*10510*/  @!P0 BRA `(.L_x_2052) ;  /* 0x0000000000048947 */ /* 0x000fea0003800000 */
[----:B------:R-:W-:Y:S01]  /*10520*/  BPT.TRAP 0x1 ;  /* 0x000000040000795c */ /* 0x000fe20000300000 */
.L_x_2052:
[----:B------:R-:W-:Y:S01]  /*10530*/  SHF.L.U32 R0, R0, 0x1f, RZ ;  /* 0x0000001f00007819 */ /* 0x000fe200000006ff */
[----:B------:R-:W-:-:S03]  /*10540*/  IMAD.SHL.U32 R3, R6, 0x8000, RZ ;  /* 0x0000800006037824 */ /* 0x000fc600078e00ff */
[----:B------:R-:W3:Y:S02]  /*10550*/  SYNCS.PHASECHK.TRANS64.TRYWAIT P1, [R20+URZ+0x38860], R0 ;  /* 0x03886000140075a7 */ /* 0x000ee4000802017f */
[----:B---3--:R-:W-:Y:S05]  /*10560*/  @!P1 BRA `(.L_x_2053) ;  /* 0x00000028005c9947 */ /* 0x008fea0003800000 */
.L_x_2112:
[----:B-1----:R-:W3:Y:S04]  /*10570*/  LDL R2, [R1+0x20] ;  /* 0x0000200001027983 */ /* 0x002ee80000100800 */
[----:B------:R-:W4:Y:S04]  /*10580*/  LDL R18, [R1+0x14] ;  /* 0x0000140001127983 */ /* 0x000f280000100800 */
[----:B------:R-:W5:Y:S01]  /*10590*/  LDL R12, [R1+0x1c] ;  /* 0x00001c00010c7983 */ /* 0x000f620000100800 */
[----:B------:R-:W-:Y:S05]  /*105a0*/  WARPSYNC.ALL ;  /* 0x0000000000007948 */ /* 0x000fea0003800000 */
[----:B---3--:R-:W-:-:S05]  /*105b0*/  LOP3.LUT R0, R3, R2, RZ, 0xfc, !PT ;  /* 0x0000000203007212 */ /* 0x008fca00078efcff */
[----:B------:R-:W-:-:S05]  /*105c0*/  IMAD.IADD R0, R19, 0x1, R0 ;  /* 0x0000000113007824 */ /* 0x000fca00078e0200 */
[----:B------:R-:W1:Y:S01]  /*105d0*/  LDSM.16.MT88.4 R8, [R0+0x10400] ;  /* 0x010400000008783b */ /* 0x000e620000004200 */
[----:B----4-:R-:W-:Y:S01]  /*105e0*/  IMAD.IADD R2, R18, 0x1, R0 ;  /* 0x0000000112027824 */ /* 0x010fe200078e0200 */
        /* <DEDUP_REMOVED lines=117> */
.L_x_2054:
        /* <DEDUP_REMOVED lines=13> */
.L_x_2033:
        /* <DEDUP_REMOVED lines=18> */
.L_x_2057:
[----:B------:R-:W-:Y:S05]  /*10f30*/  BSYNC B0 ;  /* 0x0000000000007941 */ /* 0x000fea0003800000 */
.L_x_2056:
[----:B------:R-:W-:-:S06]  /*10f40*/  UISETP.NE.AND UP0, UPT, UR39, 0x3, UPT ;  /* 0x000000032700788c */ /* 0x000fcc000bf05270 */
[----:B------:R-:W-:-:S13]  /*10f50*/  PLOP3.LUT P1, PT, PT, PT, UP0, 0x80, 0x0 ;  /* 0x000000000000781c */ /* 0x000fda0003f2f008 */
[----:B------:R-:W-:Y:S05]  /*10f60*/  @!P1 BRA `(.L_x_2058) ;  /* 0x0000000000049947 */ /* 0x000fea0003800000 */
[----:B------:R-:W-:Y:S01]  /*10f70*/  BPT.TRAP 0x1 ;  /* 0x000000040000795c */ /* 0x000fe20000300000 */
.L_x_2058:
        /* <DEDUP_REMOVED lines=10> */
.L_x_2113:
[----:B------:R-:W-:Y:S05]  /*11020*/  BSYNC B0 ;  /* 0x0000000000007941 */ /* 0x000fea0003800000 */
.L_x_2059:
[----:B------:R-:W-:Y:S05]  /*11030*/  @!P2 BRA `(.L_x_2061) ;  /* 0x000000000004a947 */ /* 0x000fea0003800000 */
[----:B------:R-:W-:Y:S01]  /*11040*/  BPT.TRAP 0x1 ;  /* 0x000000040000795c */ /* 0x000fe20000300000 */
.L_x_2061:
[----:B0-----:R-:W2:Y:S02]  /*11050*/  LDL R0, [R1+0x4] ;  /* 0x0000040001007983 */ /* 0x001ea40000100800 */
[----:B--2---:R-:W-:-:S04]  /*11060*/  SHF.L.U32 R0, R0, 0x1f, RZ ;  /* 0x0000001f00007819 */ /* 0x004fc800000006ff */
[----:B------:R-:W0:Y:S02]  /*11070*/  SYNCS.PHASECHK.TRANS64.TRYWAIT P1, [R17+URZ+0x38860], R0 ;  /* 0x03886000110075a7 */ /* 0x000e24000802017f */
[----:B0-----:R-:W-:Y:S05]  /*11080*/  @!P1 BRA `(.L_x_2062) ;  /* 0x0000001c00bc9947 */ /* 0x001fea0003800000 */
.L_x_2114:
        /* <DEDUP_REMOVED lines=127> */
.L_x_2063:
[----:B-1----:R-:W2:Y:S01]  /*11880*/  LDL.LU R3, [R1+0x4] ;  /* 0x0000040001037983 */ /* 0x002ea20000300800 */
[----:B0-----:R0:W-:Y:S01]  /*11890*/  SYNCS.ARRIVE.TRANS64.A1T0 RZ, [R17+URZ+0x38850], RZ ;  /* 0x038850ff11ff79a7 */ /* 0x0011e2000810003f */
[----:B------:R-:W-:Y:S01]  /*118a0*/  VIADD R0, R18, 0x1 ;  /* 0x0000000112007836 */ /* 0x000fe20000000000 */
        /* <DEDUP_REMOVED lines=8> */
[----:B--2---:R-:W-:-:S05]  /*11930*/  LOP3.LUT R3, R3, R2, RZ, 0x3c, !PT ;  /* 0x0000000203037212 */ /* 0x004fca00078e3cff */
[----:B------:R0:W-:Y:S02]  /*11940*/  STL [R1+0x4], R3 ;  /* 0x0000040301007387 */ /* 0x0001e40000100800 */
.L_x_2008:
[----:B------:R-:W-:Y:S05]  /*11950*/  BSYNC B7 ;  /* 0x0000000000077941 */ /* 0x000fea0003800000 */
.L_x_2006:
[----:B01----:R-:W2:Y:S04]  /*11960*/  LDL R0, [R1+0x8] ;  /* 0x0000080001007983 */ /* 0x003ea80000100800 */
        /* <DEDUP_REMOVED lines=12> */
.L_x_2064:
        /* <DEDUP_REMOVED lines=8> */
.L_x_2065:
[----:B-1----:R-:W2:Y:S01]  /*11ab0*/  LDL R0, [R1+0x28] ;  /* 0x0000280001007983 */ /* 0x002ea20000100800 */
[----:B------:R-:W-:Y:S02]  /*11ac0*/  ULDC UR4, c[0x0][0xc38] ;  /* 0x00030e0000047ab9 */ /* 0x000fe40000000800 */
[----:B--2---:R-:W-:-:S13]  /*11ad0*/  ISETP.GE.AND P0, PT, R0, UR4, PT ;  /* 0x0000000400007c0c */ /* 0x004fda000bf06270 */
[----:B------:R-:W-:Y:S05]  /*11ae0*/  @!P0 BRA `(.L_x_2066) ;  /* 0xffffffc000308947 */ /* 0x000fea000383ffff */
.L_x_2003:
        /* <DEDUP_REMOVED lines=12> */
.L_x_2115:
[----:B------:R-:W-:Y:S05]  /*11bb0*/  BSYNC B0 ;  /* 0x0000000000007941 */ /* 0x000fea0003800000 */
.L_x_2067:
[----:B------:R-:W-:-:S03]  /*11bc0*/  UMOV UR4, 0xffffffff ;  /* 0xffffffff00047882 */ /* 0x000fc60000000000 */
[----:B------:R-:W-:Y:S05]  /*11bd0*/  BRA.DIV UR4, `(.L_x_2069) ;  /* 0x0000001604107947 */ /* 0x000fea000b800000 */
[----:B------:R-:W1:Y:S02]  /*11be0*/  S2R R2, SR_TID.X ;  /* 0x0000000000027919 */ /* 0x000e640000002100 */
[----:B-1----:R-:W-:-:S04]  /*11bf0*/  SHF.R.U32.HI R2, RZ, 0x5, R2 ;  /* 0x00000005ff027819 */ /* 0x002fc80000011602 */
[----:B------:R-:W-:-:S05]  /*11c00*/  LOP3.LUT R2, R2, 0x3, RZ, 0xc0, !PT ;  /* 0x0000000302027812 */ /* 0x000fca00078ec0ff */
[----:B------:R1:W2:Y:S02]  /*11c10*/  SHFL.IDX PT, R14, R2, RZ, 0x1f ;  /* 0x00001fff020e7589 */ /* 0x0002a400000e0000 */
.L_x_2118:
[----:B--2---:R-:W-:Y:S01]  /*11c20*/  ISETP.NE.AND P0, PT, R14, RZ, PT ;  /* 0x000000ff0e00720c */ /* 0x004fe20003f05270 */
[----:B------:R-:W-:-:S12]  /*11c30*/  BSSY B0, `(.L_x_2070) ;  /* 0x000002e000007945 */ /* 0x000fd80003800000 */
[----:B------:R-:W-:Y:S05]  /*11c40*/  @P0 BRA `(.L_x_2071) ;  /* 0x0000000000b00947 */ /* 0x000fea0003800000 */
[----:B------:R-:W-:-:S03]  /*11c50*/  UMOV UR4, 0xffffffff ;  /* 0xffffffff00047882 */ /* 0x000fc60000000000 */
[----:B------:R-:W-:Y:S05]  /*11c60*/  BRA.DIV UR4, `(.L_x_2072) ;  /* 0x0000001604207947 */ /* 0x000fea000b800000 */
[----:B------:R-:W-:-:S13]  /*11c70*/  ELECT P6, URZ, PT ;  /* 0x00000000003f782f */ /* 0x000fda00038c0000 */
.L_x_2121:
[----:B------:R-:W-:Y:S05]  /*11c80*/  @!P6 BRA `(.L_x_2071) ;  /* 0x0000000000a0e947 */ /* 0x000fea0003800000 */
[----:B------:R-:W-:-:S06]  /*11c90*/  ULOP3.LUT UR4, UR38, 0x2, URZ, 0xfc, !UPT ;  /* 0x0000000226047892 */ /* 0x000fcc000f8efc3f */
[----:B-1----:R-:W-:-:S05]  /*11ca0*/  IMAD.U32 R2, RZ, RZ, UR4 ;  /* 0x00000004ff027e24 */ /* 0x002fca000f8e00ff */
[----:B------:R-:W-:-:S13]  /*11cb0*/  ISETP.NE.AND P0, PT, R2, 0x3, PT ;  /* 0x000000030200780c */ /* 0x000fda0003f05270 */
[----:B------:R-:W-:Y:S05]  /*11cc0*/  @!P0 BRA `(.L_x_2073) ;  /* 0x0000000000048947 */ /* 0x000fea0003800000 */
[----:B------:R-:W-:Y:S01]  /*11cd0*/  BPT.TRAP 0x1 ;  /* 0x000000040000795c */ /* 0x000fe20000300000 */
.L_x_2073:
        /* <DEDUP_REMOVED lines=14> */
.L_x_2122:
[----:B------:R-:W1:Y:S02]  /*11dc0*/  SYNCS.PHASECHK.TRANS64.TRYWAIT P1, [R7+URZ], R2 ;  /* 0x00000002070075a7 */ /* 0x000e64000802017f */
[----:B-1----:R-:W-:Y:S05]  /*11dd0*/  @!P1 BRA `(.L_x_2075) ;  /* 0x0000001000f89947 */ /* 0x002fea0003800000 */
.L_x_2123:
[----:B------:R-:W-:Y:S05]  /*11de0*/  @!P0 BRA `(.L_x_2076) ;  /* 0x0000000000048947 */ /* 0x000fea0003800000 */
[----:B------:R-:W-:Y:S01]  /*11df0*/  BPT.TRAP 0x1 ;  /* 0x000000040000795c */ /* 0x000fe20000300000 */
.L_x_2076:
[----:B------:R-:W2:Y:S02]  /*11e00*/  LDL.LU R4, [R1] ;  /* 0x0000000001047983 */ /* 0x000ea40000300800 */
[----:B--2---:R-:W-:-:S04]  /*11e10*/  IMAD R4, R4, 0x8, R0 ;  /* 0x0000000804047824 */ /* 0x004fc800078e0200 */
[----:B------:R-:W2:Y:S02]  /*11e20*/  SYNCS.PHASECHK.TRANS64.TRYWAIT P1, [R4+URZ+0x38860], R5 ;  /* 0x03886005040075a7 */ /* 0x000ea4000802017f */
[----:B--2---:R-:W-:Y:S05]  /*11e30*/  @!P1 BRA `(.L_x_2077) ;  /* 0x0000001000f49947 */ /* 0x004fea0003800000 */
.L_x_2124:
[----:B------:R-:W-:Y:S05]  /*11e40*/  @!P0 BRA `(.L_x_2078) ;  /* 0x0000000000048947 */ /* 0x000fea0003800000 */
[----:B------:R-:W-:Y:S01]  /*11e50*/  BPT.TRAP 0x1 ;  /* 0x000000040000795c */ /* 0x000fe20000300000 */
.L_x_2078:
[----:B------:R-:W-:-:S04]  /*11e60*/  IMAD R3, R3, 0x8, R0 ;  /* 0x0000000803037824 */ /* 0x000fc800078e0200 */
[----:B------:R-:W3:Y:S02]  /*11e70*/  SYNCS.PHASECHK.TRANS64.TRYWAIT P1, [R3+URZ+0x38860], R2 ;  /* 0x03886002030075a7 */ /* 0x000ee4000802017f */
[----:B---3--:R-:W-:Y:S05]  /*11e80*/  @!P1 BRA `(.L_x_2079) ;  /* 0x0000001000f49947 */ /* 0x008fea0003800000 */
.L_x_2125:
[----:B------:R-:W-:Y:S05]  /*11e90*/  @!P0 BRA `(.L_x_2080) ;  /* 0x0000000000048947 */ /* 0x000fea0003800000 */
[----:B------:R-:W-:Y:S01]  /*11ea0*/  BPT.TRAP 0x1 ;  /* 0x000000040000795c */ /* 0x000fe20000300000 */
.L_x_2080:
[----:B------:R-:W4:Y:S02]  /*11eb0*/  SYNCS.PHASECHK.TRANS64.TRYWAIT P0, [R4+URZ+0x38880], R5 ;  /* 0x03888005040075a7 */ /* 0x000f24000800017f */
[----:B----4-:R-:W-:Y:S05]  /*11ec0*/  @!P0 BRA `(.L_x_2081) ;  /* 0x0000001000f88947 */ /* 0x010fea0003800000 */
.L_x_2082:
[----:B------:R0:W0:Y:S02]  /*11ed0*/  SYNCS.PHASECHK.TRANS64.TRYWAIT P0, [R3+URZ+0x38880], R2 ;  /* 0x03888002030075a7 */ /* 0x000024000800017f */
[----:B0-----:R-:W-:Y:S05]  /*11ee0*/  @!P0 NANOSLEEP.SYNCS 0x989680 ;  /* 0x009896800000895d */ /* 0x001fea0003900000 */
[----:B------:R-:W0:Y:S02]  /*11ef0*/  @!P0 SYNCS.PHASECHK.TRANS64 P0, [R3+URZ+0x38880], R2 ;  /* 0x03888002030085a7 */ /* 0x000e24000800007f */
[----:B0-----:R-:W-:Y:S05]  /*11f00*/  @!P0 BRA `(.L_x_2082) ;  /* 0xfffffffc00f08947 */ /* 0x001fea000383ffff */
.L_x_2071:
[----:B------:R-:W-:Y:S05]  /*11f10*/  BSYNC B0 ;  /* 0x0000000000007941 */ /* 0x000fea0003800000 */
.L_x_2070:
[----:B------:R-:W-:Y:S05]  /*11f20*/  EXIT ;  /* 0x000000000000794d */ /* 0x000fea0003800000 */
.L_x_1953:
[----:B0-----:R-:W-:-:S04]  /*11f30*/  IMAD.U32 R3, RZ, RZ, UR41 ;  /* 0x00000029ff037e24 */ /* 0x001fc8000f8e00ff */
[----:B------:R0:W1:Y:S03]  /*11f40*/  SYNCS.PHASECHK.TRANS64.TRYWAIT P1, [R3+URZ+0x38800], R0 ;  /* 0x03880000030075a7 */ /* 0x000066000802017f */
[----:B-1----:R-:W-:Y:S05]  /*11f50*/  @!P1 NANOSLEEP.SYNCS 0x989680 ;  /* 0x009896800000995d */ /* 0x002fea0003900000 */
[----:B------:R-:W1:Y:S02]  /*11f60*/  @!P1 SYNCS.PHASECHK.TRANS64 P1, [R3+URZ+0x38800], R0 ;  /* 0x03880000030095a7 */ /* 0x000e64000802007f */
[----:B-1----:R-:W-:Y:S05]  /*11f70*/  @!P1 BRA `(.L_x_1953) ;  /* 0xfffffffc00ec9947 */ /* 0x002fea000383ffff */
[----:B------:R-:W-:Y:S05]  /*11f80*/  BRA `(.L_x_2083) ;  /* 0xfffffefc00207947 */ /* 0x000fea000383ffff */
.L_x_1957:
[----:B-1----:R1:W2:Y:S02]  /*11f90*/  SYNCS.PHASECHK.TRANS64.TRYWAIT P2, [R3+URZ+0x38830], R0 ;  /* 0x03883000030075a7 */ /* 0x0022a4000804017f */
[----:B--2---:R-:W-:Y:S05]  /*11fa0*/  @!P2 NANOSLEEP.SYNCS 0x989680 ;  /* 0x009896800000a95d */ /* 0x004fea0003900000 */
[----:B------:R-:W2:Y:S02]  /*11fb0*/  @!P2 SYNCS.PHASECHK.TRANS64 P2, [R3+URZ+0x38830], R0 ;  /* 0x038830000300a5a7 */ /* 0x000ea4000804007f */
[----:B--2---:R-:W-:Y:S05]  /*11fc0*/  @!P2 BRA `(.L_x_1957) ;  /* 0xfffffffc00f0a947 */ /* 0x004fea000383ffff */
[----:B------:R-:W-:Y:S05]  /*11fd0*/  BRA `(.L_x_1956) ;  /* 0xfffffefc00447947 */ /* 0x000fea000383ffff */
.L_x_1962:
[----:B-1----:R-:W-:-:S04]  /*11fe0*/  IMAD.U32 R7, RZ, RZ, UR6 ;  /* 0x00000006ff077e24 */ /* 0x002fc8000f8e00ff */
[----:B------:R1:W2:Y:S03]  /*11ff0*/  SYNCS.PHASECHK.TRANS64.TRYWAIT P3, [R7+URZ+0x38830], R0 ;  /* 0x03883000070075a7 */ /* 0x0002a6000806017f */
[----:B--2---:R-:W-:Y:S05]  /*12000*/  @!P3 NANOSLEEP.SYNCS 0x989680 ;  /* 0x009896800000b95d */ /* 0x004fea0003900000 */
[----:B------:R-:W2:Y:S02]  /*12010*/  @!P3 SYNCS.PHASECHK.TRANS64 P3, [R7+URZ+0x38830], R0 ;  /* 0x038830000700b5a7 */ /* 0x000ea4000806007f */
[----:B--2---:R-:W-:Y:S05]  /*12020*/  @!P3 BRA `(.L_x_1962) ;  /* 0xfffffffc00ecb947 */ /* 0x004fea000383ffff */
[----:B------:R-:W-:Y:S05]  /*12030*/  BRA `(.L_x_1959) ;  /* 0xffffff2000e87947 */ /* 0x000fea000383ffff */
.L_x_1966:
[----:B-1----:R-:W-:-:S04]  /*12040*/  IMAD.U32 R7, RZ, RZ, UR6 ;  /* 0x00000006ff077e24 */ /* 0x002fc8000f8e00ff */
[----:B------:R1:W2:Y:S03]  /*12050*/  SYNCS.PHASECHK.TRANS64.TRYWAIT P3, [R7+URZ+0x38850], R0 ;  /* 0x03885000070075a7 */ /* 0x0002a6000806017f */
[----:B--2---:R-:W-:Y:S05]  /*12060*/  @!P3 NANOSLEEP.SYNCS 0x989680 ;  /* 0x009896800000b95d */ /* 0x004fea0003900000 */
[----:B------:R-:W2:Y:S02]  /*12070*/  @!P3 SYNCS.PHASECHK.TRANS64 P3, [R7+URZ+0x38850], R0 ;  /* 0x038850000700b5a7 */ /* 0x000ea4000806007f */
[----:B--2---:R-:W-:Y:S05]  /*12080*/  @!P3 BRA `(.L_x_1966) ;  /* 0xfffffffc00ecb947 */ /* 0x004fea000383ffff */
[----:B------:R-:W-:Y:S05]  /*12090*/  BRA `(.L_x_1963) ;  /* 0xffffff2400bc7947 */ /* 0x000fea000383ffff */
.L_x_1973:
[----:B-1----:R-:W-:-:S04]  /*120a0*/  IMAD.U32 R9, RZ, RZ, UR6 ;  /* 0x00000006ff097e24 */ /* 0x002fc8000f8e00ff */
[----:B------:R1:W2:Y:S03]  /*120b0*/  SYNCS.PHASECHK.TRANS64.TRYWAIT P2, [R9+URZ+0x38830], R0 ;  /* 0x03883000090075a7 */ /* 0x0002a6000804017f */
[----:B--2---:R-:W-:Y:S05]  /*120c0*/  @!P2 NANOSLEEP.SYNCS 0x989680 ;  /* 0x009896800000a95d */ /* 0x004fea0003900000 */
[----:B------:R-:W2:Y:S02]  /*120d0*/  @!P2 SYNCS.PHASECHK.TRANS64 P2, [R9+URZ+0x38830], R0 ;  /* 0x038830000900a5a7 */ /* 0x000ea4000804007f */
[----:B--2---:R-:W-:Y:S05]  /*120e0*/  @!P2 BRA `(.L_x_1973) ;  /* 0xfffffffc00eca947 */ /* 0x004fea000383ffff */
[----:B------:R-:W-:Y:S05]  /*120f0*/  BRA `(.L_x_1970) ;  /* 0xffffff4c00ec7947 */ /* 0x000fea000383ffff */
.L_x_1977:
[----:B-1----:R-:W-:-:S04]  /*12100*/  IMAD.U32 R9, RZ, RZ, UR6 ;  /* 0x00000006ff097e24 */ /* 0x002fc8000f8e00ff */
[----:B------:R1:W2:Y:S03]  /*12110*/  SYNCS.PHASECHK.TRANS64.TRYWAIT P2, [R9+URZ+0x38850], R0 ;  /* 0x03885000090075a7 */ /* 0x0002a6000804017f */
[----:B--2---:R-:W-:Y:S05]  /*12120*/  @!P2 NANOSLEEP.SYNCS 0x989680 ;  /* 0x009896800000a95d */ /* 0x004fea0003900000 */
[----:B------:R-:W2:Y:S02]  /*12130*/  @!P2 SYNCS.PHASECHK.TRANS64 P2, [R9+URZ+0x38850], R0 ;  /* 0x038850000900a5a7 */ /* 0x000ea4000804007f */
[----:B--2---:R-:W-:Y:S05]  /*12140*/  @!P2 BRA `(.L_x_1977) ;  /* 0xfffffffc00eca947 */ /* 0x004fea000383ffff */
[----:B------:R-:W-:Y:S05]  /*12150*/  BRA `(.L_x_1974) ;  /* 0xffffff5000b47947 */ /* 0x000fea000383ffff */
.L_x_1983:
[----:B-1----:R-:W-:-:S04]  /*12160*/  IMAD.U32 R6, RZ, RZ, UR14 ;  /* 0x0000000eff067e24 */ /* 0x002fc8000f8e00ff */
[----:B------:R1:W2:Y:S03]  /*12170*/  SYNCS.PHASECHK.TRANS64.TRYWAIT P1, [R6+URZ+0x38850], R5 ;  /* 0x03885005060075a7 */ /* 0x0002a6000802017f */
[----:B--2---:R-:W-:Y:S05]  /*12180*/  @!P1 NANOSLEEP.SYNCS 0x989680 ;  /* 0x009896800000995d */ /* 0x004fea0003900000 */
[----:B------:R-:W2:Y:S02]  /*12190*/  @!P1 SYNCS.PHASECHK.TRANS64 P1, [R6+URZ+0x38850], R5 ;  /* 0x03885005060095a7 */ /* 0x000ea4000802007f */
[----:B--2---:R-:W-:Y:S05]  /*121a0*/  @!P1 BRA `(.L_x_1983) ;  /* 0xfffffffc00ec9947 */ /* 0x004fea000383ffff */
[----:B------:R-:W-:Y:S05]  /*121b0*/  BRA `(.L_x_1982) ;  /* 0xffffff7000547947 */ /* 0x000fea000383ffff */
.L_x_2017:
[----:B------:R-:W-:Y:S02]  /*121c0*/  IMAD.MOV.U32 R13, RZ, RZ, R18 ;  /* 0x000000ffff0d7224 */ /* 0x000fe400078e0012 */
[----:B------:R-:W-:Y:S02]  /*121d0*/  IMAD.MOV.U32 R12, RZ, RZ, RZ ;  /* 0x000000ffff0c7224 */ /* 0x000fe400078e00ff */
[----:B------:R-:W-:Y:S02]  /*121e0*/  IMAD.MOV.U32 R11, RZ, RZ, 0x1f ;  /* 0x0000001fff0b7424 */ /* 0x000fe400078e00ff */
[----:B------:R-:W-:-:S07]  /*121f0*/  IMAD.MOV.U32 R15, RZ, RZ, -0x1 ;  /* 0xffffffffff0f7424 */ /* 0x000fce00078e00ff */
[----:B-1----:R-:W-:Y:S05]  /*12200*/  WARPSYNC.COLLECTIVE R15, `(.L_x_2084) ;  /* 0x000000000f087348 */ /* 0x002fea0003c00000 */
[----:B------:R0:W2:Y:S02]  /*12210*/  SHFL.IDX P6, R14, R13, R12, R11 ;  /* 0x0000000c0d0e7389 */ /* 0x0000a400000c000b */
[----:B012---:R-:W-:Y:S01]  /*12220*/  ENDCOLLECTIVE ;  /* 0x000000000000791b */ /* 0x007fe20003800000 */
.L_x_2084:
[----:B------:R-:W-:Y:S05]  /*12230*/  BRA `(.L_x_2085) ;  /* 0xffffffc400987947 */ /* 0x000fea000383ffff */
.L_x_2019:
[----:B------:R-:W-:Y:S01]  /*12240*/  BSSY B0, `(.L_x_2086) ;  /* 0x0000006000007945 */ /* 0x000fe20003800000 */
[----:B------:R-:W-:-:S07]  /*12250*/  IMAD.MOV.U32 R15, RZ, RZ, -0x1 ;  /* 0xffffffffff0f7424 */ /* 0x000fce00078e00ff */
[----:B01----:R-:W-:Y:S05]  /*12260*/  WARPSYNC.COLLECTIVE R15, `(.L_x_2087) ;  /* 0x000000000f0c7348 */ /* 0x003fea0003c00000 */
[----:B------:R-:W-:Y:S02]  /*12270*/  ELECT P6, UR62, PT ;  /* 0x00000000003e782f */ /* 0x000fe400038c0000 */
[----:B------:R-:W-:Y:S01]  /*12280*/  MOV R14, UR62 ;  /* 0x0000003e000e7c02 */ /* 0x000fe20008000f00 */
[----:B01----:R-:W-:Y:S10]  /*12290*/  ENDCOLLECTIVE ;  /* 0x000000000000791b */ /* 0x003ff40003800000 */
.L_x_2087:
[----:B------:R-:W-:Y:S05]  /*122a0*/  BSYNC B0 ;  /* 0x0000000000007941 */ /* 0x000fea0003800000 */
.L_x_2086:
[----:B------:R-:W-:Y:S05]  /*122b0*/  BRA `(.L_x_2088) ;  /* 0xffffffc400a87947 */ /* 0x000fea000383ffff */
.L_x_2021:
[----:B--2---:R2:W3:Y:S02]  /*122c0*/  SYNCS.PHASECHK.TRANS64.TRYWAIT P1, [R4+URZ+0x38880], R3 ;  /* 0x03888003040075a7 */ /* 0x0044e4000802017f */
[----:B---3--:R-:W-:Y:S05]  /*122d0*/  @!P1 NANOSLEEP.SYNCS 0x989680 ;  /* 0x009896800000995d */ /* 0x008fea0003900000 */
[----:B------:R-:W3:Y:S02]  /*122e0*/  @!P1 SYNCS.PHASECHK.TRANS64 P1, [R4+URZ+0x38880], R3 ;  /* 0x03888003040095a7 */ /* 0x000ee4000802007f */
[----:B---3--:R-:W-:Y:S05]  /*122f0*/  @!P1 BRA `(.L_x_2021) ;  /* 0xfffffffc00f09947 */ /* 0x008fea000383ffff */
[----:B------:R-:W-:Y:S05]  /*12300*/  BRA `(.L_x_2089) ;  /* 0xffffffc800087947 */ /* 0x000fea000383ffff */
.L_x_2023:
[----:B---3--:R3:W4:Y:S02]  /*12310*/  SYNCS.PHASECHK.TRANS64.TRYWAIT P1, [R4+URZ+0x38840], R3 ;  /* 0x03884003040075a7 */ /* 0x008724000802017f */
[----:B----4-:R-:W-:Y:S05]  /*12320*/  @!P1 NANOSLEEP.SYNCS 0x989680 ;  /* 0x009896800000995d */ /* 0x010fea0003900000 */
[----:B------:R-:W4:Y:S02]  /*12330*/  @!P1 SYNCS.PHASECHK.TRANS64 P1, [R4+URZ+0x38840], R3 ;  /* 0x03884003040095a7 */ /* 0x000f24000802007f */
[----:B----4-:R-:W-:Y:S05]  /*12340*/  @!P1 BRA `(.L_x_2023) ;  /* 0xfffffffc00f09947 */ /* 0x010fea000383ffff */
[----:B------:R-:W-:Y:S05]  /*12350*/  BRA `(.L_x_2090) ;  /* 0xffffffc800747947 */ /* 0x000fea000383ffff */
.L_x_2027:
[----:B------:R-:W-:Y:S02]  /*12360*/  IMAD.MOV.U32 R13, RZ, RZ, R2 ;  /* 0x000000ffff0d7224 */ /* 0x000fe400078e0002 */
[----:B------:R-:W-:Y:S02]  /*12370*/  IMAD.MOV.U32 R12, RZ, RZ, RZ ;  /* 0x000000ffff0c7224 */ /* 0x000fe400078e00ff */
[----:B------:R-:W-:Y:S02]  /*12380*/  IMAD.MOV.U32 R11, RZ, RZ, 0x181f ;  /* 0x0000181fff0b7424 */ /* 0x000fe400078e00ff */
[----:B------:R-:W-:Y:S02]  /*12390*/  IMAD.MOV.U32 R15, RZ, RZ, -0x1 ;  /* 0xffffffffff0f7424 */ /* 0x000fe400078e00ff */
[----:B------:R-:W-:-:S07]  /*123a0*/  IMAD.U32 R4, RZ, RZ, UR41 ;  /* 0x00000029ff047e24 */ /* 0x000fce000f8e00ff */
[----:B-----5:R-:W-:Y:S05]  /*123b0*/  WARPSYNC.COLLECTIVE R15, `(.L_x_2091) ;  /* 0x000000000f087348 */ /* 0x020fea0003c00000 */
[----:B------:R0:W1:Y:S02]  /*123c0*/  SHFL.IDX P6, R14, R13, R12, R11 ;  /* 0x0000000c0d0e7389 */ /* 0x00006400000c000b */
[----:B01---5:R-:W-:Y:S01]  /*123d0*/  ENDCOLLECTIVE ;  /* 0x000000000000791b */ /* 0x023fe20003800000 */
.L_x_2091:
[----:B------:R-:W-:Y:S02]  /*123e0*/  IMAD R4, R4, 0x80, R17 ;  /* 0x0000008004047824 */ /* 0x000fe400078e0211 */
[----:B------:R-:W-:Y:S02]  /*123f0*/  IMAD.MOV.U32 R13, RZ, RZ, R0 ;  /* 0x000000ffff0d7224 */ /* 0x000fe400078e0000 */
[----:B------:R-:W-:-:S07]  /*12400*/  IMAD.MOV.U32 R5, RZ, RZ, R14 ;  /* 0x000000ffff057224 */ /* 0x000fce00078e000e */
[----:B------:R-:W-:Y:S05]  /*12410*/  WARPSYNC.COLLECTIVE R15, `(.L_x_2092) ;  /* 0x000000000f087348 */ /* 0x000fea0003c00000 */
[----:B------:R0:W1:Y:S02]  /*12420*/  SHFL.IDX P6, R14, R13, R12, R11 ;  /* 0x0000000c0d0e7389 */ /* 0x00006400000c000b */
[----:B01----:R-:W-:Y:S01]  /*12430*/  ENDCOLLECTIVE ;  /* 0x000000000000791b */ /* 0x003fe20003800000 */
.L_x_2092:
        /* <DEDUP_REMOVED lines=9> */
.L_x_2093:
[----:B------:R-:W-:-:S05]  /*124d0*/  @!P2 IADD3 R6, P4, R10, R6, RZ ;  /* 0x000000060a06a210 */ /* 0x000fca0007f9e0ff */
[----:B------:R-:W-:Y:S02]  /*124e0*/  @!P2 IMAD.X R7, RZ, RZ, R5, P4 ;  /* 0x000000ffff07a224 */ /* 0x000fe400020e0605 */
[----:B------:R-:W-:-:S03]  /*124f0*/  VIADD R5, R4, 0x10 ;  /* 0x0000001004057836 */ /* 0x000fc60000000000 */
[----:B------:R-:W-:Y:S01]  /*12500*/  @!PT LDS RZ, [RZ] ;  /* 0x00000000fffff984 */ /* 0x000fe20000000800 */
[----:B------:R-:W-:Y:S01]  /*12510*/  @!PT LDS RZ, [RZ] ;  /* 0x00000000fffff984 */ /* 0x000fe20000000800 */
[----:B------:R-:W-:Y:S01]  /*12520*/  @!PT LDS RZ, [RZ] ;  /* 0x00000000fffff984 */ /* 0x000fe20000000800 */
[----:B------:R0:W-:Y:S01]  /*12530*/  @!P2 LDGSTS.E.BYPASS.LTC128B.128 [R9+0x20400], desc[UR48][R6.64], !P1 ;  /* 0x204000000609afae */ /* 0x0001e2000c901d70 */
[----:B------:R-:W-:-:S03]  /*12540*/  IMAD.MOV.U32 R13, RZ, RZ, R0 ;  /* 0x000000ffff0d7224 */ /* 0x000fc600078e0000 */
[----:B------:R0:W-:Y:S01]  /*12550*/  @!P2 LDGSTS.E.BYPASS.LTC128B.128 [R9+0x24400], desc[UR48][R6.64+0x80], !P0 ;  /* 0x244000800609afae */ /* 0x0001e2000c101d70 */
[----:B------:R-:W-:Y:S01]  /*12560*/  ISETP.GE.AND P2, PT, R5, R3, PT ;  /* 0x000000030500720c */ /* 0x000fe20003f46270 */
[----:B------:R-:W-:-:S12]  /*12570*/  IMAD.MOV.U32 R8, RZ, RZ, R14 ;  /* 0x000000ffff087224 */ /* 0x000fd800078e000e */
[----:B0-----:R-:W-:Y:S05]  /*12580*/  WARPSYNC.COLLECTIVE R15, `(.L_x_2094) ;  /* 0x000000000f087348 */ /* 0x001fea0003c00000 */
[----:B------:R1:W2:Y:S02]  /*12590*/  SHFL.IDX P6, R14, R13, R12, R11 ;  /* 0x0000000c0d0e7389 */ /* 0x0002a400000c000b */
[----:B012---:R-:W-:Y:S01]  /*125a0*/  ENDCOLLECTIVE ;  /* 0x000000000000791b */ /* 0x007fe20003800000 */
.L_x_2094:
[----:B------:R-:W-:Y:S02]  /*125b0*/  IMAD.MOV.U32 R13, RZ, RZ, R2 ;  /* 0x000000ffff0d7224 */ /* 0x000fe400078e0002 */
[----:B------:R-:W-:Y:S02]  /*125c0*/  IMAD.MOV.U32 R12, RZ, RZ, 0x2 ;  /* 0x00000002ff0c7424 */ /* 0x000fe400078e00ff */
[----:B------:R-:W-:-:S07]  /*125d0*/  IMAD.MOV.U32 R5, RZ, RZ, R14 ;  /* 0x000000ffff057224 */ /* 0x000fce00078e000e */
[----:B------:R-:W-:Y:S05]  /*125e0*/  WARPSYNC.COLLECTIVE R15, `(.L_x_2095) ;  /* 0x000000000f087348 */ /* 0x000fea0003c00000 */
[----:B------:R0:W1:Y:S02]  /*125f0*/  SHFL.IDX P6, R14, R13, R12, R11 ;  /* 0x0000000c0d0e7389 */ /* 0x00006400000c000b */
[----:B01----:R-:W-:Y:S01]  /*12600*/  ENDCOLLECTIVE ;  /* 0x000000000000791b */ /* 0x003fe20003800000 */
.L_x_2095:
        /* <DEDUP_REMOVED lines=17> */
.L_x_2096:
[----:B------:R-:W-:Y:S02]  /*12720*/  IMAD.MOV.U32 R13, RZ, RZ, R2 ;  /* 0x000000ffff0d7224 */ /* 0x000fe400078e0002 */
[----:B------:R-:W-:Y:S02]  /*12730*/  IMAD.MOV.U32 R12, RZ, RZ, 0x3 ;  /* 0x00000003ff0c7424 */ /* 0x000fe400078e00ff */
[----:B------:R-:W-:-:S07]  /*12740*/  IMAD.MOV.U32 R6, RZ, RZ, R14 ;  /* 0x000000ffff067224 */ /* 0x000fce00078e000e */
[----:B------:R-:W-:Y:S05]  /*12750*/  WARPSYNC.COLLECTIVE R15, `(.L_x_2097) ;  /* 0x000000000f087348 */ /* 0x000fea0003c00000 */
[----:B------:R0:W1:Y:S02]  /*12760*/  SHFL.IDX P6, R14, R13, R12, R11 ;  /* 0x0000000c0d0e7389 */ /* 0x00006400000c000b */
[----:B01----:R-:W-:Y:S01]  /*12770*/  ENDCOLLECTIVE ;  /* 0x000000000000791b */ /* 0x003fe20003800000 */
.L_x_2097:
        /* <DEDUP_REMOVED lines=15> */
.L_x_2098:
[----:B------:R-:W-:Y:S02]  /*12870*/  IMAD.MOV.U32 R13, RZ, RZ, R2 ;  /* 0x000000ffff0d7224 */ /* 0x000fe400078e0002 */
[----:B------:R-:W-:Y:S02]  /*12880*/  IMAD.MOV.U32 R12, RZ, RZ, 0x4 ;  /* 0x00000004ff0c7424 */ /* 0x000fe400078e00ff */
[----:B------:R-:W-:-:S07]  /*12890*/  IMAD.MOV.U32 R6, RZ, RZ, R14 ;  /* 0x000000ffff067224 */ /* 0x000fce00078e000e */
[----:B------:R-:W-:Y:S05]  /*128a0*/  WARPSYNC.COLLECTIVE R15, `(.L_x_2099) ;  /* 0x000000000f087348 */ /* 0x000fea0003c00000 */
[----:B------:R0:W1:Y:S02]  /*128b0*/  SHFL.IDX P6, R14, R13, R12, R11 ;  /* 0x0000000c0d0e7389 */ /* 0x00006400000c000b */
[----:B01----:R-:W-:Y:S01]  /*128c0*/  ENDCOLLECTIVE ;  /* 0x000000000000791b */ /* 0x003fe20003800000 */
.L_x_2099:
        /* <DEDUP_REMOVED lines=15> */
.L_x_2100:
[----:B------:R-:W-:Y:S02]  /*129c0*/  IMAD.MOV.U32 R13, RZ, RZ, R2 ;  /* 0x000000ffff0d7224 */ /* 0x000fe400078e0002 */
[----:B------:R-:W-:Y:S02]  /*129d0*/  IMAD.MOV.U32 R12, RZ, RZ, 0x5 ;  /* 0x00000005ff0c7424 */ /* 0x000fe400078e00ff */
[----:B------:R-:W-:-:S07]  /*129e0*/  IMAD.MOV.U32 R6, RZ, RZ, R14 ;  /* 0x000000ffff067224 */ /* 0x000fce00078e000e */
[----:B------:R-:W-:Y:S05]  /*129f0*/  WARPSYNC.COLLECTIVE R15, `(.L_x_2101) ;  /* 0x000000000f087348 */ /* 0x000fea0003c00000 */
[----:B------:R0:W1:Y:S02]  /*12a00*/  SHFL.IDX P6, R14, R13, R12, R11 ;  /* 0x0000000c0d0e7389 */ /* 0x00006400000c000b */
[----:B01----:R-:W-:Y:S01]  /*12a10*/  ENDCOLLECTIVE ;  /* 0x000000000000791b */ /* 0x003fe20003800000 */
.L_x_2101:
        /* <DEDUP_REMOVED lines=15> */
.L_x_2102:
[----:B------:R-:W-:Y:S02]  /*12b10*/  IMAD.MOV.U32 R13, RZ, RZ, R2 ;  /* 0x000000ffff0d7224 */ /* 0x000fe400078e0002 */
[----:B------:R-:W-:Y:S02]  /*12b20*/  IMAD.MOV.U32 R12, RZ, RZ, 0x6 ;  /* 0x00000006ff0c7424 */ /* 0x000fe400078e00ff */
[----:B------:R-:W-:-:S07]  /*12b30*/  IMAD.MOV.U32 R6, RZ, RZ, R14 ;  /* 0x000000ffff067224 */ /* 0x000fce00078e000e */
[----:B------:R-:W-:Y:S05]  /*12b40*/  WARPSYNC.COLLECTIVE R15, `(.L_x_2103) ;  /* 0x000000000f087348 */ /* 0x000fea0003c00000 */
[----:B------:R0:W1:Y:S02]  /*12b50*/  SHFL.IDX P6, R14, R13, R12, R11 ;  /* 0x0000000c0d0e7389 */ /* 0x00006400000c000b */
[----:B01----:R-:W-:Y:S01]  /*12b60*/  ENDCOLLECTIVE ;  /* 0x000000000000791b */ /* 0x003fe20003800000 */
.L_x_2103:
        /* <DEDUP_REMOVED lines=14> */
.L_x_2104:
[----:B------:R-:W-:Y:S02]  /*12c50*/  IMAD.MOV.U32 R13, RZ, RZ, R2 ;  /* 0x000000ffff0d7224 */ /* 0x000fe400078e0002 */
[----:B------:R-:W-:Y:S02]  /*12c60*/  IMAD.MOV.U32 R12, RZ, RZ, 0x7 ;  /* 0x00000007ff0c7424 */ /* 0x000fe400078e00ff */
[----:B------:R-:W-:-:S07]  /*12c70*/  IMAD.MOV.U32 R6, RZ, RZ, R14 ;  /* 0x000000ffff067224 */ /* 0x000fce00078e000e */
[----:B------:R-:W-:Y:S05]  /*12c80*/  WARPSYNC.COLLECTIVE R15, `(.L_x_2105) ;  /* 0x000000000f087348 */ /* 0x000fea0003c00000 */
[----:B------:R0:W1:Y:S02]  /*12c90*/  SHFL.IDX P6, R14, R13, R12, R11 ;  /* 0x0000000c0d0e7389 */ /* 0x00006400000c000b */
[----:B01----:R-:W-:Y:S01]  /*12ca0*/  ENDCOLLECTIVE ;  /* 0x000000000000791b */ /* 0x003fe20003800000 */
.L_x_2105:
        /* <DEDUP_REMOVED lines=13> */
.L_x_2106:
[----:B------:R-:W-:Y:S01]  /*12d80*/  IMAD.MOV.U32 R0, RZ, RZ, R14 ;  /* 0x000000ffff007224 */ /* 0x000fe200078e000e */
[----:B------:R-:W-:Y:S06]  /*12d90*/  BRA `(.L_x_2107) ;  /* 0xffffffc800d07947 */ /* 0x000fec000383ffff */
.L_x_2032:
[----:B0-----:R0:W1:Y:S02]  /*12da0*/  SYNCS.PHASECHK.TRANS64.TRYWAIT P0, [R19+URZ+0x38820], R0 ;  /* 0x03882000130075a7 */ /* 0x001064000800017f */
[----:B-1----:R-:W-:Y:S05]  /*12db0*/  @!P0 NANOSLEEP.SYNCS 0x989680 ;  /* 0x009896800000895d */ /* 0x002fea0003900000 */
[----:B------:R-:W1:Y:S02]  /*12dc0*/  @!P0 SYNCS.PHASECHK.TRANS64 P0, [R19+URZ+0x38820], R0 ;  /* 0x03882000130085a7 */ /* 0x000e64000800007f */
[----:B-1----:R-:W-:Y:S05]  /*12dd0*/  @!P0 BRA `(.L_x_2032) ;  /* 0xfffffffc00f08947 */ /* 0x002fea000383ffff */
[----:B------:R-:W-:Y:S05]  /*12de0*/  BRA `(.L_x_2108) ;  /* 0xffffffcc003c7947 */ /* 0x000fea000383ffff */
.L_x_2038:
[----:B-1----:R1:W3:Y:S02]  /*12df0*/  SYNCS.PHASECHK.TRANS64.TRYWAIT P0, [R4+URZ+0x38880], R3 ;  /* 0x03888003040075a7 */ /* 0x0022e4000800017f */
[----:B---3--:R-:W-:Y:S05]  /*12e00*/  @!P0 NANOSLEEP.SYNCS 0x989680 ;  /* 0x009896800000895d */ /* 0x008fea0003900000 */
[----:B------:R-:W3:Y:S02]  /*12e10*/  @!P0 SYNCS.PHASECHK.TRANS64 P0, [R4+URZ+0x38880], R3 ;  /* 0x03888003040085a7 */ /* 0x000ee4000800007f */
[----:B---3--:R-:W-:Y:S05]  /*12e20*/  @!P0 BRA `(.L_x_2038) ;  /* 0xfffffffc00f08947 */ /* 0x008fea000383ffff */
[----:B------:R-:W-:Y:S05]  /*12e30*/  BRA `(.L_x_2109) ;  /* 0xffffffcc00f47947 */ /* 0x000fea000383ffff */
.L_x_2044:
[----:B--2---:R2:W3:Y:S02]  /*12e40*/  SYNCS.PHASECHK.TRANS64.TRYWAIT P0, [R4+URZ+0x38840], R3 ;  /* 0x03884003040075a7 */ /* 0x0044e4000800017f */
[----:B---3--:R-:W-:Y:S05]  /*12e50*/  @!P0 NANOSLEEP.SYNCS 0x989680 ;  /* 0x009896800000895d */ /* 0x008fea0003900000 */
[----:B------:R-:W3:Y:S02]  /*12e60*/  @!P0 SYNCS.PHASECHK.TRANS64 P0, [R4+URZ+0x38840], R3 ;  /* 0x03884003040085a7 */ /* 0x000ee4000800007f */
[----:B---3--:R-:W-:Y:S05]  /*12e70*/  @!P0 BRA `(.L_x_2044) ;  /* 0xfffffffc00f08947 */ /* 0x008fea000383ffff */
[----:B------:R-:W-:Y:S05]  /*12e80*/  BRA `(.L_x_2110) ;  /* 0xffffffd000b07947 */ /* 0x000fea000383ffff */
.L_x_2051:
[----:B-1----:R1:W3:Y:S02]  /*12e90*/  SYNCS.PHASECHK.TRANS64.TRYWAIT P1, [R20+URZ+0x38870], R2 ;  /* 0x03887002140075a7 */ /* 0x0022e4000802017f */
[----:B---3--:R-:W-:Y:S05]  /*12ea0*/  @!P1 NANOSLEEP.SYNCS 0x989680 ;  /* 0x009896800000995d */ /* 0x008fea0003900000 */
[----:B------:R-:W3:Y:S02]  /*12eb0*/  @!P1 SYNCS.PHASECHK.TRANS64 P1, [R20+URZ+0x38870], R2 ;  /* 0x03887002140095a7 */ /* 0x000ee4000802007f */
[----:B---3--:R-:W-:Y:S05]  /*12ec0*/  @!P1 BRA `(.L_x_2051) ;  /* 0xfffffffc00f09947 */ /* 0x008fea000383ffff */
[----:B------:R-:W-:Y:S05]  /*12ed0*/  BRA `(.L_x_2111) ;  /* 0xffffffd400887947 */ /* 0x000fea000383ffff */
.L_x_2053:
[----:B---3--:R3:W4:Y:S02]  /*12ee0*/  SYNCS.PHASECHK.TRANS64.TRYWAIT P1, [R20+URZ+0x38860], R0 ;  /* 0x03886000140075a7 */ /* 0x008724000802017f */
[----:B----4-:R-:W-:Y:S05]  /*12ef0*/  @!P1 NANOSLEEP.SYNCS 0x989680 ;  /* 0x009896800000995d */ /* 0x010fea0003900000 */
[----:B------:R-:W4:Y:S02]  /*12f00*/  @!P1 SYNCS.PHASECHK.TRANS64 P1, [R20+URZ+0x38860], R0 ;  /* 0x03886000140095a7 */ /* 0x000f24000802007f */
[----:B----4-:R-:W-:Y:S05]  /*12f10*/  @!P1 BRA `(.L_x_2053) ;  /* 0xfffffffc00f09947 */ /* 0x010fea000383ffff */
[----:B------:R-:W-:Y:S05]  /*12f20*/  BRA `(.L_x_2112) ;  /* 0xffffffd400907947 */ /* 0x000fea000383ffff */
.L_x_2060:
[----:B0-----:R0:W1:Y:S02]  /*12f30*/  SYNCS.PHASECHK.TRANS64.TRYWAIT P1, [R17+URZ+0x38870], R0 ;  /* 0x03887000110075a7 */ /* 0x001064000802017f */
[----:B-1----:R-:W-:Y:S05]  /*12f40*/  @!P1 NANOSLEEP.SYNCS 0x989680 ;  /* 0x009896800000995d */ /* 0x002fea0003900000 */
[----:B------:R-:W1:Y:S02]  /*12f50*/  @!P1 SYNCS.PHASECHK.TRANS64 P1, [R17+URZ+0x38870], R0 ;  /* 0x03887000110095a7 */ /* 0x000e64000802007f */
[----:B-1----:R-:W-:Y:S05]  /*12f60*/  @!P1 BRA `(.L_x_2060) ;  /* 0xfffffffc00f09947 */ /* 0x002fea000383ffff */
[----:B------:R-:W-:Y:S05]  /*12f70*/  BRA `(.L_x_2113) ;  /* 0xffffffe000287947 */ /* 0x000fea000383ffff */
.L_x_2062:
[----:B0-----:R0:W1:Y:S02]  /*12f80*/  SYNCS.PHASECHK.TRANS64.TRYWAIT P1, [R17+URZ+0x38860], R0 ;  /* 0x03886000110075a7 */ /* 0x001064000802017f */
[----:B-1----:R-:W-:Y:S05]  /*12f90*/  @!P1 NANOSLEEP.SYNCS 0x989680 ;  /* 0x009896800000995d */ /* 0x002fea0003900000 */
[----:B------:R-:W1:Y:S02]  /*12fa0*/  @!P1 SYNCS.PHASECHK.TRANS64 P1, [R17+URZ+0x38860], R0 ;  /* 0x03886000110095a7 */ /* 0x000e64000802007f */
[----:B-1----:R-:W-:Y:S05]  /*12fb0*/  @!P1 BRA `(.L_x_2062) ;  /* 0xfffffffc00f09947 */ /* 0x002fea000383ffff */
[----:B------:R-:W-:Y:S05]  /*12fc0*/  BRA `(.L_x_2114) ;  /* 0xffffffe000307947 */ /* 0x000fea000383ffff */
.L_x_2068:
[----:B0-----:R0:W1:Y:S02]  /*12fd0*/  SYNCS.PHASECHK.TRANS64.TRYWAIT P0, [R0+URZ+0x38820], R3 ;  /* 0x03882003000075a7 */ /* 0x001064000800017f */
[----:B-1----:R-:W-:Y:S05]  /*12fe0*/  @!P0 NANOSLEEP.SYNCS 0x989680 ;  /* 0x009896800000895d */ /* 0x002fea0003900000 */
[----:B------:R-:W1:Y:S02]  /*12ff0*/  @!P0 SYNCS.PHASECHK.TRANS64 P0, [R0+URZ+0x38820], R3 ;  /* 0x03882003000085a7 */ /* 0x000e64000800007f */
[----:B-1----:R-:W-:Y:S05]  /*13000*/  @!P0 BRA `(.L_x_2068) ;  /* 0xfffffffc00f08947 */ /* 0x002fea000383ffff */
[----:B------:R-:W-:Y:S05]  /*13010*/  BRA `(.L_x_2115) ;  /* 0xffffffe800e47947 */ /* 0x000fea000383ffff */
.L_x_2069:
        /* <DEDUP_REMOVED lines=11> */
.L_x_2117:
[----:B------:R-:W-:Y:S05]  /*130d0*/  BSYNC B0 ;  /* 0x0000000000007941 */ /* 0x000fea0003800000 */
.L_x_2116:
[----:B------:R-:W-:Y:S05]  /*130e0*/  BRA `(.L_x_2118) ;  /* 0xffffffe800cc7947 */ /* 0x000fea000383ffff */
.L_x_2072:
[----:B------:R-:W-:Y:S01]  /*130f0*/  BSSY B1, `(.L_x_2119) ;  /* 0x0000006000017945 */ /* 0x000fe20003800000 */
[----:B------:R-:W-:-:S07]  /*13100*/  IMAD.MOV.U32 R15, RZ, RZ, -0x1 ;  /* 0xffffffffff0f7424 */ /* 0x000fce00078e00ff */
[----:B01----:R-:W-:Y:S05]  /*13110*/  WARPSYNC.COLLECTIVE R15, `(.L_x_2120) ;  /* 0x000000000f0c7348 */ /* 0x003fea0003c00000 */
[----:B------:R-:W-:Y:S02]  /*13120*/  ELECT P6, UR62, PT ;  /* 0x00000000003e782f */ /* 0x000fe400038c0000 */
[----:B------:R-:W-:Y:S01]  /*13130*/  MOV R14, UR62 ;  /* 0x0000003e000e7c02 */ /* 0x000fe20008000f00 */
[----:B01----:R-:W-:Y:S10]  /*13140*/  ENDCOLLECTIVE ;  /* 0x000000000000791b */ /* 0x003ff40003800000 */
.L_x_2120:
[----:B------:R-:W-:Y:S05]  /*13150*/  BSYNC B1 ;  /* 0x0000000000017941 */ /* 0x000fea0003800000 */
.L_x_2119:
[----:B------:R-:W-:Y:S05]  /*13160*/  BRA `(.L_x_2121) ;  /* 0xffffffe800c47947 */ /* 0x000fea000383ffff */
.L_x_2074:
[----:B0-----:R0:W1:Y:S02]  /*13170*/  SYNCS.PHASECHK.TRANS64.TRYWAIT P1, [R6+URZ], R5 ;  /* 0x00000005060075a7 */ /* 0x001064000802017f */
[----:B-1----:R-:W-:Y:S05]  /*13180*/  @!P1 NANOSLEEP.SYNCS 0x989680 ;  /* 0x009896800000995d */ /* 0x002fea0003900000 */
[----:B------:R-:W1:Y:S02]  /*13190*/  @!P1 SYNCS.PHASECHK.TRANS64 P1, [R6+URZ], R5 ;  /* 0x00000005060095a7 */ /* 0x000e64000802007f */
[----:B-1----:R-:W-:Y:S05]  /*131a0*/  @!P1 BRA `(.L_x_2074) ;  /* 0xfffffffc00f09947 */ /* 0x002fea000383ffff */
[----:B------:R-:W-:Y:S05]  /*131b0*/  BRA `(.L_x_2122) ;  /* 0xffffffec00007947 */ /* 0x000fea000383ffff */
.L_x_2075:
[----:B-1----:R1:W2:Y:S02]  /*131c0*/  SYNCS.PHASECHK.TRANS64.TRYWAIT P1, [R7+URZ], R2 ;  /* 0x00000002070075a7 */ /* 0x0022a4000802017f */
[----:B--2---:R-:W-:Y:S05]  /*131d0*/  @!P1 NANOSLEEP.SYNCS 0x989680 ;  /* 0x009896800000995d */ /* 0x004fea0003900000 */
[----:B------:R-:W2:Y:S02]  /*131e0*/  @!P1 SYNCS.PHASECHK.TRANS64 P1, [R7+URZ], R2 ;  /* 0x00000002070095a7 */ /* 0x000ea4000802007f */
[----:B--2---:R-:W-:Y:S05]  /*131f0*/  @!P1 BRA `(.L_x_2075) ;  /* 0xfffffffc00f09947 */ /* 0x004fea000383ffff */
[----:B------:R-:W-:Y:S05]  /*13200*/  BRA `(.L_x_2123) ;  /* 0xffffffe800f47947 */ /* 0x000fea000383ffff */
.L_x_2077:
[----:B--2---:R2:W3:Y:S02]  /*13210*/  SYNCS.PHASECHK.TRANS64.TRYWAIT P1, [R4+URZ+0x38860], R5 ;  /* 0x03886005040075a7 */ /* 0x0044e4000802017f */
[----:B---3--:R-:W-:Y:S05]  /*13220*/  @!P1 NANOSLEEP.SYNCS 0x989680 ;  /* 0x009896800000995d */ /* 0x008fea0003900000 */
[----:B------:R-:W3:Y:S02]  /*13230*/  @!P1 SYNCS.PHASECHK.TRANS64 P1, [R4+URZ+0x38860], R5 ;  /* 0x03886005040095a7 */ /* 0x000ee4000802007f */
[----:B---3--:R-:W-:Y:S05]  /*13240*/  @!P1 BRA `(.L_x_2077) ;  /* 0xfffffffc00f09947 */ /* 0x008fea000383ffff */
[----:B------:R-:W-:Y:S05]  /*13250*/  BRA `(.L_x_2124) ;  /* 0xffffffe800f87947 */ /* 0x000fea000383ffff */
.L_x_2079:
[----:B---3--:R3:W4:Y:S02]  /*13260*/  SYNCS.PHASECHK.TRANS64.TRYWAIT P1, [R3+URZ+0x38860], R2 ;  /* 0x03886002030075a7 */ /* 0x008724000802017f */
[----:B----4-:R-:W-:Y:S05]  /*13270*/  @!P1 NANOSLEEP.SYNCS 0x989680 ;  /* 0x009896800000995d */ /* 0x010fea0003900000 */
[----:B------:R-:W4:Y:S02]  /*13280*/  @!P1 SYNCS.PHASECHK.TRANS64 P1, [R3+URZ+0x38860], R2 ;  /* 0x03886002030095a7 */ /* 0x000f24000802007f */
[----:B----4-:R-:W-:Y:S05]  /*13290*/  @!P1 BRA `(.L_x_2079) ;  /* 0xfffffffc00f09947 */ /* 0x010fea000383ffff */
[----:B------:R-:W-:Y:S05]  /*132a0*/  BRA `(.L_x_2125) ;  /* 0xffffffe800f87947 */ /* 0x000fea000383ffff */
.L_x_2081:
[----:B----4-:R4:W0:Y:S02]  /*132b0*/  SYNCS.PHASECHK.TRANS64.TRYWAIT P0, [R4+URZ+0x38880], R5 ;  /* 0x03888005040075a7 */ /* 0x010824000800017f */
[----:B0-----:R-:W-:Y:S05]  /*132c0*/  @!P0 NANOSLEEP.SYNCS 0x989680 ;  /* 0x009896800000895d */ /* 0x001fea0003900000 */
[----:B------:R-:W0:Y:S02]  /*132d0*/  @!P0 SYNCS.PHASECHK.TRANS64 P0, [R4+URZ+0x38880], R5 ;  /* 0x03888005040085a7 */ /* 0x000e24000800007f */
[----:B0-----:R-:W-:Y:S05]  /*132e0*/  @!P0 BRA `(.L_x_2081) ;  /* 0xfffffffc00f08947 */ /* 0x001fea000383ffff */
[----:B------:R-:W-:Y:S05]  /*132f0*/  BRA `(.L_x_2082) ;  /* 0xffffffe800f47947 */ /* 0x000fea000383ffff */
.L_x_2126:
        /* <DEDUP_REMOVED lines=16> */
.L_x_2902:


//--------------------- .text._ZN7cutlass13device_kernelIN5flash11enable_sm90INS1_16FlashAttnFwdSm90INS1_25CollectiveMainloopFwdSm90ILi2EN4cute5tupleIJNS5_1CILi1EEES8_S8_EEENS6_IJNS7_ILi128EEESA_NS7_ILi256EEEEEELi256ENS_12float_e4m3_tEfNS_4arch4Sm90ELb1ELb0ELb0ELb1ELb0ELb0ELb0ELb1ELb1ELb1ELb0ELb0EEENS1_21CollectiveEpilogueFwdINS6_IJSA_SB_SA_EEES9_NS_10bfloat16_tESF_Li256ELb1ELb1ELb0ELb1EEENS1_36VarlenDynamicPersistentTileSchedulerILi128ELi128ELi256ELi128ELb0ELb1ELb1ELb1ELb1ELb1EEEEEEEEEvNT_6ParamsE --------------------------
	.section	.text._ZN7cutlass13device_kernelIN5flash11enable_sm90INS1_16FlashAttnFwdSm90INS1_25CollectiveMainloopFwdSm90ILi2EN4cute5tupleIJNS5_1CILi1EEES8_S8_EEENS6_IJNS7_ILi128EEESA_NS7_ILi256EEEEEELi256ENS_12float_e4m3_tEfNS_4arch4Sm90ELb1ELb0ELb0ELb1ELb0ELb0ELb0ELb1ELb1ELb1ELb0ELb0EEENS1_21CollectiveEpilogueFwdINS6_IJSA_SB_SA_EEES9_NS_10bfloat16_tESF_Li256ELb1ELb1ELb0ELb1EEENS1_36VarlenDynamicPersistentTileSchedulerILi128ELi128ELi256ELi128ELb0ELb1ELb1ELb1ELb1ELb1EEEEEEEEEvNT_6ParamsE,"ax",@progbits
	.align	128
.text._ZN7cutlass13device_kernelIN5flash11enable_sm90INS1_16FlashAttnFwdSm90INS1_25CollectiveMainloopFwdSm90ILi2EN4cute5tupleIJNS5_1CILi1EEES8_S8_EEENS6_IJNS7_ILi128EEESA_NS7_ILi256EEEEEELi256ENS_12float_e4m3_tEfNS_4arch4Sm90ELb1ELb0ELb0ELb1ELb0ELb0ELb0ELb1ELb1ELb1ELb0ELb0EEENS1_21CollectiveEpilogueFwdINS6_IJSA_SB_SA_EEES9_NS_10bfloat16_tESF_Li256ELb1ELb1ELb0ELb1EEENS1_36VarlenDynamicPersistentTileSchedulerILi128ELi128ELi256ELi128ELb0ELb1ELb1ELb1ELb1ELb1EEEEEEEEEvNT_6ParamsE:
        .type           _ZN7cutlass13device_kernelIN5flash11enable_sm90INS1_16FlashAttnFwdSm90INS1_25CollectiveMainloopFwdSm90ILi2EN4cute5tupleIJNS5_1CILi1EEES8_S8_EEENS6_IJNS7_ILi128EEESA_NS7_ILi256EEEEEELi256ENS_12float_e4m3_tEfNS_4arch4Sm90ELb1ELb0ELb0ELb1ELb0ELb0ELb0ELb1ELb1ELb1ELb0ELb0EEENS1_21CollectiveEpilogueFwdINS6_IJSA_SB_SA_EEES9_NS_10bfloat16_tESF_Li256ELb1ELb1ELb0ELb1EEENS1_36VarlenDynamicPersistentTileSchedulerILi128ELi128ELi256ELi128ELb0ELb1ELb1ELb1ELb1ELb1EEEEEEEEEvNT_6ParamsE,@function
        .size           _ZN7cutlass13device_kernelIN5flash11enable_sm90INS1_16FlashAttnFwdSm90INS1_25CollectiveMainloopFwdSm90ILi2EN4cute5tupleIJNS5_1CILi1EEES8_S8_EEENS6_IJNS7_ILi128EEESA_NS7_ILi256EEEEEELi256ENS_12float_e4m3_tEfNS_4arch4Sm90ELb1ELb0ELb0ELb1ELb0ELb0ELb0ELb1ELb1ELb1ELb0ELb0EEENS1_21CollectiveEpilogueFwdINS6_IJSA_SB_SA_EEES9_NS_10bfloat16_tESF_Li256ELb1ELb1ELb0ELb1EEENS1_36VarlenDynamicPersistentTileSchedulerILi128ELi128ELi256ELi128ELb0ELb1ELb1ELb1ELb1ELb1EEEEEEEEEvNT_6ParamsE,(.L_x_2903 - _ZN7cutlass13device_kernelIN5flash11enable_sm90INS1_16FlashAttnFwdSm90INS1_25CollectiveMainloopFwdSm90ILi2EN4cute5tupleIJNS5_1CILi1EEES8_S8_EEENS6_IJNS7_ILi128EEESA_NS7_ILi256EEEEEELi256ENS_12float_e4m3_tEfNS_4arch4Sm90ELb1ELb0ELb0ELb1ELb0ELb0ELb0ELb1ELb1ELb1ELb0ELb0EEENS1_21CollectiveEpilogueFwdINS6_IJSA_SB_SA_EEES9_NS_10bfloat16_tESF_Li256ELb1ELb1ELb0ELb1EEENS1_36VarlenDynamicPersistentTileSchedulerILi128ELi128ELi256ELi128ELb0ELb1ELb1ELb1ELb1ELb1EEEEEEEEEvNT_6ParamsE)
        .other          _ZN7cutlass13device_kernelIN5flash11enable_sm90INS1_16FlashAttnFwdSm90INS1_25CollectiveMainloopFwdSm90ILi2EN4cute5tupleIJNS5_1CILi1EEES8_S8_EEENS6_IJNS7_ILi128EEESA_NS7_ILi256EEEEEELi256ENS_12float_e4m3_tEfNS_4arch4Sm90ELb1ELb0ELb0ELb1ELb0ELb0ELb0ELb1ELb1ELb1ELb0ELb0EEENS1_21CollectiveEpilogueFwdINS6_IJSA_SB_SA_EEES9_NS_10bfloat16_tESF_Li256ELb1ELb1ELb0ELb1EEENS1_36VarlenDynamicPersistentTileSchedulerILi128ELi128ELi256ELi128ELb0ELb1ELb1ELb1ELb1ELb1EEEEEEEEEvNT_6ParamsE,@"STO_CUDA_ENTRY STV_DEFAULT"
_ZN7cutlass13device_kernelIN5flash11enable_sm90INS1_16FlashAttnFwdSm90INS1_25CollectiveMainloopFwdSm90ILi2EN4cute5tupleIJNS5_1CILi1EEES8_S8_EEENS6_IJNS7_ILi128EEESA_NS7_ILi256EEEEEELi256ENS_12float_e4m3_tEfNS_4arch4Sm90ELb1ELb0ELb0ELb1ELb0ELb0ELb0ELb1ELb1ELb1ELb0ELb0EEENS1_21CollectiveEpilogueFwdINS6_IJSA_SB_SA_EEES9_NS_10bfloat16_tESF_Li256ELb1ELb1ELb0ELb1EEENS1_36VarlenDynamicPersistentTileSchedulerILi128ELi128ELi256ELi128ELb0ELb1ELb1ELb1ELb1ELb1EEEEEEEEEvNT_6ParamsE:
        /* <DEDUP_REMOVED lines=18> */
.L_x_2128:
[----:B------:R-:W-:Y:S05]  /*0120*/  BSYNC B0 ;  /* 0x0000000000007941 */ /* 0x000fea0003800000 */
.L_x_2127:
        /* <DEDUP_REMOVED lines=41> */
.L_x_2129:
        /* <DEDUP_REMOVED lines=22> */
.L_x_2130:
        /* <DEDUP_REMOVED lines=18> */
.L_x_2131:
        /* <DEDUP_REMOVED lines=22> */
.L_x_2132:
        /* <DEDUP_REMOVED lines=22> */
.L_x_2133:
[----:B------:R-:W-:Y:S01]  /*0900*/  PLOP3.LUT P0, PT, PT, PT, UP0, 0x80, 0x0 ;  /* 0x000000000000781c */ /* 0x000fe20003f0f008 */
[----:B------:R-:W-:Y:S01]  /*0910*/  UMOV UR38, 0x1 ;  /* 0x0000000100267882 */ /* 0x000fe20000000000 */
[----:B------:R-:W-:Y:S01]  /*0920*/  NOP ;  /* 0x0000000000007918 */ /* 0x000fe20000000000 */
[----:B------:R-:W-:Y:S01]  /*0930*/  USEL UR38, UR38, 0x2, !UP0 ;  /* 0x0000000226267887 */ /* 0x000fe2000c000000 */
[----:B------:R-:W-:Y:S01]  /*0940*/  ULDC.64 UR50, c[0x0][0x208] ;  /* 0x0000820000327ab9 */ /* 0x000fe20000000a00 */
[----:B012-4-:R-:W-:Y:S08]  /*0950*/  BAR.SYNC.DEFER_BLOCKING 0x0 ;  /* 0x0000000000007b1d */ /* 0x017ff00000010000 */
[----:B------:R-:W-:Y:S05]  /*0960*/  @!P0 BRA `(.L_x_2134) ;  /* 0x000000d000dc8947 */ /* 0x000fea0003800000 */
.L_x_2135:
        /* <DEDUP_REMOVED lines=29> */
[-C--:B------:R-:W-:Y:S01]  /*0b40*/  LEA.HI R3, R0, R12.reuse, RZ, 0x4 ;  /* 0x0000000c00037211 */ /* 0x080fe200078f20ff */
[----:B------:R-:W-:Y:S01]  /*0b50*/  IMAD.SHL.U32 R5, R4, 0x20, RZ ;  /* 0x0000002004057824 */ /* 0x000fe200078e00ff */
[----:B------:R-:W-:Y:S01]  /*0b60*/  LEA.HI R11, R0, R12, RZ, 0x2 ;  /* 0x0000000c000b7211 */ /* 0x000fe200078f10ff */
[----:B------:R-:W-:Y:S01]  /*0b70*/  IMAD.IADD R234, R12, 0x1, -R234 ;  /* 0x000000010cea7824 */ /* 0x000fe200078e0aea */
[----:B------:R-:W-:Y:S02]  /*0b80*/  SHF.R.S32.HI R6, RZ, 0x4, R3 ;  /* 0x00000004ff067819 */ /* 0x000fe40000011403 */
[----:B------:R-:W-:Y:S02]  /*0b90*/  LOP3.LUT R4, R3, 0x3fffff0, RZ, 0xc0, !PT ;  /* 0x03fffff003047812 */ /* 0x000fe400078ec0ff */
[----:B------:R-:W-:-:S02]  /*0ba0*/  SHF.R.S32.HI R7, RZ, 0x1f, R234 ;  /* 0x0000001fff077819 */ /* 0x000fc400000114ea */
[----:B------:R-:W-:Y:S01]  /*0bb0*/  LOP3.LUT R11, R11, 0xfffffffc, RZ, 0xc0, !PT ;  /* 0xfffffffc0b0b7812 */ /* 0x000fe200078ec0ff */
[----:B------:R-:W-:Y:S01]  /*0bc0*/  IMAD.IADD R4, R12, 0x1, -R4 ;  /* 0x000000010c047824 */ /* 0x000fe200078e0a04 */
[----:B------:R-:W-:Y:S02]  /*0bd0*/  LEA.HI R8, R7, R234, RZ, 0x2 ;  /* 0x000000ea07087211 */ /* 0x000fe400078f10ff */
[----:B------:R-:W-:Y:S01]  /*0be0*/  LEA.HI R0, R0, R12, RZ, 0x3 ;  /* 0x0000000c00007211 */ /* 0x000fe200078f18ff */
[----:B------:R-:W-:Y:S01]  /*0bf0*/  IMAD.IADD R11, R12, 0x1, -R11 ;  /* 0x000000010c0b7824 */ /* 0x000fe200078e0a0b */
[--C-:B------:R-:W-:Y:S02]  /*0c00*/  SHF.R.S32.HI R9, RZ, 0x2, R8.reuse ;  /* 0x00000002ff097819 */ /* 0x100fe40000011408 */
[----:B------:R-:W-:Y:S02]  /*0c10*/  SHF.R.S32.HI R10, RZ, 0x1f, R8 ;  /* 0x0000001fff0a7819 */ /* 0x000fe40000011408 */
[----:B------:R-:W-:-:S02]  /*0c20*/  SHF.R.S32.HI R235, RZ, 0x7, R2 ;  /* 0x00000007ffeb7819 */ /* 0x000fc40000011402 */
[----:B------:R-:W-:Y:S02]  /*0c30*/  LEA.HI R10, R10, R9, RZ, 0x3 ;  /* 0x000000090a0a7211 */ /* 0x000fe400078f18ff */
[----:B------:R-:W-:Y:S02]  /*0c40*/  LEA.HI R3, R3, R6, RZ, 0x1 ;  /* 0x0000000603037211 */ /* 0x000fe400078f08ff */
[----:B------:R-:W-:Y:S02]  /*0c50*/  LOP3.LUT R5, R5, 0xfffffc00, RZ, 0xc0, !PT ;  /* 0xfffffc0005057812 */ /* 0x000fe400078ec0ff */
[----:B------:R-:W-:Y:S02]  /*0c60*/  LOP3.LUT R232, R0, 0xfffffff8, RZ, 0xc0, !PT ;  /* 0xfffffff800e87812 */ /* 0x000fe400078ec0ff */
        /* <DEDUP_REMOVED lines=8> */
[----:B------:R-:W-:-:S02]  /*0cf0*/  SHF.R.S32.HI R7, RZ, 0x5, R7 ;  /* 0x00000005ff077819 */ /* 0x000fc40000011407 */
        /* <DEDUP_REMOVED lines=20> */
.L_x_2192:
[----:B012---:R-:W0:Y:S01]  /*0e40*/  LDC.64 R2, c[0x0][0xc88] ;  /* 0x00032200ff027b82 */ /* 0x007e220000000a00 */
[----:B------:R-:W-:Y:S01]  /*0e50*/  ULDC.64 UR6, c[0x0][0xa28] ;  /* 0x00028a0000067ab9 */ /* 0x000fe20000000a00 */
[----:B------:R-:W-:Y:S01]  /*0e60*/  ULDC.64 UR8, c[0x0][0xa18] ;  /* 0x0002860000087ab9 */ /* 0x000fe20000000a00 */
[----:B------:R-:W-:Y:S01]  /*0e70*/  ULDC UR4, c[0x0][0x424] ;  /* 0x0001090000047ab9 */ /* 0x000fe20000000800 */
[----:B0-----:R-:W-:-:S06]  /*0e80*/  IMAD.WIDE R2, R55, 0x4, R2 ;  /* 0x0000000437027825 */ /* 0x001fcc00078e0202 */
[----:B------:R-:W2:Y:S01]  /*0e90*/  LDG.E R2, desc[UR50][R2.64] ;  /* 0x0000003202027981 */ /* 0x000ea2000c1e1900 */
[----:B------:R-:W-:Y:S02]  /*0ea0*/  UISETP.NE.U32.AND UP0, UPT, UR6, URZ, UPT ;  /* 0x0000003f0600728c */ /* 0x000fe4000bf05070 */
[----:B------:R-:W-:Y:S02]  /*0eb0*/  UISETP.NE.U32.AND UP1, UPT, UR8, URZ, UPT ;  /* 0x0000003f0800728c */ /* 0x000fe4000bf25070 */
[----:B------:R-:W-:Y:S02]  /*0ec0*/  UISETP.NE.AND.EX UP0, UPT, UR7, URZ, UPT, UP0 ;  /* 0x0000003f0700728c */ /* 0x000fe4000bf05300 */
[----:B------:R-:W-:-:S04]  /*0ed0*/  UISETP.NE.AND.EX UP1, UPT, UR9, URZ, UPT, UP1 ;  /* 0x0000003f0900728c */ /* 0x000fc8000bf25310 */
[----:B------:R-:W-:Y:S02]  /*0ee0*/  PLOP3.LUT P0, PT, PT, PT, UP0, 0x80, 0x0 ;  /* 0x000000000000781c */ /* 0x000fe40003f0f008 */
[----:B------:R-:W-:Y:S02]  /*0ef0*/  PLOP3.LUT P2, PT, PT, PT, UP1, 0x80, 0x0 ;  /* 0x000000000000781c */ /* 0x000fe40003f4f018 */
[----:B--2---:R-:W-:-:S13]  /*0f00*/  R2UR UR42, R2 ;  /* 0x00000000022a72ca */ /* 0x004fda00000e0000 */
[----:B------:R-:W-:Y:S02]  /*0f10*/  USHF.R.S32.HI UR36, URZ, 0x1f, UR42 ;  /* 0x0000001f3f247899 */ /* 0x000fe4000801142a */
[----:B------:R-:W-:-:S04]  /*0f20*/  @UP0 ULEA UR6, UP2, UR42, UR6, 0x2 ;  /* 0x000000062a060291 */ /* 0x000fc8000f84103f */
[----:B------:R-:W-:Y:S02]  /*0f30*/  @UP0 ULEA.HI.X UR7, UR42, UR7, UR36, 0x2, UP2 ;  /* 0x000000072a070291 */ /* 0x000fe400090f1424 */
[----:B------:R-:W-:Y:S01]  /*0f40*/  @UP1 ULEA UR8, UP0, UR42, UR8, 0x2 ;  /* 0x000000082a081291 */ /* 0x000fe2000f80103f */
[----:B------:R-:W-:-:S03]  /*0f50*/  IMAD.U32 R2, RZ, RZ, UR6 ;  /* 0x00000006ff027e24 */ /* 0x000fc6000f8e00ff */
[----:B------:R-:W-:Y:S01]  /*0f60*/  @UP1 ULEA.HI.X UR9, UR42, UR9, UR36, 0x2, UP0 ;  /* 0x000000092a091291 */ /* 0x000fe200080f1424 */
[----:B------:R-:W-:Y:S01]  /*0f70*/  IMAD.U32 R3, RZ, RZ, UR7 ;  /* 0x00000007ff037e24 */ /* 0x000fe2000f8e00ff */
[----:B------:R-:W-:Y:S01]  /*0f80*/  ULDC.64 UR6, c[0x0][0x418] ;  /* 0x0001060000067ab9 */ /* 0x000fe20000000a00 */
[----:B------:R-:W-:-:S03]  /*0f90*/  IMAD.U32 R4, RZ, RZ, UR8 ;  /* 0x00000008ff047e24 */ /* 0x000fc6000f8e00ff */
[----:B------:R-:W-:Y:S01]  /*0fa0*/  IMAD.U32 R5, RZ, RZ, UR9 ;  /* 0x00000009ff057e24 */ /* 0x000fe2000f8e00ff */
[----:B------:R-:W2:Y:S01]  /*0fb0*/  @P0 LDG.E R2, desc[UR50][R2.64] ;  /* 0x0000003202020981 */ /* 0x000ea2000c1e1900 */
[----:B------:R-:W-:Y:S01]  /*0fc0*/  UISETP.NE.U32.AND UP0, UPT, UR6, URZ, UPT ;  /* 0x0000003f0600728c */ /* 0x000fe2000bf05070 */
[----:B------:R-:W-:Y:S02]  /*0fd0*/  ULDC.64 UR8, c[0x0][0xa20] ;  /* 0x0002880000087ab9 */ /* 0x000fe40000000a00 */
[----:B---3--:R-:W3:Y:S01]  /*0fe0*/  @P2 LDG.E R4, desc[UR50][R4.64] ;  /* 0x0000003204042981 */ /* 0x008ee2000c1e1900 */
[----:B------:R-:W-:Y:S01]  /*0ff0*/  UISETP.NE.AND.EX UP0, UPT, UR7, URZ, UPT, UP0 ;  /* 0x0000003f0700728c */ /* 0x000fe2000bf05300 */
[----:B------:R-:W-:Y:S01]  /*1000*/  ISETP.NE.U32.AND P1, PT, RZ, UR8, PT ;  /* 0x00000008ff007c0c */ /* 0x000fe2000bf25070 */
[----:B------:R-:W-:Y:S01]  /*1010*/  ULDC UR6, c[0x0][0x2f0] ;  /* 0x0000bc0000067ab9 */ /* 0x000fe20000000800 */
[----:B------:R-:W-:Y:S01]  /*1020*/  UMOV UR52, URZ ;  /* 0x0000003f00347c82 */ /* 0x000fe20008000000 */
[----:B------:R-:W-:Y:S01]  /*1030*/  USEL UR4, UR4, 0x1, UP0 ;  /* 0x0000000104047887 */ /* 0x000fe20008000000 */
[----:B------:R-:W-:Y:S01]  /*1040*/  ISETP.NE.AND.EX P1, PT, RZ, UR9, PT, P1 ;  /* 0x00000009ff007c0c */ /* 0x000fe2000bf25310 */
[----:B------:R-:W-:-:S02]  /*1050*/  ULDC UR53, c[0x0][0x288] ;  /* 0x0000a20000357ab9 */ /* 0x000fc40000000800 */
[----:B------:R-:W-:Y:S01]  /*1060*/  UIMAD UR4, UR4, UR6, URZ ;  /* 0x00000006040472a4 */ /* 0x000fe2000f8e023f */
[----:B--2---:R-:W-:Y:S02]  /*1070*/  @P0 R2UR UR52, R2 ;  /* 0x00000000023402ca */ /* 0x004fe400000e0000 */
[----:B---3--:R-:W-:Y:S01]  /*1080*/  @P2 R2UR UR53, R4 ;  /* 0x00000000043522ca */ /* 0x008fe200000e0000 */
[----:B----4-:R-:W-:-:S14]  /*1090*/  @P2 BRA `(.L_x_2136) ;  /* 0x0000000000342947 */ /* 0x010fdc0003800000 */
        /* <DEDUP_REMOVED lines=13> */
.L_x_2136:
[----:B------:R-:W-:Y:S01]  /*1170*/  UMOV UR43, UR48 ;  /* 0x00000030002b7c82 */ /* 0x000fe20008000000 */
[----:B------:R-:W-:Y:S05]  /*1180*/  @!P1 BRA `(.L_x_2137) ;  /* 0x00000000001c9947 */ /* 0x000fea0003800000 */
[----:B------:R-:W-:-:S04]  /*1190*/  ULEA UR4, UP0, UR42, UR8, 0x2 ;  /* 0x000000082a047291 */ /* 0x000fc8000f80103f */
[----:B------:R-:W-:Y:S02]  /*11a0*/  ULEA.HI.X UR6, UR42, UR9, UR36, 0x2, UP0 ;  /* 0x000000092a067291 */ /* 0x000fe400080f1424 */
[----:B------:R-:W-:-:S04]  /*11b0*/  IMAD.U32 R2, RZ, RZ, UR4 ;  /* 0x00000004ff027e24 */ /* 0x000fc8000f8e00ff */
[----:B------:R-:W-:-:S05]  /*11c0*/  IMAD.U32 R3, RZ, RZ, UR6 ;  /* 0x00000006ff037e24 */ /* 0x000fca000f8e00ff */
[----:B------:R-:W2:Y:S02]  /*11d0*/  LDG.E R2, desc[UR50][R2.64] ;  /* 0x0000003202027981 */ /* 0x000ea4000c1e1900 */
[----:B--2---:R-:W-:Y:S01]  /*11e0*/  R2UR UR4, R2 ;  /* 0x00000000020472ca */ /* 0x004fe200000e0000 */
[----:B------:R-:W-:-:S14]  /*11f0*/  BRA `(.L_x_2138) ;  /* 0x0000000000347947 */ /* 0x000fdc0003800000 */
.L_x_2137:
        /* <DEDUP_REMOVED lines=13> */
.L_x_2138:
        /* <DEDUP_REMOVED lines=13> */
[----:B------:R-:W-:Y:S02]  /*13a0*/  @UP0 UIMAD UR10, UR36, UR16, URZ ;  /* 0x00000010240a02a4 */ /* 0x000fe4000f8e023f */
[----:B------:R-:W-:Y:S02]  /*13b0*/  @UP1 UIMAD UR12, UR36, UR18, URZ ;  /* 0x00000012240c12a4 */ /* 0x000fe4000f8e023f */
[----:B------:R-:W-:Y:S02]  /*13c0*/  @UP0 UIMAD UR17, UR42, UR17, UR10 ;  /* 0x000000112a1102a4 */ /* 0x000fe4000f8e020a */
[----:B------:R-:W-:Y:S02]  /*13d0*/  @UP1 UIMAD.WIDE.U32 UR10, UR42, UR18, URZ ;  /* 0x000000122a0a12a5 */ /* 0x000fe4000f8e003f */
[----:B------:R-:W-:-:S02]  /*13e0*/  @UP0 UIMAD.WIDE.U32 UR14, UR42, UR16, URZ ;  /* 0x000000102a0e02a5 */ /* 0x000fc4000f8e003f */
[----:B------:R-:W-:Y:S02]  /*13f0*/  @UP1 UIMAD UR18, UR42, UR19, UR12 ;  /* 0x000000132a1212a4 */ /* 0x000fe4000f8e020c */
[----:B------:R-:W-:Y:S02]  /*1400*/  @UP1 USHF.R.S32.HI UR19, URZ, 0x1f, UR48 ;  /* 0x0000001f3f131899 */ /* 0x000fe40008011430 */
[----:B------:R-:W-:Y:S01]  /*1410*/  @UP0 USHF.R.S32.HI UR16, URZ, 0x1f, UR48 ;  /* 0x0000001f3f100899 */ /* 0x000fe20008011430 */
[----:B------:R-:W-:Y:S01]  /*1420*/  @UP1 ULDC.64 UR12, c[0x0][0x9c0] ;  /* 0x00027000000c1ab9 */ /* 0x000fe20000000a00 */
[----:B------:R-:W-:Y:S02]  /*1430*/  @UP0 UIADD3 UR15, UR15, UR17, URZ ;  /* 0x000000110f0f0290 */ /* 0x000fe4000fffe03f */
[----:B------:R-:W-:Y:S02]  /*1440*/  @UP1 UIMAD UR17, UR19, UR12, URZ ;  /* 0x0000000c131112a4 */ /* 0x000fe4000f8e023f */
[----:B------:R-:W-:-:S02]  /*1450*/  @UP0 UIMAD UR16, UR16, UR20, URZ ;  /* 0x00000014101002a4 */ /* 0x000fc4000f8e023f */
[----:B------:R-:W-:Y:S02]  /*1460*/  @UP1 UIADD3 UR11, UR11, UR18, URZ ;  /* 0x000000120b0b1290 */ /* 0x000fe4000fffe03f */
[----:B------:R-:W-:Y:S02]  /*1470*/  @UP1 UIMAD UR17, UR48, UR13, UR17 ;  /* 0x0000000d301112a4 */ /* 0x000fe4000f8e0211 */
[----:B------:R-:W-:Y:S02]  /*1480*/  @UP0 UIMAD UR16, UR48, UR21, UR16 ;  /* 0x00000015301002a4 */ /* 0x000fe4000f8e0210 */
[----:B------:R-:W-:Y:S02]  /*1490*/  @UP0 UIMAD.WIDE.U32 UR14, UR48, UR20, UR14 ;  /* 0x00000014300e02a5 */ /* 0x000fe4000f8e000e */
[----:B------:R-:W-:Y:S02]  /*14a0*/  @UP1 UIMAD.WIDE.U32 UR12, UR48, UR12, UR10 ;  /* 0x0000000c300c12a5 */ /* 0x000fe4000f8e000a */
[----:B------:R-:W-:-:S02]  /*14b0*/  @UP0 UIADD3 UR11, UR15, UR16, URZ ;  /* 0x000000100f0b0290 */ /* 0x000fc4000fffe03f */
[----:B------:R-:W-:Y:S02]  /*14c0*/  @UP0 ULEA UR8, UP2, UR14, UR8, 0x2 ;  /* 0x000000080e080291 */ /* 0x000fe4000f84103f */
[----:B------:R-:W-:Y:S02]  /*14d0*/  @UP1 UIADD3 UR10, UR13, UR17, URZ ;  /* 0x000000110d0a1290 */ /* 0x000fe4000fffe03f */
[----:B------:R-:W-:Y:S02]  /*14e0*/  @UP1 ULEA UR6, UP3, UR12, UR6, 0x2 ;  /* 0x000000060c061291 */ /* 0x000fe4000f86103f */
[----:B------:R-:W-:Y:S01]  /*14f0*/  @UP0 ULEA.HI.X UR9, UR14, UR9, UR11, 0x2, UP2 ;  /* 0x000000090e090291 */ /* 0x000fe200090f140b */
[----:B------:R-:W-:Y:S01]  /*1500*/  IMAD.U32 R4, RZ, RZ, UR8 ;  /* 0x00000008ff047e24 */ /* 0x000fe2000f8e00ff */
[----:B------:R-:W-:Y:S02]  /*1510*/  @UP1 ULEA.HI.X UR7, UR12, UR7, UR10, 0x2, UP3 ;  /* 0x000000070c071291 */ /* 0x000fe400098f140a */
[----:B------:R-:W-:Y:S01]  /*1520*/  IMAD.U32 R6, RZ, RZ, UR6 ;  /* 0x00000006ff067e24 */ /* 0x000fe2000f8e00ff */
[----:B------:R-:W-:Y:S01]  /*1530*/  USHF.L.U32 UR37, UR5, 0x7, URZ ;  /* 0x0000000705257899 */ /* 0x000fe2000800063f */
[----:B------:R-:W-:Y:S01]  /*1540*/  IMAD.U32 R5, RZ, RZ, UR9 ;  /* 0x00000009ff057e24 */ /* 0x000fe2000f8e00ff */
[----:B------:R-:W-:Y:S01]  /*1550*/  ULDC UR6, c[0x0][0x988] ;  /* 0x0002620000067ab9 */ /* 0x000fe20000000800 */
[----:B------:R-:W-:Y:S01]  /*1560*/  IMAD.U32 R7, RZ, RZ, UR7 ;  /* 0x00000007ff077e24 */ /* 0x000fe2000f8e00ff */
[----:B------:R-:W-:-:S02]  /*1570*/  ULDC UR5, c[0x0][0x448] ;  /* 0x0001120000057ab9 */ /* 0x000fc40000000800 */
[----:B------:R0:W2:Y:S04]  /*1580*/  @P0 LDG.E R3, desc[UR50][R4.64] ;  /* 0x0000003204030981 */ /* 0x0000a8000c1e1900 */
[----:B------:R1:W2:Y:S01]  /*1590*/  @P1 LDG.E R0, desc[UR50][R6.64] ;  /* 0x0000003206001981 */ /* 0x0002a2000c1e1900 */
[----:B------:R-:W-:Y:S01]  /*15a0*/  UISETP.NE.AND UP0, UPT, UR5, 0x1, UPT ;  /* 0x000000010500788c */ /* 0x000fe2000bf05270 */
[----:B------:R-:W-:Y:S01]  /*15b0*/  PLOP3.LUT P0, PT, PT, PT, PT, 0x80, 0x0 ;  /* 0x000000000000781c */ /* 0x000fe20003f0f070 */
[----:B------:R-:W-:Y:S01]  /*15c0*/  UIADD3 UR52, -UR52, UR4, URZ ;  /* 0x0000000434347290 */ /* 0x000fe2000fffe13f */
[----:B------:R-:W-:Y:S02]  /*15d0*/  CS2R R150, SRZ ;  /* 0x0000000000967805 */ /* 0x000fe4000001ff00 */
[----:B------:R-:W-:-:S02]  /*15e0*/  CS2R R26, SRZ ;  /* 0x00000000001a7805 */ /* 0x000fc4000001ff00 */
[----:B0-----:R-:W-:Y:S01]  /*15f0*/  CS2R R4, SRZ ;  /* 0x0000000000047805 */ /* 0x001fe2000001ff00 */
[----:B------:R-:W-:Y:S01]  /*1600*/  UIADD3 UR7, UR52, 0x80, -UR53 ;  /* 0x0000008034077890 */ /* 0x000fe2000fffe835 */
[----:B------:R-:W-:Y:S02]  /*1610*/  CS2R R108, SRZ ;  /* 0x00000000006c7805 */ /* 0x000fe4000001ff00 */
[----:B------:R-:W-:Y:S02]  /*1620*/  CS2R R144, SRZ ;  /* 0x0000000000907805 */ /* 0x000fe4000001ff00 */
[----:B------:R-:W-:Y:S02]  /*1630*/  CS2R R142, SRZ ;  /* 0x00000000008e7805 */ /* 0x000fe4000001ff00 */
[----:B------:R-:W-:Y:S01]  /*1640*/  CS2R R30, SRZ ;  /* 0x00000000001e7805 */ /* 0x000fe2000001ff00 */
[----:B------:R-:W-:Y:S01]  /*1650*/  @UP0 ULDC UR4, c[0x0][0x44c] ;  /* 0x0001130000040ab9 */ /* 0x000fe20000000800 */
[----:B------:R-:W-:Y:S01]  /*1660*/  @UP0 ULDC UR8, c[0x0][0x450] ;  /* 0x0001140000080ab9 */ /* 0x000fe20000000800 */
        /* <DEDUP_REMOVED lines=51> */
[----:B-1----:R-:W-:Y:S02]  /*19a0*/  CS2R R6, SRZ ;  /* 0x0000000000067805 */ /* 0x002fe4000001ff00 */
[----:B------:R-:W-:Y:S02]  /*19b0*/  CS2R R32, SRZ ;  /* 0x0000000000207805 */ /* 0x000fe4000001ff00 */
[----:B------:R-:W-:Y:S02]  /*19c0*/  CS2R R158, SRZ ;  /* 0x00000000009e7805 */ /* 0x000fe4000001ff00 */
[----:B------:R-:W-:-:S02]  /*19d0*/  CS2R R160, SRZ ;  /* 0x0000000000a07805 */ /* 0x000fc4000001ff00 */
[----:B------:R-:W-:Y:S02]  /*19e0*/  CS2R R24, SRZ ;  /* 0x0000000000187805 */ /* 0x000fe4000001ff00 */
[----:B------:R-:W-:Y:S01]  /*19f0*/  CS2R R162, SRZ ;  /* 0x0000000000a27805 */ /* 0x000fe2000001ff00 */
[----:B--2---:R-:W-:Y:S01]  /*1a00*/  FMUL.FTZ R0, R3, R0 ;  /* 0x0000000003007220 */ /* 0x004fe20000410000 */
[----:B------:R-:W-:-:S03]  /*1a10*/  CS2R R2, SRZ ;  /* 0x0000000000027805 */ /* 0x000fc6000001ff00 */
[----:B------:R-:W-:Y:S01]  /*1a20*/  FMUL.FTZ R0, R0, UR6 ;  /* 0x0000000600007c20 */ /* 0x000fe20008410000 */
[----:B------:R-:W-:-:S04]  /*1a30*/  UIADD3 UR6, UR37, 0x7f, URZ ;  /* 0x0000007f25067890 */ /* 0x000fc8000fffe03f */
[----:B------:R-:W-:Y:S01]  /*1a40*/  UIMAD.WIDE.U32 UR4, UR6, UR4, URZ ;  /* 0x00000004060472a5 */ /* 0x000fe2000f8e003f */
[----:B------:R-:W-:Y:S01]  /*1a50*/  R2UR UR39, R0 ;  /* 0x00000000002772ca */ /* 0x000fe200000e0000 */
[----:B------:R-:W-:Y:S02]  /*1a60*/  UIADD3 UR4, UR52, 0x7f, URZ ;  /* 0x0000007f34047890 */ /* 0x000fe4000fffe03f */
        /* <DEDUP_REMOVED lines=44> */
.L_x_2140:
        /* <DEDUP_REMOVED lines=9> */
.L_x_2290:
[----:B------:R-:W-:Y:S05]  /*1dc0*/  @!P0 BRA `(.L_x_2142) ;  /* 0x0000000000048947 */ /* 0x000fea0003800000 */
[----:B------:R-:W-:Y:S01]  /*1dd0*/  BPT.TRAP 0x1 ;  /* 0x000000040000795c */ /* 0x000fe20000300000 */
.L_x_2142:
[----:B0-----:R-:W-:Y:S02]  /*1de0*/  IMAD.U32 R3, RZ, RZ, UR54 ;  /* 0x00000036ff037e24 */ /* 0x001fe4000f8e00ff */
[----:B------:R-:W-:-:S03]  /*1df0*/  IMAD.U32 R0, RZ, RZ, UR45 ;  /* 0x0000002dff007e24 */ /* 0x000fc6000f8e00ff */
[----:B------:R-:W-:Y:S02]  /*1e00*/  LEA R3, R3, UR41, 0x3 ;  /* 0x0000002903037c11 */ /* 0x000fe4000f8e18ff */
[----:B------:R-:W-:-:S04]  /*1e10*/  SHF.L.U32 R0, R0, 0x1f, RZ ;  /* 0x0000001f00007819 */ /* 0x000fc800000006ff */
[----:B------:R0:W1:Y:S01]  /*1e20*/  SYNCS.PHASECHK.TRANS64.TRYWAIT P2, [R3+URZ+0x38830], R0 ;  /* 0x03883000030075a7 */ /* 0x000062000804017f */
[----:B------:R-:W-:Y:S05]  /*1e30*/  @!P0 BRA `(.L_x_2143) ;  /* 0x0000000000048947 */ /* 0x000fea0003800000 */
[----:B------:R-:W-:Y:S01]  /*1e40*/  BPT.TRAP 0x1 ;  /* 0x000000040000795c */ /* 0x000fe20000300000 */
.L_x_2143:
[----:B------:R-:W2:Y:S02]  /*1e50*/  S2R R2, SR_TID.X ;  /* 0x0000000000027919 */ /* 0x000ea40000002100 */
[----:B--2---:R-:W-:Y:S01]  /*1e60*/  LOP3.LUT P1, RZ, R2, 0x7f, RZ, 0xc0, !PT ;  /* 0x0000007f02ff7812 */ /* 0x004fe2000782c0ff */
[----:B-1----:R-:W-:-:S12]  /*1e70*/  @P2 BRA `(.L_x_2144) ;  /* 0x0000000000082947 */ /* 0x002fd80003800000 */
[----:B------:R-:W1:Y:S02]  /*1e80*/  SYNCS.PHASECHK.TRANS64.TRYWAIT P2, [R3+URZ+0x38830], R0 ;  /* 0x03883000030075a7 */ /* 0x000e64000804017f */
[----:B-1----:R-:W-:Y:S05]  /*1e90*/  @!P2 BRA `(.L_x_2145) ;  /* 0x0000011c00a0a947 */ /* 0x002fea0003800000 */
.L_x_2144:
        /* <DEDUP_REMOVED lines=10> */
[----:B------:R-:W-:Y:S01]  /*1f40*/  IMAD.U32 R21, RZ, RZ, UR39 ;  /* 0x00000027ff157e24 */ /* 0x000fe2000f8e00ff */
[----:B------:R-:W-:Y:S01]  /*1f50*/  UMOV UR5, 0x40000040 ;  /* 0x4000004000057882 */ /* 0x000fe20000000000 */
[----:B------:R-:W-:Y:S01]  /*1f60*/  UMOV UR7, 0x40000040 ;  /* 0x4000004000077882 */ /* 0x000fe20000000000 */
[----:B------:R-:W-:Y:S01]  /*1f70*/  ULOP3.LUT UR49, UR4, 0x10000, URZ, 0xfc, !UPT ;  /* 0x0001000004317892 */ /* 0x000fe2000f8efc3f */
[----:B------:R-:W-:Y:S01]  /*1f80*/  @!P1 VIADD R3, R3, 0x38840 ;  /* 0x0003884003039836 */ /* 0x000fe20000000000 */
[----:B------:R-:W-:Y:S01]  /*1f90*/  UIADD3 UR4, UR32, 0x2, URZ ;  /* 0x0000000220047890 */ /* 0x000fe2000fffe03f */
[----:B------:R-:W-:Y:S01]  /*1fa0*/  CS2R R150, SRZ ;  /* 0x0000000000967805 */ /* 0x000fe2000001ff00 */
[----:B------:R-:W-:Y:S01]  /*1fb0*/  ULEA UR34, UR54, UR49, 0xb ;  /* 0x0000003136227291 */ /* 0x000fe2000f8e583f */
[----:B------:R-:W-:Y:S01]  /*1fc0*/  CS2R R148, SRZ ;  /* 0x0000000000947805 */ /* 0x000fe2000001ff00 */
[----:B------:R-:W-:Y:S01]  /*1fd0*/  UIADD3 UR8, UR32, 0x4, URZ ;  /* 0x0000000420087890 */ /* 0x000fe2000fffe03f */
[----:B------:R-:W-:Y:S01]  /*1fe0*/  @!P1 PRMT R3, RZ, 0x654, R3 ;  /* 0x00000654ff039816 */ /* 0x000fe20000000003 */
        /* <DEDUP_REMOVED lines=68> */
[----:B------:R-:W-:Y:S02]  /*2430*/  UIADD3 UR7, UR6, 0x1, URZ ;  /* 0x0000000106077890 */ /* 0x000fe4000fffe03f */
[----:B------:R-:W-:-:S04]  /*2440*/  UIADD3 UR6, UR52, UR6, URZ ;  /* 0x0000000634067290 */ /* 0x000fc8000fffe03f */
[----:B------:R-:W-:Y:S02]  /*2450*/  IMAD.U32 R4, RZ, RZ, UR7 ;  /* 0x00000007ff047e24 */ /* 0x000fe4000f8e00ff */
[----:B------:R-:W-:Y:S01]  /*2460*/  IMAD.U32 R2, RZ, RZ, UR6 ;  /* 0x00000006ff027e24 */ /* 0x000fe2000f8e00ff */
[----:B------:R-:W-:Y:S01]  /*2470*/  @UP0 ULDC UR6, c[0x0][0x44c] ;  /* 0x0001130000060ab9 */ /* 0x000fe20000000800 */
[C---:B------:R-:W-:Y:S01]  /*2480*/  IMAD R4, R17.reuse, -0x2, R4 ;  /* 0xfffffffe11047824 */ /* 0x040fe200078e0204 */
[----:B------:R-:W-:Y:S01]  /*2490*/  UIMAD.WIDE.U32 UR6, UR37, UR6, URZ ;  /* 0x00000006250672a5 */ /* 0x000fe2000f8e003f */
[----:B------:R-:W-:-:S03]  /*24a0*/  IMAD R2, R17, -0x2, R2 ;  /* 0xfffffffe11027824 */ /* 0x000fc600078e0202 */
[----:B------:R-:W-:-:S04]  /*24b0*/  IADD3 R5, -R5, UR52, R4 ;  /* 0x0000003405057c10 */ /* 0x000fc8000fffe104 */
[----:B0-----:R-:W-:-:S04]  /*24c0*/  VIADDMNMX R6, R6, R5, R2, PT ;  /* 0x0000000506067246 */ /* 0x001fc80003800102 */
[C---:B------:R-:W-:Y:S02]  /*24d0*/  ISETP.GT.AND P3, PT, R6.reuse, RZ, PT ;  /* 0x000000ff0600720c */ /* 0x040fe40003f64270 */
[C---:B------:R-:W-:Y:S02]  /*24e0*/  ISETP.GT.AND P4, PT, R6.reuse, 0x1, PT ;  /* 0x000000010600780c */ /* 0x040fe40003f84270 */
[----:B------:R-:W-:Y:S01]  /*24f0*/  ISETP.GT.AND P5, PT, R6, 0x8, PT ;  /* 0x000000080600780c */ /* 0x000fe20003fa4270 */
[----:B------:R-:W-:Y:S02]  /*2500*/  WARPGROUP.DEPBAR.LE gsb0, 0x0 ;  /* 0x00008000000079c5 */ /* 0x000fe40000010000 */
[----:B------:R-:W-:-:S06]  /*2510*/  WARPGROUP.ARRIVE ;  /* 0x00000000000079c5 */ /* 0x000fcc0000000000 */
[----:B------:R-:W-:Y:S01]  /*2520*/  QGMMA.64x128x32.F32.E4M3.E4M3 R24, gdesc[UR8], R24, gsb0 ;  /* 0x01e00000081879f3 */ /* 0x000fe20008000818 */
[----:B------:R-:W-:Y:S01]  /*2530*/  @UP0 ULDC UR11, c[0x0][0x450] ;  /* 0x00011400000b0ab9 */ /* 0x000fe20000000800 */
[----:B------:R-:W-:Y:S01]  /*2540*/  UMOV UR10, UR37 ;  /* 0x00000025000a7c82 */ /* 0x000fe20008000000 */
[----:B------:R-:W-:-:S04]  /*2550*/  @UP0 USHF.R.U32.HI UR10, URZ, UR11, UR7 ;  /* 0x0000000b3f0a0299 */ /* 0x000fc80008011607 */
[----:B------:R-:W-:-:S04]  /*2560*/  UIADD3 UR6, UR10, UR52, -UR53 ;  /* 0x000000340a067290 */ /* 0x000fc8000fffe835 */
[----:B------:R-:W-:-:S04]  /*2570*/  USHF.R.S32.HI UR7, URZ, 0x1f, UR6 ;  /* 0x0000001f3f077899 */ /* 0x000fc80008011406 */
[----:B------:R-:W-:-:S04]  /*2580*/  ULEA.HI UR7, UR7, UR6, URZ, 0x7 ;  /* 0x0000000607077291 */ /* 0x000fc8000f8f383f */
[----:B------:R-:W-:-:S04]  /*2590*/  USHF.R.S32.HI UR7, URZ, 0x7, UR7 ;  /* 0x000000073f077899 */ /* 0x000fc80008011407 */
[----:B------:R-:W-:-:S04]  /*25a0*/  UISETP.LT.AND UP1, UPT, URZ, UR7, UPT ;  /* 0x000000073f00728c */ /* 0x000fc8000bf21270 */
[----:B------:R-:W-:-:S04]  /*25b0*/  USEL UR55, URZ, UR7, !UP1 ;  /* 0x000000073f377287 */ /* 0x000fc8000c800000 */
[----:B------:R-:W-:Y:S01]  /*25c0*/  UISETP.GE.AND UP1, UPT, UR56, UR55, UPT ;  /* 0x000000373800728c */ /* 0x000fe2000bf26270 */
        /* <DEDUP_REMOVED lines=46> */
[C---:B------:R-:W-:Y:S02]  /*28b0*/  ISETP.GT.AND P4, PT, R6.reuse, 0x30, PT ;  /* 0x000000300600780c */ /* 0x040fe40003f84270 */
        /* <DEDUP_REMOVED lines=57> */
[----:B------:R-:W-:Y:S01]  /*2c50*/  FSEL R86, R86, -INF , P4 ;  /* 0xff80000056567808 */ /* 0x000fe20002000000 */
[----:B------:R-:W1:Y:S01]  /*2c60*/  SHFL.IDX PT, R6, R0, RZ, 0x1c1f ;  /* 0x001c1fff00067589 */ /* 0x000e6200000e0000 */
[----:B------:R-:W-:-:S02]  /*2c70*/  FMNMX.FTZ R7, R83, R4, !PT ;  /* 0x0000000453077209 */ /* 0x000fc40007810000 */
[----:B------:R-:W-:Y:S02]  /*2c80*/  FSEL R87, R87, -INF , P3 ;  /* 0xff80000057577808 */ /* 0x000fe40001800000 */
[----:B------:R-:W-:-:S04]  /*2c90*/  FMNMX.FTZ R4, R86, R7, !PT ;  /* 0x0000000756047209 */ /* 0x000fc80007810000 */
[----:B------:R-:W-:-:S05]  /*2ca0*/  FMNMX.FTZ R7, R87, R4, !PT ;  /* 0x0000000457077209 */ /* 0x000fca0007810000 */
[----:B------:R-:W2:Y:S01]  /*2cb0*/  SHFL.BFLY PT, R4, R7, 0x2, 0x1f ;  /* 0x0c401f0007047f89 */ /* 0x000ea200000e0000 */
[----:B-1----:R-:W-:-:S04]  /*2cc0*/  VIADDMNMX R2, R6, R5, R2, PT ;  /* 0x0000000506027246 */ /* 0x002fc80003800102 */
[C---:B------:R-:W-:Y:S02]  /*2cd0*/  ISETP.GT.AND P4, PT, R2.reuse, 0x1, PT ;  /* 0x000000010200780c */ /* 0x040fe40003f84270 */
[----:B------:R-:W-:Y:S02]  /*2ce0*/  ISETP.GT.AND P5, PT, R2, 0x8, PT ;  /* 0x000000080200780c */ /* 0x000fe40003fa4270 */
[----:B------:R-:W-:Y:S02]  /*2cf0*/  FSEL R38, R25, -INF , P4 ;  /* 0xff80000019267808 */ /* 0x000fe40002000000 */
[----:B------:R-:W-:Y:S02]  /*2d00*/  FSEL R39, R28, -INF , P5 ;  /* 0xff8000001c277808 */ /* 0x000fe40002800000 */
[----:B------:R-:W-:Y:S02]  /*2d10*/  ISETP.GT.AND P4, PT, R2, 0x10, PT ;  /* 0x000000100200780c */ /* 0x000fe40003f84270 */
[----:B--2---:R-:W-:-:S02]  /*2d20*/  FMNMX.FTZ R8, R7, R4, !PT ;  /* 0x0000000407087209 */ /* 0x004fc40007810000 */
[----:B------:R-:W-:Y:S02]  /*2d30*/  FSEL R43, R32, -INF , P4 ;  /* 0xff800000202b7808 */ /* 0x000fe40002000000 */
[----:B------:R-:W-:Y:S01]  /*2d40*/  ISETP.GT.AND P4, PT, R2, 0x18, PT ;  /* 0x000000180200780c */ /* 0x000fe20003f84270 */
[----:B------:R-:W1:Y:S03]  /*2d50*/  SHFL.BFLY PT, R13, R8, 0x1, 0x1f ;  /* 0x0c201f00080d7f89 */ /* 0x000e6600000e0000 */
[----:B------:R-:W-:Y:S02]  /*2d60*/  FSEL R36, R36, -INF , P4 ;  /* 0xff80000024247808 */ /* 0x000fe40002000000 */
[----:B------:R-:W-:-:S04]  /*2d70*/  ISETP.GT.AND P4, PT, R2, 0x20, PT ;  /* 0x000000200200780c */ /* 0x000fc80003f84270 */
[----:B------:R-:W-:Y:S02]  /*2d80*/  FSEL R40, R40, -INF , P4 ;  /* 0xff80000028287808 */ /* 0x000fe40002000000 */
[----:B------:R-:W-:-:S04]  /*2d90*/  ISETP.GT.AND P4, PT, R2, 0x28, PT ;  /* 0x000000280200780c */ /* 0x000fc80003f84270 */
[----:B------:R-:W-:Y:S02]  /*2da0*/  FSEL R44, R44, -INF , P4 ;  /* 0xff8000002c2c7808 */ /* 0x000fe40002000000 */
[----:B------:R-:W-:-:S04]  /*2db0*/  ISETP.GT.AND P4, PT, R2, 0x30, PT ;  /* 0x000000300200780c */ /* 0x000fc80003f84270 */
[----:B------:R-:W-:Y:S02]  /*2dc0*/  FSEL R48, R48, -INF , P4 ;  /* 0xff80000030307808 */ /* 0x000fe40002000000 */
[----:B------:R-:W-:Y:S02]  /*2dd0*/  ISETP.GT.AND P4, PT, R2, 0x38, PT ;  /* 0x000000380200780c */ /* 0x000fe40003f84270 */
[----:B-1----:R-:W-:Y:S02]  /*2de0*/  FMNMX.FTZ R0, R8, R13, !PT ;  /* 0x0000000d08007209 */ /* 0x002fe40007810000 */
[----:B------:R-:W-:Y:S02]  /*2df0*/  FSEL R52, R52, -INF , P4 ;  /* 0xff80000034347808 */ /* 0x000fe40002000000 */
[C---:B------:R-:W-:Y:S01]  /*2e00*/  FSETP.NEU.FTZ.AND P3, PT, R0.reuse, -INF , PT ;  /* 0xff8000000000780b */ /* 0x040fe20003f7d000 */
[----:B------:R-:W-:-:S01]  /*2e10*/  FFMA.FTZ R4, R0, R21, -8 ;  /* 0xc100000000047423 */ /* 0x000fc20000010015 */
[----:B------:R-:W-:-:S04]  /*2e20*/  ISETP.GT.AND P4, PT, R2, 0x40, PT ;  /* 0x000000400200780c */ /* 0x000fc80003f84270 */
[----:B------:R-:W-:Y:S02]  /*2e30*/  FSEL R88, R4, RZ, P3 ;  /* 0x000000ff04587208 */ /* 0x000fe40001800000 */
[----:B------:R-:W-:Y:S02]  /*2e40*/  ISETP.GT.AND P3, PT, R2, RZ, PT ;  /* 0x000000ff0200720c */ /* 0x000fe40003f64270 */
[----:B------:R-:W-:Y:S01]  /*2e50*/  FSEL R56, R56, -INF , P4 ;  /* 0xff80000038387808 */ /* 0x000fe20002000000 */
[----:B------:R-:W-:-:S01]  /*2e60*/  FFMA.FTZ R4, R26, UR39, -R88 ;  /* 0x000000271a047c23 */ /* 0x000fc20008010858 */
[----:B------:R-:W-:Y:S01]  /*2e70*/  FSEL R35, R24, -INF , P3 ;  /* 0xff80000018237808 */ /* 0x000fe20001800000 */
[----:B------:R-:W-:-:S01]  /*2e80*/  FFMA.FTZ R24, R11, UR39, -R88 ;  /* 0x000000270b187c23 */ /* 0x000fc20008010858 */
[----:B------:R-:W-:Y:S01]  /*2e90*/  ISETP.GT.AND P3, PT, R2, 0x9, PT ;  /* 0x000000090200780c */ /* 0x000fe20003f64270 */
[----:B------:R-:W-:-:S01]  /*2ea0*/  FFMA.FTZ R5, R27, UR39, -R88 ;  /* 0x000000271b057c23 */ /* 0x000fc20008010858 */
[----:B------:R-:W-:Y:S01]  /*2eb0*/  FMNMX.FTZ R8, R35, R38, !PT ;  /* 0x0000002623087209 */ /* 0x000fe20007810000 */
[----:B------:R-:W-:-:S01]  /*2ec0*/  FFMA.FTZ R6, R30, UR39, -R88 ;  /* 0x000000271e067c23 */ /* 0x000fc20008010858 */
[----:B------:R-:W-:Y:S01]  /*2ed0*/  FSEL R42, R29, -INF , P3 ;  /* 0xff8000001d2a7808 */ /* 0x000fe20001800000 */
[----:B------:R-:W-:Y:S01]  /*2ee0*/  MUFU.EX2 R4, R4 ;  /* 0x0000000400047308 */ /* 0x000fe20000000800 */
[----:B------:R-:W-:Y:S01]  /*2ef0*/  FMNMX.FTZ R13, R39, R8, !PT ;  /* 0x00000008270d7209 */ /* 0x000fe20007810000 */
[--C-:B------:R-:W-:Y:S01]  /*2f00*/  FFMA.FTZ R7, R31, UR39, -R88.reuse ;  /* 0x000000271f077c23 */ /* 0x100fe20008010858 */
[----:B------:R-:W-:Y:S01]  /*2f10*/  ISETP.GT.AND P3, PT, R2, 0x11, PT ;  /* 0x000000110200780c */ /* 0x000fe20003f64270 */
[--C-:B------:R-:W-:Y:S01]  /*2f20*/  FFMA.FTZ R34, R34, UR39, -R88.reuse ;  /* 0x0000002722227c23 */ /* 0x100fe20008010858 */
[----:B------:R-:W-:Y:S01]  /*2f30*/  FMNMX.FTZ R8, R42, R13, !PT ;  /* 0x0000000d2a087209 */ /* 0x000fe20007810000 */
[--C-:B------:R-:W-:Y:S01]  /*2f40*/  FFMA.FTZ R9, R9, UR39, -R88.reuse ;  /* 0x0000002709097c23 */ /* 0x100fe20008010858 */
[----:B------:R-:W-:Y:S01]  /*2f50*/  FSEL R46, R33, -INF , P3 ;  /* 0xff800000212e7808 */ /* 0x000fe20001800000 */
[----:B------:R-:W1:Y:S01]  /*2f60*/  MUFU.EX2 R5, R5 ;  /* 0x0000000500057308 */ /* 0x000e620000000800 */
[----:B------:R-:W-:Y:S01]  /*2f70*/  FMNMX.FTZ R13, R43, R8, !PT ;  /* 0x000000082b0d7209 */ /* 0x000fe20007810000 */
[--C-:B------:R-:W-:Y:S01]  /*2f80*/  FFMA.FTZ R50, R50, UR39, -R88.reuse ;  /* 0x0000002732327c23 */ /* 0x100fe20008010858 */
[----:B------:R-:W-:Y:S01]  /*2f90*/  ISETP.GT.AND P3, PT, R2, 0x19, PT ;  /* 0x000000190200780c */ /* 0x000fe20003f64270 */
[--C-:B------:R-:W-:Y:S01]  /*2fa0*/  FFMA.FTZ R10, R10, UR39, -R88.reuse ;  /* 0x000000270a0a7c23 */ /* 0x100fe20008010858 */
[----:B------:R-:W-:Y:S01]  /*2fb0*/  FMNMX.FTZ R13, R46, R13, !PT ;  /* 0x0000000d2e0d7209 */ /* 0x000fe20007810000 */
[--C-:B------:R-:W-:Y:S01]  /*2fc0*/  FFMA.FTZ R59, R59, UR39, -R88.reuse ;  /* 0x000000273b3b7c23 */ /* 0x100fe20008010858 */
[----:B------:R-:W-:Y:S01]  /*2fd0*/  FSEL R37, R37, -INF , P3 ;  /* 0xff80000025257808 */ /* 0x000fe20001800000 */
[----:B------:R-:W2:Y:S01]  /*2fe0*/  MUFU.EX2 R6, R6 ;  /* 0x0000000600067308 */ /* 0x000ea20000000800 */
[----:B------:R-:W-:Y:S01]  /*2ff0*/  FMNMX.FTZ R20, R36, R13, !PT ;  /* 0x0000000d24147209 */ /* 0x000fe20007810000 */
[--C-:B------:R-:W-:Y:S01]  /*3000*/  FFMA.FTZ R54, R54, UR39, -R88.reuse ;  /* 0x0000002736367c23 */ /* 0x100fe20008010858 */
[----:B------:R-:W-:Y:S01]  /*3010*/  ISETP.GT.AND P3, PT, R2, 0x21, PT ;  /* 0x000000210200780c */ /* 0x000fe20003f64270 */
[--C-:B------:R-:W-:Y:S01]  /*3020*/  FFMA.FTZ R55, R55, UR39, -R88.reuse ;  /* 0x0000002737377c23 */ /* 0x100fe20008010858 */
[----:B------:R-:W-:Y:S01]  /*3030*/  FMNMX.FTZ R13, R37, R20, !PT ;  /* 0x00000014250d7209 */ /* 0x000fe20007810000 */
[--C-:B------:R-:W-:Y:S01]  /*3040*/  FFMA.FTZ R62, R62, UR39, -R88.reuse ;  /* 0x000000273e3e7c23 */ /* 0x100fe20008010858 */
[----:B------:R-:W-:Y:S01]  /*3050*/  FSEL R41, R41, -INF , P3 ;  /* 0xff80000029297808 */ /* 0x000fe20001800000 */
[----:B------:R-:W3:Y:S01]  /*3060*/  MUFU.EX2 R7, R7 ;  /* 0x0000000700077308 */ /* 0x000ee20000000800 */
[----:B------:R-:W-:Y:S01]  /*3070*/  FMNMX.FTZ R20, R40, R13, !PT ;  /* 0x0000000d28147209 */ /* 0x000fe20007810000 */
[--C-:B------:R-:W-:Y:S01]  /*3080*/  FFMA.FTZ R63, R63, UR39, -R88.reuse ;  /* 0x000000273f3f7c23 */ /* 0x100fe20008010858 */
[----:B------:R-:W-:Y:S01]  /*3090*/  ISETP.GT.AND P3, PT, R2, 0x29, PT ;  /* 0x000000290200780c */ /* 0x000fe20003f64270 */
[--C-:B------:R-:W-:Y:S01]  /*30a0*/  FFMA.FTZ R27, R67, UR39, -R88.reuse ;  /* 0x00000027431b7c23 */ /* 0x100fe20008010858 */
[----:B------:R-:W-:Y:S01]  /*30b0*/  FMNMX.FTZ R13, R41, R20, !PT ;  /* 0x00000014290d7209 */ /* 0x000fe20007810000 */
[--C-:B------:R-:W-:Y:S01]  /*30c0*/  FFMA.FTZ R70, R70, UR39, -R88.reuse ;  /* 0x0000002746467c23 */ /* 0x100fe20008010858 */
[----:B------:R-:W-:Y:S01]  /*30d0*/  FSEL R45, R45, -INF , P3 ;  /* 0xff8000002d2d7808 */ /* 0x000fe20001800000 */
[----:B------:R4:W-:Y:S01]  /*30e0*/  MUFU.EX2 R8, R34 ;  /* 0x0000002200087308 */ /* 0x0009e20000000800 */
[----:B------:R-:W-:Y:S01]  /*30f0*/  FMNMX.FTZ R20, R44, R13, !PT ;  /* 0x0000000d2c147209 */ /* 0x000fe20007810000 */
[--C-:B------:R-:W-:Y:S01]  /*3100*/  FFMA.FTZ R71, R71, UR39, -R88.reuse ;  /* 0x0000002747477c23 */ /* 0x100fe20008010858 */
[----:B------:R-:W-:Y:S01]  /*3110*/  ISETP.GT.AND P3, PT, R2, 0x31, PT ;  /* 0x000000310200780c */ /* 0x000fe20003f64270 */
[--C-:B------:R-:W-:Y:S01]  /*3120*/  FFMA.FTZ R33, R78, UR39, -R88.reuse ;  /* 0x000000274e217c23 */ /* 0x100fe20008010858 */
[----:B------:R-:W-:Y:S01]  /*3130*/  FMNMX.FTZ R11, R45, R20, !PT ;  /* 0x000000142d0b7209 */ /* 0x000fe20007810000 */
[--C-:B------:R-:W-:Y:S01]  /*3140*/  FFMA.FTZ R20, R12, UR39, -R88.reuse ;  /* 0x000000270c147c23 */ /* 0x100fe20008010858 */
[----:B------:R-:W-:Y:S01]  /*3150*/  FSEL R49, R49, -INF , P3 ;  /* 0xff80000031317808 */ /* 0x000fe20001800000 */
[----:B------:R-:W-:Y:S01]  /*3160*/  MUFU.EX2 R13, R24 ;  /* 0x00000018000d7308 */ /* 0x000fe20000000800 */
[----:B------:R-:W-:Y:S01]  /*3170*/  FMNMX.FTZ R12, R48, R11, !PT ;  /* 0x0000000b300c7209 */ /* 0x000fe20007810000 */
[--C-:B------:R-:W-:Y:S01]  /*3180*/  FFMA.FTZ R30, R79, UR39, -R88.reuse ;  /* 0x000000274f1e7c23 */ /* 0x100fe20008010858 */
[----:B------:R-:W-:Y:S01]  /*3190*/  ISETP.GT.AND P3, PT, R2, 0x39, PT ;  /* 0x000000390200780c */ /* 0x000fe20003f64270 */
[--C-:B----4-:R-:W-:Y:S01]  /*31a0*/  FFMA.FTZ R34, R74, UR39, -R88.reuse ;  /* 0x000000274a227c23 */ /* 0x110fe20008010858 */
        /* <DEDUP_REMOVED lines=10> */
[----:B------:R-:W-:Y:S01]  /*3250*/  ISETP.GT.AND P4, PT, R2, 0x48, PT ;  /* 0x000000480200780c */ /* 0x000fe20003f84270 */
[----:B------:R-:W-:Y:S01]  /*3260*/  MUFU.EX2 R9, R9 ;  /* 0x0000000900097308 */ /* 0x000fe20000000800 */
[----:B------:R-:W-:Y:S01]  /*3270*/  FSEL R57, R57, -INF , P3 ;  /* 0xff80000039397808 */ /* 0x000fe20001800000 */
[--C-:B------:R-:W-:Y:S01]  /*3280*/  FFMA.FTZ R87, R87, UR39, -R88.reuse ;  /* 0x0000002757577c23 */ /* 0x100fe20008010858 */
[----:B----4-:R-:W-:Y:S01]  /*3290*/  FMNMX.FTZ R20, R56, R21, !PT ;  /* 0x0000001538147209 */ /* 0x010fe20007810000 */
[--C-:B------:R-:W-:Y:S01]  /*32a0*/  FFMA.FTZ R21, R47, UR39, -R88.reuse ;  /* 0x000000272f157c23 */ /* 0x100fe20008010858 */
[----:B------:R-:W-:Y:S01]  /*32b0*/  ISETP.GT.AND P3, PT, R2, 0x49, PT ;  /* 0x000000490200780c */ /* 0x000fe20003f64270 */
[----:B------:R-:W-:Y:S01]  /*32c0*/  IMAD.U32 R47, RZ, RZ, UR39 ;  /* 0x00000027ff2f7e24 */ /* 0x000fe2000f8e00ff */
[----:B------:R-:W-:Y:S01]  /*32d0*/  FSEL R60, R60, -INF , P4 ;  /* 0xff8000003c3c7808 */ /* 0x000fe20002000000 */
[----:B------:R-:W4:Y:S01]  /*32e0*/  MUFU.EX2 R10, R10 ;  /* 0x0000000a000a7308 */ /* 0x000f220000000800 */
[----:B------:R-:W-:Y:S01]  /*32f0*/  FMNMX.FTZ R15, R57, R20, !PT ;  /* 0x00000014390f7209 */ /* 0x000fe20007810000 */
[----:B------:R-:W-:Y:S01]  /*3300*/  FFMA.FTZ R31, R83, UR39, -R88 ;  /* 0x00000027531f7c23 */ /* 0x000fe20008010858 */
[----:B------:R-:W-:-:S02]  /*3310*/  ISETP.GT.AND P4, PT, R2, 0x50, PT ;  /* 0x000000500200780c */ /* 0x000fc40003f84270 */
[----:B------:R-:W-:Y:S02]  /*3320*/  CS2R R82, SRZ ;  /* 0x0000000000527805 */ /* 0x000fe4000001ff00 */
[----:B------:R-:W-:Y:S02]  /*3330*/  FSEL R61, R61, -INF , P3 ;  /* 0xff8000003d3d7808 */ /* 0x000fe40001800000 */
[----:B------:R-:W-:Y:S02]  /*3340*/  CS2R R78, SRZ ;  /* 0x00000000004e7805 */ /* 0x000fe4000001ff00 */
[----:B------:R-:W-:Y:S01]  /*3350*/  FMNMX.FTZ R20, R60, R15, !PT ;  /* 0x0000000f3c147209 */ /* 0x000fe20007810000 */
[----:B------:R-:W-:Y:S01]  /*3360*/  MUFU.EX2 R12, R12 ;  /* 0x0000000c000c7308 */ /* 0x000fe20000000800 */
[----:B------:R-:W-:Y:S02]  /*3370*/  ISETP.GT.AND P3, PT, R2, 0x51, PT ;  /* 0x000000510200780c */ /* 0x000fe40003f64270 */
[----:B------:R-:W-:-:S02]  /*3380*/  FSEL R64, R64, -INF , P4 ;  /* 0xff80000040407808 */ /* 0x000fc40002000000 */
[----:B------:R-:W-:Y:S02]  /*3390*/  FMNMX.FTZ R15, R61, R20, !PT ;  /* 0x000000143d0f7209 */ /* 0x000fe40007810000 */
[----:B------:R-:W-:Y:S01]  /*33a0*/  ISETP.GT.AND P4, PT, R2, 0x58, PT ;  /* 0x000000580200780c */ /* 0x000fe20003f84270 */
[----:B------:R-:W-:Y:S01]  /*33b0*/  MUFU.EX2 R14, R14 ;  /* 0x0000000e000e7308 */ /* 0x000fe20000000800 */
[----:B------:R-:W-:Y:S02]  /*33c0*/  FSEL R65, R65, -INF , P3 ;  /* 0xff80000041417808 */ /* 0x000fe40001800000 */
        /* <DEDUP_REMOVED lines=10> */
[----:B------:R-:W-:Y:S01]  /*3470*/  MUFU.EX2 R21, R21 ;  /* 0x0000001500157308 */ /* 0x000fe20000000800 */
        /* <DEDUP_REMOVED lines=14> */
[----:B------:R-:W1:Y:S01]  /*3560*/  MUFU.EX2 R55, R55 ;  /* 0x0000003700377308 */ /* 0x000e620000000800 */
        /* <DEDUP_REMOVED lines=21> */
[----:B-1----:R-:W-:Y:S01]  /*36c0*/  F2FP.SATFINITE.E4M3.F32.PACK_AB_MERGE_C R227, R55, R54, RZ ;  /* 0x0000003637e3723e */ /* 0x002fe200048070ff */
[----:B------:R-:W1:Y:S01]  /*36d0*/  SHFL.BFLY PT, R29, R2, 0x2, 0x1f ;  /* 0x0c401f00021d7f89 */ /* 0x000e6200000e0000 */
[----:B------:R-:W-:Y:S02]  /*36e0*/  F2FP.SATFINITE.E4M3.F32.PACK_AB_MERGE_C R229, R5, R4, R229 ;  /* 0x0000000405e5723e */ /* 0x000fe400048070e5 */
[----:B------:R-:W-:Y:S01]  /*36f0*/  F2FP.SATFINITE.E4M3.F32.PACK_AB_MERGE_C R225, R21, R14, RZ ;  /* 0x0000000e15e1723e */ /* 0x000fe200048070ff */
[----:B------:R-:W-:Y:S01]  /*3700*/  MUFU.EX2 R63, R63 ;  /* 0x0000003f003f7308 */ /* 0x000fe20000000800 */
[----:B--2---:R-:W-:-:S01]  /*3710*/  FADD.FTZ R59, R7, R58 ;  /* 0x0000003a073b7221 */ /* 0x004fc20000010000 */
[----:B------:R-:W-:-:S02]  /*3720*/  F2FP.SATFINITE.E4M3.F32.PACK_AB_MERGE_C R231, R9, R8, R231 ;  /* 0x0000000809e7723e */ /* 0x000fc400048070e7 */
[----:B------:R-:W-:Y:S01]  /*3730*/  F2FP.SATFINITE.E4M3.F32.PACK_AB_MERGE_C R225, R12, R11, R225 ;  /* 0x0000000b0ce1723e */ /* 0x000fe200048070e1 */
[----:B------:R-:W-:Y:S01]  /*3740*/  FADD.FTZ R58, R8, R59 ;  /* 0x0000003b083a7221 */ /* 0x000fe20000010000 */
[----:B------:R-:W-:Y:S02]  /*3750*/  F2FP.SATFINITE.E4M3.F32.PACK_AB_MERGE_C R227, R20, R15, R227 ;  /* 0x0000000f14e3723e */ /* 0x000fe400048070e3 */
[----:B------:R-:W-:Y:S01]  /*3760*/  MUFU.EX2 R26, R26 ;  /* 0x0000001a001a7308 */ /* 0x000fe20000000800 */
[----:B------:R-:W-:-:S04]  /*3770*/  FADD.FTZ R59, R9, R58 ;  /* 0x0000003a093b7221 */ /* 0x000fc80000010000 */
[----:B------:R-:W-:-:S03]  /*3780*/  FADD.FTZ R58, R10, R59 ;  /* 0x0000003b0a3a7221 */ /* 0x000fc60000010000 */
[----:B------:R-:W-:Y:S01]  /*3790*/  MUFU.EX2 R27, R27 ;  /* 0x0000001b001b7308 */ /* 0x000fe20000000800 */
[----:B------:R-:W-:-:S01]  /*37a0*/  FADD.FTZ R58, R13, R58 ;  /* 0x0000003a0d3a7221 */ /* 0x000fc20000010000 */
[----:B-1----:R-:W-:-:S06]  /*37b0*/  FMNMX.FTZ R29, R2, R29, !PT ;  /* 0x0000001d021d7209 */ /* 0x002fcc0007810000 */
[----:B------:R-:W-:Y:S01]  /*37c0*/  MUFU.EX2 R70, R70 ;  /* 0x0000004600467308 */ /* 0x000fe20000000800 */
[----:B------:R-:W1:Y:S07]  /*37d0*/  SHFL.BFLY PT, R2, R29, 0x1, 0x1f ;  /* 0x0c201f001d027f89 */ /* 0x000e6e00000e0000 */
[----:B------:R-:W-:Y:S08]  /*37e0*/  MUFU.EX2 R71, R71 ;  /* 0x0000004700477308 */ /* 0x000ff00000000800 */
        /* <DEDUP_REMOVED lines=130> */
[----:B------:R-:W-:-:S02]  /*4010*/  CS2R R56, SRZ ;  /* 0x0000000000387805 */ /* 0x000fc4000001ff00 */
[----:B------:R-:W-:Y:S01]  /*4020*/  CS2R R26, SRZ ;  /* 0x00000000001a7805 */ /* 0x000fe2000001ff00 */
[----:B------:R-:W1:Y:S01]  /*4030*/  MUFU.EX2 R69, R69 ;  /* 0x0000004500457308 */ /* 0x000e620000000800 */
[----:B--2---:R-:W-:-:S07]  /*4040*/  FADD.FTZ R3, R65, R4 ;  /* 0x0000000441037221 */ /* 0x004fce0000010000 */
[----:B------:R-:W2:Y:S01]  /*4050*/  MUFU.EX2 R72, R72 ;  /* 0x0000004800487308 */ /* 0x000ea20000000800 */
[----:B0-----:R-:W-:-:S01]  /*4060*/  FADD.FTZ R4, R68, R3 ;  /* 0x0000000344047221 */ /* 0x001fc20000010000 */
[----:B------:R-:W-:-:S06]  /*4070*/  F2FP.SATFINITE.E4M3.F32.PACK_AB_MERGE_C R3, R30, R33, RZ ;  /* 0x000000211e03723e */ /* 0x000fcc00048070ff */
[----:B------:R-:W0:Y:S01]  /*4080*/  MUFU.EX2 R75, R75 ;  /* 0x0000004b004b7308 */ /* 0x000e220000000800 */
[C---:B-1----:R-:W-:Y:S01]  /*4090*/  F2FP.SATFINITE.E4M3.F32.PACK_AB_MERGE_C R68, R69.reuse, R68, RZ ;  /* 0x000000444544723e */ /* 0x042fe200048070ff */
[----:B------:R-:W-:-:S03]  /*40a0*/  FADD.FTZ R69, R69, R4 ;  /* 0x0000000445457221 */ /* 0x000fc60000010000 */
[----:B------:R-:W-:Y:S02]  /*40b0*/  F2FP.SATFINITE.E4M3.F32.PACK_AB_MERGE_C R222, R65, R64, R68 ;  /* 0x0000004041de723e */ /* 0x000fe40004807044 */
[----:B------:R-:W-:Y:S01]  /*40c0*/  CS2R R64, SRZ ;  /* 0x0000000000407805 */ /* 0x000fe2000001ff00 */
[----:B------:R-:W1:Y:S01]  /*40d0*/  MUFU.EX2 R73, R73 ;  /* 0x0000004900497308 */ /* 0x000e620000000800 */
[----:B--2---:R-:W-:-:S01]  /*40e0*/  FADD.FTZ R4, R72, R69 ;  /* 0x0000004548047221 */ /* 0x004fc20000010000 */
[----:B------:R-:W-:-:S06]  /*40f0*/  CS2R R68, SRZ ;  /* 0x0000000000447805 */ /* 0x000fcc000001ff00 */
[----:B------:R-:W2:Y:S01]  /*4100*/  MUFU.EX2 R76, R76 ;  /* 0x0000004c004c7308 */ /* 0x000ea20000000800 */
[C---:B0-----:R-:W-:Y:S01]  /*4110*/  F2FP.SATFINITE.E4M3.F32.PACK_AB_MERGE_C R217, R75.reuse, R34, R3 ;  /* 0x000000224bd9723e */ /* 0x041fe20004807003 */
[----:B------:R-:W-:Y:S01]  /*4120*/  FADD.FTZ R6, R75, R6 ;  /* 0x000000064b067221 */ /* 0x000fe20000010000 */
[----:B------:R-:W-:Y:S02]  /*4130*/  CS2R R74, SRZ ;  /* 0x00000000004a7805 */ /* 0x000fe4000001ff00 */
[----:B------:R-:W-:Y:S01]  /*4140*/  CS2R R34, SRZ ;  /* 0x0000000000227805 */ /* 0x000fe2000001ff00 */
[----:B------:R-:W-:-:S02]  /*4150*/  FADD.FTZ R33, R33, R6 ;  /* 0x0000000621217221 */ /* 0x000fc40000010000 */
[----:B------:R-:W0:Y:S01]  /*4160*/  MUFU.EX2 R77, R77 ;  /* 0x0000004d004d7308 */ /* 0x000e220000000800 */
[----:B-1----:R-:W-:-:S01]  /*4170*/  FADD.FTZ R3, R73, R4 ;  /* 0x0000000449037221 */ /* 0x002fc20000010000 */
[----:B------:R-:W-:-:S06]  /*4180*/  FADD.FTZ R33, R30, R33 ;  /* 0x000000211e217221 */ /* 0x000fcc0000010000 */
[----:B------:R-:W-:Y:S01]  /*4190*/  MUFU.EX2 R29, R29 ;  /* 0x0000001d001d7308 */ /* 0x000fe20000000800 */
[----:B--2---:R-:W-:-:S07]  /*41a0*/  FADD.FTZ R4, R76, R3 ;  /* 0x000000034c047221 */ /* 0x004fce0000010000 */
[----:B------:R1:W2:Y:S01]  /*41b0*/  MUFU.EX2 R32, R87 ;  /* 0x0000005700207308 */ /* 0x0002a20000000800 */
[C---:B0-----:R-:W-:Y:S01]  /*41c0*/  F2FP.SATFINITE.E4M3.F32.PACK_AB_MERGE_C R76, R77.reuse, R76, RZ ;  /* 0x0000004c4d4c723e */ /* 0x041fe200048070ff */
[----:B------:R-:W-:-:S03]  /*41d0*/  FADD.FTZ R77, R77, R4 ;  /* 0x000000044d4d7221 */ /* 0x000fc60000010000 */
[----:B------:R-:W-:Y:S02]  /*41e0*/  F2FP.SATFINITE.E4M3.F32.PACK_AB_MERGE_C R216, R73, R72, R76 ;  /* 0x0000004849d8723e */ /* 0x000fe4000480704c */
[----:B------:R-:W-:Y:S01]  /*41f0*/  CS2R R72, SRZ ;  /* 0x0000000000487805 */ /* 0x000fe2000001ff00 */
[----:B------:R-:W0:Y:S01]  /*4200*/  MUFU.EX2 R28, R28 ;  /* 0x0000001c001c7308 */ /* 0x000e220000000800 */
[----:B-1----:R-:W-:-:S07]  /*4210*/  CS2R R86, SRZ ;  /* 0x0000000000567805 */ /* 0x002fce000001ff00 */
[----:B------:R-:W1:Y:S01]  /*4220*/  MUFU.EX2 R80, R80 ;  /* 0x0000005000507308 */ /* 0x000e620000000800 */
[----:B--2---:R-:W-:-:S07]  /*4230*/  F2FP.SATFINITE.E4M3.F32.PACK_AB_MERGE_C R3, R32, R29, RZ ;  /* 0x0000001d2003723e */ /* 0x004fce00048070ff */
[----:B------:R-:W2:Y:S01]  /*4240*/  MUFU.EX2 R31, R31 ;  /* 0x0000001f001f7308 */ /* 0x000ea20000000800 */
[----:B0-----:R-:W-:-:S07]  /*4250*/  FADD.FTZ R6, R28, R33 ;  /* 0x000000211c067221 */ /* 0x001fce0000010000 */
[----:B------:R-:W0:Y:S01]  /*4260*/  MUFU.EX2 R81, R81 ;  /* 0x0000005100517308 */ /* 0x000e220000000800 */
[----:B-1----:R-:W-:-:S01]  /*4270*/  FADD.FTZ R4, R80, R77 ;  /* 0x0000004d50047221 */ /* 0x002fc20000010000 */
[----:B------:R-:W-:-:S06]  /*4280*/  CS2R R76, SRZ ;  /* 0x00000000004c7805 */ /* 0x000fcc000001ff00 */
[----:B------:R-:W1:Y:S01]  /*4290*/  MUFU.EX2 R84, R84 ;  /* 0x0000005400547308 */ /* 0x000e620000000800 */
[C---:B--2---:R-:W-:Y:S01]  /*42a0*/  F2FP.SATFINITE.E4M3.F32.PACK_AB_MERGE_C R219, R31.reuse, R28, R3 ;  /* 0x0000001c1fdb723e */ /* 0x044fe20004807003 */
[----:B------:R-:W-:Y:S01]  /*42b0*/  FADD.FTZ R6, R31, R6 ;  /* 0x000000061f067221 */ /* 0x000fe20000010000 */
[----:B------:R-:W-:-:S03]  /*42c0*/  CS2R R30, SRZ ;  /* 0x00000000001e7805 */ /* 0x000fc6000001ff00 */
[----:B------:R-:W-:Y:S02]  /*42d0*/  FADD.FTZ R29, R29, R6 ;  /* 0x000000061d1d7221 */ /* 0x000fe40000010000 */
[----:B------:R-:W2:Y:S01]  /*42e0*/  MUFU.EX2 R47, R47 ;  /* 0x0000002f002f7308 */ /* 0x000ea20000000800 */
[----:B0-----:R-:W-:-:S04]  /*42f0*/  FADD.FTZ R3, R81, R4 ;  /* 0x0000000451037221 */ /* 0x001fc80000010000 */
[----:B-1----:R-:W-:Y:S01]  /*4300*/  FADD.FTZ R4, R84, R3 ;  /* 0x0000000354047221 */ /* 0x002fe20000010000 */
[----:B------:R-:W-:-:S01]  /*4310*/  FADD.FTZ R3, R32, R29 ;  /* 0x0000001d20037221 */ /* 0x000fc20000010000 */
[----:B------:R-:W-:Y:S02]  /*4320*/  CS2R R32, SRZ ;  /* 0x0000000000207805 */ /* 0x000fe4000001ff00 */
[----:B------:R-:W-:Y:S02]  /*4330*/  CS2R R28, SRZ ;  /* 0x00000000001c7805 */ /* 0x000fe4000001ff00 */
[C---:B--2---:R-:W-:Y:S01]  /*4340*/  F2FP.SATFINITE.E4M3.F32.PACK_AB_MERGE_C R5, R47.reuse, R84, RZ ;  /* 0x000000542f05723e */ /* 0x044fe200048070ff */
        /* <DEDUP_REMOVED lines=10> */
[----:B------:R-:W-:-:S07]  /*43f0*/  IMAD.MOV.U32 R151, RZ, RZ, RZ ;  /* 0x000000ffff977224 */ /* 0x000fce00078e00ff */
.L_x_2156:
[----:B------:R-:W-:Y:S01]  /*4400*/  ISETP.NE.AND P4, PT, RZ, UR44, PT ;  /* 0x0000002cff007c0c */ /* 0x000fe2000bf85270 */
[----:B------:R-:W-:-:S04]  /*4410*/  UISETP.NE.AND UP1, UPT, UR57, 0x1, UPT ;  /* 0x000000013900788c */ /* 0x000fc8000bf25270 */
[----:B------:R-:W-:-:S04]  /*4420*/  USEL UR45, URZ, 0x1, UP1 ;  /* 0x000000013f2d7887 */ /* 0x000fc80008800000 */
[----:B------:R-:W-:-:S04]  /*4430*/  ULOP3.LUT UR45, UR58, UR45, URZ, 0x3c, !UPT ;  /* 0x0000002d3a2d7292 */ /* 0x000fc8000f8e3c3f */
[----:B------:R-:W-:Y:S08]  /*4440*/  @P4 BRA `(.L_x_2147) ;  /* 0x0000000000384947 */ /* 0x000ff00003800000 */
[----:B------:R-:W-:Y:S05]  /*4450*/  @!P0 BRA `(.L_x_2148) ;  /* 0x0000000000048947 */ /* 0x000fea0003800000 */
[----:B------:R-:W-:Y:S01]  /*4460*/  BPT.TRAP 0x1 ;  /* 0x000000040000795c */ /* 0x000fe20000300000 */
.L_x_2148:
        /* <DEDUP_REMOVED lines=9> */
.L_x_2149:
[----:B-1----:R-:W-:Y:S05]  /*4500*/  @P3 BRA `(.L_x_2147) ;  /* 0x0000000000083947 */ /* 0x002fea0003800000 */
[----:B------:R-:W1:Y:S02]  /*4510*/  SYNCS.PHASECHK.TRANS64.TRYWAIT P3, [UR6+0x38830], R0 ;  /* 0x03883000ff0075a7 */ /* 0x000e640008060146 */
[----:B-1----:R-:W-:Y:S05]  /*4520*/  @!P3 BRA `(.L_x_2150) ;  /* 0x000000f80010b947 */ /* 0x002fea0003800000 */
.L_x_2147:
        /* <DEDUP_REMOVED lines=50> */
.L_x_2152:
[----:B------:R-:W-:Y:S01]  /*4850*/  ULEA UR6, UR57, UR41, 0x3 ;  /* 0x0000002939067291 */ /* 0x000fe2000f8e183f */
[----:B------:R-:W-:-:S05]  /*4860*/  IMAD.U32 R0, RZ, RZ, UR58 ;  /* 0x0000003aff007e24 */ /* 0x000fca000f8e00ff */
[----:B------:R-:W-:-:S04]  /*4870*/  SHF.L.U32 R0, R0, 0x1f, RZ ;  /* 0x0000001f00007819 */ /* 0x000fc800000006ff */
[----:B------:R0:W1:Y:S01]  /*4880*/  SYNCS.PHASECHK.TRANS64.TRYWAIT P3, [UR6+0x38850], R0 ;  /* 0x03885000ff0075a7 */ /* 0x0000620008060146 */
[----:B------:R-:W-:Y:S05]  /*4890*/  @!P0 BRA `(.L_x_2153) ;  /* 0x0000000000048947 */ /* 0x000fea0003800000 */
[----:B------:R-:W-:Y:S01]  /*48a0*/  BPT.TRAP 0x1 ;  /* 0x000000040000795c */ /* 0x000fe20000300000 */
.L_x_2153:
[----:B-1----:R-:W-:Y:S05]  /*48b0*/  @P3 BRA `(.L_x_2151) ;  /* 0x0000000000083947 */ /* 0x002fea0003800000 */
[----:B------:R-:W1:Y:S02]  /*48c0*/  SYNCS.PHASECHK.TRANS64.TRYWAIT P3, [UR6+0x38850], R0 ;  /* 0x03885000ff0075a7 */ /* 0x000e640008060146 */
[----:B-1----:R-:W-:Y:S05]  /*48d0*/  @!P3 BRA `(.L_x_2154) ;  /* 0x000000f4003cb947 */ /* 0x002fea0003800000 */
.L_x_2151:
[----:B------:R-:W-:Y:S01]  /*48e0*/  UIADD3 UR6, UR41, 0x400, URZ ;  /* 0x0000040029067890 */ /* 0x000fe2000fffe03f */
[----:B------:R-:W-:Y:S01]  /*48f0*/  WARPGROUP.ARRIVE ;  /* 0x00000000000079c5 */ /* 0x000fe20000000000 */
[----:B------:R-:W-:Y:S01]  /*4900*/  UMOV UR7, 0x40000040 ;  /* 0x4000004000077882 */ /* 0x000fe20000000000 */
[----:B-1----:R-:W-:Y:S01]  /*4910*/  VIADD R7, R18, UR37 ;  /* 0x0000002512077c36 */ /* 0x002fe20008000000 */
[----:B------:R-:W-:Y:S01]  /*4920*/  USHF.R.U32.HI UR6, URZ, 0x4, UR6 ;  /* 0x000000043f067899 */ /* 0x000fe20008011606 */
[----:B------:R-:W-:-:S03]  /*4930*/  IMAD.U32 R11, RZ, RZ, UR53 ;  /* 0x00000035ff0b7e24 */ /* 0x000fc6000f8e00ff */
        /* <DEDUP_REMOVED lines=9> */
[----:B------:R-:W1:-:S15]  /*49d0*/  S2R R231, SR_TID.X ;  /* 0x0000000000e77919 */ /* 0x000e5e0000002100 */
[----:B------:R-:W-:-:S02]  /*49e0*/  NOP ;  /* 0x0000000000007918 */ /* 0x000fc40000000000 */
[----:B------:R-:W-:Y:S01]  /*49f0*/  QGMMA.64x256x32.F32.E4M3.E4M3 R24, R224, gdesc[UR4], R24, gsb0 ;  /* 0x03e00004e0187df3 */ /* 0x000fe20008000818 */
[----:B------:R-:W-:Y:S01]  /*4a00*/  UIADD3 UR6, UR10, 0x4, URZ ;  /* 0x000000040a067890 */ /* 0x000fe2000fffe03f */
[----:B------:R-:W-:Y:S01]  /*4a10*/  UMOV UR7, 0x40000040 ;  /* 0x4000004000077882 */ /* 0x000fe20000000000 */
[----:B-1----:R-:W-:Y:S01]  /*4a20*/  SHF.R.U32.HI R231, RZ, 0x7, R231 ;  /* 0x00000007ffe77819 */ /* 0x002fe200000116e7 */
        /* <DEDUP_REMOVED lines=14> */
[----:B------:R-:W1:Y:S01]  /*4b10*/  SHFL.IDX PT, R7, R7, 0x1, 0x1c1f ;  /* 0x003c1f0007077f89 */ /* 0x000e6200000e0000 */
[----:B------:R-:W-:-:S03]  /*4b20*/  UIADD3 UR6, UR10, 0x6, URZ ;  /* 0x000000060a067890 */ /* 0x000fc6000fffe03f */
[----:B------:R-:W-:Y:S01]  /*4b30*/  IADD3 R0, -R11, UR52, R0 ;  /* 0x000000340b007c10 */ /* 0x000fe2000fffe100 */
[----:B------:R-:W-:-:S04]  /*4b40*/  IMAD.U32 R11, RZ, RZ, UR39 ;  /* 0x00000027ff0b7e24 */ /* 0x000fc8000f8e00ff */
[----:B0-----:R-:W-:-:S05]  /*4b50*/  IMAD.IADD R2, R0, 0x1, R9 ;  /* 0x0000000100027824 */ /* 0x001fca00078e0209 */
[----:B------:R-:W-:Y:S01]  /*4b60*/  ISETP.GT.AND P3, PT, R2, RZ, PT ;  /* 0x000000ff0200720c */ /* 0x000fe20003f64270 */
[----:B-1----:R-:W-:Y:S01]  /*4b70*/  IMAD.IADD R0, R0, 0x1, R7 ;  /* 0x0000000100007824 */ /* 0x002fe200078e0207 */
        /* <DEDUP_REMOVED lines=94> */
[----:B------:R-:W-:-:S02]  /*5160*/  ISETP.GT.AND P4, PT, R0, RZ, PT ;  /* 0x000000ff0000720c */ /* 0x000fc40003f84270 */
[----:B------:R-:W-:Y:S02]  /*5170*/  FMNMX.FTZ R8, R213, R2, !PT ;  /* 0x00000002d5087209 */ /* 0x000fe40007810000 */
[----:B------:R-:W-:Y:S02]  /*5180*/  ISETP.GT.AND P5, PT, R0, 0x1, PT ;  /* 0x000000010000780c */ /* 0x000fe40003fa4270 */
[----:B------:R-:W-:Y:S01]  /*5190*/  FSEL R7, R154, -INF , P4 ;  /* 0xff8000009a077808 */ /* 0x000fe20002000000 */
[----:B------:R-:W0:Y:S01]  /*51a0*/  SHFL.BFLY PT, R9, R8, 0x2, 0x1f ;  /* 0x0c401f0008097f89 */ /* 0x000e2200000e0000 */
        /* <DEDUP_REMOVED lines=12> */
[----:B0-----:R-:W-:Y:S02]  /*5270*/  FMNMX.FTZ R9, R8, R9, !PT ;  /* 0x0000000908097209 */ /* 0x001fe40007810000 */
[----:B------:R-:W-:Y:S02]  /*5280*/  ISETP.GT.AND P4, PT, R0, 0x18, PT ;  /* 0x000000180000780c */ /* 0x000fe40003f84270 */
[----:B------:R-:W-:Y:S01]  /*5290*/  FSEL R163, R163, -INF , P5 ;  /* 0xff800000a3a37808 */ /* 0x000fe20002800000 */
[----:B------:R-:W0:Y:S01]  /*52a0*/  SHFL.BFLY PT, R2, R9, 0x1, 0x1f ;  /* 0x0c201f0009027f89 */ /* 0x000e2200000e0000 */
[----:B------:R-:W-:Y:S01]  /*52b0*/  FMNMX.FTZ R14, R162, R13, !PT ;  /* 0x0000000da20e7209 */ /* 0x000fe20007810000 */
[----:B------:R-:W-:-:S02]  /*52c0*/  WARPGROUP.DEPBAR.LE gsb0, 0x0 ;  /* 0x00008000000079c5 */ /* 0x000fc40000010000 */
[----:B------:R-:W-:Y:S01]  /*52d0*/  ISETP.GT.AND P5, PT, R0, 0x19, PT ;  /* 0x000000190000780c */ /* 0x000fe20003fa4270 */
[----:B------:R-:W-:Y:S01]  /*52e0*/  WARPGROUP.ARRIVE ;  /* 0x00000000000079c5 */ /* 0x000fe20000000000 */
[----:B------:R-:W-:Y:S02]  /*52f0*/  FSEL R166, R166, -INF , P4 ;  /* 0xff800000a6a67808 */ /* 0x000fe40002000000 */
[----:B------:R-:W-:Y:S02]  /*5300*/  FMNMX.FTZ R15, R163, R14, !PT ;  /* 0x0000000ea30f7209 */ /* 0x000fe40007810000 */
[----:B------:R-:W-:Y:S01]  /*5310*/  ISETP.GT.AND P4, PT, R0, 0x20, PT ;  /* 0x000000200000780c */ /* 0x000fe20003f84270 */
[----:B------:R-:W-:Y:S01]  /*5320*/  QGMMA.64x256x32.F32.E4M3.E4M3 R24, R216, gdesc[UR4], R24, gsb0 ;  /* 0x03e00004d8187df3 */ /* 0x000fe20008000818 */
[----:B------:R-:W-:Y:S02]  /*5330*/  FSEL R167, R167, -INF , P5 ;  /* 0xff800000a7a77808 */ /* 0x000fe40002800000 */
[----:B------:R-:W-:-:S02]  /*5340*/  FMNMX.FTZ R20, R166, R15, !PT ;  /* 0x0000000fa6147209 */ /* 0x000fc40007810000 */
[----:B------:R-:W-:Y:S02]  /*5350*/  ISETP.GT.AND P5, PT, R0, 0x21, PT ;  /* 0x000000210000780c */ /* 0x000fe40003fa4270 */
[----:B------:R-:W-:Y:S02]  /*5360*/  FSEL R170, R170, -INF , P4 ;  /* 0xff800000aaaa7808 */ /* 0x000fe40002000000 */
[----:B------:R-:W-:Y:S02]  /*5370*/  FMNMX.FTZ R15, R167, R20, !PT ;  /* 0x00000014a70f7209 */ /* 0x000fe40007810000 */
[----:B------:R-:W-:Y:S02]  /*5380*/  ISETP.GT.AND P4, PT, R0, 0x28, PT ;  /* 0x000000280000780c */ /* 0x000fe40003f84270 */
[----:B0-----:R-:W-:Y:S02]  /*5390*/  FMNMX.FTZ R2, R9, R2, !PT ;  /* 0x0000000209027209 */ /* 0x001fe40007810000 */
[----:B------:R-:W-:-:S02]  /*53a0*/  FSEL R171, R171, -INF , P5 ;  /* 0xff800000abab7808 */ /* 0x000fc40002800000 */
[C---:B------:R-:W-:Y:S01]  /*53b0*/  FSETP.NEU.FTZ.AND P3, PT, R2.reuse, -INF , PT ;  /* 0xff8000000200780b */ /* 0x040fe20003f7d000 */
[----:B------:R-:W-:-:S01]  /*53c0*/  FFMA.FTZ R10, R2, R11, -8 ;  /* 0xc1000000020a7423 */ /* 0x000fc2000001000b */
[----:B------:R-:W-:Y:S02]  /*53d0*/  FMNMX.FTZ R20, R170, R15, !PT ;  /* 0x0000000faa147209 */ /* 0x000fe40007810000 */
[----:B------:R-:W-:Y:S02]  /*53e0*/  ISETP.GT.AND P5, PT, R0, 0x29, PT ;  /* 0x000000290000780c */ /* 0x000fe40003fa4270 */
[----:B------:R-:W-:Y:S02]  /*53f0*/  FSEL R8, R10, RZ, P3 ;  /* 0x000000ff0a087208 */ /* 0x000fe40001800000 */
[----:B------:R-:W-:Y:S02]  /*5400*/  FSEL R174, R174, -INF , P4 ;  /* 0xff800000aeae7808 */ /* 0x000fe40002000000 */
[----:B------:R-:W-:Y:S01]  /*5410*/  FMNMX.FTZ R21, R171, R20, !PT ;  /* 0x00000014ab157209 */ /* 0x000fe20007810000 */
[----:B------:R-:W-:-:S01]  /*5420*/  FFMA.FTZ R152, R152, UR39, -R8 ;  /* 0x0000002798987c23 */ /* 0x000fc20008010808 */
[----:B------:R-:W-:Y:S01]  /*5430*/  ISETP.GT.AND P4, PT, R0, 0x30, PT ;  /* 0x000000300000780c */ /* 0x000fe20003f84270 */
[----:B------:R-:W-:-:S01]  /*5440*/  FFMA.FTZ R10, R153, UR39, -R8 ;  /* 0x00000027990a7c23 */ /* 0x000fc20008010808 */
[----:B------:R-:W-:Y:S01]  /*5450*/  FSEL R175, R175, -INF , P5 ;  /* 0xff800000afaf7808 */ /* 0x000fe20002800000 */
[----:B------:R0:W-:Y:S01]  /*5460*/  MUFU.EX2 R9, R152 ;  /* 0x0000009800097308 */ /* 0x0001e20000000800 */
[----:B------:R-:W-:Y:S01]  /*5470*/  ISETP.GT.AND P5, PT, R0, 0x31, PT ;  /* 0x000000310000780c */ /* 0x000fe20003fa4270 */
[--C-:B------:R-:W-:Y:S01]  /*5480*/  FFMA.FTZ R12, R157, UR39, -R8.reuse ;  /* 0x000000279d0c7c23 */ /* 0x100fe20008010808 */
[----:B------:R-:W-:Y:S01]  /*5490*/  FSEL R178, R178, -INF , P4 ;  /* 0xff800000b2b27808 */ /* 0x000fe20002000000 */
[--C-:B------:R-:W-:Y:S01]  /*54a0*/  FFMA.FTZ R11, R156, UR39, -R8.reuse ;  /* 0x000000279c0b7c23 */ /* 0x100fe20008010808 */
[----:B------:R-:W-:Y:S01]  /*54b0*/  ISETP.GT.AND P4, PT, R0, 0x38, PT ;  /* 0x000000380000780c */ /* 0x000fe20003f84270 */
[--C-:B------:R-:W-:Y:S01]  /*54c0*/  FFMA.FTZ R160, R160, UR39, -R8.reuse ;  /* 0x00000027a0a07c23 */ /* 0x100fe20008010808 */
[----:B------:R-:W-:Y:S01]  /*54d0*/  FSEL R179, R179, -INF , P5 ;  /* 0xff800000b3b37808 */ /* 0x000fe20002800000 */
[--C-:B------:R-:W-:Y:S01]  /*54e0*/  FFMA.FTZ R14, R161, UR39, -R8.reuse ;  /* 0x00000027a10e7c23 */ /* 0x100fe20008010808 */
[----:B0-----:R-:W-:Y:S01]  /*54f0*/  FMNMX.FTZ R152, R174, R21, !PT ;  /* 0x00000015ae987209 */ /* 0x001fe20007810000 */
[----:B------:R-:W-:Y:S01]  /*5500*/  MUFU.EX2 R13, R160 ;  /* 0x000000a0000d7308 */ /* 0x000fe20000000800 */
[----:B------:R-:W-:Y:S01]  /*5510*/  ISETP.GT.AND P5, PT, R0, 0x39, PT ;  /* 0x000000390000780c */ /* 0x000fe20003fa4270 */
[--C-:B------:R-:W-:Y:S01]  /*5520*/  FFMA.FTZ R164, R164, UR39, -R8.reuse ;  /* 0x00000027a4a47c23 */ /* 0x100fe20008010808 */
[----:B------:R-:W-:Y:S01]  /*5530*/  FMNMX.FTZ R21, R175, R152, !PT ;  /* 0x00000098af157209 */ /* 0x000fe20007810000 */
[--C-:B------:R-:W-:Y:S01]  /*5540*/  FFMA.FTZ R20, R165, UR39, -R8.reuse ;  /* 0x00000027a5147c23 */ /* 0x100fe20008010808 */
[----:B------:R-:W-:Y:S01]  /*5550*/  FSEL R182, R182, -INF , P4 ;  /* 0xff800000b6b67808 */ /* 0x000fe20002000000 */
[--C-:B------:R-:W-:Y:S01]  /*5560*/  FFMA.FTZ R168, R168, UR39, -R8.reuse ;  /* 0x00000027a8a87c23 */ /* 0x100fe20008010808 */
[----:B------:R-:W-:Y:S01]  /*5570*/  FMNMX.FTZ R152, R178, R21, !PT ;  /* 0x00000015b2987209 */ /* 0x000fe20007810000 */
        /* <DEDUP_REMOVED lines=23> */
[----:B------:R-:W-:-:S01]  /*56f0*/  FFMA.FTZ R154, R173, UR39, -R8 ;  /* 0x00000027ad9a7c23 */ /* 0x000fc20008010808 */
[----:B------:R-:W-:Y:S01]  /*5700*/  ISETP.GT.AND P4, PT, R0, 0x50, PT ;  /* 0x000000500000780c */ /* 0x000fe20003f84270 */
[----:B------:R-:W-:-:S01]  /*5710*/  FFMA.FTZ R173, R193, UR39, -R8 ;  /* 0x00000027c1ad7c23 */ /* 0x000fc20008010808 */
[----:B------:R-:W-:Y:S01]  /*5720*/  FSEL R191, R191, -INF , P5 ;  /* 0xff800000bfbf7808 */ /* 0x000fe20002800000 */
[----:B------:R-:W-:Y:S01]  /*5730*/  IMAD.U32 R193, RZ, RZ, UR39 ;  /* 0x00000027ffc17e24 */ /* 0x000fe2000f8e00ff */
[----:B------:R-:W-:Y:S01]  /*5740*/  FMNMX.FTZ R156, R190, R157, !PT ;  /* 0x0000009dbe9c7209 */ /* 0x000fe20007810000 */
[----:B------:R0:W-:Y:S01]  /*5750*/  MUFU.EX2 R153, R172 ;  /* 0x000000ac00997308 */ /* 0x0001e20000000800 */
[----:B------:R-:W-:-:S02]  /*5760*/  ISETP.GT.AND P5, PT, R0, 0x51, PT ;  /* 0x000000510000780c */ /* 0x000fc40003fa4270 */
[----:B------:R-:W-:Y:S02]  /*5770*/  FSEL R194, R194, -INF , P4 ;  /* 0xff800000c2c27808 */ /* 0x000fe40002000000 */
[----:B------:R-:W-:Y:S01]  /*5780*/  FMNMX.FTZ R157, R191, R156, !PT ;  /* 0x0000009cbf9d7209 */ /* 0x000fe20007810000 */
[--C-:B------:R-:W-:Y:S01]  /*5790*/  FFMA.FTZ R156, R176, UR39, -R8.reuse ;  /* 0x00000027b09c7c23 */ /* 0x100fe20008010808 */
[----:B------:R-:W-:Y:S01]  /*57a0*/  ISETP.GT.AND P4, PT, R0, 0x58, PT ;  /* 0x000000580000780c */ /* 0x000fe20003f84270 */
[--C-:B------:R-:W-:Y:S01]  /*57b0*/  FFMA.FTZ R176, R196, UR39, -R8.reuse ;  /* 0x00000027c4b07c23 */ /* 0x100fe20008010808 */
[----:B------:R-:W-:Y:S01]  /*57c0*/  FSEL R195, R195, -INF , P5 ;  /* 0xff800000c3c37808 */ /* 0x000fe20002800000 */
[--C-:B0-----:R-:W-:Y:S01]  /*57d0*/  FFMA.FTZ R172, R192, UR39, -R8.reuse ;  /* 0x00000027c0ac7c23 */ /* 0x101fe20008010808 */
        /* <DEDUP_REMOVED lines=14> */
[----:B------:R-:W-:Y:S01]  /*58c0*/  ISETP.GT.AND P4, PT, R0, 0x68, PT ;  /* 0x000000680000780c */ /* 0x000fe20003f84270 */
[--C-:B------:R-:W-:Y:S01]  /*58d0*/  FFMA.FTZ R160, R180, UR39, -R8.reuse ;  /* 0x00000027b4a07c23 */ /* 0x100fe20008010808 */
[----:B------:R-:W-:Y:S01]  /*58e0*/  FSEL R203, R203, -INF , P5 ;  /* 0xff800000cbcb7808 */ /* 0x000fe20002800000 */
[----:B------:R-:W-:Y:S01]  /*58f0*/  FFMA.FTZ R180, R200, UR39, -R8 ;  /* 0x00000027c8b47c23 */ /* 0x000fe20008010808 */
        /* <DEDUP_REMOVED lines=12> */
[----:B------:R0:W-:Y:S01]  /*59c0*/  MUFU.EX2 R161, R181 ;  /* 0x000000b500a17308 */ /* 0x0001e20000000800 */
[----:B------:R-:W-:Y:S01]  /*59d0*/  ISETP.GT.AND P4, PT, R0, 0x78, PT ;  /* 0x000000780000780c */ /* 0x000fe20003f84270 */
[--C-:B------:R-:W-:Y:S01]  /*59e0*/  FFMA.FTZ R164, R184, UR39, -R8.reuse ;  /* 0x00000027b8a47c23 */ /* 0x100fe20008010808 */
[----:B------:R-:W-:Y:S01]  /*59f0*/  FSEL R211, R211, -INF , P5 ;  /* 0xff800000d3d37808 */ /* 0x000fe20002800000 */
[--C-:B------:R-:W-:Y:S01]  /*5a00*/  FFMA.FTZ R184, R204, UR39, -R8.reuse ;  /* 0x00000027ccb87c23 */ /* 0x100fe20008010808 */
[----:B------:R-:W-:Y:S02]  /*5a10*/  FMNMX.FTZ R168, R210, R165, !PT ;  /* 0x000000a5d2a87209 */ /* 0x000fe40007810000 */
[----:B------:R-:W-:Y:S01]  /*5a20*/  ISETP.GT.AND P5, PT, R0, 0x79, PT ;  /* 0x000000790000780c */ /* 0x000fe20003fa4270 */
[----:B------:R-:W-:Y:S01]  /*5a30*/  MUFU.EX2 R152, R152 ;  /* 0x0000009800987308 */ /* 0x000fe20000000800 */
[----:B------:R-:W-:Y:S01]  /*5a40*/  FSEL R214, R214, -INF , P4 ;  /* 0xff800000d6d67808 */ /* 0x000fe20002000000 */
[--C-:B0-----:R-:W-:Y:S01]  /*5a50*/  FFMA.FTZ R181, R201, UR39, -R8.reuse ;  /* 0x00000027c9b57c23 */ /* 0x101fe20008010808 */
[----:B------:R-:W-:Y:S01]  /*5a60*/  FMNMX.FTZ R165, R211, R168, !PT ;  /* 0x000000a8d3a57209 */ /* 0x000fe20007810000 */
[--C-:B------:R-:W-:Y:S01]  /*5a70*/  FFMA.FTZ R168, R188, UR39, -R8.reuse ;  /* 0x00000027bca87c23 */ /* 0x100fe20008010808 */
[----:B------:R-:W-:Y:S01]  /*5a80*/  FSEL R215, R215, -INF , P5 ;  /* 0xff800000d7d77808 */ /* 0x000fe20002800000 */
[----:B------:R-:W-:Y:S01]  /*5a90*/  FFMA.FTZ R188, R208, UR39, -R8 ;  /* 0x00000027d0bc7c23 */ /* 0x000fe20008010808 */
[----:B------:R-:W-:Y:S01]  /*5aa0*/  FMNMX.FTZ R0, R214, R165, !PT ;  /* 0x000000a5d6007209 */ /* 0x000fe20007810000 */
[----:B------:R-:W-:Y:S01]  /*5ab0*/  MUFU.EX2 R154, R154 ;  /* 0x0000009a009a7308 */ /* 0x000fe20000000800 */
[----:B------:R-:W-:-:S02]  /*5ac0*/  FSEL R200, R2, RZ, P3 ;  /* 0x000000ff02c87208 */ /* 0x000fc40001800000 */
        /* <DEDUP_REMOVED lines=110> */
[----:B------:R-:W-:-:S05]  /*61b0*/  FADD.FTZ R204, R172, R203 ;  /* 0x000000cbaccc7221 */ /* 0x000fca0000010000 */
        /* <DEDUP_REMOVED lines=14> */
[----:B--2---:R-:W-:Y:S02]  /*62a0*/  @!P1 VIADD R3, R207, 0x38840 ;  /* 0x00038840cf039836 */ /* 0x004fe40000000000 */
[----:B-1----:R-:W-:-:S01]  /*62b0*/  FADD.FTZ R205, R173, R204 ;  /* 0x000000ccadcd7221 */ /* 0x002fc20000010000 */
[----:B------:R-:W-:-:S02]  /*62c0*/  FFMA.FTZ R204, R211, UR39, -R8 ;  /* 0x00000027d3cc7c23 */ /* 0x000fc40008010808 */
[----:B------:R-:W-:Y:S01]  /*62d0*/  @!P1 PRMT R3, RZ, 0x654, R3 ;  /* 0x00000654ff039816 */ /* 0x000fe20000000003 */
[----:B------:R-:W0:Y:S03]  /*62e0*/  MUFU.EX2 R176, R176 ;  /* 0x000000b000b07308 */ /* 0x000e260000000800 */
[----:B------:R1:W-:Y:S05]  /*62f0*/  @!P1 SYNCS.ARRIVE.TRANS64.RED.A1T0 RZ, [R3+URZ], RZ ;  /* 0x000000ff03ff99a7 */ /* 0x0003ea000810043f */
[----:B------:R-:W2:Y:S01]  /*6300*/  MUFU.EX2 R195, R195 ;  /* 0x000000c300c37308 */ /* 0x000ea20000000800 */
[----:B---3--:R-:W-:-:S07]  /*6310*/  FADD.FTZ R4, R194, R203 ;  /* 0x000000cbc2047221 */ /* 0x008fce0000010000 */
[----:B------:R-:W3:Y:S01]  /*6320*/  MUFU.EX2 R198, R198 ;  /* 0x000000c600c67308 */ /* 0x000ee20000000800 */
[----:B0-----:R-:W-:-:S04]  /*6330*/  FADD.FTZ R206, R176, R205 ;  /* 0x000000cdb0ce7221 */ /* 0x001fc80000010000 */
[----:B------:R-:W-:-:S03]  /*6340*/  FADD.FTZ R205, R177, R206 ;  /* 0x000000ceb1cd7221 */ /* 0x000fc60000010000 */
[----:B------:R-:W0:Y:S01]  /*6350*/  MUFU.EX2 R180, R180 ;  /* 0x000000b400b47308 */ /* 0x000e220000000800 */
[----:B--2---:R-:W-:-:S07]  /*6360*/  FADD.FTZ R203, R195, R4 ;  /* 0x00000004c3cb7221 */ /* 0x004fce0000010000 */
[----:B------:R-:W2:Y:S01]  /*6370*/  MUFU.EX2 R197, R197 ;  /* 0x000000c500c57308 */ /* 0x000ea20000000800 */
[----:B---3--:R-:W-:-:S01]  /*6380*/  FADD.FTZ R4, R198, R203 ;  /* 0x000000cbc6047221 */ /* 0x008fc20000010000 */
[--C-:B------:R-:W-:Y:S01]  /*6390*/  FFMA.FTZ R203, R214, UR39, -R8.reuse ;  /* 0x00000027d6cb7c23 */ /* 0x100fe20008010808 */
[----:B------:R-:W-:-:S05]  /*63a0*/  FFMA.FTZ R8, R215, UR39, -R8 ;  /* 0x00000027d7087c23 */ /* 0x000fca0008010808 */
[----:B------:R-:W3:Y:S01]  /*63b0*/  MUFU.EX2 R181, R181 ;  /* 0x000000b500b57308 */ /* 0x000ee20000000800 */
[----:B0-----:R-:W-:-:S07]  /*63c0*/  FADD.FTZ R206, R180, R205 ;  /* 0x000000cdb4ce7221 */ /* 0x001fce0000010000 */
[----:B------:R-:W0:Y:S01]  /*63d0*/  MUFU.EX2 R200, R200 ;  /* 0x000000c800c87308 */ /* 0x000e220000000800 */
[----:B--2---:R-:W-:-:S07]  /*63e0*/  FADD.FTZ R205, R197, R4 ;  /* 0x00000004c5cd7221 */ /* 0x004fce0000010000 */
[----:B------:R-:W2:Y:S01]  /*63f0*/  MUFU.EX2 R184, R184 ;  /* 0x000000b800b87308 */ /* 0x000ea20000000800 */
[----:B---3--:R-:W-:-:S07]  /*6400*/  FADD.FTZ R207, R181, R206 ;  /* 0x000000ceb5cf7221 */ /* 0x008fce0000010000 */
[----:B------:R-:W3:Y:S01]  /*6410*/  MUFU.EX2 R199, R199 ;  /* 0x000000c700c77308 */ /* 0x000ee20000000800 */
[----:B0-----:R-:W-:-:S07]  /*6420*/  FADD.FTZ R4, R200, R205 ;  /* 0x000000cdc8047221 */ /* 0x001fce0000010000 */
[----:B------:R-:W1:Y:S01]  /*6430*/  MUFU.EX2 R185, R185 ;  /* 0x000000b900b97308 */ /* 0x000e620000000800 */
[----:B--2---:R-:W-:-:S07]  /*6440*/  FADD.FTZ R206, R184, R207 ;  /* 0x000000cfb8ce7221 */ /* 0x004fce0000010000 */
        /* <DEDUP_REMOVED lines=22> */
.L_x_2155:
        /* <DEDUP_REMOVED lines=172> */
.L_x_2146:
[----:B------:R-:W-:-:S13]  /*7070*/  ISETP.LE.AND P2, PT, RZ, UR56, PT ;  /* 0x00000038ff007c0c */ /* 0x000fda000bf43270 */
[----:B------:R-:W-:Y:S05]  /*7080*/  @!P2 BRA `(.L_x_2157) ;  /* 0x0000002000c0a947 */ /* 0x000fea0003800000 */
[----:B------:R-:W-:Y:S01]  /*7090*/  IMAD.MOV.U32 R7, RZ, RZ, R0 ;  /* 0x000000ffff077224 */ /* 0x000fe200078e0000 */
[----:B------:R-:W-:Y:S01]  /*70a0*/  UMOV UR53, UR45 ;  /* 0x0000002d00357c82 */ /* 0x000fe20008000000 */
[----:B------:R-:W-:Y:S01]  /*70b0*/  IMAD.MOV.U32 R5, RZ, RZ, R2 ;  /* 0x000000ffff057224 */ /* 0x000fe200078e0002 */
[----:B------:R-:W-:-:S06]  /*70c0*/  UMOV UR52, UR54 ;  /* 0x0000003600347c82 */ /* 0x000fcc0008000000 */
.L_x_2167:
        /* <DEDUP_REMOVED lines=9> */
.L_x_2159:
[----:B------:R-:W-:Y:S01]  /*7160*/  ULEA UR6, UR54, UR41, 0x3 ;  /* 0x0000002936067291 */ /* 0x000fe2000f8e183f */
[----:B------:R-:W-:-:S05]  /*7170*/  IMAD.U32 R0, RZ, RZ, UR45 ;  /* 0x0000002dff007e24 */ /* 0x000fca000f8e00ff */
[----:B------:R-:W-:-:S04]  /*7180*/  SHF.L.U32 R0, R0, 0x1f, RZ ;  /* 0x0000001f00007819 */ /* 0x000fc800000006ff */
[----:B------:R0:W1:Y:S01]  /*7190*/  SYNCS.PHASECHK.TRANS64.TRYWAIT P2, [UR6+0x38830], R0 ;  /* 0x03883000ff0075a7 */ /* 0x0000620008040146 */
[----:B------:R-:W-:Y:S05]  /*71a0*/  @!P0 BRA `(.L_x_2160) ;  /* 0x0000000000048947 */ /* 0x000fea0003800000 */
[----:B------:R-:W-:Y:S01]  /*71b0*/  BPT.TRAP 0x1 ;  /* 0x000000040000795c */ /* 0x000fe20000300000 */
.L_x_2160:
[----:B-1----:R-:W-:Y:S05]  /*71c0*/  @P2 BRA `(.L_x_2158) ;  /* 0x0000000000082947 */ /* 0x002fea0003800000 */
[----:B------:R-:W1:Y:S02]  /*71d0*/  SYNCS.PHASECHK.TRANS64.TRYWAIT P2, [UR6+0x38830], R0 ;  /* 0x03883000ff0075a7 */ /* 0x000e640008040146 */
[----:B-1----:R-:W-:Y:S05]  /*71e0*/  @!P2 BRA `(.L_x_2161) ;  /* 0x000000cc0010a947 */ /* 0x002fea0003800000 */
.L_x_2158:
        /* <DEDUP_REMOVED lines=47> */
.L_x_2163:
[----:B------:R-:W-:Y:S01]  /*74e0*/  ULEA UR6, UR52, UR41, 0x3 ;  /* 0x0000002934067291 */ /* 0x000fe2000f8e183f */
[----:B------:R-:W-:-:S05]  /*74f0*/  IMAD.U32 R0, RZ, RZ, UR53 ;  /* 0x00000035ff007e24 */ /* 0x000fca000f8e00ff */
[----:B------:R-:W-:-:S04]  /*7500*/  SHF.L.U32 R0, R0, 0x1f, RZ ;  /* 0x0000001f00007819 */ /* 0x000fc800000006ff */
[----:B------:R0:W1:Y:S01]  /*7510*/  SYNCS.PHASECHK.TRANS64.TRYWAIT P2, [UR6+0x38850], R0 ;  /* 0x03885000ff0075a7 */ /* 0x0000620008040146 */
[----:B------:R-:W-:Y:S05]  /*7520*/  @!P0 BRA `(.L_x_2164) ;  /* 0x0000000000048947 */ /* 0x000fea0003800000 */
[----:B------:R-:W-:Y:S01]  /*7530*/  BPT.TRAP 0x1 ;  /* 0x000000040000795c */ /* 0x000fe20000300000 */
.L_x_2164:
[----:B-1----:R-:W-:Y:S05]  /*7540*/  @P2 BRA `(.L_x_2162) ;  /* 0x0000000000082947 */ /* 0x002fea0003800000 */
[----:B------:R-:W1:Y:S02]  /*7550*/  SYNCS.PHASECHK.TRANS64.TRYWAIT P2, [UR6+0x38850], R0 ;  /* 0x03885000ff0075a7 */ /* 0x000e640008040146 */
[----:B-1----:R-:W-:Y:S05]  /*7560*/  @!P2 BRA `(.L_x_2165) ;  /* 0x000000c80048a947 */ /* 0x002fea0003800000 */
.L_x_2162:
        /* <DEDUP_REMOVED lines=310> */
.L_x_2166:
        /* <DEDUP_REMOVED lines=172> */
.L_x_2157:
[----:B------:R-:W-:Y:S06]  /*9390*/  BAR.ARV 0x8, 0x180 ;  /* 0x0206000000007b1d */ /* 0x000fec0000002000 */
[----:B------:R-:W-:Y:S05]  /*93a0*/  @!P0 BRA `(.L_x_2168) ;  /* 0x0000000000048947 */ /* 0x000fea0003800000 */
[----:B------:R-:W-:Y:S01]  /*93b0*/  BPT.TRAP 0x1 ;  /* 0x000000040000795c */ /* 0x000fe20000300000 */
.L_x_2168:
[----:B------:R-:W-:Y:S01]  /*93c0*/  ULEA UR16, UR54, UR41, 0x3 ;  /* 0x0000002936107291 */ /* 0x000fe2000f8e183f */
[----:B------:R-:W-:-:S05]  /*93d0*/  IMAD.U32 R5, RZ, RZ, UR45 ;  /* 0x0000002dff057e24 */ /* 0x000fca000f8e00ff */
[----:B------:R-:W-:-:S04]  /*93e0*/  SHF.L.U32 R5, R5, 0x1f, RZ ;  /* 0x0000001f05057819 */ /* 0x000fc800000006ff */
[----:B------:R0:W1:Y:S01]  /*93f0*/  SYNCS.PHASECHK.TRANS64.TRYWAIT P1, [UR16+0x38850], R5 ;  /* 0x03885005ff0075a7 */ /* 0x0000620008020150 */
[----:B------:R-:W-:Y:S05]  /*9400*/  @!P0 BRA `(.L_x_2169) ;  /* 0x0000000000048947 */ /* 0x000fea0003800000 */
[----:B------:R-:W-:Y:S01]  /*9410*/  BPT.TRAP 0x1 ;  /* 0x000000040000795c */ /* 0x000fe20000300000 */
.L_x_2169:
[----:B-1----:R-:W-:Y:S05]  /*9420*/  @P1 BRA `(.L_x_2170) ;  /* 0x0000000000081947 */ /* 0x002fea0003800000 */
[----:B------:R-:W1:Y:S02]  /*9430*/  SYNCS.PHASECHK.TRANS64.TRYWAIT P1, [UR16+0x38850], R5 ;  /* 0x03885005ff0075a7 */ /* 0x000e640008020150 */
[----:B-1----:R-:W-:Y:S05]  /*9440*/  @!P1 BRA `(.L_x_2171) ;  /* 0x000000a800a89947 */ /* 0x002fea0003800000 */
.L_x_2170:
        /* <DEDUP_REMOVED lines=14> */
[----:B------:R-:W-:Y:S01]  /*9530*/  UMOV UR6, UR10 ;  /* 0x0000000a00067c82 */ /* 0x000fe20008000000 */
[----:B------:R-:W-:Y:S01]  /*9540*/  @UP0 UIMAD UR8, UR36, UR12, URZ ;  /* 0x0000000c240802a4 */ /* 0x000fe2000f8e023f */
[----:B------:R-:W-:Y:S01]  /*9550*/  QGMMA.64x256x32.F32.E4M3.E4M3 R24, R228, gdesc[UR4], R24, gsb0 ;  /* 0x03e00004e4187df3 */ /* 0x000fe20008000818 */
[----:B------:R-:W-:Y:S01]  /*9560*/  UIADD3 UR6, UR10, 0x2, URZ ;  /* 0x000000020a067890 */ /* 0x000fe2000fffe03f */
[----:B------:R-:W-:Y:S01]  /*9570*/  UMOV UR7, 0x40000040 ;  /* 0x4000004000077882 */ /* 0x000fe20000000000 */
[----:B------:R-:W-:Y:S02]  /*9580*/  @UP0 UIMAD UR8, UR42, UR13, UR8 ;  /* 0x0000000d2a0802a4 */ /* 0x000fe4000f8e0208 */
[----:B------:R-:W-:Y:S01]  /*9590*/  @UP0 USHF.R.S32.HI UR9, URZ, 0x1f, UR48 ;  /* 0x0000001f3f090899 */ /* 0x000fe20008011430 */
[----:B------:R-:W-:Y:S01]  /*95a0*/  @UP0 ULDC.64 UR14, c[0x0][0x9d0] ;  /* 0x00027400000e0ab9 */ /* 0x000fe20000000a00 */
[----:B------:R-:W-:-:S02]  /*95b0*/  WARPGROUP.DEPBAR.LE gsb0, 0x0 ;  /* 0x00008000000079c5 */ /* 0x000fc40000010000 */
[----:B------:R-:W-:-:S15]  /*95c0*/  WARPGROUP.ARRIVE ;  /* 0x00000000000079c5 */ /* 0x000fde0000000000 */
[----:B------:R-:W-:-:S04]  /*95d0*/  NOP ;  /* 0x0000000000007918 */ /* 0x000fc80000000000 */
[----:B------:R-:W-:Y:S01]  /*95e0*/  QGMMA.64x256x32.F32.E4M3.E4M3 R24, R224, gdesc[UR4], R24, gsb0 ;  /* 0x03e00004e0187df3 */ /* 0x000fe20008000818 */
[----:B------:R-:W-:-:S04]  /*95f0*/  @UP0 UIMAD.WIDE.U32 UR6, UR42, UR12, URZ ;  /* 0x0000000c2a0602a5 */ /* 0x000fc8000f8e003f */
[----:B------:R-:W-:Y:S02]  /*9600*/  @UP0 UIADD3 UR7, UR7, UR8, URZ ;  /* 0x0000000807070290 */ /* 0x000fe4000fffe03f */
[----:B------:R-:W-:-:S04]  /*9610*/  @UP0 UIMAD UR8, UR9, UR14, URZ ;  /* 0x0000000e090802a4 */ /* 0x000fc8000f8e023f */
[----:B------:R-:W-:Y:S02]  /*9620*/  @UP0 UIMAD UR12, UR48, UR15, UR8 ;  /* 0x0000000f300c02a4 */ /* 0x000fe4000f8e0208 */
[----:B------:R-:W-:-:S03]  /*9630*/  @UP0 UIMAD.WIDE.U32 UR8, UR48, UR14, UR6 ;  /* 0x0000000e300802a5 */ /* 0x000fc6000f8e0006 */
[----:B------:R-:W-:Y:S01]  /*9640*/  UMOV UR6, UR11 ;  /* 0x0000000b00067c82 */ /* 0x000fe20008000000 */
[----:B------:R-:W-:Y:S01]  /*9650*/  UMOV UR7, 0x40000040 ;  /* 0x4000004000077882 */ /* 0x000fe20000000000 */
[----:B------:R-:W-:Y:S02]  /*9660*/  @UP0 UIADD3 UR9, UR9, UR12, URZ ;  /* 0x0000000c09090290 */ /* 0x000fe4000fffe03f */
[----:B------:R-:W-:-:S04]  /*9670*/  @UP0 ULEA UR4, UP1, UR8, UR4, 0x2 ;  /* 0x0000000408040291 */ /* 0x000fc8000f82103f */
[----:B------:R-:W-:Y:S02]  /*9680*/  @UP0 ULEA.HI.X UR5, UR8, UR5, UR9, 0x2, UP1 ;  /* 0x0000000508050291 */ /* 0x000fe400088f1409 */
[----:B------:R-:W-:-:S04]  /*9690*/  IMAD.U32 R6, RZ, RZ, UR4 ;  /* 0x00000004ff067e24 */ /* 0x000fc8000f8e00ff */
[----:B------:R-:W-:-:S05]  /*96a0*/  IMAD.U32 R7, RZ, RZ, UR5 ;  /* 0x00000005ff077e24 */ /* 0x000fca000f8e00ff */
[----:B------:R0:W2:Y:S01]  /*96b0*/  @P1 LDG.E R5, desc[UR50][R6.64] ;  /* 0x0000003206051981 */ /* 0x0000a2000c1e1900 */
[----:B------:R-:W-:Y:S01]  /*96c0*/  UIADD3 UR10, UR10, 0x6, URZ ;  /* 0x000000060a0a7890 */ /* 0x000fe2000fffe03f */
[----:B------:R-:W-:Y:S01]  /*96d0*/  UMOV UR11, 0x40000040 ;  /* 0x40000040000b7882 */ /* 0x000fe20000000000 */
[----:B------:R-:W-:Y:S02]  /*96e0*/  WARPGROUP.DEPBAR.LE gsb0, 0x0 ;  /* 0x00008000000079c5 */ /* 0x000fe40000010000 */
[----:B------:R-:W-:-:S06]  /*96f0*/  WARPGROUP.ARRIVE ;  /* 0x00000000000079c5 */ /* 0x000fcc0000000000 */
[----:B------:R-:W-:Y:S01]  /*9700*/  QGMMA.64x256x32.F32.E4M3.E4M3 R24, R220, gdesc[UR4], R24, gsb0 ;  /* 0x03e00004dc187df3 */ /* 0x000fe20008000818 */
        /* <DEDUP_REMOVED lines=20> */
[----:B------:R-:W-:-:S02]  /*9850*/  IMAD.U32 R14, RZ, RZ, UR39 ;  /* 0x00000027ff0e7e24 */ /* 0x000fc4000f8e00ff */
[----:B------:R-:W-:Y:S02]  /*9860*/  IMAD.U32 R7, RZ, RZ, UR39 ;  /* 0x00000027ff077e24 */ /* 0x000fe4000f8e00ff */
[----:B0-----:R-:W-:Y:S01]  /*9870*/  @P3 FMUL.FTZ R9, R9, 0.69314718246459960938 ;  /* 0x3f31721809093820 */ /* 0x001fe20000410000 */
[----:B------:R-:W-:Y:S01]  /*9880*/  @P3 FMUL.FTZ R12, R14, 0.69314718246459960938 ;  /* 0x3f3172180e0c3820 */ /* 0x000fe20000410000 */
[----:B------:R-:W-:Y:S02]  /*9890*/  WARPGROUP.DEPBAR.LE gsb0, 0x0 ;  /* 0x00008000000079c5 */ /* 0x000fe40000010000 */
[----:B------:R-:W-:-:S06]  /*98a0*/  WARPGROUP.ARRIVE ;  /* 0x00000000000079c5 */ /* 0x000fcc0000000000 */
[----:B------:R-:W-:Y:S01]  /*98b0*/  QGMMA.64x256x32.F32.E4M3.E4M3 R24, R216, gdesc[UR8], R24, gsb0 ;  /* 0x03e00008d8187df3 */ /* 0x000fe20008000818 */
[----:B------:R-:W-:Y:S01]  /*98c0*/  @P2 FMUL.FTZ R7, R7, 0.69314718246459960938 ;  /* 0x3f31721807072820 */ /* 0x000fe20000410000 */
[----:B-1----:R-:W-:Y:S01]  /*98d0*/  @P2 FMUL.FTZ R8, R8, 0.69314718246459960938 ;  /* 0x3f31721808082820 */ /* 0x002fe20000410000 */
        /* <DEDUP_REMOVED lines=9> */
.L_x_2172:
        /* <DEDUP_REMOVED lines=138> */
.L_x_2139:
        /* <DEDUP_REMOVED lines=85> */
[----:B------:R-:W-:Y:S02]  /*a760*/  SEL R87, R21, R20, P0 ;  /* 0x0000001415577207 */ /* 0x000fe40000000000 */
[----:B------:R-:W-:-:S02]  /*a770*/  SEL R15, R20, R21, P0 ;  /* 0x00000015140f7207 */ /* 0x000fc40000000000 */
        /* <DEDUP_REMOVED lines=31> */
[----:B------:R-:W-:Y:S01]  /*a970*/  SEL R64, R62, R63, P0 ;  /* 0x0000003f3e407207 */ /* 0x000fe20000000000 */
[--C-:B------:R-:W-:Y:S01]  /*a980*/  IMAD.X R63, RZ, RZ, R57.reuse, P2 ;  /* 0x000000ffff3f7224 */ /* 0x100fe200010e0639 */
[----:B------:R-:W-:Y:S02]  /*a990*/  SEL R125, R59, R58, P0 ;  /* 0x0000003a3b7d7207 */ /* 0x000fe40000000000 */
[----:B------:R-:W-:Y:S01]  /*a9a0*/  SEL R66, R58, R59, P0 ;  /* 0x0000003b3a427207 */ /* 0x000fe20000000000 */
[----:B------:R-:W-:Y:S01]  /*a9b0*/  IMAD.X R59, RZ, RZ, R57, P3 ;  /* 0x000000ffff3b7224 */ /* 0x000fe200018e0639 */
        /* <DEDUP_REMOVED lines=16> */
[C---:B------:R-:W-:Y:S02]  /*aac0*/  IADD3 R147, P1, R56.reuse, 0x4040, RZ ;  /* 0x0000404038937810 */ /* 0x040fe40007f3e0ff */
[C---:B------:R-:W-:Y:S01]  /*aad0*/  IADD3 R149, P2, R56.reuse, 0x4060, RZ ;  /* 0x0000406038957810 */ /* 0x040fe20007f5e0ff */
[----:B------:R-:W-:Y:S01]  /*aae0*/  IMAD.X R49, RZ, RZ, R57, P6 ;  /* 0x000000ffff317224 */ /* 0x000fe200030e0639 */
[C---:B------:R-:W-:Y:S02]  /*aaf0*/  IADD3 R151, P3, R56.reuse, 0x8000, RZ ;  /* 0x0000800038977810 */ /* 0x040fe40007f7e0ff */
[----:B------:R-:W-:Y:S02]  /*ab00*/  IADD3 R28, P4, R56, 0x8020, RZ ;  /* 0x00008020381c7810 */ /* 0x000fe40007f9e0ff */
        /* <DEDUP_REMOVED lines=12> */
[----:B------:R-:W-:-:S02]  /*abd0*/  SHF.R.U64 R5, R5, 0x3, RZ ;  /* 0x0000000305057819 */ /* 0x000fc400000012ff */
[----:B------:R-:W-:Y:S02]  /*abe0*/  SEL R77, R24, R25, P0 ;  /* 0x00000019184d7207 */ /* 0x000fe40000000000 */
[----:B------:R-:W-:Y:S02]  /*abf0*/  SEL R73, R25, R24, P0 ;  /* 0x0000001819497207 */ /* 0x000fe40000000000 */
        /* <DEDUP_REMOVED lines=15> */
[----:B------:R-:W-:-:S02]  /*acf0*/  LOP3.LUT R8, R10, 0x380, RZ, 0xc0, !PT ;  /* 0x000003800a087812 */ /* 0x000fc400078ec0ff */
[----:B------:R-:W-:Y:S02]  /*ad00*/  SEL R111, R154, R153, P0 ;  /* 0x000000999a6f7207 */ /* 0x000fe40000000000 */
[----:B------:R-:W-:Y:S02]  /*ad10*/  SEL R78, R153, R154, P0 ;  /* 0x0000009a994e7207 */ /* 0x000fe40000000000 */
[----:B------:R-:W-:Y:S02]  /*ad20*/  LOP3.LUT R24, R143, 0x380, RZ, 0xc0, !PT ;  /* 0x000003808f187812 */ /* 0x000fe400078ec0ff */
[C---:B------:R-:W-:Y:S02]  /*ad30*/  IADD3 R153, P5, R56.reuse, 0x8040, RZ ;  /* 0x0000804038997810 */ /* 0x040fe40007fbe0ff */
[C---:B------:R-:W-:Y:S02]  /*ad40*/  IADD3 R155, P6, R56.reuse, 0x8060, RZ ;  /* 0x00008060389b7810 */ /* 0x040fe40007fde0ff */
[C---:B------:R-:W-:Y:S01]  /*ad50*/  IADD3 R157, P1, R56.reuse, 0xc000, RZ ;  /* 0x0000c000389d7810 */ /* 0x040fe20007f3e0ff */
[--C-:B------:R-:W-:Y:S01]  /*ad60*/  IMAD.X R41, RZ, RZ, R57.reuse, P5 ;  /* 0x000000ffff297224 */ /* 0x100fe200028e0639 */
[C---:B------:R-:W-:Y:S01]  /*ad70*/  IADD3 R82, P2, R56.reuse, 0xc020, RZ ;  /* 0x0000c02038527810 */ /* 0x040fe20007f5e0ff */
[--C-:B------:R-:W-:Y:S01]  /*ad80*/  IMAD.X R29, RZ, RZ, R57.reuse, P6 ;  /* 0x000000ffff1d7224 */ /* 0x100fe200030e0639 */
[C---:B------:R-:W-:Y:S01]  /*ad90*/  IADD3 R159, P3, R56.reuse, 0xc040, RZ ;  /* 0x0000c040389f7810 */ /* 0x040fe20007f7e0ff */
[--C-:B------:R-:W-:Y:S01]  /*ada0*/  IMAD.X R27, RZ, RZ, R57.reuse, P1 ;  /* 0x000000ffff1b7224 */ /* 0x100fe200008e0639 */
[----:B------:R-:W-:Y:S01]  /*adb0*/  IADD3 R161, P4, R56, 0xc060, RZ ;  /* 0x0000c06038a17810 */ /* 0x000fe20007f9e0ff */
[--C-:B------:R-:W-:Y:S01]  /*adc0*/  IMAD.X R25, RZ, RZ, R57.reuse, P2 ;  /* 0x000000ffff197224 */ /* 0x100fe200010e0639 */
[----:B------:R-:W-:Y:S01]  /*add0*/  LOP3.LUT R56, R5, R56, RZ, 0x3c, !PT ;  /* 0x0000003805387212 */ /* 0x000fe200078e3cff */
[----:B--2---:R-:W-:Y:S01]  /*ade0*/  SHFL.IDX PT, R81, R81, R12, 0x1c1f ;  /* 0x001c1f0c51517589 */ /* 0x004fe200000e0000 */
[----:B------:R-:W-:Y:S01]  /*adf0*/  SHF.R.U64 R5, R8, 0x3, RZ ;  /* 0x0000000308057819 */ /* 0x000fe200000012ff */
[--C-:B------:R-:W-:Y:S01]  /*ae00*/  IMAD.X R11, RZ, RZ, R57.reuse, P3 ;  /* 0x000000ffff0b7224 */ /* 0x100fe200018e0639 */
[----:B------:R-:W-:Y:S01]  /*ae10*/  LOP3.LUT R2, R141, 0x380, RZ, 0xc0, !PT ;  /* 0x000003808d027812 */ /* 0x000fe200078ec0ff */
[----:B------:R-:W-:Y:S01]  /*ae20*/  SHFL.IDX PT, R111, R111, R12, 0x1c1f ;  /* 0x001c1f0c6f6f7589 */ /* 0x000fe200000e0000 */
[----:B------:R-:W-:Y:S01]  /*ae30*/  SHF.R.U64 R8, R24, 0x3, RZ ;  /* 0x0000000318087819 */ /* 0x000fe200000012ff */
[----:B------:R-:W-:Y:S01]  /*ae40*/  IMAD.X R9, RZ, RZ, R57, P4 ;  /* 0x000000ffff097224 */ /* 0x000fe200020e0639 */
[----:B------:R-:W-:Y:S01]  /*ae50*/  SHF.R.U64 R2, R2, 0x3, RZ ;  /* 0x0000000302027819 */ /* 0x000fe200000012ff */
[----:B------:R-:W-:Y:S01]  /*ae60*/  SHFL.IDX PT, R119, R119, R12, 0x1c1f ;  /* 0x001c1f0c77777589 */ /* 0x000fe200000e0000 */
[----:B------:R-:W-:-:S02]  /*ae70*/  LOP3.LUT R52, R8, R143, RZ, 0x3c, !PT ;  /* 0x0000008f08347212 */ /* 0x000fc400078e3cff */
[----:B------:R-:W-:Y:S01]  /*ae80*/  LOP3.LUT R8, R147, 0x380, RZ, 0xc0, !PT ;  /* 0x0000038093087812 */ /* 0x000fe200078ec0ff */
[----:B------:R-:W-:Y:S01]  /*ae90*/  SHFL.IDX PT, R77, R77, R12, 0x1c1f ;  /* 0x001c1f0c4d4d7589 */ /* 0x000fe200000e0000 */
[----:B------:R-:W-:Y:S02]  /*aea0*/  LOP3.LUT R62, R2, R141, RZ, 0x3c, !PT ;  /* 0x0000008d023e7212 */ /* 0x000fe400078e3cff */
[----:B------:R-:W-:Y:S01]  /*aeb0*/  LOP3.LUT R2, R145, 0x380, RZ, 0xc0, !PT ;  /* 0x0000038091027812 */ /* 0x000fe200078ec0ff */
[----:B------:R-:W-:Y:S01]  /*aec0*/  SHFL.IDX PT, R79, R79, R12, 0x1c1f ;  /* 0x001c1f0c4f4f7589 */ /* 0x000fe200000e0000 */
[----:B------:R-:W-:Y:S02]  /*aed0*/  SHF.R.U64 R8, R8, 0x3, RZ ;  /* 0x0000000308087819 */ /* 0x000fe400000012ff */
[----:B------:R-:W-:Y:S01]  /*aee0*/  LOP3.LUT R58, R5, R10, RZ, 0x3c, !PT ;  /* 0x0000000a053a7212 */ /* 0x000fe200078e3cff */
[----:B------:R-:W-:Y:S01]  /*aef0*/  SHFL.IDX PT, R117, R117, R12, 0x1c1f ;  /* 0x001c1f0c75757589 */ /* 0x000fe200000e0000 */
[----:B------:R-:W-:-:S02]  /*af00*/  LOP3.LUT R5, R26, 0x380, RZ, 0xc0, !PT ;  /* 0x000003801a057812 */ /* 0x000fc400078ec0ff */
[----:B------:R-:W-:Y:S01]  /*af10*/  SHF.R.U64 R2, R2, 0x3, RZ ;  /* 0x0000000302027819 */ /* 0x000fe200000012ff */
[----:B------:R-:W-:Y:S01]  /*af20*/  SHFL.IDX PT, R83, R83, R12, 0x1c1f ;  /* 0x001c1f0c53537589 */ /* 0x000fe200000e0000 */
[----:B------:R-:W-:Y:S02]  /*af30*/  LOP3.LUT R46, R8, R147, RZ, 0x3c, !PT ;  /* 0x00000093082e7212 */ /* 0x000fe400078e3cff */
[----:B------:R-:W-:Y:S01]  /*af40*/  LOP3.LUT R8, R153, 0x380, RZ, 0xc0, !PT ;  /* 0x0000038099087812 */ /* 0x000fe200078ec0ff */
[----:B------:R-:W-:Y:S01]  /*af50*/  SHFL.IDX PT, R109, R109, R12, 0x1c1f ;  /* 0x001c1f0c6d6d7589 */ /* 0x000fe200000e0000 */
[----:B------:R-:W-:Y:S02]  /*af60*/  LOP3.LUT R10, R149, 0x380, RZ, 0xc0, !PT ;  /* 0x00000380950a7812 */ /* 0x000fe400078ec0ff */
[----:B------:R-:W-:Y:S01]  /*af70*/  SHF.R.U64 R5, R5, 0x3, RZ ;  /* 0x0000000305057819 */ /* 0x000fe200000012ff */
[----:B------:R-:W-:Y:S01]  /*af80*/  SHFL.IDX PT, R85, R85, R12, 0x1c1f ;  /* 0x001c1f0c55557589 */ /* 0x000fe200000e0000 */
[----:B------:R-:W-:-:S02]  /*af90*/  LOP3.LUT R50, R2, R145, RZ, 0x3c, !PT ;  /* 0x0000009102327212 */ /* 0x000fc400078e3cff */
[----:B------:R-:W-:Y:S01]  /*afa0*/  LOP3.LUT R2, R151, 0x380, RZ, 0xc0, !PT ;  /* 0x0000038097027812 */ /* 0x000fe200078ec0ff */
[----:B------:R-:W-:Y:S01]  /*afb0*/  SHFL.IDX PT, R113, R113, R12, 0x1c1f ;  /* 0x001c1f0c71717589 */ /* 0x000fe200000e0000 */
[----:B------:R-:W-:Y:S02]  /*afc0*/  SHF.R.U64 R8, R8, 0x3, RZ ;  /* 0x0000000308087819 */ /* 0x000fe400000012ff */
[----:B------:R-:W-:Y:S01]  /*afd0*/  SHF.R.U64 R10, R10, 0x3, RZ ;  /* 0x000000030a0a7819 */ /* 0x000fe200000012ff */
[----:B------:R-:W-:Y:S01]  /*afe0*/  SHFL.IDX PT, R87, R87, R12, 0x1c1f ;  /* 0x001c1f0c57577589 */ /* 0x000fe200000e0000 */
[----:B------:R-:W-:Y:S02]  /*aff0*/  LOP3.LUT R48, R5, R26, RZ, 0x3c, !PT ;  /* 0x0000001a05307212 */ /* 0x000fe400078e3cff */
[----:B------:R-:W-:Y:S01]  /*b000*/  SHF.R.U64 R2, R2, 0x3, RZ ;  /* 0x0000000302027819 */ /* 0x000fe200000012ff */
[----:B------:R-:W-:Y:S01]  /*b010*/  SHFL.IDX PT, R115, R115, R12, 0x1c1f ;  /* 0x001c1f0c73737589 */ /* 0x000fe200000e0000 */
[----:B------:R-:W-:-:S02]  /*b020*/  LOP3.LUT R40, R8, R153, RZ, 0x3c, !PT ;  /* 0x0000009908287212 */ /* 0x000fc400078e3cff */
[----:B------:R-:W-:Y:S01]  /*b030*/  LOP3.LUT R44, R10, R149, RZ, 0x3c, !PT ;  /* 0x000000950a2c7212 */ /* 0x000fe200078e3cff */
[----:B------:R-:W-:Y:S01]  /*b040*/  SHFL.IDX PT, R89, R89, R12, 0x1c1f ;  /* 0x001c1f0c59597589 */ /* 0x000fe200000e0000 */
[----:B------:R-:W-:Y:S02]  /*b050*/  LOP3.LUT R5, R28, 0x380, RZ, 0xc0, !PT ;  /* 0x000003801c057812 */ /* 0x000fe400078ec0ff */
[----:B------:R-:W-:Y:S01]  /*b060*/  MOV R98, R62 ;  /* 0x0000003e00627202 */ /* 0x000fe20000000f00 */
[----:B------:R-:W-:Y:S01]  /*b070*/  SHFL.IDX PT, R121, R121, R12, 0x1c1f ;  /* 0x001c1f0c79797589 */ /* 0x000fe200000e0000 */
[----:B------:R-:W-:Y:S02]  /*b080*/  LOP3.LUT R10, R155, 0x380, RZ, 0xc0, !PT ;  /* 0x000003809b0a7812 */ /* 0x000fe400078ec0ff */
[----:B------:R-:W-:Y:S01]  /*b090*/  MOV R63, R48 ;  /* 0x00000030003f7202 */ /* 0x000fe20000000f00 */
[----:B------:R-:W-:Y:S01]  /*b0a0*/  SHFL.IDX PT, R91, R91, R12, 0x1c1f ;  /* 0x001c1f0c5b5b7589 */ /* 0x000fe200000e0000 */
[----:B------:R-:W-:-:S02]  /*b0b0*/  LOP3.LUT R42, R2, R151, RZ, 0x3c, !PT ;  /* 0x00000097022a7212 */ /* 0x000fc400078e3cff */
[----:B------:R-:W-:Y:S01]  /*b0c0*/  LOP3.LUT R8, R159, 0x380, RZ, 0xc0, !PT ;  /* 0x000003809f087812 */ /* 0x000fe200078ec0ff */
[----:B------:R-:W-:Y:S01]  /*b0d0*/  SHFL.IDX PT, R123, R123, R12, 0x1c1f ;  /* 0x001c1f0c7b7b7589 */ /* 0x000fe200000e0000 */
[----:B------:R-:W-:Y:S02]  /*b0e0*/  MOV R49, R40 ;  /* 0x0000002800317202 */ /* 0x000fe40000000f00 */
[----:B------:R-:W-:Y:S01]  /*b0f0*/  LOP3.LUT R2, R157, 0x380, RZ, 0xc0, !PT ;  /* 0x000003809d027812 */ /* 0x000fe200078ec0ff */
[----:B------:R-:W-:Y:S01]  /*b100*/  SHFL.IDX PT, R93, R93, R12, 0x1c1f ;  /* 0x001c1f0c5d5d7589 */ /* 0x000fe200000e0000 */
[----:B------:R-:W-:Y:S02]  /*b110*/  LOP3.LUT R41, R12, 0x2, RZ, 0x3c, !PT ;  /* 0x000000020c297812 */ /* 0x000fe400078e3cff */
[----:B------:R-:W-:Y:S01]  /*b120*/  SHF.R.U64 R5, R5, 0x3, RZ ;  /* 0x0000000305057819 */ /* 0x000fe200000012ff */
[----:B------:R-:W-:Y:S01]  /*b130*/  SHFL.IDX PT, R125, R125, R12, 0x1c1f ;  /* 0x001c1f0c7d7d7589 */ /* 0x000fe200000e0000 */
[----:B------:R-:W-:-:S02]  /*b140*/  SHF.R.U64 R10, R10, 0x3, RZ ;  /* 0x000000030a0a7819 */ /* 0x000fc400000012ff */
[----:B------:R-:W-:Y:S01]  /*b150*/  SHF.R.U64 R8, R8, 0x3, RZ ;  /* 0x0000000308087819 */ /* 0x000fe200000012ff */
[----:B------:R-:W0:Y:S01]  /*b160*/  SHFL.IDX PT, R68, R68, R41, 0x1c1f ;  /* 0x001c1f2944447589 */ /* 0x000e2200000e0000 */
[----:B------:R-:W-:Y:S02]  /*b170*/  SHF.R.U64 R2, R2, 0x3, RZ ;  /* 0x0000000302027819 */ /* 0x000fe400000012ff */
[----:B------:R-:W-:Y:S01]  /*b180*/  LOP3.LUT R30, R5, R28, RZ, 0x3c, !PT ;  /* 0x0000001c051e7212 */ /* 0x000fe200078e3cff */
[----:B------:R-:W1:Y:S01]  /*b190*/  SHFL.IDX PT, R78, R78, R41, 0x1c1f ;  /* 0x001c1f294e4e7589 */ /* 0x000e6200000e0000 */
[----:B------:R-:W-:Y:S02]  /*b1a0*/  LOP3.LUT R28, R10, R155, RZ, 0x3c, !PT ;  /* 0x0000009b0a1c7212 */ /* 0x000fe400078e3cff */
[----:B------:R-:W-:Y:S01]  /*b1b0*/  LOP3.LUT R10, R8, R159, RZ, 0x3c, !PT ;  /* 0x0000009f080a7212 */ /* 0x000fe200078e3cff */
[----:B------:R-:W2:Y:S01]  /*b1c0*/  SHFL.IDX PT, R80, R80, R41, 0x1c1f ;  /* 0x001c1f2950507589 */ /* 0x000ea200000e0000 */
[----:B------:R-:W-:-:S02]  /*b1d0*/  LOP3.LUT R26, R2, R157, RZ, 0x3c, !PT ;  /* 0x0000009d021a7212 */ /* 0x000fc400078e3cff */
[----:B------:R-:W-:Y:S01]  /*b1e0*/  LOP3.LUT R5, R82, 0x380, RZ, 0xc0, !PT ;  /* 0x0000038052057812 */ /* 0x000fe200078ec0ff */
[----:B------:R-:W-:Y:S01]  /*b1f0*/  SHFL.IDX PT, R156, R156, R41, 0x1c1f ;  /* 0x001c1f299c9c7589 */ /* 0x000fe200000e0000 */
[----:B------:R-:W-:Y:S02]  /*b200*/  MOV R100, R56 ;  /* 0x0000003800647202 */ /* 0x000fe40000000f00 */
[----:B------:R-:W-:Y:S01]  /*b210*/  LOP3.LUT R84, R161, 0x380, RZ, 0xc0, !PT ;  /* 0x00000380a1547812 */ /* 0x000fe200078ec0ff */
[----:B------:R-:W-:Y:S01]  /*b220*/  SHFL.IDX PT, R40, R13, R41, 0x1c1f ;  /* 0x001c1f290d287589 */ /* 0x000fe200000e0000 */
[----:B------:R-:W-:Y:S02]  /*b230*/  MOV R57, R44 ;  /* 0x0000002c00397202 */ /* 0x000fe40000000f00 */
[----:B------:R-:W-:Y:S01]  /*b240*/  MOV R44, R10 ;  /* 0x0000000a002c7202 */ /* 0x000fe20000000f00 */
[----:B------:R-:W-:Y:S01]  /*b250*/  SHFL.IDX PT, R60, R60, R41, 0x1c1f ;  /* 0x001c1f293c3c7589 */ /* 0x000fe200000e0000 */
[----:B------:R-:W-:-:S02]  /*b260*/  SHF.R.U64 R5, R5, 0x3, RZ ;  /* 0x0000000305057819 */ /* 0x000fc400000012ff */
[----:B------:R-:W-:Y:S01]  /*b270*/  MOV R2, R26 ;  /* 0x0000001a00027202 */ /* 0x000fe20000000f00 */
[----:B------:R-:W3:Y:S01]  /*b280*/  SHFL.IDX PT, R10, R73, R41, 0x1c1f ;  /* 0x001c1f29490a7589 */ /* 0x000ee200000e0000 */
[----:B------:R-:W-:Y:S02]  /*b290*/  SHF.R.U64 R84, R84, 0x3, RZ ;  /* 0x0000000354547819 */ /* 0x000fe400000012ff */
[----:B------:R-:W-:Y:S01]  /*b2a0*/  LOP3.LUT R24, R5, R82, RZ, 0x3c, !PT ;  /* 0x0000005205187212 */ /* 0x000fe200078e3cff */
[----:B------:R-:W4:Y:S01]  /*b2b0*/  SHFL.IDX PT, R26, R71, R41, 0x1c1f ;  /* 0x001c1f29471a7589 */ /* 0x000f2200000e0000 */
[----:B------:R-:W-:Y:S02]  /*b2c0*/  MOV R94, R52 ;  /* 0x00000034005e7202 */ /* 0x000fe40000000f00 */
[----:B------:R-:W-:Y:S01]  /*b2d0*/  MOV R96, R58 ;  /* 0x0000003a00607202 */ /* 0x000fe20000000f00 */
[----:B------:R-:W4:Y:S01]  /*b2e0*/  SHFL.IDX PT, R82, R65, R41, 0x1c1f ;  /* 0x001c1f2941527589 */ /* 0x000f2200000e0000 */
[----:B------:R-:W-:-:S02]  /*b2f0*/  MOV R53, R42 ;  /* 0x0000002a00357202 */ /* 0x000fc40000000f00 */
[----:B------:R-:W-:Y:S01]  /*b300*/  MOV R59, R46 ;  /* 0x0000002e003b7202 */ /* 0x000fe20000000f00 */
[----:B------:R4:W4:Y:S01]  /*b310*/  SHFL.IDX PT, R42, R14, R41, 0x1c1f ;  /* 0x001c1f290e2a7589 */ /* 0x00092200000e0000 */
[----:B------:R-:W-:Y:S02]  /*b320*/  LOP3.LUT R8, R84, R161, RZ, 0x3c, !PT ;  /* 0x000000a154087212 */ /* 0x000fe400078e3cff */
[----:B------:R-:W-:Y:S01]  /*b330*/  MOV R92, R50 ;  /* 0x00000032005c7202 */ /* 0x000fe20000000f00 */
[----:B------:R4:W-:Y:S01]  /*b340*/  SHFL.IDX PT, R46, R15, R41, 0x1c1f ;  /* 0x001c1f290f2e7589 */ /* 0x0009e200000e0000 */
[----:B------:R-:W-:Y:S02]  /*b350*/  MOV R51, R30 ;  /* 0x0000001e00337202 */ /* 0x000fe40000000f00 */
[----:B------:R-:W-:Y:S01]  /*b360*/  MOV R47, R28 ;  /* 0x0000001c002f7202 */ /* 0x000fe20000000f00 */
[----:B------:R-:W-:Y:S01]  /*b370*/  SHFL.IDX PT, R54, R54, R41, 0x1c1f ;  /* 0x001c1f2936367589 */ /* 0x000fe200000e0000 */
[----:B0-----:R-:W-:-:S02]  /*b380*/  SEL R28, R81, R68, P0 ;  /* 0x00000044511c7207 */ /* 0x001fc40000000000 */
[----:B------:R-:W-:Y:S01]  /*b390*/  SEL R30, R68, R81, P0 ;  /* 0x00000051441e7207 */ /* 0x000fe20000000000 */
[----:B------:R-:W-:Y:S01]  /*b3a0*/  SHFL.IDX PT, R20, R20, R41, 0x1c1f ;  /* 0x001c1f2914147589 */ /* 0x000fe200000e0000 */
[----:B-1----:R-:W-:Y:S02]  /*b3b0*/  SEL R29, R111, R78, P0 ;  /* 0x0000004e6f1d7207 */ /* 0x002fe40000000000 */
[----:B------:R-:W-:Y:S01]  /*b3c0*/  SEL R31, R78, R111, P0 ;  /* 0x0000006f4e1f7207 */ /* 0x000fe20000000000 */
[----:B------:R-:W-:Y:S01]  /*b3d0*/  SHFL.IDX PT, R84, R61, R41, 0x1c1f ;  /* 0x001c1f293d547589 */ /* 0x000fe200000e0000 */
[----:B------:R-:W-:Y:S02]  /*b3e0*/  MOV R45, R8 ;  /* 0x00000008002d7202 */ /* 0x000fe40000000f00 */
[----:B--2---:R-:W-:Y:S01]  /*b3f0*/  SEL R9, R119, R80, P0 ;  /* 0x0000005077097207 */ /* 0x004fe20000000000 */
[----:B------:R-:W-:Y:S01]  /*b400*/  SHFL.IDX PT, R48, R21, R41, 0x1c1f ;  /* 0x001c1f2915307589 */ /* 0x000fe200000e0000 */
[----:B------:R-:W-:-:S02]  /*b410*/  SEL R11, R80, R119, P0 ;  /* 0x00000077500b7207 */ /* 0x000fc40000000000 */
[----:B------:R-:W-:Y:S01]  /*b420*/  MOV R5, R24 ;  /* 0x0000001800057202 */ /* 0x000fe20000000f00 */
[----:B------:R-:W-:Y:S01]  /*b430*/  SHFL.IDX PT, R64, R64, R41, 0x1c1f ;  /* 0x001c1f2940407589 */ /* 0x000fe200000e0000 */
[----:B---3--:R-:W-:Y:S02]  /*b440*/  SEL R8, R77, R10, P0 ;  /* 0x0000000a4d087207 */ /* 0x008fe40000000000 */
[----:B------:R-:W-:Y:S01]  /*b450*/  SEL R10, R10, R77, P0 ;  /* 0x0000004d0a0a7207 */ /* 0x000fe20000000000 */
[----:B------:R-:W-:Y:S01]  /*b460*/  BAR.SYNC.DEFER_BLOCKING 0x1, 0x100 ;  /* 0x0044000000007b1d */ /* 0x000fe20000010000 */
[----:B----4-:R-:W-:Y:S02]  /*b470*/  SEL R24, R79, R26, P0 ;  /* 0x0000001a4f187207 */ /* 0x010fe40000000000 */
[----:B------:R-:W-:Y:S02]  /*b480*/  SEL R26, R26, R79, P0 ;  /* 0x0000004f1a1a7207 */ /* 0x000fe40000000000 */
[----:B------:R-:W-:-:S02]  /*b490*/  SEL R25, R117, R156, P0 ;  /* 0x0000009c75197207 */ /* 0x000fc40000000000 */
[----:B------:R-:W-:Y:S01]  /*b4a0*/  SEL R27, R156, R117, P0 ;  /* 0x000000759c1b7207 */ /* 0x000fe20000000000 */
[----:B------:R0:W-:Y:S01]  /*b4b0*/  SHFL.IDX PT, R50, R32, R41, 0x1c1f ;  /* 0x001c1f2920327589 */ /* 0x0001e200000e0000 */
[----:B------:R-:W-:Y:S02]  /*b4c0*/  SEL R14, R40, R83, P0 ;  /* 0x00000053280e7207 */ /* 0x000fe40000000000 */
[----:B------:R-:W-:Y:S01]  /*b4d0*/  SEL R13, R109, R82, P0 ;  /* 0x000000526d0d7207 */ /* 0x000fe20000000000 */
[----:B------:R-:W-:Y:S01]  /*b4e0*/  SHFL.IDX PT, R66, R66, R41, 0x1c1f ;  /* 0x001c1f2942427589 */ /* 0x000fe200000e0000 */
[----:B------:R-:W-:Y:S02]  /*b4f0*/  SEL R15, R82, R109, P0 ;  /* 0x0000006d520f7207 */ /* 0x000fe40000000000 */
[----:B------:R-:W-:Y:S01]  /*b500*/  PLOP3.LUT P2, PT, PT, PT, UP0, 0x80, 0x0 ;  /* 0x000000000000781c */ /* 0x000fe20003f4f008 */
[----:B------:R-:W-:Y:S01]  /*b510*/  SHFL.IDX PT, R99, R99, R12, 0x1c1f ;  /* 0x001c1f0c63637589 */ /* 0x000fe200000e0000 */
[----:B0-----:R-:W-:-:S03]  /*b520*/  SEL R32, R85, R42, P0 ;  /* 0x0000002a55207207 */ /* 0x001fc60000000000 */
[----:B------:R-:W-:Y:S04]  /*b530*/  SHFL.IDX PT, R97, R97, R12, 0x1c1f ;  /* 0x001c1f0c61617589 */ /* 0x000fe800000e0000 */
[----:B------:R-:W-:Y:S04]  /*b540*/  SHFL.IDX PT, R129, R129, R12, 0x1c1f ;  /* 0x001c1f0c81817589 */ /* 0x000fe800000e0000 */
[----:B------:R0:W1:Y:S04]  /*b550*/  SHFL.IDX PT, R52, R33, R41, 0x1c1f ;  /* 0x001c1f2921347589 */ /* 0x00006800000e0000 */
[----:B------:R2:W-:Y:S04]  /*b560*/  SHFL.IDX PT, R56, R34, R41, 0x1c1f ;  /* 0x001c1f2922387589 */ /* 0x0005e800000e0000 */
[----:B------:R-:W3:Y:S01]  /*b570*/  SHFL.IDX PT, R86, R67, R41, 0x1c1f ;  /* 0x001c1f2943567589 */ /* 0x000ee200000e0000 */
[----:B0-----:R-:W-:-:S03]  /*b580*/  SEL R33, R113, R60, P0 ;  /* 0x0000003c71217207 */ /* 0x001fc60000000000 */
[----:B------:R-:W-:Y:S01]  /*b590*/  SHFL.IDX PT, R101, R101, R12, 0x1c1f ;  /* 0x001c1f0c65657589 */ /* 0x000fe200000e0000 */
[----:B--2---:R-:W-:-:S03]  /*b5a0*/  SEL R34, R42, R85, P0 ;  /* 0x000000552a227207 */ /* 0x004fc60000000000 */
[----:B------:R-:W-:Y:S04]  /*b5b0*/  SHFL.IDX PT, R131, R131, R12, 0x1c1f ;  /* 0x001c1f0c83837589 */ /* 0x000fe800000e0000 */
[----:B------:R0:W-:Y:S04]  /*b5c0*/  SHFL.IDX PT, R58, R35, R41, 0x1c1f ;  /* 0x001c1f29233a7589 */ /* 0x0001e800000e0000 */
[----:B------:R-:W-:Y:S01]  /*b5d0*/  SHFL.IDX PT, R88, R69, R41, 0x1c1f ;  /* 0x001c1f2945587589 */ /* 0x000fe200000e0000 */
[----:B-1----:R-:W-:-:S03]  /*b5e0*/  SEL R42, R52, R99, P0 ;  /* 0x00000063342a7207 */ /* 0x002fc60000000000 */
[----:B------:R-:W-:Y:S01]  /*b5f0*/  SHFL.IDX PT, R105, R105, R12, 0x1c1f ;  /* 0x001c1f0c69697589 */ /* 0x000fe200000e0000 */
[----:B0-----:R-:W-:-:S03]  /*b600*/  SEL R35, R60, R113, P0 ;  /* 0x000000713c237207 */ /* 0x001fc60000000000 */
[----:B------:R-:W-:Y:S01]  /*b610*/  SHFL.IDX PT, R133, R133, R12, 0x1c1f ;  /* 0x001c1f0c85857589 */ /* 0x000fe200000e0000 */
[----:B---3--:R-:W-:-:S03]  /*b620*/  SEL R43, R86, R129, P0 ;  /* 0x00000081562b7207 */ /* 0x008fc60000000000 */
[----:B------:R0:W1:Y:S04]  /*b630*/  SHFL.IDX PT, R62, R36, R41, 0x1c1f ;  /* 0x001c1f29243e7589 */ /* 0x00006800000e0000 */
[----:B------:R-:W-:Y:S04]  /*b640*/  SHFL.IDX PT, R70, R70, R41, 0x1c1f ;  /* 0x001c1f2946467589 */ /* 0x000fe800000e0000 */
[----:B------:R-:W-:Y:S01]  /*b650*/  SHFL.IDX PT, R137, R137, R12, 0x1c1f ;  /* 0x001c1f0c89897589 */ /* 0x000fe200000e0000 */
[----:B0-----:R-:W-:-:S03]  /*b660*/  SEL R36, R93, R50, P0 ;  /* 0x000000325d247207 */ /* 0x001fc60000000000 */
[----:B------:R-:W-:Y:S04]  /*b670*/  SHFL.IDX PT, R139, R139, R12, 0x1c1f ;  /* 0x001c1f0c8b8b7589 */ /* 0x000fe800000e0000 */
[----:B------:R-:W0:Y:S04]  /*b680*/  SHFL.IDX PT, R72, R72, R41, 0x1c1f ;  /* 0x001c1f2948487589 */ /* 0x000e2800000e0000 */
[----:B------:R-:W-:Y:S04]  /*b690*/  SHFL.IDX PT, R76, R76, R41, 0x1c1f ;  /* 0x001c1f294c4c7589 */ /* 0x000fe800000e0000 */
[----:B------:R-:W-:Y:S01]  /*b6a0*/  SHFL.IDX PT, R107, R107, R12, 0x1c1f ;  /* 0x001c1f0c6b6b7589 */ /* 0x000fe200000e0000 */
[----:B-1----:R-:W-:-:S02]  /*b6b0*/  SEL R60, R105, R62, P0 ;  /* 0x0000003e693c7207 */ /* 0x002fc40000000000 */
[----:B------:R-:W-:Y:S01]  /*b6c0*/  SEL R62, R62, R105, P0 ;  /* 0x000000693e3e7207 */ /* 0x000fe20000000000 */
[----:B------:R-:W-:Y:S04]  /*b6d0*/  SHFL.IDX PT, R103, R103, R12, 0x1c1f ;  /* 0x001c1f0c67677589 */ /* 0x000fe800000e0000 */
[----:B------:R-:W-:Y:S04]  /*b6e0*/  SHFL.IDX PT, R127, R127, R12, 0x1c1f ;  /* 0x001c1f0c7f7f7589 */ /* 0x000fe800000e0000 */
[----:B------:R1:W-:Y:S04]  /*b6f0*/  SHFL.IDX PT, R68, R37, R41, 0x1c1f ;  /* 0x001c1f2925447589 */ /* 0x0003e800000e0000 */
[----:B------:R2:W-:Y:S01]  /*b700*/  SHFL.IDX PT, R78, R38, R41, 0x1c1f ;  /* 0x001c1f29264e7589 */ /* 0x0005e200000e0000 */
[----:B0-----:R-:W-:-:S03]  /*b710*/  SEL R61, R137, R72, P0 ;  /* 0x00000048893d7207 */ /* 0x001fc60000000000 */
[----:B------:R-:W-:Y:S01]  /*b720*/  SHFL.IDX PT, R74, R74, R41, 0x1c1f ;  /* 0x001c1f294a4a7589 */ /* 0x000fe200000e0000 */
[----:B-1----:R-:W-:-:S03]  /*b730*/  SEL R37, R125, R66, P0 ;  /* 0x000000427d257207 */ /* 0x002fc60000000000 */
[----:B------:R-:W-:Y:S01]  /*b740*/  SHFL.IDX PT, R135, R135, R12, 0x1c1f ;  /* 0x001c1f0c87877589 */ /* 0x000fe200000e0000 */
[----:B--2---:R-:W-:-:S03]  /*b750*/  SEL R38, R50, R93, P0 ;  /* 0x0000005d32267207 */ /* 0x004fc60000000000 */
[----:B------:R-:W0:Y:S04]  /*b760*/  SHFL.IDX PT, R90, R75, R41, 0x1c1f ;  /* 0x001c1f294b5a7589 */ /* 0x000e2800000e0000 */
[----:B------:R1:W-:Y:S04]  /*b770*/  SHFL.IDX PT, R95, R95, R12, 0x1c1f ;  /* 0x001c1f0c5f5f7589 */ /* 0x0003e800000e0000 */
[----:B------:R2:W3:Y:S04]  /*b780*/  SHFL.IDX PT, R80, R39, R41, 0x1c1f ;  /* 0x001c1f2927507589 */ /* 0x0004e800000e0000 */
[----:B------:R4:W-:Y:S01]  /*b790*/  STSM.16.M88.4 [R100], R8 ;  /* 0x0000000864007844 */ /* 0x0009e20000000200 */
[----:B-1----:R-:W-:-:S03]  /*b7a0*/  SEL R12, R83, R40, P0 ;  /* 0x00000028530c7207 */ /* 0x002fc60000000000 */
[----:B------:R1:W-:Y:S01]  /*b7b0*/  STSM.16.M88.4 [R98], R24 ;  /* 0x0000001862007844 */ /* 0x0003e20000000200 */
[----:B------:R-:W-:Y:S02]  /*b7c0*/  SEL R40, R99, R52, P0 ;  /* 0x0000003463287207 */ /* 0x000fe40000000000 */
[----:B--2---:R-:W-:Y:S01]  /*b7d0*/  SEL R39, R66, R125, P0 ;  /* 0x0000007d42277207 */ /* 0x004fe20000000000 */
[----:B------:R2:W-:Y:S01]  /*b7e0*/  STSM.16.M88.4 [R96], R28 ;  /* 0x0000001c60007844 */ /* 0x0005e20000000200 */
[----:B------:R-:W-:-:S03]  /*b7f0*/  SEL R41, R129, R86, P0 ;  /* 0x0000005681297207 */ /* 0x000fc60000000000 */
[----:B------:R3:W-:Y:S01]  /*b800*/  STSM.16.M88.4 [R94], R12 ;  /* 0x0000000c5e007844 */ /* 0x0007e20000000200 */
[----:B0-----:R-:W-:Y:S02]  /*b810*/  SEL R77, R135, R90, P0 ;  /* 0x0000005a874d7207 */ /* 0x001fe40000000000 */
[----:B------:R-:W-:Y:S01]  /*b820*/  SEL R79, R90, R135, P0 ;  /* 0x000000875a4f7207 */ /* 0x000fe20000000000 */
[----:B------:R-:W-:Y:S01]  /*b830*/  STSM.16.M88.4 [R92], R32 ;  /* 0x000000205c007844 */ /* 0x000fe20000000200 */
[----:B----4-:R-:W-:Y:S02]  /*b840*/  SEL R8, R87, R46, P0 ;  /* 0x0000002e57087207 */ /* 0x010fe40000000000 */
[----:B------:R-:W-:Y:S02]  /*b850*/  SEL R10, R46, R87, P0 ;  /* 0x000000572e0a7207 */ /* 0x000fe40000000000 */
[----:B------:R-:W-:Y:S02]  /*b860*/  SEL R9, R115, R54, P0 ;  /* 0x0000003673097207 */ /* 0x000fe40000000000 */
[----:B------:R-:W-:-:S02]  /*b870*/  SEL R11, R54, R115, P0 ;  /* 0x00000073360b7207 */ /* 0x000fc40000000000 */
[----:B-1----:R-:W-:Y:S02]  /*b880*/  SEL R24, R89, R20, P0 ;  /* 0x0000001459187207 */ /* 0x002fe40000000000 */
[----:B------:R-:W-:Y:S01]  /*b890*/  SEL R26, R20, R89, P0 ;  /* 0x00000059141a7207 */ /* 0x000fe20000000000 */
[----:B------:R0:W-:Y:S01]  /*b8a0*/  STSM.16.M88.4 [R63], R8 ;  /* 0x000000083f007844 */ /* 0x0001e20000000200 */
[----:B------:R-:W-:Y:S02]  /*b8b0*/  SEL R25, R121, R84, P0 ;  /* 0x0000005479197207 */ /* 0x000fe40000000000 */
[----:B------:R-:W-:Y:S02]  /*b8c0*/  SEL R27, R84, R121, P0 ;  /* 0x00000079541b7207 */ /* 0x000fe40000000000 */
[----:B--2---:R-:W-:Y:S02]  /*b8d0*/  SEL R28, R91, R48, P0 ;  /* 0x000000305b1c7207 */ /* 0x004fe40000000000 */
[----:B------:R-:W-:Y:S01]  /*b8e0*/  SEL R30, R48, R91, P0 ;  /* 0x0000005b301e7207 */ /* 0x000fe20000000000 */
[----:B------:R1:W-:Y:S01]  /*b8f0*/  STSM.16.M88.4 [R59], R24 ;  /* 0x000000183b007844 */ /* 0x0003e20000000200 */
[----:B------:R-:W-:-:S02]  /*b900*/  SEL R29, R123, R64, P0 ;  /* 0x000000407b1d7207 */ /* 0x000fc40000000000 */
[----:B------:R-:W-:Y:S02]  /*b910*/  SEL R31, R64, R123, P0 ;  /* 0x0000007b401f7207 */ /* 0x000fe40000000000 */
[----:B---3--:R-:W-:Y:S02]  /*b920*/  SEL R12, R107, R68, P0 ;  /* 0x000000446b0c7207 */ /* 0x008fe40000000000 */
[----:B------:R-:W-:Y:S01]  /*b930*/  SEL R14, R68, R107, P0 ;  /* 0x0000006b440e7207 */ /* 0x000fe20000000000 */
[----:B------:R2:W-:Y:S01]  /*b940*/  STSM.16.M88.4 [R57], R28 ;  /* 0x0000001c39007844 */ /* 0x0005e20000000200 */
[----:B0-----:R-:W-:Y:S02]  /*b950*/  SEL R8, R97, R56, P0 ;  /* 0x0000003861087207 */ /* 0x001fe40000000000 */
[----:B------:R-:W-:Y:S01]  /*b960*/  SEL R10, R56, R97, P0 ;  /* 0x00000061380a7207 */ /* 0x000fe20000000000 */
[----:B------:R0:W-:Y:S01]  /*b970*/  STSM.16.M88.4 [R53], R36 ;  /* 0x0000002435007844 */ /* 0x0001e20000000200 */
[----:B------:R-:W-:-:S02]  /*b980*/  SEL R9, R131, R88, P0 ;  /* 0x0000005883097207 */ /* 0x000fc40000000000 */
[----:B------:R-:W-:Y:S01]  /*b990*/  SEL R11, R88, R131, P0 ;  /* 0x00000083580b7207 */ /* 0x000fe20000000000 */
[----:B------:R-:W-:Y:S01]  /*b9a0*/  STSM.16.M88.4 [R51], R40 ;  /* 0x0000002833007844 */ /* 0x000fe20000000200 */
[----:B------:R-:W-:Y:S02]  /*b9b0*/  SEL R56, R101, R58, P0 ;  /* 0x0000003a65387207 */ /* 0x000fe40000000000 */
[----:B------:R-:W-:Y:S01]  /*b9c0*/  SEL R58, R58, R101, P0 ;  /* 0x000000653a3a7207 */ /* 0x000fe20000000000 */
[----:B------:R3:W-:Y:S01]  /*b9d0*/  STSM.16.M88.4 [R49], R8 ;  /* 0x0000000831007844 */ /* 0x0007e20000000200 */
[----:B-1----:R-:W-:Y:S02]  /*b9e0*/  SEL R59, R70, R133, P0 ;  /* 0x00000085463b7207 */ /* 0x002fe40000000000 */
[----:B------:R-:W-:Y:S02]  /*b9f0*/  SEL R25, R139, R76, P0 ;  /* 0x0000004c8b197207 */ /* 0x000fe40000000000 */
[----:B--2---:R-:W-:-:S02]  /*ba00*/  SEL R57, R133, R70, P0 ;  /* 0x0000004685397207 */ /* 0x004fc40000000000 */
[----:B------:R-:W-:Y:S01]  /*ba10*/  SEL R27, R76, R139, P0 ;  /* 0x0000008b4c1b7207 */ /* 0x000fe20000000000 */
[----:B------:R-:W-:Y:S01]  /*ba20*/  ULDC UR8, c[0x0][0xa88] ;  /* 0x0002a20000087ab9 */ /* 0x000fe20000000800 */
[----:B------:R-:W-:Y:S01]  /*ba30*/  SEL R63, R72, R137, P0 ;  /* 0x00000089483f7207 */ /* 0x000fe20000000000 */
[----:B------:R-:W-:Y:S01]  /*ba40*/  STSM.16.M88.4 [R47], R56 ;  /* 0x000000382f007844 */ /* 0x000fe20000000200 */
[----:B------:R-:W-:Y:S01]  /*ba50*/  SEL R13, R127, R74, P0 ;  /* 0x0000004a7f0d7207 */ /* 0x000fe20000000000 */
[----:B0-----:R-:W0:Y:S01]  /*ba60*/  LDC R53, c[0x0][0xbe8] ;  /* 0x0002fa00ff357b82 */ /* 0x001e220000000800 */
[----:B------:R-:W-:Y:S01]  /*ba70*/  SEL R15, R74, R127, P0 ;  /* 0x0000007f4a0f7207 */ /* 0x000fe20000000000 */
[----:B------:R1:W-:Y:S01]  /*ba80*/  STSM.16.M88.4 [R2], R60 ;  /* 0x0000003c02007844 */ /* 0x0003e20000000200 */
[----:B------:R-:W-:Y:S01]  /*ba90*/  SEL R76, R103, R78, P0 ;  /* 0x0000004e674c7207 */ /* 0x000fe20000000000 */
[----:B---3--:R-:W-:Y:S01]  /*baa0*/  IMAD.U32 R8, RZ, RZ, UR6 ;  /* 0x00000006ff087e24 */ /* 0x008fe2000f8e00ff */
[----:B------:R-:W-:Y:S01]  /*bab0*/  SEL R78, R78, R103, P0 ;  /* 0x000000674e4e7207 */ /* 0x000fe20000000000 */
[----:B------:R2:W-:Y:S01]  /*bac0*/  STSM.16.M88.4 [R5], R12 ;  /* 0x0000000c05007844 */ /* 0x0005e20000000200 */
[----:B------:R-:W-:Y:S01]  /*bad0*/  SEL R24, R95, R80, P0 ;  /* 0x000000505f187207 */ /* 0x000fe20000000000 */
[----:B------:R-:W-:Y:S01]  /*bae0*/  IMAD.U32 R9, RZ, RZ, UR7 ;  /* 0x00000007ff097e24 */ /* 0x000fe2000f8e00ff */
[----:B------:R-:W-:Y:S01]  /*baf0*/  SEL R26, R80, R95, P0 ;  /* 0x0000005f501a7207 */ /* 0x000fe20000000000 */
[----:B------:R3:W-:Y:S01]  /*bb00*/  STSM.16.M88.4 [R44], R76 ;  /* 0x0000004c2c007844 */ /* 0x0007e20000000200 */
[----:B------:R-:W-:-:S03]  /*bb10*/  ULDC.64 UR6, c[0x0][0xc08] ;  /* 0x0003020000067ab9 */ /* 0x000fc60000000a00 */
[----:B------:R3:W-:Y:S01]  /*bb20*/  STSM.16.M88.4 [R45], R24 ;  /* 0x000000182d007844 */ /* 0x0007e20000000200 */
[----:B------:R-:W-:Y:S01]  /*bb30*/  UISETP.NE.U32.AND UP1, UPT, UR6, URZ, UPT ;  /* 0x0000003f0600728c */ /* 0x000fe2000bf25070 */
[----:B------:R-:W-:Y:S03]  /*bb40*/  BAR.SYNC.DEFER_BLOCKING 0x1, 0x100 ;  /* 0x0044000000007b1d */ /* 0x000fe60000010000 */
[----:B------:R-:W-:-:S06]  /*bb50*/  UISETP.NE.AND.EX UP1, UPT, UR7, URZ, UPT, UP1 ;  /* 0x0000003f0700728c */ /* 0x000fcc000bf25310 */
[----:B------:R-:W-:-:S05]  /*bb60*/  PLOP3.LUT P0, PT, PT, PT, UP1, 0x80, 0x0 ;  /* 0x000000000000781c */ /* 0x000fca0003f0f018 */
[----:B------:R-:W-:-:S04]  /*bb70*/  @UP1 ULEA UR6, UP2, UR42, UR6, 0x2 ;  /* 0x000000062a061291 */ /* 0x000fc8000f84103f */
[----:B------:R-:W-:Y:S01]  /*bb80*/  @UP1 ULEA.HI.X UR7, UR42, UR7, UR36, 0x2, UP2 ;  /* 0x000000072a071291 */ /* 0x000fe200090f1424 */
[----:B-1----:R-:W-:Y:S02]  /*bb90*/  IMAD.U32 R2, RZ, RZ, UR8 ;  /* 0x00000008ff027e24 */ /* 0x002fe4000f8e00ff */
[----:B--2---:R-:W-:-:S03]  /*bba0*/  IMAD.U32 R14, RZ, RZ, UR6 ;  /* 0x00000006ff0e7e24 */ /* 0x004fc6000f8e00ff */
[----:B------:R-:W-:Y:S01]  /*bbb0*/  IMAD.U32 R15, RZ, RZ, UR7 ;  /* 0x00000007ff0f7e24 */ /* 0x000fe2000f8e00ff */
[----:B------:R-:W2:Y:S01]  /*bbc0*/  @P2 LDG.E R10, desc[UR50][R8.64] ;  /* 0x00000032080a2981 */ /* 0x000ea2000c1e1900 */
[----:B0-----:R-:W-:Y:S01]  /*bbd0*/  ISETP.NE.AND P1, PT, R53, 0x1, PT ;  /* 0x000000013500780c */ /* 0x001fe20003f25270 */
[----:B------:R-:W-:Y:S02]  /*bbe0*/  UMOV UR4, URZ ;  /* 0x0000003f00047c82 */ /* 0x000fe40008000000 */
[----:B------:R3:W5:Y:S10]  /*bbf0*/  @P0 LDG.E R2, desc[UR50][R14.64] ;  /* 0x000000320e020981 */ /* 0x000774000c1e1900 */
[----:B------:R-:W0:Y:S08]  /*bc00*/  @P1 LDC R11, c[0x0][0xbec] ;  /* 0x0002fb00ff0b1b82 */ /* 0x000e300000000800 */
[----:B------:R-:W1:Y:S01]  /*bc10*/  @P1 LDC R12, c[0x0][0xbf0] ;  /* 0x0002fc00ff0c1b82 */ /* 0x000e620000000800 */
[----:B--2---:R-:W-:Y:S01]  /*bc20*/  @P2 R2UR UR4, R10 ;  /* 0x000000000a0422ca */ /* 0x004fe200000e0000 */
[----:B01-3--:R-:W-:-:S14]  /*bc30*/  @P0 BRA `(.L_x_2175) ;  /* 0x0000000000100947 */ /* 0x00bfdc0003800000 */
[----:B------:R-:W-:Y:S05]  /*bc40*/  @!P2 BRA `(.L_x_2175) ;  /* 0x00000000000ca947 */ /* 0x000fea0003800000 */
[----:B------:R-:W2:Y:S04]  /*bc50*/  LDG.E R5, desc[UR50][R8.64] ;  /* 0x0000003208057981 */ /* 0x000ea8000c1e1900 */
[----:B-----5:R-:W2:Y:S02]  /*bc60*/  LDG.E R2, desc[UR50][R8.64+0x4] ;  /* 0x0000043208027981 */ /* 0x020ea4000c1e1900 */
[----:B--2---:R-:W-:-:S07]  /*bc70*/  IMAD.IADD R2, R2, 0x1, -R5 ;  /* 0x0000000102027824 */ /* 0x004fce00078e0a05 */
.L_x_2175:
[----:B------:R-:W-:Y:S01]  /*bc80*/  USHF.R.S32.HI UR14, URZ, 0x1f, UR43 ;  /* 0x0000001f3f0e7899 */ /* 0x000fe2000801142b */
[----:B------:R-:W-:Y:S01]  /*bc90*/  VIADD R14, R18, UR37 ;  /* 0x00000025120e7c36 */ /* 0x000fe20008000000 */
        /* <DEDUP_REMOVED lines=24> */
[----:B------:R-:W-:Y:S01]  /*be20*/  VIADD R14, R236, UR37 ;  /* 0x00000025ec0e7c36 */ /* 0x000fe20008000000 */
[----:B------:R-:W-:Y:S01]  /*be30*/  IADD3 R8, P0, R8, UR6, RZ ;  /* 0x0000000608087c10 */ /* 0x000fe2000ff1e0ff */
[----:B------:R-:W-:Y:S01]  /*be40*/  ULDC.64 UR10, c[0x0][0xaa0] ;  /* 0x0002a800000a7ab9 */ /* 0x000fe20000000a00 */
[----:B------:R-:W-:Y:S01]  /*be50*/  IMAD.U32 R12, RZ, RZ, UR8 ;  /* 0x00000008ff0c7e24 */ /* 0x000fe2000f8e00ff */
[----:B------:R-:W-:-:S02]  /*be60*/  SHF.R.S32.HI R10, RZ, 0x1f, R5 ;  /* 0x0000001fff0a7819 */ /* 0x000fc40000011405 */
[----:B------:R-:W-:Y:S02]  /*be70*/  LOP3.LUT R32, R33, 0x380, RZ, 0xc0, !PT ;  /* 0x0000038021207812 */ /* 0x000fe400078ec0ff */
[----:B------:R-:W-:Y:S01]  /*be80*/  IADD3.X R9, R9, UR7, R12, P0, !PT ;  /* 0x0000000709097c10 */ /* 0x000fe200087fe40c */
[----:B------:R-:W-:Y:S01]  /*be90*/  ULDC.64 UR6, c[0x0][0xb88] ;  /* 0x0002e20000067ab9 */ /* 0x000fe20000000a00 */
[----:B------:R-:W-:Y:S01]  /*bea0*/  SHF.R.U64 R32, R32, 0x3, RZ ;  /* 0x0000000320207819 */ /* 0x000fe200000012ff */
[----:B------:R-:W-:Y:S01]  /*beb0*/  IMAD R10, R10, UR6, RZ ;  /* 0x000000060a0a7c24 */ /* 0x000fe2000f8e02ff */
[----:B------:R-:W-:Y:S01]  /*bec0*/  IADD3 R57, P3, R6, 0x4000, RZ ;  /* 0x0000400006397810 */ /* 0x000fe20007f7e0ff */
[----:B------:R-:W-:Y:S01]  /*bed0*/  IMAD.WIDE.U32 R8, R5, UR6, R8 ;  /* 0x0000000605087c25 */ /* 0x000fe2000f8e0008 */
[----:B------:R-:W-:Y:S02]  /*bee0*/  LOP3.LUT R32, R32, R33, RZ, 0x3c, !PT ;  /* 0x0000002120207212 */ /* 0x000fe400078e3cff */
[----:B------:R-:W-:Y:S01]  /*bef0*/  LOP3.LUT R56, R57, 0x380, RZ, 0xc0, !PT ;  /* 0x0000038039387812 */ /* 0x000fe200078ec0ff */
[----:B------:R-:W-:Y:S01]  /*bf00*/  IMAD R11, R5, UR7, R10 ;  /* 0x00000007050b7c24 */ /* 0x000fe2000f8e020a */
[----:B------:R-:W-:Y:S01]  /*bf10*/  ULDC.64 UR6, c[0x0][0xb50] ;  /* 0x0002d40000067ab9 */ /* 0x000fe20000000a00 */
[----:B------:R-:W-:Y:S01]  /*bf20*/  IMAD.X R33, RZ, RZ, R7, P2 ;  /* 0x000000ffff217224 */ /* 0x000fe200010e0607 */
[----:B------:R-:W-:Y:S01]  /*bf30*/  LEA R10, P0, R8, UR6, 0x2 ;  /* 0x00000006080a7c11 */ /* 0x000fe2000f8010ff */
[----:B------:R-:W-:Y:S01]  /*bf40*/  IMAD.IADD R5, R9, 0x1, R11 ;  /* 0x0000000109057824 */ /* 0x000fe200078e020b */
[----:B------:R-:W-:-:S02]  /*bf50*/  IADD3 R21, P2, R6, 0xb000, RZ ;  /* 0x0000b00006157810 */ /* 0x000fc40007f5e0ff */
[----:B------:R-:W-:Y:S01]  /*bf60*/  SHF.R.U64 R56, R56, 0x3, RZ ;  /* 0x0000000338387819 */ /* 0x000fe200000012ff */
[----:B------:R-:W-:Y:S01]  /*bf70*/  SHFL.IDX PT, R46, R10, RZ, 0x1c1f ;  /* 0x001c1fff0a2e7589 */ /* 0x000fe200000e0000 */
[----:B------:R-:W-:Y:S01]  /*bf80*/  LEA.HI.X R8, R8, UR7, R5, 0x2, P0 ;  /* 0x0000000708087c11 */ /* 0x000fe200080f1405 */
[----:B------:R-:W-:Y:S01]  /*bf90*/  VIADD R5, R14, 0x8 ;  /* 0x000000080e057836 */ /* 0x000fe20000000000 */
[----:B------:R-:W-:Y:S01]  /*bfa0*/  IADD3 R29, P0, R6, 0x3000, RZ ;  /* 0x00003000061d7810 */ /* 0x000fe20007f1e0ff */
[----:B------:R-:W-:Y:S01]  /*bfb0*/  SHFL.IDX PT, R50, R10, 0x1, 0x1c1f ;  /* 0x003c1f000a327f89 */ /* 0x000fe200000e0000 */
[----:B------:R-:W-:Y:S02]  /*bfc0*/  LOP3.LUT R20, R21, 0x380, RZ, 0xc0, !PT ;  /* 0x0000038015147812 */ /* 0x000fe400078ec0ff */
[----:B------:R-:W-:Y:S01]  /*bfd0*/  LOP3.LUT R28, R29, 0x380, RZ, 0xc0, !PT ;  /* 0x000003801d1c7812 */ /* 0x000fe200078ec0ff */
[----:B------:R-:W1:Y:S01]  /*bfe0*/  SHFL.IDX PT, R47, R8, RZ, 0x1c1f ;  /* 0x001c1fff082f7589 */ /* 0x000e6200000e0000 */
[----:B------:R-:W-:-:S02]  /*bff0*/  SHF.R.U64 R20, R20, 0x3, RZ ;  /* 0x0000000314147819 */ /* 0x000fc400000012ff */
[----:B------:R-:W-:Y:S01]  /*c000*/  SHF.R.U64 R28, R28, 0x3, RZ ;  /* 0x000000031c1c7819 */ /* 0x000fe200000012ff */
[----:B------:R-:W2:Y:S01]  /*c010*/  SHFL.IDX PT, R51, R8, 0x1, 0x1c1f ;  /* 0x003c1f0008337f89 */ /* 0x000ea200000e0000 */
[----:B------:R-:W-:Y:S01]  /*c020*/  LOP3.LUT R20, R20, R21, RZ, 0x3c, !PT ;  /* 0x0000001514147212 */ /* 0x000fe200078e3cff */
[--C-:B------:R-:W-:Y:S01]  /*c030*/  IMAD.X R21, RZ, RZ, R7.reuse, P2 ;  /* 0x000000ffff157224 */ /* 0x100fe200010e0607 */
[----:B------:R-:W-:Y:S01]  /*c040*/  LOP3.LUT R28, R28, R29, RZ, 0x3c, !PT ;  /* 0x0000001d1c1c7212 */ /* 0x000fe200078e3cff */
[----:B------:R-:W-:Y:S01]  /*c050*/  IMAD.X R29, RZ, RZ, R7, P0 ;  /* 0x000000ffff1d7224 */ /* 0x000fe200000e0607 */
[C---:B------:R-:W-:Y:S02]  /*c060*/  IADD3 R61, P0, R6.reuse, 0x9000, RZ ;  /* 0x00009000063d7810 */ /* 0x040fe40007f1e0ff */
[----:B------:R-:W-:Y:S02]  /*c070*/  IADD3 R13, P5, R6, 0x1000, RZ ;  /* 0x00001000060d7810 */ /* 0x000fe40007fbe0ff */
[----:B------:R-:W-:-:S02]  /*c080*/  LOP3.LUT R60, R61, 0x380, RZ, 0xc0, !PT ;  /* 0x000003803d3c7812 */ /* 0x000fc400078ec0ff */
[----:B------:R-:W-:Y:S02]  /*c090*/  IADD3 R25, P4, R6, 0x2000, RZ ;  /* 0x0000200006197810 */ /* 0x000fe40007f9e0ff */
[----:B------:R-:W-:Y:S02]  /*c0a0*/  SHF.R.U64 R60, R60, 0x3, RZ ;  /* 0x000000033c3c7819 */ /* 0x000fe400000012ff */
[----:B------:R-:W-:Y:S01]  /*c0b0*/  LOP3.LUT R56, R56, R57, RZ, 0x3c, !PT ;  /* 0x0000003938387212 */ /* 0x000fe200078e3cff */
[--C-:B------:R-:W-:Y:S01]  /*c0c0*/  IMAD.X R57, RZ, RZ, R7.reuse, P3 ;  /* 0x000000ffff397224 */ /* 0x100fe200018e0607 */
[----:B------:R-:W-:Y:S01]  /*c0d0*/  LOP3.LUT R60, R60, R61, RZ, 0x3c, !PT ;  /* 0x0000003d3c3c7212 */ /* 0x000fe200078e3cff */
[----:B------:R-:W-:Y:S01]  /*c0e0*/  IMAD.X R61, RZ, RZ, R7, P0 ;  /* 0x000000ffff3d7224 */ /* 0x000fe200000e0607 */
[----:B------:R-:W-:Y:S02]  /*c0f0*/  LOP3.LUT P0, RZ, R234, 0x3, RZ, 0xc0, !PT ;  /* 0x00000003eaff7812 */ /* 0x000fe4000780c0ff */
[----:B------:R-:W-:-:S02]  /*c100*/  LOP3.LUT R12, R13, 0x380, RZ, 0xc0, !PT ;  /* 0x000003800d0c7812 */ /* 0x000fc400078ec0ff */
[-C--:B------:R-:W-:Y:S02]  /*c110*/  ISETP.GE.OR P2, PT, R14, R83.reuse, P0 ;  /* 0x000000530e00720c */ /* 0x080fe40000746670 */
[----:B------:R-:W-:Y:S02]  /*c120*/  ISETP.GE.OR P0, PT, R5, R83, P0 ;  /* 0x000000530500720c */ /* 0x000fe40000706670 */
[----:B------:R-:W-:Y:S02]  /*c130*/  LOP3.LUT R24, R25, 0x380, RZ, 0xc0, !PT ;  /* 0x0000038019187812 */ /* 0x000fe400078ec0ff */
[----:B------:R-:W-:Y:S02]  /*c140*/  IADD3 R45, P3, R6, 0xa000, RZ ;  /* 0x0000a000062d7810 */ /* 0x000fe40007f7e0ff */
[----:B------:R-:W-:Y:S02]  /*c150*/  SHF.R.U64 R12, R12, 0x3, RZ ;  /* 0x000000030c0c7819 */ /* 0x000fe400000012ff */
[----:B------:R-:W-:-:S02]  /*c160*/  SHF.R.U64 R24, R24, 0x3, RZ ;  /* 0x0000000318187819 */ /* 0x000fc400000012ff */
[----:B------:R-:W-:Y:S01]  /*c170*/  LOP3.LUT R44, R45, 0x380, RZ, 0xc0, !PT ;  /* 0x000003802d2c7812 */ /* 0x000fe200078ec0ff */
[----:B-1----:R-:W-:Y:S01]  /*c180*/  @!P2 ST.E desc[UR50][R46.64], R4 ;  /* 0x000000042e00a985 */ /* 0x002fe2000c101932 */
[----:B------:R-:W-:Y:S01]  /*c190*/  LOP3.LUT R12, R12, R13, RZ, 0x3c, !PT ;  /* 0x0000000d0c0c7212 */ /* 0x000fe200078e3cff */
[--C-:B------:R-:W-:Y:S01]  /*c1a0*/  IMAD.X R13, RZ, RZ, R7.reuse, P5 ;  /* 0x000000ffff0d7224 */ /* 0x100fe200028e0607 */
[----:B------:R-:W-:Y:S01]  /*c1b0*/  LOP3.LUT R24, R24, R25, RZ, 0x3c, !PT ;  /* 0x0000001918187212 */ /* 0x000fe200078e3cff */
[--C-:B------:R-:W-:Y:S01]  /*c1c0*/  IMAD.X R25, RZ, RZ, R7.reuse, P4 ;  /* 0x000000ffff197224 */ /* 0x100fe200020e0607 */
[----:B------:R-:W-:Y:S01]  /*c1d0*/  SHF.R.U64 R44, R44, 0x3, RZ ;  /* 0x000000032c2c7819 */ /* 0x000fe200000012ff */
[----:B--2---:R1:W-:Y:S01]  /*c1e0*/  @!P0 ST.E desc[UR50][R50.64], R3 ;  /* 0x0000000332008985 */ /* 0x0043e2000c101932 */
[C---:B------:R-:W-:Y:S02]  /*c1f0*/  IADD3 R37, P6, R6.reuse, 0x6000, RZ ;  /* 0x0000600006257810 */ /* 0x040fe40007fde0ff */
[C---:B------:R-:W-:Y:S01]  /*c200*/  IADD3 R41, P5, R6.reuse, 0x7000, RZ ;  /* 0x0000700006297810 */ /* 0x040fe20007fbe0ff */
[----:B------:R-:W-:Y:S01]  /*c210*/  UIMAD UR8, UR9, UR10, URZ ;  /* 0x0000000a090872a4 */ /* 0x000fe2000f8e023f */
[----:B------:R-:W-:Y:S01]  /*c220*/  IADD3 R69, P4, R6, 0x8000, RZ ;  /* 0x0000800006457810 */ /* 0x000fe20007f9e0ff */
[----:B------:R-:W-:Y:S01]  /*c230*/  UIMAD.WIDE.U32 UR6, UR4, UR10, URZ ;  /* 0x0000000a040672a5 */ /* 0x000fe2000f8e003f */
[----:B------:R-:W-:Y:S01]  /*c240*/  LOP3.LUT R44, R44, R45, RZ, 0x3c, !PT ;  /* 0x0000002d2c2c7212 */ /* 0x000fe200078e3cff */
[----:B------:R-:W-:Y:S01]  /*c250*/  IMAD.X R45, RZ, RZ, R7, P3 ;  /* 0x000000ffff2d7224 */ /* 0x000fe200018e0607 */
[----:B------:R-:W-:Y:S01]  /*c260*/  LOP3.LUT R36, R37, 0x380, RZ, 0xc0, !PT ;  /* 0x0000038025247812 */ /* 0x000fe200078ec0ff */
[----:B------:R-:W5:Y:S01]  /*c270*/  LD.E.128 R12, desc[UR50][R12.64] ;  /* 0x000000320c0c7980 */ /* 0x000f62000c101d00 */
[----:B------:R-:W-:Y:S01]  /*c280*/  LOP3.LUT R40, R41, 0x380, RZ, 0xc0, !PT ;  /* 0x0000038029287812 */ /* 0x000fe200078ec0ff */
[----:B-1----:R-:W1:Y:S01]  /*c290*/  @P1 LDC R3, c[0x0][0xbec] ;  /* 0x0002fb00ff031b82 */ /* 0x002e620000000800 */
[----:B------:R-:W-:Y:S01]  /*c2a0*/  LOP3.LUT R68, R69, 0x380, RZ, 0xc0, !PT ;  /* 0x0000038045447812 */ /* 0x000fe200078ec0ff */
[----:B------:R-:W-:Y:S01]  /*c2b0*/  UIMAD UR8, UR4, UR11, UR8 ;  /* 0x0000000b040872a4 */ /* 0x000fe2000f8e0208 */
[----:B------:R-:W-:Y:S01]  /*c2c0*/  IADD3 R9, P3, R6, 0xf000, RZ ;  /* 0x0000f00006097810 */ /* 0x000fe20007f7e0ff */
[----:B------:R-:W5:Y:S01]  /*c2d0*/  LD.E.128 R24, desc[UR50][R24.64] ;  /* 0x0000003218187980 */ /* 0x000f62000c101d00 */
[----:B------:R-:W-:Y:S01]  /*c2e0*/  SHF.R.U64 R36, R36, 0x3, RZ ;  /* 0x0000000324247819 */ /* 0x000fe200000012ff */
[----:B------:R-:W-:Y:S01]  /*c2f0*/  ULDC.64 UR10, c[0x0][0xae8] ;  /* 0x0002ba00000a7ab9 */ /* 0x000fe20000000a00 */
[----:B------:R-:W-:Y:S01]  /*c300*/  SHF.R.U64 R40, R40, 0x3, RZ ;  /* 0x0000000328287819 */ /* 0x000fe200000012ff */
[----:B------:R-:W5:Y:S01]  /*c310*/  LD.E.128 R28, desc[UR50][R28.64] ;  /* 0x000000321c1c7980 */ /* 0x000f62000c101d00 */
[----:B------:R-:W-:-:S02]  /*c320*/  SHF.R.U64 R68, R68, 0x3, RZ ;  /* 0x0000000344447819 */ /* 0x000fc400000012ff */
[----:B------:R-:W-:Y:S01]  /*c330*/  LOP3.LUT R11, R6, 0x380, RZ, 0xc0, !PT ;  /* 0x00000380060b7812 */ /* 0x000fe200078ec0ff */
[----:B------:R-:W-:Y:S01]  /*c340*/  UIADD3 UR7, UR7, UR8, URZ ;  /* 0x0000000807077290 */ /* 0x000fe2000fffe03f */
[----:B------:R-:W-:Y:S01]  /*c350*/  LOP3.LUT R2, R9, 0x380, RZ, 0xc0, !PT ;  /* 0x0000038009027812 */ /* 0x000fe200078ec0ff */
[--C-:B------:R-:W-:Y:S01]  /*c360*/  IMAD.X R49, RZ, RZ, R7.reuse, P3 ;  /* 0x000000ffff317224 */ /* 0x100fe200018e0607 */
[----:B------:R-:W-:Y:S01]  /*c370*/  LOP3.LUT R36, R36, R37, RZ, 0x3c, !PT ;  /* 0x0000002524247212 */ /* 0x000fe200078e3cff */
[--C-:B------:R-:W-:Y:S01]  /*c380*/  IMAD.X R37, RZ, RZ, R7.reuse, P6 ;  /* 0x000000ffff257224 */ /* 0x100fe200030e0607 */
[----:B------:R-:W-:Y:S01]  /*c390*/  LOP3.LUT R40, R40, R41, RZ, 0x3c, !PT ;  /* 0x0000002928287212 */ /* 0x000fe200078e3cff */
[--C-:B------:R-:W-:Y:S01]  /*c3a0*/  IMAD.X R41, RZ, RZ, R7.reuse, P5 ;  /* 0x000000ffff297224 */ /* 0x100fe200028e0607 */
[----:B------:R-:W-:Y:S01]  /*c3b0*/  LOP3.LUT R68, R68, R69, RZ, 0x3c, !PT ;  /* 0x0000004544447212 */ /* 0x000fe200078e3cff */
[----:B------:R-:W-:Y:S01]  /*c3c0*/  IMAD.X R69, RZ, RZ, R7, P4 ;  /* 0x000000ffff457224 */ /* 0x000fe200020e0607 */
[----:B------:R-:W-:Y:S01]  /*c3d0*/  SHF.R.U64 R2, R2, 0x3, RZ ;  /* 0x0000000302027819 */ /* 0x000fe200000012ff */
[----:B------:R-:W-:Y:S01]  /*c3e0*/  UIMAD UR4, UR14, UR10, URZ ;  /* 0x0000000a0e0472a4 */ /* 0x000fe2000f8e023f */
[C---:B------:R-:W-:Y:S01]  /*c3f0*/  IADD3 R77, P6, R6.reuse, 0xc000, RZ ;  /* 0x0000c000064d7810 */ /* 0x040fe20007fde0ff */
[----:B------:R-:W5:Y:S01]  /*c400*/  LD.E.128 R56, desc[UR50][R56.64] ;  /* 0x0000003238387980 */ /* 0x000f62000c101d00 */
[C---:B------:R-:W-:Y:S01]  /*c410*/  IADD3 R73, P5, R6.reuse, 0xd000, RZ ;  /* 0x0000d00006497810 */ /* 0x040fe20007fbe0ff */
[----:B------:R-:W-:Y:S01]  /*c420*/  ULDC.64 UR8, c[0x0][0xaf0] ;  /* 0x0002bc0000087ab9 */ /* 0x000fe20000000a00 */
[----:B------:R-:W-:Y:S01]  /*c430*/  IADD3 R65, P4, R6, 0xe000, RZ ;  /* 0x0000e00006417810 */ /* 0x000fe20007f9e0ff */
[----:B------:R-:W5:Y:S01]  /*c440*/  LD.E.128 R32, desc[UR50][R32.64] ;  /* 0x0000003220207980 */ /* 0x000f62000c101d00 */
[----:B------:R-:W-:Y:S01]  /*c450*/  LOP3.LUT R48, R2, R9, RZ, 0x3c, !PT ;  /* 0x0000000902307212 */ /* 0x000fe200078e3cff */
[----:B------:R-:W-:Y:S01]  /*c460*/  IMAD R2, R232, 0x20, R233 ;  /* 0x00000020e8027824 */ /* 0x000fe200078e02e9 */
[----:B------:R-:W-:Y:S01]  /*c470*/  LOP3.LUT R76, R77, 0x380, RZ, 0xc0, !PT ;  /* 0x000003804d4c7812 */ /* 0x000fe200078ec0ff */
[----:B------:R-:W5:Y:S01]  /*c480*/  LD.E.128 R60, desc[UR50][R60.64] ;  /* 0x000000323c3c7980 */ /* 0x000f62000c101d00 */
[----:B------:R-:W-:-:S02]  /*c490*/  LOP3.LUT R72, R73, 0x380, RZ, 0xc0, !PT ;  /* 0x0000038049487812 */ /* 0x000fc400078ec0ff */
[----:B------:R-:W-:Y:S01]  /*c4a0*/  LOP3.LUT R64, R65, 0x380, RZ, 0xc0, !PT ;  /* 0x0000038041407812 */ /* 0x000fe200078ec0ff */
[----:B------:R-:W5:Y:S01]  /*c4b0*/  LD.E.128 R44, desc[UR50][R44.64] ;  /* 0x000000322c2c7980 */ /* 0x000f62000c101d00 */
[----:B------:R-:W-:Y:S01]  /*c4c0*/  SHF.R.U64 R11, R11, 0x3, RZ ;  /* 0x000000030b0b7819 */ /* 0x000fe200000012ff */
[----:B------:R-:W-:Y:S01]  /*c4d0*/  VIADD R54, R2, UR37 ;  /* 0x0000002502367c36 */ /* 0x000fe20008000000 */
[----:B------:R-:W-:Y:S01]  /*c4e0*/  SHF.R.U64 R76, R76, 0x3, RZ ;  /* 0x000000034c4c7819 */ /* 0x000fe200000012ff */
[----:B------:R-:W-:Y:S01]  /*c4f0*/  UIMAD UR4, UR43, UR11, UR4 ;  /* 0x0000000b2b0472a4 */ /* 0x000fe2000f8e0204 */
[----:B------:R-:W-:Y:S01]  /*c500*/  SHF.R.U64 R72, R72, 0x3, RZ ;  /* 0x0000000348487819 */ /* 0x000fe200000012ff */
[----:B------:R-:W-:Y:S01]  /*c510*/  UIMAD.WIDE.U32 UR6, UR43, UR10, UR6 ;  /* 0x0000000a2b0672a5 */ /* 0x000fe2000f8e0006 */
[----:B------:R-:W-:Y:S01]  /*c520*/  SHF.R.U64 R64, R64, 0x3, RZ ;  /* 0x0000000340407819 */ /* 0x000fe200000012ff */
[----:B------:R-:W5:Y:S01]  /*c530*/  LD.E.128 R36, desc[UR50][R36.64] ;  /* 0x0000003224247980 */ /* 0x000f62000c101d00 */
[----:B------:R-:W-:Y:S01]  /*c540*/  LOP3.LUT R6, R11, R6, RZ, 0x3c, !PT ;  /* 0x000000060b067212 */ /* 0x000fe200078e3cff */
[----:B-1----:R-:W-:Y:S01]  /*c550*/  @P1 IMAD.HI.U32 R2, R54, R3, RZ ;  /* 0x0000000336021227 */ /* 0x002fe200078e00ff */
[----:B------:R-:W-:Y:S01]  /*c560*/  LOP3.LUT R76, R76, R77, RZ, 0x3c, !PT ;  /* 0x0000004d4c4c7212 */ /* 0x000fe200078e3cff */
[----:B------:R-:W-:Y:S01]  /*c570*/  UIADD3 UR7, UR7, UR4, URZ ;  /* 0x0000000407077290 */ /* 0x000fe2000fffe03f */
[----:B------:R-:W-:Y:S01]  /*c580*/  LOP3.LUT R72, R72, R73, RZ, 0x3c, !PT ;  /* 0x0000004948487212 */ /* 0x000fe200078e3cff */
[--C-:B------:R-:W-:Y:S01]  /*c590*/  IMAD.X R77, RZ, RZ, R7.reuse, P6 ;  /* 0x000000ffff4d7224 */ /* 0x100fe200030e0607 */
[----:B------:R-:W-:Y:S01]  /*c5a0*/  LOP3.LUT R64, R64, R65, RZ, 0x3c, !PT ;  /* 0x0000004140407212 */ /* 0x000fe200078e3cff */
[--C-:B------:R-:W-:Y:S01]  /*c5b0*/  IMAD.X R73, RZ, RZ, R7.reuse, P5 ;  /* 0x000000ffff497224 */ /* 0x100fe200028e0607 */
[----:B------:R-:W5:Y:S01]  /*c5c0*/  LD.E.128 R8, desc[UR50][R6.64] ;  /* 0x0000003206087980 */ /* 0x000f62000c101d00 */
[----:B------:R-:W-:Y:S01]  /*c5d0*/  IMAD.X R65, RZ, RZ, R7, P4 ;  /* 0x000000ffff417224 */ /* 0x000fe200020e0607 */
[----:B------:R-:W-:-:S02]  /*c5e0*/  UIMAD UR4, UR36, UR8, URZ ;  /* 0x00000008240472a4 */ /* 0x000fc4000f8e023f */
[----:B------:R-:W-:Y:S01]  /*c5f0*/  UIMAD.WIDE.U32 UR6, UR42, UR8, UR6 ;  /* 0x000000082a0672a5 */ /* 0x000fe2000f8e0006 */
[----:B------:R-:W5:Y:S01]  /*c600*/  LD.E.128 R40, desc[UR50][R40.64] ;  /* 0x0000003228287980 */ /* 0x000f62000c101d00 */
[----:B------:R-:W-:-:S03]  /*c610*/  UIMAD UR4, UR42, UR9, UR4 ;  /* 0x000000092a0472a4 */ /* 0x000fc6000f8e0204 */
[----:B------:R-:W-:Y:S01]  /*c620*/  ULDC.64 UR8, c[0x0][0xae0] ;  /* 0x0002b80000087ab9 */ /* 0x000fe20000000a00 */
[----:B------:R1:W5:Y:S01]  /*c630*/  LD.E.128 R4, desc[UR50][R20.64] ;  /* 0x0000003214047980 */ /* 0x000362000c101d00 */
[----:B------:R-:W-:-:S03]  /*c640*/  UIADD3 UR4, UR7, UR4, URZ ;  /* 0x0000000407047290 */ /* 0x000fc6000fffe03f */
[----:B------:R-:W5:Y:S04]  /*c650*/  LD.E.128 R68, desc[UR50][R68.64] ;  /* 0x0000003244447980 */ /* 0x000f68000c101d00 */
[----:B------:R-:W5:Y:S01]  /*c660*/  LD.E.128 R76, desc[UR50][R76.64] ;  /* 0x000000324c4c7980 */ /* 0x000f62000c101d00 */
[----:B-1----:R-:W-:Y:S01]  /*c670*/  IMAD.MOV.U32 R21, RZ, RZ, R54 ;  /* 0x000000ffff157224 */ /* 0x002fe200078e0036 */
[----:B0-----:R-:W-:Y:S02]  /*c680*/  @P1 SHF.R.U32.HI R21, RZ, R81, R2 ;  /* 0x00000051ff151219 */ /* 0x001fe40000011602 */
[----:B------:R-:W5:Y:S02]  /*c690*/  LD.E.128 R72, desc[UR50][R72.64] ;  /* 0x0000003248487980 */ /* 0x000f64000c101d00 */
[--C-:B------:R-:W-:Y:S01]  /*c6a0*/  SHF.R.S32.HI R20, RZ, 0x1f, R21.reuse ;  /* 0x0000001fff147819 */ /* 0x100fe20000011415 */
[----:B------:R-:W-:Y:S01]  /*c6b0*/  IMAD.MOV R52, RZ, RZ, -R21 ;  /* 0x000000ffff347224 */ /* 0x000fe200078e0a15 */
[----:B------:R-:W5:Y:S01]  /*c6c0*/  LD.E.128 R64, desc[UR50][R64.64] ;  /* 0x0000003240407980 */ /* 0x000f62000c101d00 */
[----:B------:R-:W-:-:S02]  /*c6d0*/  IMAD.U32 R3, RZ, RZ, UR7 ;  /* 0x00000007ff037e24 */ /* 0x000fc4000f8e00ff */
[----:B------:R-:W-:Y:S01]  /*c6e0*/  IMAD R20, R20, UR8, RZ ;  /* 0x0000000814147c24 */ /* 0x000fe2000f8e02ff */
[----:B------:R-:W5:Y:S01]  /*c6f0*/  LD.E.128 R48, desc[UR50][R48.64] ;  /* 0x0000003230307980 */ /* 0x000f62000c101d00 */
[----:B------:R-:W-:Y:S02]  /*c700*/  IMAD R53, R53, R52, R54 ;  /* 0x0000003435357224 */ /* 0x000fe400078e0236 */
[----:B------:R-:W-:Y:S01]  /*c710*/  IMAD.U32 R2, RZ, RZ, UR6 ;  /* 0x00000006ff027e24 */ /* 0x000fe2000f8e00ff */
[----:B------:R-:W-:Y:S01]  /*c720*/  @!PT LDS RZ, [RZ] ;  /* 0x00000000fffff984 */ /* 0x000fe20000000800 */
[----:B------:R-:W-:Y:S01]  /*c730*/  @!PT LDS RZ, [RZ] ;  /* 0x00000000fffff984 */ /* 0x000fe20000000800 */
[----:B------:R-:W-:Y:S01]  /*c740*/  @!PT LDS RZ, [RZ] ;  /* 0x00000000fffff984 */ /* 0x000fe20000000800 */
[----:B------:R-:W-:Y:S01]  /*c750*/  @!PT LDS RZ, [RZ] ;  /* 0x00000000fffff984 */ /* 0x000fe20000000800 */
[----:B------:R0:W-:Y:S06]  /*c760*/  MEMBAR.ALL.CTA ;  /* 0x0000000000007992 */ /* 0x0001ec0000008000 */
[----:B0-----:R-:W0:Y:S01]  /*c770*/  FENCE.VIEW.ASYNC.S ;  /* 0x00000000000073c6 */ /* 0x001e220000000000 */
[----:B------:R-:W-:Y:S01]  /*c780*/  IMAD.U32 R3, RZ, RZ, UR4 ;  /* 0x00000004ff037e24 */ /* 0x000fe2000f8e00ff */
[----:B------:R-:W-:Y:S01]  /*c790*/  ULDC.64 UR6, c[0x0][0xad8] ;  /* 0x0002b60000067ab9 */ /* 0x000fe20000000a00 */
[C---:B------:R-:W-:Y:S01]  /*c7a0*/  IMAD R81, R21.reuse, UR9, R20 ;  /* 0x0000000915517c24 */ /* 0x040fe2000f8e0214 */
[----:B------:R-:W-:Y:S01]  /*c7b0*/  SHF.R.S32.HI R20, RZ, 0x1f, R53 ;  /* 0x0000001fff147819 */ /* 0x000fe20000011435 */
[----:B------:R-:W-:-:S04]  /*c7c0*/  IMAD.WIDE.U32 R2, R21, UR8, R2 ;  /* 0x0000000815027c25 */ /* 0x000fc8000f8e0002 */
[----:B------:R-:W-:Y:S02]  /*c7d0*/  IMAD.IADD R3, R3, 0x1, R81 ;  /* 0x0000000103037824 */ /* 0x000fe400078e0251 */
[----:B------:R-:W-:Y:S02]  /*c7e0*/  IMAD R52, R20, UR6, RZ ;  /* 0x0000000614347c24 */ /* 0x000fe4000f8e02ff */
[----:B------:R-:W-:Y:S02]  /*c7f0*/  VIADD R84, R233, UR37 ;  /* 0x00000025e9547c36 */ /* 0x000fe40008000000 */
[C---:B------:R-:W-:Y:S02]  /*c800*/  IMAD R21, R53.reuse, UR7, R52 ;  /* 0x0000000735157c24 */ /* 0x040fe4000f8e0234 */
[----:B------:R-:W-:Y:S01]  /*c810*/  IMAD.WIDE.U32 R2, R53, UR6, R2 ;  /* 0x0000000635027c25 */ /* 0x000fe2000f8e0002 */
[----:B------:R-:W-:Y:S01]  /*c820*/  ISETP.GE.AND P2, PT, R84, R83, PT ;  /* 0x000000535400720c */ /* 0x000fe20003f46270 */
[----:B------:R-:W-:-:S02]  /*c830*/  ULDC.64 UR6, c[0x0][0xa80] ;  /* 0x0002a00000067ab9 */ /* 0x000fc40000000a00 */
[----:B------:R-:W-:Y:S01]  /*c840*/  VIADD R0, R0, 0x38820 ;  /* 0x0003882000007836 */ /* 0x000fe20000000000 */
[----:B------:R-:W-:Y:S01]  /*c850*/  LEA R54, P3, R2, UR6, 0x1 ;  /* 0x0000000602367c11 */ /* 0x000fe2000f8608ff */
[----:B------:R-:W-:Y:S02]  /*c860*/  IMAD.IADD R3, R3, 0x1, R21 ;  /* 0x0000000103037824 */ /* 0x000fe400078e0215 */
[----:B------:R-:W-:Y:S01]  /*c870*/  VIADD R20, R84, 0x20 ;  /* 0x0000002054147836 */ /* 0x000fe20000000000 */
[----:B------:R-:W-:Y:S02]  /*c880*/  PRMT R0, RZ, 0x654, R0 ;  /* 0x00000654ff007816 */ /* 0x000fe40000000000 */
[----:B------:R-:W-:Y:S02]  /*c890*/  LEA.HI.X R82, R2, UR7, R3, 0x1, P3 ;  /* 0x0000000702527c11 */ /* 0x000fe400098f0c03 */
[----:B------:R-:W-:Y:S01]  /*c8a0*/  ISETP.GE.AND P1, PT, R20, R83, PT ;  /* 0x000000531400720c */ /* 0x000fe20003f26270 */
[----:B------:R-:W-:Y:S01]  /*c8b0*/  VIADD R20, R84, 0x40 ;  /* 0x0000004054147836 */ /* 0x000fe20000000000 */
[----:B0-----:R0:W-:Y:S01]  /*c8c0*/  SYNCS.ARRIVE.TRANS64.RED.A1T0 RZ, [R0+URZ], RZ ;  /* 0x000000ff00ff79a7 */ /* 0x0011e2000810043f */
[----:B------:R1:W2:Y:S01]  /*c8d0*/  SHFL.IDX PT, R80, R54, RZ, 0x181f ;  /* 0x00181fff36507589 */ /* 0x0002a200000e0000 */
[----:B------:R-:W-:Y:S01]  /*c8e0*/  BSSY B1, `(.L_x_2176) ;  /* 0x0000019000017945 */ /* 0x000fe20003800000 */
[----:B------:R-:W-:-:S02]  /*c8f0*/  SHF.R.S32.HI R85, RZ, 0x1f, R23 ;  /* 0x0000001fff557819 */ /* 0x000fc40000011417 */
[----:B------:R-:W-:Y:S01]  /*c900*/  ISETP.GE.AND P0, PT, R20, R83, PT ;  /* 0x000000531400720c */ /* 0x000fe20003f06270 */
[----:B0-----:R1:W0:Y:S01]  /*c910*/  SHFL.IDX PT, R0, R82, RZ, 0x181f ;  /* 0x00181fff52007589 */ /* 0x00122200000e0000 */
[----:B------:R-:W-:Y:S02]  /*c920*/  SHF.R.S32.HI R86, RZ, 0x1f, R19 ;  /* 0x0000001fff567819 */ /* 0x000fe40000011413 */
[----:B------:R-:W-:Y:S02]  /*c930*/  SHF.R.S32.HI R87, RZ, 0x1f, R22 ;  /* 0x0000001fff577819 */ /* 0x000fe40000011416 */
[----:B------:R-:W-:Y:S01]  /*c940*/  SHF.R.S32.HI R88, RZ, 0x1f, R16 ;  /* 0x0000001fff587819 */ /* 0x000fe20000011410 */
[----:B------:R-:W-:Y:S06]  /*c950*/  @P2 BRA `(.L_x_2177) ;  /* 0x0000000000442947 */ /* 0x000fec0003800000 */
[----:B------:R-:W-:Y:S02]  /*c960*/  ULDC UR4, c[0x0][0xac8] ;  /* 0x0002b20000047ab9 */ /* 0x000fe40000000800 */
[----:B------:R-:W-:Y:S02]  /*c970*/  ISETP.GE.AND P5, PT, R16, UR4, PT ;  /* 0x0000000410007c0c */ /* 0x000fe4000bfa6270 */
[----:B------:R-:W-:Y:S02]  /*c980*/  ISETP.GE.AND P4, PT, R22, UR4, PT ;  /* 0x0000000416007c0c */ /* 0x000fe4000bf86270 */
[----:B------:R-:W-:Y:S02]  /*c990*/  ISETP.GE.AND P3, PT, R19, UR4, PT ;  /* 0x0000000413007c0c */ /* 0x000fe4000bf66270 */
[----:B------:R-:W-:-:S07]  /*c9a0*/  ISETP.GE.AND P2, PT, R23, UR4, PT ;  /* 0x0000000417007c0c */ /* 0x000fce000bf46270 */
[----:B--2---:R-:W-:-:S04]  /*c9b0*/  @!P5 LEA R2, P6, R16, R80, 0x1 ;  /* 0x000000501002d211 */ /* 0x004fc800078c08ff */
[----:B0-----:R-:W-:Y:S02]  /*c9c0*/  @!P5 LEA.HI.X R3, R16, R0, R88, 0x1, P6 ;  /* 0x000000001003d211 */ /* 0x001fe400030f0c58 */
        /* <DEDUP_REMOVED lines=10> */
.L_x_2177:
[----:B------:R-:W-:Y:S05]  /*ca70*/  BSYNC B1 ;  /* 0x0000000000017941 */ /* 0x000fea0003800000 */
.L_x_2176:
[----:B0-----:R0:W4:Y:S01]  /*ca80*/  SHFL.IDX PT, R0, R82, 0x1, 0x181f ;  /* 0x00381f0052007f89 */ /* 0x00112200000e0000 */
        /* <DEDUP_REMOVED lines=8> */
[-C--:B---3--:R-:W-:Y:S02]  /*cb10*/  @!P4 LEA R2, P6, R16, R20.reuse, 0x1 ;  /* 0x000000141002c211 */ /* 0x088fe400078c08ff */
[----:B-----5:R-:W-:Y:S02]  /*cb20*/  @!P3 LEA R8, P5, R22, R20, 0x1 ;  /* 0x000000141608b211 */ /* 0x020fe400078a08ff */
        /* <DEDUP_REMOVED lines=10> */
.L_x_2179:
[----:B------:R-:W-:Y:S05]  /*cbd0*/  BSYNC B1 ;  /* 0x0000000000017941 */ /* 0x000fea0003800000 */
.L_x_2178:
[----:B----4-:R4:W0:Y:S01]  /*cbe0*/  SHFL.IDX PT, R0, R82, 0x2, 0x181f ;  /* 0x00581f0052007f89 */ /* 0x01082200000e0000 */
[----:B------:R-:W-:Y:S03]  /*cbf0*/  BSSY B1, `(.L_x_2180) ;  /* 0x0000014000017945 */ /* 0x000fe60003800000 */
[----:B---3-5:R4:W3:Y:S01]  /*cc00*/  SHFL.IDX PT, R12, R54, 0x2, 0x181f ;  /* 0x00581f00360c7f89 */ /* 0x0288e200000e0000 */
        /* <DEDUP_REMOVED lines=18> */
.L_x_2181:
[----:B------:R-:W-:Y:S05]  /*cd30*/  BSYNC B1 ;  /* 0x0000000000017941 */ /* 0x000fea0003800000 */
.L_x_2180:
[----:B0-----:R-:W-:Y:S01]  /*cd40*/  VIADD R0, R84, 0x60 ;  /* 0x0000006054007836 */ /* 0x001fe20000000000 */
[----:B-1--4-:R-:W4:Y:S04]  /*cd50*/  SHFL.IDX PT, R82, R82, 0x3, 0x181f ;  /* 0x00781f0052527f89 */ /* 0x012f2800000e0000 */
        /* <DEDUP_REMOVED lines=10> */
[-C--:B----4-:R-:W-:Y:S02]  /*ce00*/  @!P3 LEA.HI.X R3, R16, R82.reuse, R88, 0x1, P0 ;  /* 0x000000521003b211 */ /* 0x090fe400000f0c58 */
        /* <DEDUP_REMOVED lines=11> */
.L_x_2174:
        /* <DEDUP_REMOVED lines=35> */
.L_x_2183:
[----:B------:R-:W-:Y:S01]  /*d0f0*/  USEL UR42, UR42, URZ, !UP0 ;  /* 0x0000003f2a2a7287 */ /* 0x000fe2000c000000 */
[----:B------:R-:W-:Y:S01]  /*d100*/  BSSY B1, `(.L_x_2184) ;  /* 0x000002c000017945 */ /* 0x000fe20003800000 */
[----:B------:R-:W-:-:S03]  /*d110*/  USEL UR36, UR36, URZ, !UP0 ;  /* 0x0000003f24247287 */ /* 0x000fc6000c000000 */
[----:B------:R-:W-:Y:S09]  /*d120*/  @P1 BRA `(.L_x_2185) ;  /* 0x0000000000a41947 */ /* 0x000ff20003800000 */
        /* <DEDUP_REMOVED lines=41> */
.L_x_2185:
[----:B------:R-:W-:Y:S05]  /*d3c0*/  BSYNC B1 ;  /* 0x0000000000017941 */ /* 0x000fea0003800000 */
.L_x_2184:
[----:B0-----:R-:W0:Y:S01]  /*d3d0*/  @P0 LDC R3, c[0x0][0xbf0] ;  /* 0x0002fc00ff030b82 */ /* 0x001e220000000800 */
[----:B------:R-:W-:Y:S01]  /*d3e0*/  ULDC.64 UR12, c[0x0][0xaa0] ;  /* 0x0002a800000c7ab9 */ /* 0x000fe20000000a00 */
[----:B------:R-:W-:Y:S01]  /*d3f0*/  IMAD R2, R232, 0x20, R233 ;  /* 0x00000020e8027824 */ /* 0x000fe200078e02e9 */
[----:B------:R-:W-:Y:S01]  /*d400*/  UIMAD UR8, UR9, UR12, URZ ;  /* 0x0000000c090872a4 */ /* 0x000fe2000f8e023f */
[----:B------:R-:W-:Y:S01]  /*d410*/  BSSY B1, `(.L_x_2186) ;  /* 0x0000045000017945 */ /* 0x000fe20003800000 */
[----:B------:R-:W-:Y:S01]  /*d420*/  UIMAD.WIDE.U32 UR6, UR4, UR12, URZ ;  /* 0x0000000c040672a5 */ /* 0x000fe2000f8e003f */
[----:B------:R-:W-:Y:S01]  /*d430*/  VIADD R6, R2, UR37 ;  /* 0x0000002502067c36 */ /* 0x000fe20008000000 */
[----:B------:R-:W-:Y:S01]  /*d440*/  UIMAD UR8, UR4, UR13, UR8 ;  /* 0x0000000d040872a4 */ /* 0x000fe2000f8e0208 */
[----:B------:R-:W-:Y:S02]  /*d450*/  SHF.R.S32.HI R20, RZ, 0x1f, R23 ;  /* 0x0000001fff147819 */ /* 0x000fe40000011417 */
        /* <DEDUP_REMOVED lines=64> */
.L_x_2187:
[----:B------:R-:W-:Y:S05]  /*d860*/  BSYNC B1 ;  /* 0x0000000000017941 */ /* 0x000fea0003800000 */
.L_x_2186:
        /* <DEDUP_REMOVED lines=21> */
.L_x_2189:
[----:B------:R-:W-:Y:S05]  /*d9c0*/  BSYNC B1 ;  /* 0x0000000000017941 */ /* 0x000fea0003800000 */
.L_x_2188:
        /* <DEDUP_REMOVED lines=21> */
.L_x_2191:
[----:B------:R-:W-:Y:S05]  /*db20*/  BSYNC B1 ;  /* 0x0000000000017941 */ /* 0x000fea0003800000 */
.L_x_2190:
        /* <DEDUP_REMOVED lines=22> */
.L_x_2182:
[----:B------:R-:W-:Y:S05]  /*dc90*/  BSYNC B0 ;  /* 0x0000000000007941 */ /* 0x000fea0003800000 */
.L_x_2173:
[----:B------:R-:W-:Y:S02]  /*dca0*/  ULDC UR4, c[0x0][0xc3c] ;  /* 0x00030f0000047ab9 */ /* 0x000fe40000000800 */
[----:B------:R-:W-:-:S13]  /*dcb0*/  ISETP.GE.AND P0, PT, R55, UR4, PT ;  /* 0x0000000437007c0c */ /* 0x000fda000bf06270 */
[----:B------:R-:W-:Y:S05]  /*dcc0*/  @!P0 BRA `(.L_x_2192) ;  /* 0xffffff30005c8947 */ /* 0x000fea000383ffff */
[----:B------:R-:W-:Y:S05]  /*dcd0*/  EXIT ;  /* 0x000000000000794d */ /* 0x000fea0003800000 */
.L_x_2134:
[----:B------:R-:W-:-:S08]  /*dce0*/  NOP ;  /* 0x0000000000007918 */ /* 0x000fd00000000000 */
[----:B------:R-:W0:-:S00]  /*dcf0*/  USETMAXREG.DEALLOC.CTAPOOL 0x18 ;  /* 0x00000018000079c8 */ /* 0x000e0000080e0500 */
[----:B0-----:R-:W-:Y:S01]  /*dd00*/  LOP3.LUT R0, R0, 0x3, RZ, 0xc0, !PT ;  /* 0x0000000300007812 */ /* 0x001fe200078ec0ff */
[----:B------:R-:W-:-:S05]  /*dd10*/  IMAD.MOV.U32 R6, RZ, RZ, RZ ;  /* 0x000000ffff067224 */ /* 0x000fca00078e00ff */
[----:B------:R-:W0:Y:S02]  /*dd20*/  SHFL.IDX PT, R0, R0, RZ, 0x1f ;  /* 0x00001fff00007589 */ /* 0x000e2400000e0000 */
[----:B0-----:R-:W-:-:S04]  /*dd30*/  ISETP.NE.AND P0, PT, R0, RZ, PT ;  /* 0x000000ff0000720c */ /* 0x001fc80003f05270 */
[----:B------:R-:W-:-:S05]  /*dd40*/  P2R R0, PR, RZ, 0x1 ;  /* 0x00000001ff007803 */ /* 0x000fca0000000000 */
[----:B------:R0:W-:Y:S04]  /*dd50*/  STL [R1+0x38], R0 ;  /* 0x0000380001007387 */ /* 0x0001e80000100800 */
        /* <DEDUP_REMOVED lines=12> */
.L_x_2193:
[----:B0-----:R-:W0:Y:S01]  /*de20*/  S2R R0, SR_TID.X ;  /* 0x0000000000007919 */ /* 0x001e220000002100 */
        /* <DEDUP_REMOVED lines=40> */
.L_x_2199:
        /* <DEDUP_REMOVED lines=14> */
.L_x_2198:
[----:B------:R-:W-:Y:S05]  /*e190*/  BSYNC B0 ;  /* 0x0000000000007941 */ /* 0x000fea0003800000 */
.L_x_2197:
        /* <DEDUP_REMOVED lines=22> */
.L_x_2195:
        /* <DEDUP_REMOVED lines=25> */
.L_x_2200:
        /* <DEDUP_REMOVED lines=58> */
.L_x_2196:
[----:B------:R0:W-:Y:S01]  /*e830*/  STL [R1+0x10], R0 ;  /* 0x0000100001007387 */ /* 0x0001e20000100800 */
[----:B------:R-:W-:-:S03]  /*e840*/  UMOV UR36, URZ ;  /* 0x0000003f00247c82 */ /* 0x000fc60008000000 */
[----:B------:R0:W-:Y:S02]  /*e850*/  STL [R1+0x14], RZ ;  /* 0x000014ff01007387 */ /* 0x0001e40000100800 */
.L_x_2201:
        /* <DEDUP_REMOVED lines=11> */
.L_x_2194:
[----:B0-----:R-:W-:Y:S01]  /*e910*/  IMAD.MOV.U32 R0, RZ, RZ, 0x1 ;  /* 0x00000001ff007424 */ /* 0x001fe200078e00ff */
[----:B------:R-:W-:Y:S01]  /*e920*/  ULDC UR4, c[0x0][0xc3c] ;  /* 0x00030f0000047ab9 */ /* 0x000fe20000000800 */
[----:B------:R0:W-:Y:S01]  /*e930*/  STL [R1+0x34], RZ ;  /* 0x000034ff01007387 */ /* 0x0001e20000100800 */
[----:B------:R-:W-:-:S03]  /*e940*/  UISETP.GE.AND UP0, UPT, UR42, UR4, UPT ;  /* 0x000000042a00728c */ /* 0x000fc6000bf06270 */
[----:B------:R0:W-:Y:S03]  /*e950*/  STL [R1+0x4], R0 ;  /* 0x0000040001007387 */ /* 0x0001e60000100800 */
[----:B------:R-:W-:Y:S01]  /*e960*/  PLOP3.LUT P0, PT, PT, PT, UP0, 0x80, 0x0 ;  /* 0x000000000000781c */ /* 0x000fe20003f0f008 */
[----:B------:R0:W-:-:S12]  /*e970*/  STL [R1], RZ ;  /* 0x000000ff01007387 */ /* 0x0001d80000100800 */
[----:B0-----:R-:W-:Y:S05]  /*e980*/  @P0 BRA `(.L_x_2202) ;  /* 0x0000004c00bc0947 */ /* 0x001fea0003800000 */
[----:B------:R-:W0:Y:S01]  /*e990*/  S2R R7, SR_TID.X ;  /* 0x0000000000077919 */ /* 0x000e220000002100 */
        /* <DEDUP_REMOVED lines=8> */
[C---:B0-----:R-:W-:Y:S01]  /*ea20*/  LOP3.LUT R6, R7.reuse, 0x7f, RZ, 0xc0, !PT ;  /* 0x0000007f07067812 */ /* 0x041fe200078ec0ff */
[C---:B------:R-:W-:Y:S01]  /*ea30*/  IMAD.SHL.U32 R2, R7.reuse, 0x80, RZ ;  /* 0x0000008007027824 */ /* 0x040fe200078e00ff */
        /* <DEDUP_REMOVED lines=35> */
.L_x_2273:
[----:B------:R-:W-:Y:S01]  /*ec70*/  ULDC.64 UR4, c[0x0][0xc88] ;  /* 0x0003220000047ab9 */ /* 0x000fe20000000a00 */
[----:B------:R-:W-:Y:S01]  /*ec80*/  IMAD.MOV.U32 R0, RZ, RZ, RZ ;  /* 0x000000ffff007224 */ /* 0x000fe200078e00ff */
[----:B------:R-:W-:Y:S01]  /*ec90*/  UIMAD.WIDE UR4, UR42, 0x4, UR4 ;  /* 0x000000042a0478a5 */ /* 0x000fe2000f8e0204 */
[----:B------:R-:W-:Y:S01]  /*eca0*/  ULDC.64 UR8, c[0x0][0xa18] ;  /* 0x0002860000087ab9 */ /* 0x000fe20000000a00 */
[----:B------:R-:W-:-:S04]  /*ecb0*/  ULDC.64 UR6, c[0x0][0xa08] ;  /* 0x0002820000067ab9 */ /* 0x000fc80000000a00 */
[----:B------:R-:W-:Y:S02]  /*ecc0*/  IMAD.U32 R2, RZ, RZ, UR4 ;  /* 0x00000004ff027e24 */ /* 0x000fe4000f8e00ff */
[----:B------:R-:W-:Y:S01]  /*ecd0*/  IMAD.U32 R3, RZ, RZ, UR5 ;  /* 0x00000005ff037e24 */ /* 0x000fe2000f8e00ff */
[----:B------:R-:W-:-:S04]  /*ece0*/  ULDC.64 UR4, c[0x0][0xa28] ;  /* 0x00028a0000047ab9 */ /* 0x000fc80000000a00 */
[----:B--2---:R-:W2:Y:S01]  /*ecf0*/  LDG.E R2, desc[UR50][R2.64] ;  /* 0x0000003202027981 */ /* 0x004ea2000c1e1900 */
[----:B------:R-:W-:-:S04]  /*ed00*/  UISETP.NE.U32.AND UP0, UPT, UR4, URZ, UPT ;  /* 0x0000003f0400728c */ /* 0x000fc8000bf05070 */
[----:B------:R-:W-:-:S06]  /*ed10*/  UISETP.NE.AND.EX UP0, UPT, UR5, URZ, UPT, UP0 ;  /* 0x0000003f0500728c */ /* 0x000fcc000bf05300 */
[----:B------:R-:W-:Y:S02]  /*ed20*/  PLOP3.LUT P0, PT, PT, PT, UP0, 0x80, 0x0 ;  /* 0x000000000000781c */ /* 0x000fe40003f0f008 */
[----:B------:R-:W-:-:S04]  /*ed30*/  ISETP.NE.U32.AND P1, PT, RZ, UR6, PT ;  /* 0x00000006ff007c0c */ /* 0x000fc8000bf25070 */
[----:B------:R-:W-:Y:S01]  /*ed40*/  ISETP.NE.AND.EX P1, PT, RZ, UR7, PT, P1 ;  /* 0x00000007ff007c0c */ /* 0x000fe2000bf25310 */
[----:B------:R-:W-:Y:S01]  /*ed50*/  IMAD.MOV.U32 R8, RZ, RZ, RZ ;  /* 0x000000ffff087224 */ /* 0x000fe200078e00ff */
[----:B--2---:R-:W-:-:S13]  /*ed60*/  R2UR UR43, R2 ;  /* 0x00000000022b72ca */ /* 0x004fda00000e0000 */
[----:B------:R-:W-:Y:S02]  /*ed70*/  USHF.R.S32.HI UR46, URZ, 0x1f, UR43 ;  /* 0x0000001f3f2e7899 */ /* 0x000fe4000801142b */
[----:B------:R-:W-:-:S04]  /*ed80*/  @UP0 ULEA UR4, UP1, UR43, UR4, 0x2 ;  /* 0x000000042b040291 */ /* 0x000fc8000f82103f */
[----:B------:R-:W-:Y:S02]  /*ed90*/  @UP0 ULEA.HI.X UR5, UR43, UR5, UR46, 0x2, UP1 ;  /* 0x000000052b050291 */ /* 0x000fe400088f142e */
[----:B------:R-:W-:Y:S01]  /*eda0*/  IMAD.U32 R2, RZ, RZ, UR4 ;  /* 0x00000004ff027e24 */ /* 0x000fe2000f8e00ff */
[----:B------:R-:W-:-:S03]  /*edb0*/  USHF.L.U32 UR44, UR43, 0x2, URZ ;  /* 0x000000022b2c7899 */ /* 0x000fc6000800063f */
[----:B------:R-:W-:Y:S01]  /*edc0*/  IMAD.U32 R3, RZ, RZ, UR5 ;  /* 0x00000005ff037e24 */ /* 0x000fe2000f8e00ff */
[----:B------:R-:W-:Y:S01]  /*edd0*/  ULDC.64 UR4, c[0x0][0xa00] ;  /* 0x0002800000047ab9 */ /* 0x000fe20000000a00 */
[----:B------:R-:W-:-:S03]  /*ede0*/  USHF.L.U64.HI UR45, UR43, 0x2, UR46 ;  /* 0x000000022b2d7899 */ /* 0x000fc6000801022e */
[----:B0-----:R0:W5:Y:S01]  /*edf0*/  @P0 LDG.E R0, desc[UR50][R2.64] ;  /* 0x0000003202000981 */ /* 0x001162000c1e1900 */
[----:B------:R-:W-:Y:S01]  /*ee00*/  ISETP.NE.U32.AND P0, PT, RZ, UR4, PT ;  /* 0x00000004ff007c0c */ /* 0x000fe2000bf05070 */
[----:B------:R-:W-:Y:S02]  /*ee10*/  UIADD3 UR4, UP0, UR44, UR4, URZ ;  /* 0x000000042c047290 */ /* 0x000fe4000ff1e03f */
[----:B------:R-:W-:Y:S01]  /*ee20*/  UIADD3 UR6, UP1, UR44, UR6, URZ ;  /* 0x000000062c067290 */ /* 0x000fe2000ff3e03f */
[----:B------:R-:W-:Y:S01]  /*ee30*/  ISETP.NE.AND.EX P0, PT, RZ, UR5, PT, P0 ;  /* 0x00000005ff007c0c */ /* 0x000fe2000bf05300 */
[----:B------:R-:W-:Y:S02]  /*ee40*/  UIADD3.X UR5, UR45, UR5, URZ, UP0, !UPT ;  /* 0x000000052d057290 */ /* 0x000fe400087fe43f */
[----:B------:R-:W-:Y:S02]  /*ee50*/  UISETP.NE.U32.AND UP0, UPT, UR8, URZ, UPT ;  /* 0x0000003f0800728c */ /* 0x000fe4000bf05070 */
[----:B------:R-:W-:Y:S01]  /*ee60*/  UIADD3.X UR7, UR45, UR7, URZ, UP1, !UPT ;  /* 0x000000072d077290 */ /* 0x000fe20008ffe43f */
[----:B0-----:R-:W-:Y:S01]  /*ee70*/  IMAD.U32 R2, RZ, RZ, UR4 ;  /* 0x00000004ff027e24 */ /* 0x001fe2000f8e00ff */
[----:B------:R-:W-:Y:S01]  /*ee80*/  UISETP.NE.AND.EX UP0, UPT, UR9, URZ, UPT, UP0 ;  /* 0x0000003f0900728c */ /* 0x000fe2000bf05300 */
[----:B------:R-:W-:-:S02]  /*ee90*/  IMAD.U32 R3, RZ, RZ, UR5 ;  /* 0x00000005ff037e24 */ /* 0x000fc4000f8e00ff */
[----:B------:R-:W-:Y:S02]  /*eea0*/  IMAD.U32 R4, RZ, RZ, UR6 ;  /* 0x00000006ff047e24 */ /* 0x000fe4000f8e00ff */
[----:B------:R-:W-:Y:S01]  /*eeb0*/  IMAD.U32 R5, RZ, RZ, UR7 ;  /* 0x00000007ff057e24 */ /* 0x000fe2000f8e00ff */
[----:B------:R-:W-:-:S05]  /*eec0*/  PLOP3.LUT P2, PT, PT, PT, UP0, 0x80, 0x0 ;  /* 0x000000000000781c */ /* 0x000fca0003f4f008 */
[----:B------:R-:W-:Y:S01]  /*eed0*/  @UP0 UIADD3 UR4, UP1, UR44, UR8, URZ ;  /* 0x000000082c040290 */ /* 0x000fe2000ff3e03f */
[----:B------:R0:W5:Y:S03]  /*eee0*/  @P1 LDG.E R8, desc[UR50][R4.64] ;  /* 0x0000003204081981 */ /* 0x000166000c1e1900 */
[----:B------:R-:W-:Y:S01]  /*eef0*/  @UP0 UIADD3.X UR5, UR45, UR9, URZ, UP1, !UPT ;  /* 0x000000092d050290 */ /* 0x000fe20008ffe43f */
[----:B------:R0:W5:Y:S01]  /*ef00*/  @P0 LDG.E R9, desc[UR50][R2.64] ;  /* 0x0000003202090981 */ /* 0x000162000c1e1900 */
[----:B------:R-:W-:Y:S01]  /*ef10*/  ULDC UR6, c[0x0][0x288] ;  /* 0x0000a20000067ab9 */ /* 0x000fe20000000800 */
[----:B------:R-:W-:Y:S02]  /*ef20*/  IMAD.U32 R6, RZ, RZ, UR4 ;  /* 0x00000004ff067e24 */ /* 0x000fe4000f8e00ff */
[----:B------:R-:W-:Y:S02]  /*ef30*/  IMAD.U32 R18, RZ, RZ, UR6 ;  /* 0x00000006ff127e24 */ /* 0x000fe4000f8e00ff */
[----:B------:R-:W-:-:S05]  /*ef40*/  IMAD.U32 R7, RZ, RZ, UR5 ;  /* 0x00000005ff077e24 */ /* 0x000fca000f8e00ff */
[----:B------:R0:W5:Y:S01]  /*ef50*/  @P2 LDG.E R18, desc[UR50][R6.64] ;  /* 0x0000003206122981 */ /* 0x000162000c1e1900 */
[----:B------:R-:W-:Y:S05]  /*ef60*/  @P2 BRA `(.L_x_2203) ;  /* 0x0000000000102947 */ /* 0x000fea0003800000 */
[----:B------:R-:W-:Y:S05]  /*ef70*/  @!P0 BRA `(.L_x_2203) ;  /* 0x00000000000c8947 */ /* 0x000fea0003800000 */
[----:B-----5:R-:W2:Y:S04]  /*ef80*/  LDG.E R18, desc[UR50][R2.64] ;  /* 0x0000003202127981 */ /* 0x020ea8000c1e1900 */
[----:B0-----:R-:W2:Y:S02]  /*ef90*/  LDG.E R2, desc[UR50][R2.64+0x4] ;  /* 0x0000043202027981 */ /* 0x001ea4000c1e1900 */
[----:B--2---:R-:W-:-:S07]  /*efa0*/  IMAD.IADD R18, R2, 0x1, -R18 ;  /* 0x0000000102127824 */ /* 0x004fce00078e0a12 */
.L_x_2203:
[----:B0----5:R-:W-:Y:S01]  /*efb0*/  IMAD.IADD R6, R8, 0x1, R0 ;  /* 0x0000000108067824 */ /* 0x021fe200078e0200 */
[----:B------:R-:W-:Y:S01]  /*efc0*/  ULDC.64 UR4, c[0x0][0x418] ;  /* 0x0001060000047ab9 */ /* 0x000fe20000000a00 */
[----:B------:R-:W-:Y:S01]  /*efd0*/  IMAD.U32 R3, RZ, RZ, UR43 ;  /* 0x0000002bff037e24 */ /* 0x000fe2000f8e00ff */
[----:B------:R-:W-:Y:S01]  /*efe0*/  UISETP.NE.U32.AND UP0, UPT, UR4, URZ, UPT ;  /* 0x0000003f0400728c */ /* 0x000fe2000bf05070 */
[----:B------:R-:W-:Y:S01]  /*eff0*/  UMOV UR47, URZ ;  /* 0x0000003f002f7c82 */ /* 0x000fe20008000000 */
[----:B------:R-:W-:Y:S01]  /*f000*/  ULDC.64 UR6, c[0x0][0xa20] ;  /* 0x0002880000067ab9 */ /* 0x000fe20000000a00 */
[----:B------:R0:W-:Y:S01]  /*f010*/  STL [R1+0x24], R6 ;  /* 0x0000240601007387 */ /* 0x0001e20000100800 */
[----:B------:R-:W-:Y:S01]  /*f020*/  @P0 R2UR UR47, R9 ;  /* 0x00000000092f02ca */ /* 0x000fe200000e0000 */
[----:B------:R-:W-:Y:S01]  /*f030*/  UISETP.NE.AND.EX UP0, UPT, UR5, URZ, UPT, UP0 ;  /* 0x0000003f0500728c */ /* 0x000fe2000bf05300 */
[----:B------:R-:W-:Y:S01]  /*f040*/  ISETP.NE.U32.AND P0, PT, RZ, UR6, PT ;  /* 0x00000006ff007c0c */ /* 0x000fe2000bf05070 */
[----:B------:R0:W-:Y:S01]  /*f050*/  STL [R1+0x8], R3 ;  /* 0x0000080301007387 */ /* 0x0001e20000100800 */
[----:B------:R-:W-:Y:S01]  /*f060*/  ULDC UR4, c[0x0][0x424] ;  /* 0x0001090000047ab9 */ /* 0x000fe20000000800 */
[----:B------:R-:W-:Y:S01]  /*f070*/  ULDC UR5, c[0x0][0x2f0] ;  /* 0x0000bc0000057ab9 */ /* 0x000fe20000000800 */
[----:B------:R-:W-:Y:S01]  /*f080*/  ISETP.NE.AND.EX P0, PT, RZ, UR7, PT, P0 ;  /* 0x00000007ff007c0c */ /* 0x000fe2000bf05300 */
[----:B------:R-:W-:-:S04]  /*f090*/  USEL UR4, UR4, 0x1, UP0 ;  /* 0x0000000104047887 */ /* 0x000fc80008000000 */
[----:B------:R-:W-:-:S06]  /*f0a0*/  UIMAD UR4, UR4, UR5, URZ ;  /* 0x00000005040472a4 */ /* 0x000fcc000f8e023f */
[----:B------:R-:W-:Y:S02]  /*f0b0*/  IMAD.U32 R2, RZ, RZ, UR4 ;  /* 0x00000004ff027e24 */ /* 0x000fe4000f8e00ff */
[----:B0-----:R-:W-:Y:S05]  /*f0c0*/  @!P0 BRA `(.L_x_2204) ;  /* 0x0000000000188947 */ /* 0x001fea0003800000 */
[----:B------:R-:W-:-:S04]  /*f0d0*/  UIADD3 UR4, UP0, UR44, UR6, URZ ;  /* 0x000000062c047290 */ /* 0x000fc8000ff1e03f */
[----:B------:R-:W-:Y:S02]  /*f0e0*/  UIADD3.X UR5, UR45, UR7, URZ, UP0, !UPT ;  /* 0x000000072d057290 */ /* 0x000fe400087fe43f */
[----:B------:R-:W-:-:S04]  /*f0f0*/  IMAD.U32 R2, RZ, RZ, UR4 ;  /* 0x00000004ff027e24 */ /* 0x000fc8000f8e00ff */
[----:B------:R-:W-:-:S05]  /*f100*/  IMAD.U32 R3, RZ, RZ, UR5 ;  /* 0x00000005ff037e24 */ /* 0x000fca000f8e00ff */
[----:B------:R0:W5:Y:S01]  /*f110*/  LDG.E R2, desc[UR50][R2.64] ;  /* 0x0000003202027981 */ /* 0x000162000c1e1900 */
[----:B------:R-:W-:Y:S05]  /*f120*/  BRA `(.L_x_2205) ;  /* 0x0000000000107947 */ /* 0x000fea0003800000 */
.L_x_2204:
[----:B------:R-:W-:Y:S05]  /*f130*/  @!P1 BRA `(.L_x_2205) ;  /* 0x00000000000c9947 */ /* 0x000fea0003800000 */
[----:B------:R-:W2:Y:S04]  /*f140*/  LDG.E R2, desc[UR50][R4.64] ;  /* 0x0000003204027981 */ /* 0x000ea8000c1e1900 */
[----:B------:R-:W2:Y:S02]  /*f150*/  LDG.E R4, desc[UR50][R4.64+0x4] ;  /* 0x0000043204047981 */ /* 0x000ea4000c1e1900 */
[----:B--2---:R-:W-:-:S07]  /*f160*/  IMAD.IADD R2, R4, 0x1, -R2 ;  /* 0x0000000104027824 */ /* 0x004fce00078e0a02 */
.L_x_2205:
[----:B0-----:R-:W2:Y:S01]  /*f170*/  LDL R3, [R1+0x14] ;  /* 0x0000140001037983 */ /* 0x001ea20000100800 */
[----:B-----5:R-:W-:Y:S01]  /*f180*/  IMAD.IADD R2, R2, 0x1, -R0 ;  /* 0x0000000102027824 */ /* 0x020fe200078e0a00 */
[----:B------:R-:W-:Y:S01]  /*f190*/  BSSY B7, `(.L_x_2206) ;  /* 0x00003a6000077945 */ /* 0x000fe20003800000 */
[----:B------:R-:W0:Y:S02]  /*f1a0*/  LDC R0, c[0x0][0x448] ;  /* 0x00011200ff007b82 */ /* 0x000e240000000800 */
[----:B0-----:R-:W-:-:S13]  /*f1b0*/  ISETP.NE.AND P0, PT, R0, 0x1, PT ;  /* 0x000000010000780c */ /* 0x001fda0003f05270 */
[----:B------:R-:W0:Y:S08]  /*f1c0*/  @P0 LDC R4, c[0x0][0x44c] ;  /* 0x00011300ff040b82 */ /* 0x000e300000000800 */
[----:B------:R-:W3:Y:S01]  /*f1d0*/  @P0 LDC R0, c[0x0][0x450] ;  /* 0x00011400ff000b82 */ /* 0x000ee20000000800 */
[----:B--2---:R-:W-:-:S04]  /*f1e0*/  IMAD.SHL.U32 R3, R3, 0x80, RZ ;  /* 0x0000008003037824 */ /* 0x004fc800078e00ff */
[----:B------:R-:W-:-:S04]  /*f1f0*/  VIADD R3, R3, 0x7f ;  /* 0x0000007f03037836 */ /* 0x000fc80000000000 */
[----:B0-----:R-:W-:-:S05]  /*f200*/  @P0 IMAD.HI.U32 R4, R3, R4, RZ ;  /* 0x0000000403040227 */ /* 0x001fca00078e00ff */
[----:B---3--:R-:W-:Y:S02]  /*f210*/  @P0 SHF.R.U32.HI R3, RZ, R0, R4 ;  /* 0x00000000ff030219 */ /* 0x008fe40000011604 */
[C---:B------:R-:W-:Y:S01]  /*f220*/  IADD3 R0, R2.reuse, 0x80, -R18 ;  /* 0x0000008002007810 */ /* 0x040fe20007ffe812 */
[----:B------:R-:W-:-:S04]  /*f230*/  VIADD R2, R2, 0x7f ;  /* 0x0000007f02027836 */ /* 0x000fc80000000000 */
[----:B------:R-:W-:Y:S01]  /*f240*/  IMAD.IADD R0, R0, 0x1, R3 ;  /* 0x0000000100007824 */ /* 0x000fe200078e0203 */
[----:B------:R-:W-:-:S04]  /*f250*/  SHF.R.S32.HI R3, RZ, 0x1f, R2 ;  /* 0x0000001fff037819 */ /* 0x000fc80000011402 */
[----:B------:R-:W-:Y:S02]  /*f260*/  LEA.HI R3, R3, R2, RZ, 0x7 ;  /* 0x0000000203037211 */ /* 0x000fe400078f38ff */
[----:B------:R-:W-:Y:S02]  /*f270*/  SHF.R.S32.HI R2, RZ, 0x1f, R0 ;  /* 0x0000001fff027819 */ /* 0x000fe40000011400 */
[----:B------:R-:W-:Y:S02]  /*f280*/  SHF.R.S32.HI R3, RZ, 0x7, R3 ;  /* 0x00000007ff037819 */ /* 0x000fe40000011403 */
[----:B------:R-:W-:-:S04]  /*f290*/  LEA.HI R2, R2, R0, RZ, 0x7 ;  /* 0x0000000002027211 */ /* 0x000fc800078f38ff */
[----:B------:R-:W-:-:S04]  /*f2a0*/  SHF.R.S32.HI R2, RZ, 0x7, R2 ;  /* 0x00000007ff027819 */ /* 0x000fc80000011402 */
[----:B------:R-:W-:-:S04]  /*f2b0*/  VIMNMX R17, R3, R2, PT ;  /* 0x0000000203117248 */ /* 0x000fc80003fe0100 */
[----:B------:R-:W-:-:S13]  /*f2c0*/  ISETP.GT.AND P0, PT, R17, RZ, PT ;  /* 0x000000ff1100720c */ /* 0x000fda0003f04270 */
        /* <DEDUP_REMOVED lines=19> */
.L_x_2207:
        /* <DEDUP_REMOVED lines=20> */
.L_x_2210:
[----:B------:R-:W-:Y:S05]  /*f540*/  BSYNC B6 ;  /* 0x0000000000067941 */ /* 0x000fea0003800000 */
.L_x_2209:
[----:B------:R-:W-:Y:S01]  /*f550*/  VIADD R0, R19, 0x10400 ;  /* 0x0001040013007836 */ /* 0x000fe20000000000 */
[----:B------:R-:W-:Y:S04]  /*f560*/  BSSY B6, `(.L_x_2211) ;  /* 0x0000014000067945 */ /* 0x000fe80003800000 */
[----:B------:R-:W-:-:S04]  /*f570*/  LOP3.LUT P0, RZ, R0, 0x3ff, RZ, 0xc0, !PT ;  /* 0x000003ff00ff7812 */ /* 0x000fc8000780c0ff */
[----:B------:R-:W-:-:S09]  /*f580*/  P2R R16, PR, RZ, 0x1 ;  /* 0x00000001ff107803 */ /* 0x000fd20000000000 */
        /* <DEDUP_REMOVED lines=17> */
.L_x_2212:
[----:B------:R-:W-:Y:S05]  /*f6a0*/  BSYNC B6 ;  /* 0x0000000000067941 */ /* 0x000fea0003800000 */
.L_x_2211:
        /* <DEDUP_REMOVED lines=20> */
.L_x_2214:
[----:B------:R-:W-:Y:S05]  /*f7f0*/  BSYNC B6 ;  /* 0x0000000000067941 */ /* 0x000fea0003800000 */
.L_x_2213:
[----:B------:R-:W-:Y:S01]  /*f800*/  ISETP.NE.AND P6, PT, R16, RZ, PT ;  /* 0x000000ff1000720c */ /* 0x000fe20003fc5270 */
[----:B------:R-:W-:-:S12]  /*f810*/  BSSY B6, `(.L_x_2215) ;  /* 0x0000012000067945 */ /* 0x000fd80003800000 */
        /* <DEDUP_REMOVED lines=17> */
.L_x_2216:
[----:B------:R-:W-:Y:S05]  /*f930*/  BSYNC B6 ;  /* 0x0000000000067941 */ /* 0x000fea0003800000 */
.L_x_2215:
        /* <DEDUP_REMOVED lines=9> */
[----:B------:R-:W0:Y:S01]  /*f9d0*/  S2R R0, SR_TID.X ;  /* 0x0000000000007919 */ /* 0x000e220000002100 */
[----:B------:R-:W-:-:S03]  /*f9e0*/  ULDC.64 UR4, c[0x0][0xa08] ;  /* 0x0002820000047ab9 */ /* 0x000fc60000000a00 */
[----:B--2---:R2:W3:Y:S01]  /*f9f0*/  @P0 LDG.E R8, desc[UR50][R2.64] ;  /* 0x0000003202080981 */ /* 0x0044e2000c1e1900 */
[----:B0-----:R-:W-:-:S04]  /*fa00*/  SHF.R.U32.HI R0, RZ, 0x5, R0 ;  /* 0x00000005ff007819 */ /* 0x001fc80000011600 */
[----:B------:R-:W-:Y:S01]  /*fa10*/  LOP3.LUT R0, R0, 0x3, RZ, 0xc0, !PT ;  /* 0x0000000300007812 */ /* 0x000fe200078ec0ff */
[----:B--2---:R-:W0:Y:S01]  /*fa20*/  LDC.64 R2, c[0x0][0x418] ;  /* 0x00010600ff027b82 */ /* 0x004e220000000a00 */
[----:B---3--:R-:W-:Y:S01]  /*fa30*/  SHF.R.S32.HI R9, RZ, 0x1f, R8 ;  /* 0x0000001fff097819 */ /* 0x008fe20000011408 */
[----:B------:R2:W-:Y:S01]  /*fa40*/  @P0 STL [R1+0x8], R8 ;  /* 0x0000080801000387 */ /* 0x0005e20000100800 */
[----:B0-----:R-:W-:Y:S01]  /*fa50*/  LOP3.LUT P0, RZ, R2, UR4, RZ, 0xfc, !PT ;  /* 0x0000000402ff7c12 */ /* 0x001fe2000f80fcff */
[----:B------:R-:W-:Y:S02]  /*fa60*/  UMOV UR4, 0xffffffff ;  /* 0xffffffff00047882 */ /* 0x000fe40000000000 */
[----:B------:R2:W-:Y:S01]  /*fa70*/  STL [R1+0x18], R9 ;  /* 0x0000180901007387 */ /* 0x0005e20000100800 */
[----:B------:R-:W-:-:S04]  /*fa80*/  LOP3.LUT P0, RZ, R3, UR5, RZ, 0xfc, P0 ;  /* 0x0000000503ff7c12 */ /* 0x000fc8000800fcff */
[----:B------:R-:W-:Y:S01]  /*fa90*/  SEL R16, R8, RZ, !P0 ;  /* 0x000000ff08107207 */ /* 0x000fe20004000000 */
[----:B------:R-:W-:Y:S08]  /*faa0*/  BRA.DIV UR4, `(.L_x_2217) ;  /* 0x0000004604287947 */ /* 0x000ff0000b800000 */
[----:B------:R0:W3:Y:S02]  /*fab0*/  SHFL.IDX PT, R14, R0, RZ, 0x1f ;  /* 0x00001fff000e7589 */ /* 0x0000e400000e0000 */
.L_x_2292:
[----:B------:R-:W-:Y:S02]  /*fac0*/  PLOP3.LUT P1, PT, PT, PT, PT, 0x8, 0x0 ;  /* 0x000000000000781c */ /* 0x000fe40003f2e170 */
[----:B---3--:R-:W-:Y:S02]  /*fad0*/  ISETP.NE.AND P0, PT, R14, RZ, PT ;  /* 0x000000ff0e00720c */ /* 0x008fe40003f05270 */
[----:B0-----:R-:W-:-:S05]  /*fae0*/  P2R R0, PR, RZ, 0x2 ;  /* 0x00000002ff007803 */ /* 0x001fca0000000000 */
[----:B------:R0:W-:Y:S06]  /*faf0*/  STL [R1+0x1c], R0 ;  /* 0x00001c0001007387 */ /* 0x0001ec0000100800 */
[----:B------:R-:W-:Y:S05]  /*fb00*/  @P0 BRA `(.L_x_2218) ;  /* 0x00000004008c0947 */ /* 0x000fea0003800000 */
[----:B------:R-:W-:Y:S01]  /*fb10*/  UMOV UR4, 0xffffffff ;  /* 0xffffffff00047882 */ /* 0x000fe20000000000 */
[----:B0-----:R-:W-:Y:S02]  /*fb20*/  VIADD R0, R17, 0xffffffff ;  /* 0xffffffff11007836 */ /* 0x001fe40000000000 */
[----:B------:R-:W-:Y:S05]  /*fb30*/  BRA.DIV UR4, `(.L_x_2219) ;  /* 0x0000004604247947 */ /* 0x000fea000b800000 */
[----:B------:R-:W-:-:S13]  /*fb40*/  ELECT P6, URZ, PT ;  /* 0x00000000003f782f */ /* 0x000fda00038c0000 */
.L_x_2295:
        /* <DEDUP_REMOVED lines=21> */
.L_x_2220:
[----:B0-----:R-:W3:Y:S04]  /*fca0*/  LDL R3, [R1] ;  /* 0x0000000001037983 */ /* 0x001ee80000100800 */
[----:B------:R-:W4:Y:S01]  /*fcb0*/  LDL R2, [R1+0x4] ;  /* 0x0000040001027983 */ /* 0x000f220000100800 */
[----:B--2---:R-:W0:Y:S02]  /*fcc0*/  S2R R8, SR_TID.X ;  /* 0x0000000000087919 */ /* 0x004e240000002100 */
[----:B0-----:R-:W-:-:S04]  /*fcd0*/  LOP3.LUT R8, R8, 0x7f, RZ, 0xc0, !PT ;  /* 0x0000007f08087812 */ /* 0x001fc800078ec0ff */
[----:B------:R-:W-:Y:S01]  /*fce0*/  ISETP.NE.AND P1, PT, R8, RZ, PT ;  /* 0x000000ff0800720c */ /* 0x000fe20003f25270 */
[----:B---3--:R-:W-:Y:S01]  /*fcf0*/  IMAD R4, R3, 0x8, R19 ;  /* 0x0000000803047824 */ /* 0x008fe200078e0213 */
[----:B----4-:R-:W-:-:S04]  /*fd00*/  SHF.L.U32 R3, R2, 0x1f, RZ ;  /* 0x0000001f02037819 */ /* 0x010fc800000006ff */
[----:B------:R-:W0:Y:S02]  /*fd10*/  SYNCS.PHASECHK.TRANS64.TRYWAIT P0, [R4+URZ+0x38880], R3 ;  /* 0x03888003040075a7 */ /* 0x000e24000800017f */
[----:B0-----:R-:W-:Y:S05]  /*fd20*/  @!P0 BRA `(.L_x_2221) ;  /* 0x0000004000c88947 */ /* 0x001fea0003800000 */
.L_x_2296:
        /* <DEDUP_REMOVED lines=8> */
.L_x_2222:
[----:B------:R-:W2:Y:S04]  /*fdb0*/  LDL R2, [R1] ;  /* 0x0000000001027983 */ /* 0x000ea80000100800 */
[----:B------:R-:W3:Y:S01]  /*fdc0*/  LDL R5, [R1+0x24] ;  /* 0x0000240001057983 */ /* 0x000ee20000100800 */
        /* <DEDUP_REMOVED lines=13> */
[----:B---3--:R-:W-:-:S03]  /*fea0*/  IMAD R0, R0, 0x80, R5 ;  /* 0x0000008000007824 */ /* 0x008fc600078e0205 */
[----:B------:R-:W-:Y:S02]  /*feb0*/  R2UR UR8, R2 ;  /* 0x00000000020872ca */ /* 0x000fe400000e0000 */
[----:B------:R-:W-:-:S11]  /*fec0*/  R2UR UR35, R0 ;  /* 0x00000000002372ca */ /* 0x000fd600000e0000 */
[----:B------:R-:W-:Y:S02]  /*fed0*/  UIADD3 UR32, UR8, 0x10400, URZ ;  /* 0x0001040008207890 */ /* 0x000fe4000fffe03f */
[----:B------:R-:W-:Y:S01]  /*fee0*/  UIADD3 UR8, UR8, 0x14400, URZ ;  /* 0x0001440008087890 */ /* 0x000fe2000fffe03f */
[----:B------:R-:W-:-:S06]  /*fef0*/  UMOV UR11, UR35 ;  /* 0x00000023000b7c82 */ /* 0x000fcc0008000000 */
[----:B------:R2:W-:Y:S02]  /*ff00*/  UTMALDG.4D [UR32], [UR4], desc[UR6] ;  /* 0x00000620040075b4 */ /* 0x0005e40008019000 */
[----:B------:R2:W-:Y:S01]  /*ff10*/  UTMALDG.4D [UR8], [UR4], desc[UR6] ;  /* 0x00000608040075b4 */ /* 0x0005e20008019000 */
[----:B------:R-:W3:Y:S02]  /*ff20*/  SYNCS.PHASECHK.TRANS64.TRYWAIT P0, [R4+URZ+0x38840], R3 ;  /* 0x03884003040075a7 */ /* 0x000ee4000800017f */
[----:B--23--:R-:W-:Y:S05]  /*ff30*/  @!P0 BRA `(.L_x_2223) ;  /* 0x0000004000588947 */ /* 0x00cfea0003800000 */
.L_x_2297:
[----:B------:R-:W-:Y:S05]  /*ff40*/  @P1 BRA `(.L_x_2224) ;  /* 0x00000000001c1947 */ /* 0x000fea0003800000 */
[----:B------:R-:W3:Y:S01]  /*ff50*/  S2R R5, SR_TID.X ;  /* 0x0000000000057919 */ /* 0x000ee20000002100 */
[----:B0-2---:R-:W-:-:S04]  /*ff60*/  IMAD.MOV.U32 R3, RZ, RZ, 0x8000 ;  /* 0x00008000ff037424 */ /* 0x005fc800078e00ff */
[----:B------:R4:W-:Y:S01]  /*ff70*/  SYNCS.ARRIVE.TRANS64 RZ, [R4+URZ+0x38830], R3 ;  /* 0x0388300304ff79a7 */ /* 0x0009e2000800003f */
[----:B---3--:R-:W-:-:S04]  /*ff80*/  LOP3.LUT R5, R5, 0x1f, RZ, 0xc0, !PT ;  /* 0x0000001f05057812 */ /* 0x008fc800078ec0ff */
[----:B------:R-:W-:-:S13]  /*ff90*/  ISETP.NE.AND P0, PT, R5, RZ, PT ;  /* 0x000000ff0500720c */ /* 0x000fda0003f05270 */
[----:B----4-:R-:W-:Y:S05]  /*ffa0*/  @!P0 BRA `(.L_x_2224) ;  /* 0x0000000000048947 */ /* 0x010fea0003800000 */
[----:B------:R-:W-:Y:S01]  /*ffb0*/  BPT.TRAP 0x1 ;  /* 0x000000040000795c */ /* 0x000fe20000300000 */
.L_x_2224:
[----:B------:R-:W-:Y:S01]  /*ffc0*/  R2UR UR8, R2 ;  /* 0x00000000020872ca */ /* 0x000fe200000e0000 */
[----:B------:R-:W-:Y:S01]  /*ffd0*/  UIADD3 UR4, UP0, UR48, 0x370, URZ ;  /* 0x0000037030047890 */ /* 0x000fe2000ff1e03f */
[----:B------:R-:W-:Y:S01]  /*ffe0*/  R2UR UR17, R4 ;  /* 0x00000000041172ca */ /* 0x000fe200000e0000 */
[----:B------:R-:W-:Y:S01]  /*fff0*/  UMOV UR6, 0x0 ;  /* 0x0000000000067882 */ /* 0x000fe20000000000 */
[----:B------:R-:W-:Y:S01]  /*10000*/  R2UR UR19, R0 ;  /* 0x00000000001372ca */ /* 0x000fe200000e0000 */
[----:B------:R-:W-:Y:S01]  /*10010*/  UIADD3.X UR5, URZ, UR49, URZ, UP0, !UPT ;  /* 0x000000313f057290 */ /* 0x000fe200087fe43f */
[----:B------:R-:W-:Y:S01]  /*10020*/  R2UR UR21, R16 ;  /* 0x00000000101572ca */ /* 0x000fe200000e0000 */
[----:B------:R-:W-:Y:S01]  /*10030*/  UMOV UR7, 0x14f00000 ;  /* 0x14f0000000077882 */ /* 0x000fe20000000000 */
[----:B------:R-:W-:Y:S01]  /*10040*/  PLOP3.LUT P0, PT, PT, PT, PT, 0x80, 0x0 ;  /* 0x000000000000781c */ /* 0x000fe20003f0f070 */
[----:B------:R-:W-:Y:S01]  /*10050*/  UMOV UR18, URZ ;  /* 0x0000003f00127c82 */ /* 0x000fe20008000000 */
[----:B------:R-:W-:Y:S01]  /*10060*/  UMOV UR20, UR36 ;  /* 0x0000002400147c82 */ /* 0x000fe20008000000 */
[----:B------:R-:W-:Y:S01]  /*10070*/  UMOV UR10, 0x80 ;  /* 0x00000080000a7882 */ /* 0x000fe20000000000 */
[----:B------:R-:W-:Y:S01]  /*10080*/  P2R R0, PR, RZ, 0x1 ;  /* 0x00000001ff007803 */ /* 0x000fe20000000000 */
[----:B------:R-:W-:-:S02]  /*10090*/  UIADD3 UR16, UR8, 0x28400, URZ ;  /* 0x0002840008107890 */ /* 0x000fc4000fffe03f */
[----:B------:R-:W-:Y:S02]  /*100a0*/  UIADD3 UR17, UR17, 0x38830, URZ ;  /* 0x0003883011117890 */ /* 0x000fe4000fffe03f */
[----:B------:R-:W-:Y:S01]  /*100b0*/  UIADD3 UR8, UR8, 0x2c400, URZ ;  /* 0x0002c40008087890 */ /* 0x000fe2000fffe03f */
[----:B------:R3:W-:Y:S01]  /*100c0*/  STL [R1+0x1c], R0 ;  /* 0x00001c0001007387 */ /* 0x0007e20000100800 */
[----:B------:R-:W-:Y:S01]  /*100d0*/  UMOV UR12, UR36 ;  /* 0x00000024000c7c82 */ /* 0x000fe20008000000 */
[----:B------:R-:W-:Y:S01]  /*100e0*/  UMOV UR11, UR19 ;  /* 0x00000013000b7c82 */ /* 0x000fe20008000000 */
[----:B------:R-:W-:Y:S01]  /*100f0*/  UMOV UR13, UR21 ;  /* 0x00000015000d7c82 */ /* 0x000fe20008000000 */
[----:B------:R-:W-:Y:S02]  /*10100*/  UMOV UR9, UR17 ;  /* 0x0000001100097c82 */ /* 0x000fe40008000000 */
[----:B------:R3:W-:Y:S02]  /*10110*/  UTMALDG.4D [UR16], [UR4], desc[UR6] ;  /* 0x00000610040075b4 */ /* 0x0007e40008019000 */
[----:B------:R3:W-:Y:S01]  /*10120*/  UTMALDG.4D [UR8], [UR4], desc[UR6] ;  /* 0x00000608040075b4 */ /* 0x0007e20008019000 */
[----:B------:R-:W-:-:S02]  /*10130*/  NOP ;  /* 0x0000000000007918 */ /* 0x000fc40000000000 */
.L_x_2218:
[----:B------:R-:W-:Y:S05]  /*10140*/  WARPSYNC.ALL ;  /* 0x0000000000007948 */ /* 0x000fea0003800000 */
[----:B0--3--:R-:W-:Y:S01]  /*10150*/  VIADD R0, R19, 0x20400 ;  /* 0x0002040013007836 */ /* 0x009fe20000000000 */
[----:B------:R-:W-:Y:S01]  /*10160*/  USHF.R.S32.HI UR4, URZ, 0x1f, UR47 ;  /* 0x0000001f3f047899 */ /* 0x000fe2000801142f */
        /* <DEDUP_REMOVED lines=19> */
[----:B--2---:R-:W-:Y:S02]  /*102a0*/  IMAD.U32 R4, RZ, RZ, UR6 ;  /* 0x00000006ff047e24 */ /* 0x004fe4000f8e00ff */
        /* <DEDUP_REMOVED lines=11> */
.L_x_2226:
[----:B------:R-:W-:Y:S05]  /*10360*/  BSYNC B6 ;  /* 0x0000000000067941 */ /* 0x000fea0003800000 */
.L_x_2225:
[----:B--2---:R-:W2:Y:S01]  /*10370*/  LDL R8, [R1+0x14] ;  /* 0x0000140001087983 */ /* 0x004ea20000100800 */
[----:B------:R-:W0:Y:S01]  /*10380*/  LDC R5, c[0x0][0x448] ;  /* 0x00011200ff057b82 */ /* 0x000e220000000800 */
[----:B------:R-:W-:Y:S02]  /*10390*/  ULDC.64 UR8, c[0x0][0x2d8] ;  /* 0x0000b60000087ab9 */ /* 0x000fe40000000a00 */
[----:B------:R3:W5:Y:S01]  /*103a0*/  LDL R9, [R1+0x30] ;  /* 0x0000300001097983 */ /* 0x0007620000100800 */
[----:B------:R-:W4:Y:S01]  /*103b0*/  S2R R2, SR_TID.X ;  /* 0x0000000000027919 */ /* 0x000f220000002100 */
[----:B0-----:R-:W-:-:S13]  /*103c0*/  ISETP.NE.AND P0, PT, R5, 0x1, PT ;  /* 0x000000010500780c */ /* 0x001fda0003f05270 */
[----:B------:R-:W0:Y:S01]  /*103d0*/  @P0 LDC R3, c[0x0][0x44c] ;  /* 0x00011300ff030b82 */ /* 0x000e220000000800 */
[C---:B----4-:R-:W-:Y:S01]  /*103e0*/  LOP3.LUT R0, R2.reuse, 0x7f, RZ, 0xc0, !PT ;  /* 0x0000007f02007812 */ /* 0x050fe200078ec0ff */
[----:B------:R-:W-:-:S03]  /*103f0*/  IMAD.SHL.U32 R2, R2, 0x10, RZ ;  /* 0x0000001002027824 */ /* 0x000fc600078e00ff */
[----:B------:R-:W-:-:S03]  /*10400*/  SHF.R.U32.HI R0, RZ, 0x3, R0 ;  /* 0x00000003ff007819 */ /* 0x000fc60000011600 */
[----:B------:R-:W4:Y:S01]  /*10410*/  @P0 LDC R4, c[0x0][0x450] ;  /* 0x00011400ff040b82 */ /* 0x000f220000000800 */
[----:B------:R-:W-:Y:S01]  /*10420*/  LOP3.LUT R2, R0, 0x70, R2, 0xf8, !PT ;  /* 0x0000007000027812 */ /* 0x000fe200078ef802 */
[----:B------:R-:W-:Y:S01]  /*10430*/  UIMAD UR6, UR44, UR8, URZ ;  /* 0x000000082c0672a4 */ /* 0x000fe2000f8e023f */
[----:B------:R-:W1:Y:S01]  /*10440*/  S2R R6, SR_TID.X ;  /* 0x0000000000067919 */ /* 0x000e620000002100 */
[----:B------:R-:W-:Y:S01]  /*10450*/  UMOV UR4, UR52 ;  /* 0x0000003400047c82 */ /* 0x000fe20008000000 */
[----:B------:R-:W-:Y:S01]  /*10460*/  UMOV UR5, UR45 ;  /* 0x0000002d00057c82 */ /* 0x000fe20008000000 */
[----:B------:R-:W-:Y:S01]  /*10470*/  UIMAD UR6, UR36, UR9, UR6 ;  /* 0x00000009240672a4 */ /* 0x000fe2000f8e0206 */
[----:B------:R-:W3:Y:S01]  /*10480*/  S2R R7, SR_TID.X ;  /* 0x0000000000077919 */ /* 0x000ee20000002100 */
[----:B------:R-:W-:-:S03]  /*10490*/  UIMAD.WIDE.U32 UR4, UR36, UR8, UR4 ;  /* 0x00000008240472a5 */ /* 0x000fc6000f8e0004 */
[----:B------:R-:W-:Y:S01]  /*104a0*/  ULDC.64 UR8, c[0x0][0x2e0] ;  /* 0x0000b80000087ab9 */ /* 0x000fe20000000a00 */
[----:B------:R-:W-:Y:S02]  /*104b0*/  UIADD3 UR5, UR5, UR6, URZ ;  /* 0x0000000605057290 */ /* 0x000fe4000fffe03f */
[----:B------:R-:W-:Y:S02]  /*104c0*/  UIMAD UR6, UR37, UR8, URZ ;  /* 0x00000008250672a4 */ /* 0x000fe4000f8e023f */
[----:B------:R-:W-:Y:S02]  /*104d0*/  UIMAD.WIDE.U32 UR4, UR43, UR8, UR4 ;  /* 0x000000082b0472a5 */ /* 0x000fe4000f8e0004 */
[----:B------:R-:W-:-:S03]  /*104e0*/  UIMAD UR6, UR43, UR9, UR6 ;  /* 0x000000092b0672a4 */ /* 0x000fc6000f8e0206 */
[----:B------:R-:W-:Y:S01]  /*104f0*/  ULDC.64 UR8, c[0x0][0x2d0] ;  /* 0x0000b40000087ab9 */ /* 0x000fe20000000a00 */
[----:B------:R-:W-:Y:S01]  /*10500*/  UIADD3 UR5, UR5, UR6, URZ ;  /* 0x0000000605057290 */ /* 0x000fe2000fffe03f */
[----:B-1----:R-:W-:Y:S02]  /*10510*/  IMAD.SHL.U32 R6, R6, 0x10, RZ ;  /* 0x0000001006067824 */ /* 0x002fe400078e00ff */
[----:B---3--:R-:W-:-:S03]  /*10520*/  IMAD.SHL.U32 R10, R7, 0x10, RZ ;  /* 0x00000010070a7824 */ /* 0x008fc600078e00ff */
[----:B------:R-:W-:Y:S02]  /*10530*/  LOP3.LUT R6, R6, 0x70, RZ, 0xc0, !PT ;  /* 0x0000007006067812 */ /* 0x000fe400078ec0ff */
[----:B------:R-:W-:Y:S02]  /*10540*/  LOP3.LUT R10, R10, 0x70, RZ, 0xc0, !PT ;  /* 0x000000700a0a7812 */ /* 0x000fe400078ec0ff */
[----:B------:R-:W-:Y:S01]  /*10550*/  LOP3.LUT R6, R6, 0x80, RZ, 0xfc, !PT ;  /* 0x0000008006067812 */ /* 0x000fe200078efcff */
[----:B--2---:R-:W-:-:S04]  /*10560*/  IMAD R0, R8, 0x80, R2 ;  /* 0x0000008008007824 */ /* 0x004fc800078e0202 */
[----:B0-----:R-:W-:-:S04]  /*10570*/  @P0 IMAD.HI.U32 R3, R0, R3, RZ ;  /* 0x0000000300030227 */ /* 0x001fc800078e00ff */
[----:B------:R-:W-:Y:S01]  /*10580*/  IMAD.MOV.U32 R2, RZ, RZ, R0 ;  /* 0x000000ffff027224 */ /* 0x000fe200078e0000 */
[----:B----4-:R-:W-:-:S04]  /*10590*/  @P0 SHF.R.U32.HI R2, RZ, R4, R3 ;  /* 0x00000004ff020219 */ /* 0x010fc80000011603 */
        /* <DEDUP_REMOVED lines=10> */
[----:B------:R-:W-:-:S04]  /*10640*/  IMAD.WIDE.U32 R2, R0, UR4, R2 ;  /* 0x0000000400027c25 */ /* 0x000fc8000f8e0002 */
[----:B------:R-:W-:-:S04]  /*10650*/  IMAD R4, R4, UR4, RZ ;  /* 0x0000000404047c24 */ /* 0x000fc8000f8e02ff */
[----:B------:R-:W-:Y:S01]  /*10660*/  IMAD R0, R0, UR5, R4 ;  /* 0x0000000500007c24 */ /* 0x000fe2000f8e0204 */
[----:B------:R-:W-:Y:S02]  /*10670*/  ULDC.64 UR4, c[0x0][0x280] ;  /* 0x0000a00000047ab9 */ /* 0x000fe40000000a00 */
[----:B------:R-:W-:Y:S01]  /*10680*/  IADD3 R2, P0, R2, UR4, RZ ;  /* 0x0000000402027c10 */ /* 0x000fe2000ff1e0ff */
[----:B------:R-:W-:Y:S02]  /*10690*/  ULDC UR4, c[0x0][0x2b8] ;  /* 0x0000ae0000047ab9 */ /* 0x000fe40000000800 */
[----:B------:R-:W-:Y:S02]  /*106a0*/  ISETP.GE.AND P1, PT, R6, UR4, PT ;  /* 0x0000000406007c0c */ /* 0x000fe4000bf26270 */
[----:B------:R-:W-:Y:S02]  /*106b0*/  IADD3.X R0, R3, UR5, R0, P0, !PT ;  /* 0x0000000503007c10 */ /* 0x000fe400087fe400 */
[----:B------:R-:W-:Y:S01]  /*106c0*/  ISETP.GE.AND P0, PT, R10, UR4, PT ;  /* 0x000000040a007c0c */ /* 0x000fe2000bf06270 */
[----:B------:R-:W-:-:S03]  /*106d0*/  UMOV UR4, 0xffffffff ;  /* 0xffffffff00047882 */ /* 0x000fc60000000000 */
[----:B------:R-:W-:Y:S09]  /*106e0*/  BRA.DIV UR4, `(.L_x_2227) ;  /* 0x0000003a04807947 */ /* 0x000ff2000b800000 */
[----:B------:R-:W0:Y:S02]  /*106f0*/  S2R R6, SR_TID.X ;  /* 0x0000000000067919 */ /* 0x000e240000002100 */
[----:B0-----:R-:W-:-:S04]  /*10700*/  LOP3.LUT R6, R6, 0x7f, RZ, 0xc0, !PT ;  /* 0x0000007f06067812 */ /* 0x001fc800078ec0ff */
[----:B------:R-:W-:Y:S02]  /*10710*/  SHF.R.U32.HI R7, RZ, 0x3, R6 ;  /* 0x00000003ff077819 */ /* 0x000fe40000011606 */
[----:B------:R-:W2:Y:S01]  /*10720*/  LDL.LU R6, [R1+0x14] ;  /* 0x0000140001067983 */ /* 0x000ea20000300800 */
[----:B------:R-:W-:-:S03]  /*10730*/  IMAD R3, R18, R5, RZ ;  /* 0x0000000512037224 */ /* 0x000fc600078e02ff */
[----:B------:R-:W-:Y:S01]  /*10740*/  SHFL.IDX PT, R8, R0, 0x1, 0x181f ;  /* 0x00381f0000087f89 */ /* 0x000fe200000e0000 */
[----:B--2---:R-:W-:-:S03]  /*10750*/  IMAD R4, R6, 0x80, R7 ;  /* 0x0000008006047824 */ /* 0x004fc600078e0207 */
[----:B------:R-:W0:Y:S01]  /*10760*/  SHFL.IDX PT, R7, R2, RZ, 0x181f ;  /* 0x00181fff02077589 */ /* 0x000e2200000e0000 */
[C---:B------:R-:W-:Y:S01]  /*10770*/  VIADD R5, R4.reuse, 0x10 ;  /* 0x0000001004057836 */ /* 0x040fe20000000000 */
[-C--:B------:R-:W-:Y:S02]  /*10780*/  ISETP.GE.AND P4, PT, R4, R3.reuse, PT ;  /* 0x000000030400720c */ /* 0x080fe40003f86270 */
[----:B------:R-:W1:Y:S02]  /*10790*/  SHFL.IDX PT, R6, R0, RZ, 0x181f ;  /* 0x00181fff00067589 */ /* 0x000e6400000e0000 */
[----:B------:R-:W-:Y:S02]  /*107a0*/  ISETP.GE.AND P2, PT, R5, R3, PT ;  /* 0x000000030500720c */ /* 0x000fe40003f46270 */
[----:B------:R-:W2:Y:S07]  /*107b0*/  SHFL.IDX PT, R5, R2, 0x1, 0x181f ;  /* 0x00381f0002057f89 */ /* 0x000eae00000e0000 */
[----:B0-----:R-:W-:-:S05]  /*107c0*/  @!P4 IADD3 R7, P3, R10, R7, RZ ;  /* 0x000000070a07c210 */ /* 0x001fca0007f7e0ff */
[----:B-1----:R-:W-:Y:S01]  /*107d0*/  @!P4 IMAD.X R6, RZ, RZ, R6, P3 ;  /* 0x000000ffff06c224 */ /* 0x002fe200018e0606 */
[----:B--2---:R-:W-:-:S04]  /*107e0*/  @!P2 IADD3 R5, P3, R10, R5, RZ ;  /* 0x000000050a05a210 */ /* 0x004fc80007f7e0ff */
[----:B------:R-:W-:-:S04]  /*107f0*/  @!P4 LOP3.LUT R7, R7, R6, RZ, 0x3c, !PT ;  /* 0x000000060707c212 */ /* 0x000fc800078e3cff */
        /* <DEDUP_REMOVED lines=56> */
.L_x_2314:
        /* <DEDUP_REMOVED lines=11> */
.L_x_2229:
[----:B------:R-:W-:Y:S05]  /*10c30*/  BSYNC B0 ;  /* 0x0000000000007941 */ /* 0x000fea0003800000 */
.L_x_2228:
[----:B------:R-:W-:Y:S01]  /*10c40*/  NOP ;  /* 0x0000000000007918 */ /* 0x000fe20000000000 */
[----:B------:R-:W-:-:S13]  /*10c50*/  PLOP3.LUT P0, PT, PT, PT, PT, 0x80, 0x0 ;  /* 0x000000000000781c */ /* 0x000fda0003f0f070 */
.L_x_2230:
[----:B------:R-:W-:Y:S02]  /*10c60*/  PLOP3.LUT P1, PT, P1, P0, PT, 0xa2, 0x0 ;  /* 0x000000000000781c */ /* 0x000fe40000f21472 */
[----:B------:R-:W-:-:S08]  /*10c70*/  @P0 R2UR P1, UR4, R19 ;  /* 0x00000000130402ca */ /* 0x000fd00000020000 */
[----:B------:R-:W-:-:S05]  /*10c80*/  @P0 PLOP3.LUT P0, PT, P1, PT, PT, 0x80, 0x0 ;  /* 0x000000000000081c */ /* 0x000fca0000f0f070 */
[----:B------:R-:W-:Y:S01]  /*10c90*/  @!P1 SYNCS.ARRIVE.TRANS64.RED.A0T1 RZ, [UR4+0x38800], RZ ;  /* 0x038800ffffff99a7 */ /* 0x000fe20008200404 */
[----:B------:R-:W-:Y:S07]  /*10ca0*/  @!P1 ARRIVES.LDGSTSBAR.64.TRANSCNT [UR4+0x38800] ;  /* 0x03880000ff0099b0 */ /* 0x000fee0008000a84 */
[----:B------:R-:W-:Y:S05]  /*10cb0*/  @P0 BRA.U.ANY `(.L_x_2230) ;  /* 0xfffffffd00e80947 */ /* 0x000fea000393ffff */
[----:B-1----:R-:W2:Y:S02]  /*10cc0*/  LDL.LU R2, [R1+0x34] ;  /* 0x0000340001027983 */ /* 0x002ea40000300800 */
        /* <DEDUP_REMOVED lines=9> */
[----:B------:R-:W2:Y:S03]  /*10d60*/  SYNCS.PHASECHK.TRANS64.TRYWAIT P0, [R19+URZ+0x38820], R0 ;  /* 0x03882000130075a7 */ /* 0x000ea6000800017f */
[----:B-12---:R-:W-:Y:S05]  /*10d70*/  @!P0 BRA `(.L_x_2232) ;  /* 0x0000003c00788947 */ /* 0x006fea0003800000 */
.L_x_2315:
[----:B------:R-:W-:Y:S05]  /*10d80*/  BSYNC B0 ;  /* 0x0000000000007941 */ /* 0x000fea0003800000 */
.L_x_2231:
[----:B------:R-:W-:-:S13]  /*10d90*/  ISETP.GE.AND P0, PT, R17, 0x2, PT ;  /* 0x000000021100780c */ /* 0x000fda0003f06270 */
[----:B------:R-:W-:Y:S05]  /*10da0*/  @!P0 BRA `(.L_x_2233) ;  /* 0x0000001000c08947 */ /* 0x000fea0003800000 */
[----:B0-----:R0:W5:Y:S01]  /*10db0*/  LDL.LU R6, [R1+0x4] ;  /* 0x0000040001067983 */ /* 0x0011620000300800 */
[----:B------:R-:W-:-:S03]  /*10dc0*/  VIADD R17, R17, 0xfffffffe ;  /* 0xfffffffe11117836 */ /* 0x000fc60000000000 */
[----:B-1----:R0:W5:Y:S04]  /*10dd0*/  LDL.LU R0, [R1] ;  /* 0x0000000001007983 */ /* 0x0021680000300800 */
.L_x_2255:
[----:B------:R-:W2:Y:S01]  /*10de0*/  LDL R2, [R1+0x1c] ;  /* 0x00001c0001027983 */ /* 0x000ea20000100800 */
[----:B-1---5:R-:W-:Y:S01]  /*10df0*/  VIADD R3, R0, 0x1 ;  /* 0x0000000100037836 */ /* 0x022fe20000000000 */
[----:B------:R-:W-:Y:S05]  /*10e00*/  YIELD ;  /* 0x0000000000007946 */ /* 0x000fea0003800000 */
[C---:B------:R-:W-:Y:S01]  /*10e10*/  ISETP.NE.AND P0, PT, R3.reuse, 0x2, PT ;  /* 0x000000020300780c */ /* 0x040fe20003f05270 */
[----:B------:R-:W-:Y:S03]  /*10e20*/  BSSY B0, `(.L_x_2234) ;  /* 0x000008b000007945 */ /* 0x000fe60003800000 */
[----:B------:R-:W-:-:S02]  /*10e30*/  SEL R9, R3, RZ, P0 ;  /* 0x000000ff03097207 */ /* 0x000fc40000000000 */
[----:B--2---:R-:W-:Y:S02]  /*10e40*/  ISETP.NE.AND P1, PT, R2, RZ, PT ;  /* 0x000000ff0200720c */ /* 0x004fe40003f25270 */
        /* <DEDUP_REMOVED lines=10> */
[----:B------:R-:W2:Y:S01]  /*10ef0*/  LDL R10, [R1+0x18] ;  /* 0x00001800010a7983 */ /* 0x000ea20000100800 */
[----:B------:R-:W3:Y:S01]  /*10f00*/  LDC R7, c[0x0][0x43c] ;  /* 0x00010f00ff077b82 */ /* 0x000ee20000000800 */
[----:B------:R-:W-:Y:S02]  /*10f10*/  ULDC.64 UR6, c[0x0][0x428] ;  /* 0x00010a0000067ab9 */ /* 0x000fe40000000a00 */
[----:B------:R-:W4:Y:S01]  /*10f20*/  LDL R5, [R1+0x8] ;  /* 0x0000080001057983 */ /* 0x000f220000100800 */
[----:B---3--:R-:W-:-:S13]  /*10f30*/  ISETP.NE.AND P0, PT, R7, 0x1, PT ;  /* 0x000000010700780c */ /* 0x008fda0003f05270 */
[----:B------:R-:W3:Y:S02]  /*10f40*/  @P0 LDC.64 R2, c[0x0][0x440] ;  /* 0x00011000ff020b82 */ /* 0x000ee40000000a00 */
[----:B---3--:R-:W-:-:S04]  /*10f50*/  @P0 IMAD.HI.U32 R4, R17, R2, RZ ;  /* 0x0000000211040227 */ /* 0x008fc800078e00ff */
[----:B------:R-:W-:Y:S01]  /*10f60*/  IMAD.MOV.U32 R2, RZ, RZ, R17 ;  /* 0x000000ffff027224 */ /* 0x000fe200078e0011 */
[----:B------:R-:W-:-:S05]  /*10f70*/  @P0 SHF.R.U32.HI R2, RZ, R3, R4 ;  /* 0x00000003ff020219 */ /* 0x000fca0000011604 */
[----:B------:R-:W-:-:S04]  /*10f80*/  IMAD.MOV R3, RZ, RZ, -R2 ;  /* 0x000000ffff037224 */ /* 0x000fc800078e0a02 */
[----:B------:R-:W-:Y:S01]  /*10f90*/  IMAD R7, R7, R3, R17 ;  /* 0x0000000307077224 */ /* 0x000fe200078e0211 */
[----:B------:R-:W-:Y:S01]  /*10fa0*/  SHF.R.S32.HI R3, RZ, 0x1f, R2 ;  /* 0x0000001fff037819 */ /* 0x000fe20000011402 */
[----:B--2---:R-:W-:-:S04]  /*10fb0*/  IMAD R4, R10, UR6, RZ ;  /* 0x000000060a047c24 */ /* 0x004fc8000f8e02ff */
[C---:B----4-:R-:W-:Y:S02]  /*10fc0*/  IMAD R4, R5.reuse, UR7, R4 ;  /* 0x0000000705047c24 */ /* 0x050fe4000f8e0204 */
[----:B------:R-:W-:-:S04]  /*10fd0*/  IMAD.WIDE.U32 R2, R5, UR6, R2 ;  /* 0x0000000605027c25 */ /* 0x000fc8000f8e0002 */
[----:B------:R-:W-:Y:S01]  /*10fe0*/  IMAD.IADD R3, R4, 0x1, R3 ;  /* 0x0000000104037824 */ /* 0x000fe200078e0203 */
[----:B------:R-:W-:-:S04]  /*10ff0*/  LEA R4, P0, R2, UR4, 0x2 ;  /* 0x0000000402047c11 */ /* 0x000fc8000f8010ff */
[----:B------:R-:W-:-:S05]  /*11000*/  LEA.HI.X R5, R2, UR5, R3, 0x2, P0 ;  /* 0x0000000502057c11 */ /* 0x000fca00080f1403 */
[----:B------:R2:W5:Y:S04]  /*11010*/  LDG.E R16, desc[UR50][R4.64] ;  /* 0x0000003204107981 */ /* 0x000568000c1e1900 */
.L_x_2236:
[----:B--2---:R-:W-:Y:S01]  /*11020*/  IMAD R4, R9, 0x8, R19 ;  /* 0x0000000809047824 */ /* 0x004fe200078e0213 */
[----:B------:R-:W-:Y:S01]  /*11030*/  SHF.L.U32 R3, R8, 0x1f, RZ ;  /* 0x0000001f08037819 */ /* 0x000fe200000006ff */
[----:B------:R-:W2:Y:S01]  /*11040*/  S2R R2, SR_TID.X ;  /* 0x0000000000027919 */ /* 0x000ea20000002100 */
[----:B------:R-:W-:Y:S02]  /*11050*/  BSSY B1, `(.L_x_2237) ;  /* 0x0000005000017945 */ /* 0x000fe40003800000 */
[----:B------:R-:W3:Y:S01]  /*11060*/  SYNCS.PHASECHK.TRANS64.TRYWAIT P0, [R4+URZ+0x38880], R3 ;  /* 0x03888003040075a7 */ /* 0x000ee2000800017f */
[----:B--2---:R-:W-:-:S04]  /*11070*/  LOP3.LUT R2, R2, 0x7f, RZ, 0xc0, !PT ;  /* 0x0000007f02027812 */ /* 0x004fc800078ec0ff */
[----:B------:R-:W-:Y:S01]  /*11080*/  ISETP.NE.AND P1, PT, R2, RZ, PT ;  /* 0x000000ff0200720c */ /* 0x000fe20003f25270 */
[----:B---3--:R-:W-:-:S12]  /*11090*/  @!P0 BRA `(.L_x_2238) ;  /* 0x0000003800c48947 */ /* 0x008fd80003800000 */
.L_x_2316:
[----:B------:R-:W-:Y:S05]  /*110a0*/  BSYNC B1 ;  /* 0x0000000000017941 */ /* 0x000fea0003800000 */
.L_x_2237:
[----:B------:R-:W-:Y:S04]  /*110b0*/  BSSY B1, `(.L_x_2239) ;  /* 0x0000009000017945 */ /* 0x000fe80003800000 */
        /* <DEDUP_REMOVED lines=8> */
.L_x_2240:
[----:B------:R-:W-:Y:S05]  /*11140*/  BSYNC B1 ;  /* 0x0000000000017941 */ /* 0x000fea0003800000 */
.L_x_2239:
[----:B------:R-:W3:Y:S04]  /*11150*/  LDL R2, [R1] ;  /* 0x0000000001027983 */ /* 0x000ee80000100800 */
[----:B------:R-:W4:Y:S01]  /*11160*/  LDL R5, [R1+0x24] ;  /* 0x0000240001057983 */ /* 0x000f220000100800 */
        /* <DEDUP_REMOVED lines=10> */
[----:B-1----:R-:W-:-:S07]  /*11210*/  VIADD R8, R2, 0x10400 ;  /* 0x0001040002087836 */ /* 0x002fce0000000000 */
.L_x_2241:
        /* <DEDUP_REMOVED lines=16> */
.L_x_2242:
        /* <DEDUP_REMOVED lines=13> */
.L_x_2317:
[----:B------:R-:W-:Y:S05]  /*113f0*/  BSYNC B1 ;  /* 0x0000000000017941 */ /* 0x000fea0003800000 */
.L_x_2243:
        /* <DEDUP_REMOVED lines=11> */
.L_x_2246:
[----:B------:R-:W-:Y:S05]  /*114b0*/  BSYNC B1 ;  /* 0x0000000000017941 */ /* 0x000fea0003800000 */
.L_x_2245:
        /* <DEDUP_REMOVED lines=8> */
.L_x_2247:
        /* <DEDUP_REMOVED lines=15> */
.L_x_2248:
        /* <DEDUP_REMOVED lines=10> */
.L_x_2235:
[----:B------:R-:W-:Y:S05]  /*116d0*/  BSYNC B0 ;  /* 0x0000000000007941 */ /* 0x000fea0003800000 */
.L_x_2234:
[----:B------:R-:W-:-:S06]  /*116e0*/  UISETP.NE.AND UP0, UPT, UR39, 0x3, UPT ;  /* 0x000000032700788c */ /* 0x000fcc000bf05270 */
[----:B------:R-:W-:-:S13]  /*116f0*/  PLOP3.LUT P0, PT, PT, PT, UP0, 0x80, 0x0 ;  /* 0x000000000000781c */ /* 0x000fda0003f0f008 */
[----:B------:R-:W-:Y:S05]  /*11700*/  @!P0 BRA `(.L_x_2249) ;  /* 0x0000000000048947 */ /* 0x000fea0003800000 */
[----:B------:R-:W-:Y:S01]  /*11710*/  BPT.TRAP 0x1 ;  /* 0x000000040000795c */ /* 0x000fe20000300000 */
.L_x_2249:
[----:B------:R-:W-:Y:S01]  /*11720*/  IMAD.U32 R2, RZ, RZ, UR41 ;  /* 0x00000029ff027e24 */ /* 0x000fe2000f8e00ff */
[----:B------:R-:W-:Y:S01]  /*11730*/  BSSY B0, `(.L_x_2250) ;  /* 0x0000007000007945 */ /* 0x000fe20003800000 */
[----:B------:R-:W-:-:S03]  /*11740*/  IMAD R20, R0, 0x8, R19 ;  /* 0x0000000800147824 */ /* 0x000fc600078e0213 */
[----:B------:R-:W-:Y:S02]  /*11750*/  ISETP.NE.AND P1, PT, R2, 0x3, PT ;  /* 0x000000030200780c */ /* 0x000fe40003f25270 */
[----:B------:R-:W-:-:S04]  /*11760*/  LOP3.LUT R2, R6, 0x1, RZ, 0x3c, !PT ;  /* 0x0000000106027812 */ /* 0x000fc800078e3cff */
[----:B------:R-:W-:-:S04]  /*11770*/  SHF.L.U32 R2, R2, 0x1f, RZ ;  /* 0x0000001f02027819 */ /* 0x000fc800000006ff */
[----:B------:R-:W2:Y:S02]  /*11780*/  SYNCS.PHASECHK.TRANS64.TRYWAIT P0, [R20+URZ+0x38870], R2 ;  /* 0x03887002140075a7 */ /* 0x000ea4000800017f */
[----:B--2---:R-:W-:Y:S05]  /*11790*/  @!P0 BRA `(.L_x_2251) ;  /* 0x00000034002c8947 */ /* 0x004fea0003800000 */
.L_x_2318:
[----:B------:R-:W-:Y:S05]  /*117a0*/  BSYNC B0 ;  /* 0x0000000000007941 */ /* 0x000fea0003800000 */
.L_x_2250:
[----:B------:R-:W-:Y:S05]  /*117b0*/  @!P1 BRA `(.L_x_2252) ;  /* 0x0000000000049947 */ /* 0x000fea0003800000 */
[----:B------:R-:W-:Y:S01]  /*117c0*/  BPT.TRAP 0x1 ;  /* 0x000000040000795c */ /* 0x000fe20000300000 */
.L_x_2252:
[----:B--2---:R-:W-:Y:S01]  /*117d0*/  SHF.L.U32 R2, R6, 0x1f, RZ ;  /* 0x0000001f06027819 */ /* 0x004fe200000006ff */
[----:B------:R-:W-:-:S03]  /*117e0*/  IMAD.SHL.U32 R3, R0, 0x8000, RZ ;  /* 0x0000800000037824 */ /* 0x000fc600078e00ff */
[----:B------:R-:W2:Y:S02]  /*117f0*/  SYNCS.PHASECHK.TRANS64.TRYWAIT P0, [R20+URZ+0x38860], R2 ;  /* 0x03886002140075a7 */ /* 0x000ea4000800017f */
[----:B--2---:R-:W-:Y:S05]  /*11800*/  @!P0 BRA `(.L_x_2253) ;  /* 0x0000003400248947 */ /* 0x004fea0003800000 */
.L_x_2319:
[----:B------:R-:W3:Y:S04]  /*11810*/  LDL R0, [R1+0x2c] ;  /* 0x00002c0001007983 */ /* 0x000ee80000100800 */
[----:B------:R-:W2:Y:S04]  /*11820*/  LDL R18, [R1+0x20] ;  /* 0x0000200001127983 */ /* 0x000ea80000100800 */
[----:B------:R-:W4:Y:S01]  /*11830*/  LDL R12, [R1+0x28] ;  /* 0x00002800010c7983 */ /* 0x000f220000100800 */
[----:B------:R-:W-:Y:S05]  /*11840*/  WARPSYNC.ALL ;  /* 0x0000000000007948 */ /* 0x000fea0003800000 */
[----:B---3--:R-:W-:-:S05]  /*11850*/  LOP3.LUT R0, R3, R0, RZ, 0xfc, !PT ;  /* 0x0000000003007212 */ /* 0x008fca00078efcff */
[----:B------:R-:W-:-:S05]  /*11860*/  IMAD.IADD R0, R19, 0x1, R0 ;  /* 0x0000000113007824 */ /* 0x000fca00078e0200 */
[----:B-1----:R-:W1:Y:S01]  /*11870*/  LDSM.16.MT88.4 R8, [R0+0x10400] ;  /* 0x010400000008783b */ /* 0x002e620000004200 */
[----:B--2---:R-:W-:Y:S01]  /*11880*/  IMAD.IADD R2, R18, 0x1, R0 ;  /* 0x0000000112027824 */ /* 0x004fe200078e0200 */
[C-C-:B-1----:R-:W-:Y:S02]  /*11890*/  PRMT R4, R8.reuse, 0x6420, R9.reuse ;  /* 0x0000642008047816 */ /* 0x142fe40000000009 */
[----:B------:R-:W-:Y:S02]  /*118a0*/  PRMT R5, R8, 0x7531, R9 ;  /* 0x0000753108057816 */ /* 0x000fe40000000009 */
[C-C-:B------:R-:W-:Y:S02]  /*118b0*/  PRMT R6, R10.reuse, 0x6420, R11.reuse ;  /* 0x000064200a067816 */ /* 0x140fe4000000000b */
[----:B------:R-:W-:Y:S02]  /*118c0*/  PRMT R7, R10, 0x7531, R11 ;  /* 0x000075310a077816 */ /* 0x000fe4000000000b */
[----:B------:R-:W1:Y:S01]  /*118d0*/  LDSM.16.MT88.4 R8, [R2+0x10400] ;  /* 0x010400000208783b */ /* 0x000e620000004200 */
[----:B----4-:R-:W-:-:S05]  /*118e0*/  IADD3 R3, R19, R3, R12 ;  /* 0x0000000313037210 */ /* 0x010fca0007ffe00c */
        /* <DEDUP_REMOVED lines=111> */
.L_x_2254:
[----:B------:R-:W3:Y:S01]  /*11fe0*/  S2R R0, SR_TID.X ;  /* 0x0000000000007919 */ /* 0x000ee20000002100 */
[----:B--2---:R2:W-:Y:S01]  /*11ff0*/  SYNCS.ARRIVE.TRANS64.A1T0 RZ, [R20+URZ+0x38850], RZ ;  /* 0x038850ff14ff79a7 */ /* 0x0045e2000810003f */
[----:B------:R4:W5:Y:S01]  /*12000*/  LDL R6, [R1+0x4] ;  /* 0x0000040001067983 */ /* 0x0009620000100800 */
[----:B---3--:R-:W-:Y:S01]  /*12010*/  LOP3.LUT R0, R0, 0x7f, RZ, 0xc0, !PT ;  /* 0x0000007f00007812 */ /* 0x008fe200078ec0ff */
[----:B------:R-:W-:Y:S03]  /*12020*/  BAR.SYNC.DEFER_BLOCKING 0x2, 0x80 ;  /* 0x0082000000007b1d */ /* 0x000fe60000010000 */
[----:B------:R-:W-:-:S03]  /*12030*/  ISETP.NE.AND P0, PT, R0, RZ, PT ;  /* 0x000000ff0000720c */ /* 0x000fc60003f05270 */
[----:B------:R4:W5:Y:S10]  /*12040*/  LDL R0, [R1] ;  /* 0x0000000001007983 */ /* 0x0009740000100800 */
[----:B--2---:R-:W-:-:S05]  /*12050*/  @!P0 VIADD R20, R20, 0x38880 ;  /* 0x0003888014148836 */ /* 0x004fca0000000000 */
[----:B------:R-:W-:-:S04]  /*12060*/  @!P0 PRMT R20, RZ, 0x654, R20 ;  /* 0x00000654ff148816 */ /* 0x000fc80000000014 */
[----:B------:R4:W-:Y:S01]  /*12070*/  @!P0 SYNCS.ARRIVE.TRANS64.RED.A1T0 RZ, [R20+URZ], RZ ;  /* 0x000000ff14ff89a7 */ /* 0x0009e2000810043f */
[C---:B------:R-:W-:Y:S01]  /*12080*/  ISETP.GT.AND P0, PT, R17.reuse, RZ, PT ;  /* 0x000000ff1100720c */ /* 0x040fe20003f04270 */
[----:B------:R-:W-:-:S12]  /*12090*/  VIADD R17, R17, 0xffffffff ;  /* 0xffffffff11117836 */ /* 0x000fd80000000000 */
[----:B----4-:R-:W-:Y:S05]  /*120a0*/  @P0 BRA `(.L_x_2255) ;  /* 0xffffffec004c0947 */ /* 0x010fea000383ffff */
.L_x_2233:
[----:B------:R-:W2:Y:S01]  /*120b0*/  S2R R2, SR_TID.X ;  /* 0x0000000000027919 */ /* 0x000ea20000002100 */
[----:B------:R-:W-:Y:S01]  /*120c0*/  BSSY B0, `(.L_x_2256) ;  /* 0x0000011000007945 */ /* 0x000fe20003800000 */
[----:B--2---:R-:W-:-:S04]  /*120d0*/  LOP3.LUT R2, R2, 0x7f, RZ, 0xc0, !PT ;  /* 0x0000007f02027812 */ /* 0x004fc800078ec0ff */
[----:B------:R-:W-:-:S13]  /*120e0*/  ISETP.NE.AND P0, PT, R2, RZ, PT ;  /* 0x000000ff0200720c */ /* 0x000fda0003f05270 */
[----:B------:R-:W-:Y:S05]  /*120f0*/  @P0 BRA `(.L_x_2257) ;  /* 0x0000000000340947 */ /* 0x000fea0003800000 */
[----:B-1----:R-:W1:Y:S01]  /*12100*/  S2R R3, SR_LANEID ;  /* 0x0000000000037919 */ /* 0x002e620000000000 */
[----:B------:R-:W-:Y:S02]  /*12110*/  VOTEU.ANY UR4, UPT, PT ;  /* 0x0000000000047886 */ /* 0x000fe400038e0100 */
[----:B-----5:R-:W1:Y:S08]  /*12120*/  FLO.U32 R0, UR4 ;  /* 0x0000000400007d00 */ /* 0x020e7000080e0000 */
[----:B------:R-:W2:Y:S01]  /*12130*/  POPC R5, UR4 ;  /* 0x0000000400057d09 */ /* 0x000ea20008000000 */
[----:B-1----:R-:W-:-:S02]  /*12140*/  ISETP.EQ.U32.AND P1, PT, R0, R3, PT ;  /* 0x000000030000720c */ /* 0x002fc40003f22070 */
[----:B------:R-:W2:Y:S11]  /*12150*/  LDC.64 R2, c[0x0][0xc60] ;  /* 0x00031800ff027b82 */ /* 0x000eb60000000a00 */
[----:B--2---:R-:W2:Y:S01]  /*12160*/  @P1 ATOMG.E.ADD.STRONG.GPU PT, R3, desc[UR50][R2.64], R5 ;  /* 0x00000005020319a8 */ /* 0x004ea200081ee1f2 */
[----:B------:R-:W1:Y:S02]  /*12170*/  S2R R4, SR_LTMASK ;  /* 0x0000000000047919 */ /* 0x000e640000003900 */
[----:B-1----:R-:W-:-:S04]  /*12180*/  LOP3.LUT R4, R4, UR4, RZ, 0xc0, !PT ;  /* 0x0000000404047c12 */ /* 0x002fc8000f8ec0ff */
[----:B0-----:R-:W0:Y:S01]  /*12190*/  POPC R7, R4 ;  /* 0x0000000400077309 */ /* 0x001e220000000000 */
[----:B--2---:R-:W0:Y:S02]  /*121a0*/  SHFL.IDX PT, R0, R3, R0, 0x1f ;  /* 0x00001f0003007589 */ /* 0x004e2400000e0000 */
[----:B0-----:R-:W-:-:S05]  /*121b0*/  IADD3 R0, R0, UR40, R7 ;  /* 0x0000002800007c10 */ /* 0x001fca000fffe007 */
[----:B------:R2:W-:Y:S02]  /*121c0*/  STL [R1+0x10], R0 ;  /* 0x0000100001007387 */ /* 0x0005e40000100800 */
.L_x_2257:
[----:B------:R-:W-:Y:S05]  /*121d0*/  BSYNC B0 ;  /* 0x0000000000007941 */ /* 0x000fea0003800000 */
.L_x_2256:
[----:B------:R-:W-:-:S06]  /*121e0*/  UISETP.NE.AND UP0, UPT, UR39, 0x3, UPT ;  /* 0x000000032700788c */ /* 0x000fcc000bf05270 */
[----:B------:R-:W-:-:S13]  /*121f0*/  PLOP3.LUT P1, PT, PT, PT, UP0, 0x80, 0x0 ;  /* 0x000000000000781c */ /* 0x000fda0003f2f008 */
[----:B------:R-:W-:Y:S05]  /*12200*/  @!P1 BRA `(.L_x_2258) ;  /* 0x0000000000049947 */ /* 0x000fea0003800000 */
[----:B------:R-:W-:Y:S01]  /*12210*/  BPT.TRAP 0x1 ;  /* 0x000000040000795c */ /* 0x000fe20000300000 */
.L_x_2258:
[----:B-1----:R-:W3:Y:S04]  /*12220*/  LDL R3, [R1+0x4] ;  /* 0x0000040001037983 */ /* 0x002ee80000100800 */
[----:B------:R-:W4:Y:S01]  /*12230*/  LDL R2, [R1] ;  /* 0x0000000001027983 */ /* 0x000f220000100800 */
[----:B--2--5:R-:W-:Y:S01]  /*12240*/  IMAD.U32 R0, RZ, RZ, UR41 ;  /* 0x00000029ff007e24 */ /* 0x024fe2000f8e00ff */
[----:B------:R-:W-:Y:S04]  /*12250*/  BSSY B0, `(.L_x_2259) ;  /* 0x0000007000007945 */ /* 0x000fe80003800000 */
[----:B------:R-:W-:-:S02]  /*12260*/  ISETP.NE.AND P2, PT, R0, 0x3, PT ;  /* 0x000000030000780c */ /* 0x000fc40003f45270 */
[----:B---3--:R-:W-:-:S04]  /*12270*/  LOP3.LUT R0, R3, 0x1, RZ, 0x3c, !PT ;  /* 0x0000000103007812 */ /* 0x008fc800078e3cff */
[----:B------:R-:W-:Y:S01]  /*12280*/  SHF.L.U32 R0, R0, 0x1f, RZ ;  /* 0x0000001f00007819 */ /* 0x000fe200000006ff */
[----:B----4-:R-:W-:-:S04]  /*12290*/  IMAD R17, R2, 0x8, R19 ;  /* 0x0000000802117824 */ /* 0x010fc800078e0213 */
[----:B------:R-:W1:Y:S02]  /*122a0*/  SYNCS.PHASECHK.TRANS64.TRYWAIT P1, [R17+URZ+0x38870], R0 ;  /* 0x03887000110075a7 */ /* 0x000e64000802017f */
[----:B-1----:R-:W-:Y:S05]  /*122b0*/  @!P1 BRA `(.L_x_2260) ;  /* 0x00000028008c9947 */ /* 0x002fea0003800000 */
.L_x_2320:
[----:B------:R-:W-:Y:S05]  /*122c0*/  BSYNC B0 ;  /* 0x0000000000007941 */ /* 0x000fea0003800000 */
.L_x_2259:
[----:B------:R-:W-:Y:S05]  /*122d0*/  @!P2 BRA `(.L_x_2261) ;  /* 0x000000000004a947 */ /* 0x000fea0003800000 */
[----:B------:R-:W-:Y:S01]  /*122e0*/  BPT.TRAP 0x1 ;  /* 0x000000040000795c */ /* 0x000fe20000300000 */
.L_x_2261:
[----:B-1----:R-:W2:Y:S02]  /*122f0*/  LDL R0, [R1+0x4] ;  /* 0x0000040001007983 */ /* 0x002ea40000100800 */
[----:B--2---:R-:W-:-:S04]  /*12300*/  SHF.L.U32 R0, R0, 0x1f, RZ ;  /* 0x0000001f00007819 */ /* 0x004fc800000006ff */
[----:B------:R-:W1:Y:S02]  /*12310*/  SYNCS.PHASECHK.TRANS64.TRYWAIT P1, [R17+URZ+0x38860], R0 ;  /* 0x03886000110075a7 */ /* 0x000e64000802017f */
[----:B-1----:R-:W-:Y:S05]  /*12320*/  @!P1 BRA `(.L_x_2262) ;  /* 0x0000002800849947 */ /* 0x002fea0003800000 */
.L_x_2321:
[----:B------:R-:W2:Y:S04]  /*12330*/  LDL R18, [R1] ;  /* 0x0000000001127983 */ /* 0x000ea80000100800 */
[----:B------:R-:W1:Y:S04]  /*12340*/  LDL R2, [R1+0x2c] ;  /* 0x00002c0001027983 */ /* 0x000e680000100800 */
[----:B------:R-:W3:Y:S04]  /*12350*/  LDL R16, [R1+0x20] ;  /* 0x0000200001107983 */ /* 0x000ee80000100800 */
[----:B------:R-:W4:Y:S01]  /*12360*/  LDL R12, [R1+0x28] ;  /* 0x00002800010c7983 */ /* 0x000f220000100800 */
[----:B------:R-:W-:Y:S05]  /*12370*/  WARPSYNC.ALL ;  /* 0x0000000000007948 */ /* 0x000fea0003800000 */
[----:B--2---:R-:W-:-:S05]  /*12380*/  IMAD.SHL.U32 R3, R18, 0x8000, RZ ;  /* 0x0000800012037824 */ /* 0x004fca00078e00ff */
[----:B-1----:R-:W-:-:S05]  /*12390*/  LOP3.LUT R0, R3, R2, RZ, 0xfc, !PT ;  /* 0x0000000203007212 */ /* 0x002fca00078efcff */
[----:B------:R-:W-:-:S05]  /*123a0*/  IMAD.IADD R0, R19, 0x1, R0 ;  /* 0x0000000113007824 */ /* 0x000fca00078e0200 */
[----:B0-----:R-:W0:Y:S01]  /*123b0*/  LDSM.16.MT88.4 R4, [R0+0x10400] ;  /* 0x010400000004783b */ /* 0x001e220000004200 */
        /* <DEDUP_REMOVED lines=118> */
.L_x_2263:
        /* <DEDUP_REMOVED lines=13> */
.L_x_2208:
[----:B------:R-:W-:Y:S05]  /*12bf0*/  BSYNC B7 ;  /* 0x0000000000077941 */ /* 0x000fea0003800000 */
.L_x_2206:
[----:B0-2---:R-:W2:Y:S02]  /*12c00*/  LDL R0, [R1+0x38] ;  /* 0x0000380001007983 */ /* 0x005ea40000100800 */
[----:B--2---:R-:W-:-:S13]  /*12c10*/  ISETP.NE.AND P0, PT, R0, RZ, PT ;  /* 0x000000ff0000720c */ /* 0x004fda0003f05270 */
        /* <DEDUP_REMOVED lines=14> */
.L_x_2264:
        /* <DEDUP_REMOVED lines=41> */
.L_x_2270:
        /* <DEDUP_REMOVED lines=14> */
.L_x_2269:
[----:B------:R-:W-:Y:S05]  /*13070*/  BSYNC B0 ;  /* 0x0000000000007941 */ /* 0x000fea0003800000 */
.L_x_2268:
        /* <DEDUP_REMOVED lines=21> */
.L_x_2266:
        /* <DEDUP_REMOVED lines=21> */
.L_x_2271:
        /* <DEDUP_REMOVED lines=63> */
.L_x_2267:
[----:B------:R0:W-:Y:S01]  /*13710*/  STL [R1+0x10], R0 ;  /* 0x0000100001007387 */ /* 0x0001e20000100800 */
[----:B------:R-:W-:Y:S01]  /*13720*/  ULDC UR42, c[0x0][0xc3c] ;  /* 0x00030f00002a7ab9 */ /* 0x000fe20000000800 */
[----:B------:R-:W-:Y:S02]  /*13730*/  UMOV UR36, URZ ;  /* 0x0000003f00247c82 */ /* 0x000fe40008000000 */
[----:B------:R0:W-:Y:S03]  /*13740*/  STL [R1+0x14], RZ ;  /* 0x000014ff01007387 */ /* 0x0001e60000100800 */
.L_x_2272:
        /* <DEDUP_REMOVED lines=15> */
.L_x_2265:
[----:B------:R-:W-:Y:S02]  /*13840*/  ULDC UR4, c[0x0][0xc3c] ;  /* 0x00030f0000047ab9 */ /* 0x000fe40000000800 */
[----:B------:R-:W-:-:S06]  /*13850*/  UISETP.GE.AND UP0, UPT, UR42, UR4, UPT ;  /* 0x000000042a00728c */ /* 0x000fcc000bf06270 */
[----:B------:R-:W-:-:S13]  /*13860*/  PLOP3.LUT P0, PT, PT, PT, UP0, 0x80, 0x0 ;  /* 0x000000000000781c */ /* 0x000fda0003f0f008 */
[----:B------:R-:W-:Y:S05]  /*13870*/  @!P0 BRA `(.L_x_2273) ;  /* 0xffffffb000fc8947 */ /* 0x000fea000383ffff */
.L_x_2202:
        /* <DEDUP_REMOVED lines=12> */
.L_x_2322:
[----:B------:R-:W-:Y:S05]  /*13940*/  BSYNC B0 ;  /* 0x0000000000007941 */ /* 0x000fea0003800000 */
.L_x_2274:
[----:B------:R-:W-:-:S03]  /*13950*/  UMOV UR4, 0xffffffff ;  /* 0xffffffff00047882 */ /* 0x000fc60000000000 */
[----:B------:R-:W-:Y:S05]  /*13960*/  BRA.DIV UR4, `(.L_x_2276) ;  /* 0x00000016041c7947 */ /* 0x000fea000b800000 */
[----:B------:R-:W1:Y:S02]  /*13970*/  S2R R2, SR_TID.X ;  /* 0x0000000000027919 */ /* 0x000e640000002100 */
[----:B-1----:R-:W-:-:S04]  /*13980*/  SHF.R.U32.HI R2, RZ, 0x5, R2 ;  /* 0x00000005ff027819 */ /* 0x002fc80000011602 */
[----:B------:R-:W-:-:S05]  /*13990*/  LOP3.LUT R2, R2, 0x3, RZ, 0xc0, !PT ;  /* 0x0000000302027812 */ /* 0x000fca00078ec0ff */
[----:B------:R1:W2:Y:S02]  /*139a0*/  SHFL.IDX PT, R14, R2, RZ, 0x1f ;  /* 0x00001fff020e7589 */ /* 0x0002a400000e0000 */
.L_x_2325:
[----:B--2---:R-:W-:Y:S01]  /*139b0*/  ISETP.NE.AND P0, PT, R14, RZ, PT ;  /* 0x000000ff0e00720c */ /* 0x004fe20003f05270 */
[----:B------:R-:W-:-:S12]  /*139c0*/  BSSY B0, `(.L_x_2277) ;  /* 0x000002e000007945 */ /* 0x000fd80003800000 */
[----:B------:R-:W-:Y:S05]  /*139d0*/  @P0 BRA `(.L_x_2278) ;  /* 0x0000000000b00947 */ /* 0x000fea0003800000 */
[----:B------:R-:W-:-:S03]  /*139e0*/  UMOV UR4, 0xffffffff ;  /* 0xffffffff00047882 */ /* 0x000fc60000000000 */
[----:B------:R-:W-:Y:S05]  /*139f0*/  BRA.DIV UR4, `(.L_x_2279) ;  /* 0x00000016042c7947 */ /* 0x000fea000b800000 */
[----:B------:R-:W-:-:S13]  /*13a00*/  ELECT P6, URZ, PT ;  /* 0x00000000003f782f */ /* 0x000fda00038c0000 */
.L_x_2328:
[----:B------:R-:W-:Y:S05]  /*13a10*/  @!P6 BRA `(.L_x_2278) ;  /* 0x0000000000a0e947 */ /* 0x000fea0003800000 */
[----:B------:R-:W-:-:S06]  /*13a20*/  ULOP3.LUT UR4, UR38, 0x2, URZ, 0xfc, !UPT ;  /* 0x0000000226047892 */ /* 0x000fcc000f8efc3f */
[----:B-1----:R-:W-:-:S05]  /*13a30*/  IMAD.U32 R2, RZ, RZ, UR4 ;  /* 0x00000004ff027e24 */ /* 0x002fca000f8e00ff */
[----:B------:R-:W-:-:S13]  /*13a40*/  ISETP.NE.AND P0, PT, R2, 0x3, PT ;  /* 0x000000030200780c */ /* 0x000fda0003f05270 */
[----:B------:R-:W-:Y:S05]  /*13a50*/  @!P0 BRA `(.L_x_2280) ;  /* 0x0000000000048947 */ /* 0x000fea0003800000 */
[----:B------:R-:W-:Y:S01]  /*13a60*/  BPT.TRAP 0x1 ;  /* 0x000000040000795c */ /* 0x000fe20000300000 */
.L_x_2280:
        /* <DEDUP_REMOVED lines=14> */
.L_x_2329:
[----:B------:R-:W1:Y:S02]  /*13b50*/  SYNCS.PHASECHK.TRANS64.TRYWAIT P1, [R7+URZ], R2 ;  /* 0x00000002070075a7 */ /* 0x000e64000802017f */
[----:B-1----:R-:W-:Y:S05]  /*13b60*/  @!P1 BRA `(.L_x_2282) ;  /* 0x0000001400049947 */ /* 0x002fea0003800000 */
.L_x_2330:
[----:B------:R-:W-:Y:S05]  /*13b70*/  @!P0 BRA `(.L_x_2283) ;  /* 0x0000000000048947 */ /* 0x000fea0003800000 */
[----:B------:R-:W-:Y:S01]  /*13b80*/  BPT.TRAP 0x1 ;  /* 0x000000040000795c */ /* 0x000fe20000300000 */
.L_x_2283:
[----:B------:R-:W2:Y:S02]  /*13b90*/  LDL.LU R4, [R1] ;  /* 0x0000000001047983 */ /* 0x000ea40000300800 */
[----:B--2---:R-:W-:-:S04]  /*13ba0*/  IMAD R4, R4, 0x8, R0 ;  /* 0x0000000804047824 */ /* 0x004fc800078e0200 */
[----:B------:R-:W2:Y:S02]  /*13bb0*/  SYNCS.PHASECHK.TRANS64.TRYWAIT P1, [R4+URZ+0x38860], R5 ;  /* 0x03886005040075a7 */ /* 0x000ea4000802017f */
[----:B--2---:R-:W-:Y:S05]  /*13bc0*/  @!P1 BRA `(.L_x_2284) ;  /* 0x0000001400009947 */ /* 0x004fea0003800000 */
.L_x_2331:
[----:B------:R-:W-:Y:S05]  /*13bd0*/  @!P0 BRA `(.L_x_2285) ;  /* 0x0000000000048947 */ /* 0x000fea0003800000 */
[----:B------:R-:W-:Y:S01]  /*13be0*/  BPT.TRAP 0x1 ;  /* 0x000000040000795c */ /* 0x000fe20000300000 */
.L_x_2285:
[----:B------:R-:W-:-:S04]  /*13bf0*/  IMAD R3, R3, 0x8, R0 ;  /* 0x0000000803037824 */ /* 0x000fc800078e0200 */
[----:B------:R-:W3:Y:S02]  /*13c00*/  SYNCS.PHASECHK.TRANS64.TRYWAIT P1, [R3+URZ+0x38860], R2 ;  /* 0x03886002030075a7 */ /* 0x000ee4000802017f */
[----:B---3--:R-:W-:Y:S05]  /*13c10*/  @!P1 BRA `(.L_x_2286) ;  /* 0x0000001400009947 */ /* 0x008fea0003800000 */
.L_x_2332:
[----:B------:R-:W-:Y:S05]  /*13c20*/  @!P0 BRA `(.L_x_2287) ;  /* 0x0000000000048947 */ /* 0x000fea0003800000 */
[----:B------:R-:W-:Y:S01]  /*13c30*/  BPT.TRAP 0x1 ;  /* 0x000000040000795c */ /* 0x000fe20000300000 */
.L_x_2287:
[----:B------:R-:W4:Y:S02]  /*13c40*/  SYNCS.PHASECHK.TRANS64.TRYWAIT P0, [R4+URZ+0x38880], R5 ;  /* 0x03888005040075a7 */ /* 0x000f24000800017f */
[----:B----4-:R-:W-:Y:S05]  /*13c50*/  @!P0 BRA `(.L_x_2288) ;  /* 0x0000001400048947 */ /* 0x010fea0003800000 */
.L_x_2289:
[----:B------:R0:W0:Y:S02]  /*13c60*/  SYNCS.PHASECHK.TRANS64.TRYWAIT P0, [R3+URZ+0x38880], R2 ;  /* 0x03888002030075a7 */ /* 0x000024000800017f */
[----:B0-----:R-:W-:Y:S05]  /*13c70*/  @!P0 NANOSLEEP.SYNCS 0x989680 ;  /* 0x009896800000895d */ /* 0x001fea0003900000 */
[----:B------:R-:W0:Y:S02]  /*13c80*/  @!P0 SYNCS.PHASECHK.TRANS64 P0, [R3+URZ+0x38880], R2 ;  /* 0x03888002030085a7 */ /* 0x000e24000800007f */
[----:B0-----:R-:W-:Y:S05]  /*13c90*/  @!P0 BRA `(.L_x_2289) ;  /* 0xfffffffc00f08947 */ /* 0x001fea000383ffff */
.L_x_2278:
[----:B------:R-:W-:Y:S05]  /*13ca0*/  BSYNC B0 ;  /* 0x0000000000007941 */ /* 0x000fea0003800000 */
.L_x_2277:
[----:B------:R-:W-:Y:S05]  /*13cb0*/  EXIT ;  /* 0x000000000000794d */ /* 0x000fea0003800000 */
.L_x_2141:
[----:B0-----:R-:W-:-:S04]  /*13cc0*/  IMAD.U32 R3, RZ, RZ, UR41 ;  /* 0x00000029ff037e24 */ /* 0x001fc8000f8e00ff */
[----:B------:R0:W1:Y:S03]  /*13cd0*/  SYNCS.PHASECHK.TRANS64.TRYWAIT P1, [R3+URZ+0x38800], R0 ;  /* 0x03880000030075a7 */ /* 0x000066000802017f */
[----:B-1----:R-:W-:Y:S05]  /*13ce0*/  @!P1 NANOSLEEP.SYNCS 0x989680 ;  /* 0x009896800000995d */ /* 0x002fea0003900000 */
[----:B------:R-:W1:Y:S02]  /*13cf0*/  @!P1 SYNCS.PHASECHK.TRANS64 P1, [R3+URZ+0x38800], R0 ;  /* 0x03880000030095a7 */ /* 0x000e64000802007f */
[----:B-1----:R-:W-:Y:S05]  /*13d00*/  @!P1 BRA `(.L_x_2141) ;  /* 0xfffffffc00ec9947 */ /* 0x002fea000383ffff */
[----:B------:R-:W-:Y:S05]  /*13d10*/  BRA `(.L_x_2290) ;  /* 0xfffffee000287947 */ /* 0x000fea000383ffff */
.L_x_2145:
[----:B-1----:R1:W2:Y:S02]  /*13d20*/  SYNCS.PHASECHK.TRANS64.TRYWAIT P2, [R3+URZ+0x38830], R0 ;  /* 0x03883000030075a7 */ /* 0x0022a4000804017f */
[----:B--2---:R-:W-:Y:S05]  /*13d30*/  @!P2 NANOSLEEP.SYNCS 0x989680 ;  /* 0x009896800000a95d */ /* 0x004fea0003900000 */
[----:B------:R-:W2:Y:S02]  /*13d40*/  @!P2 SYNCS.PHASECHK.TRANS64 P2, [R3+URZ+0x38830], R0 ;  /* 0x038830000300a5a7 */ /* 0x000ea4000804007f */
[----:B--2---:R-:W-:Y:S05]  /*13d50*/  @!P2 BRA `(.L_x_2145) ;  /* 0xfffffffc00f0a947 */ /* 0x004fea000383ffff */
[----:B------:R-:W-:Y:S05]  /*13d60*/  BRA `(.L_x_2144) ;  /* 0xfffffee0004c7947 */ /* 0x000fea000383ffff */
.L_x_2150:
[----:B-1----:R-:W-:-:S04]  /*13d70*/  IMAD.U32 R7, RZ, RZ, UR6 ;  /* 0x00000006ff077e24 */ /* 0x002fc8000f8e00ff */
[----:B------:R1:W2:Y:S03]  /*13d80*/  SYNCS.PHASECHK.TRANS64.TRYWAIT P3, [R7+URZ+0x38830], R0 ;  /* 0x03883000070075a7 */ /* 0x0002a6000806017f */
[----:B--2---:R-:W-:Y:S05]  /*13d90*/  @!P3 NANOSLEEP.SYNCS 0x989680 ;  /* 0x009896800000b95d */ /* 0x004fea0003900000 */
[----:B------:R-:W2:Y:S02]  /*13da0*/  @!P3 SYNCS.PHASECHK.TRANS64 P3, [R7+URZ+0x38830], R0 ;  /* 0x038830000700b5a7 */ /* 0x000ea4000806007f */
[----:B--2---:R-:W-:Y:S05]  /*13db0*/  @!P3 BRA `(.L_x_2150) ;  /* 0xfffffffc00ecb947 */ /* 0x004fea000383ffff */
[----:B------:R-:W-:Y:S05]  /*13dc0*/  BRA `(.L_x_2147) ;  /* 0xffffff0400d87947 */ /* 0x000fea000383ffff */
.L_x_2154:
[----:B-1----:R-:W-:-:S04]  /*13dd0*/  IMAD.U32 R7, RZ, RZ, UR6 ;  /* 0x00000006ff077e24 */ /* 0x002fc8000f8e00ff */
[----:B------:R1:W2:Y:S03]  /*13de0*/  SYNCS.PHASECHK.TRANS64.TRYWAIT P3, [R7+URZ+0x38850], R0 ;  /* 0x03885000070075a7 */ /* 0x0002a6000806017f */
[----:B--2---:R-:W-:Y:S05]  /*13df0*/  @!P3 NANOSLEEP.SYNCS 0x989680 ;  /* 0x009896800000b95d */ /* 0x004fea0003900000 */
[----:B------:R-:W2:Y:S02]  /*13e00*/  @!P3 SYNCS.PHASECHK.TRANS64 P3, [R7+URZ+0x38850], R0 ;  /* 0x038850000700b5a7 */ /* 0x000ea4000806007f */
[----:B--2---:R-:W-:Y:S05]  /*13e10*/  @!P3 BRA `(.L_x_2154) ;  /* 0xfffffffc00ecb947 */ /* 0x004fea000383ffff */
[----:B------:R-:W-:Y:S05]  /*13e20*/  BRA `(.L_x_2151) ;  /* 0xffffff0800ac7947 */ /* 0x000fea000383ffff */
.L_x_2161:
[----:B-1----:R-:W-:-:S04]  /*13e30*/  IMAD.U32 R9, RZ, RZ, UR6 ;  /* 0x00000006ff097e24 */ /* 0x002fc8000f8e00ff */
[----:B------:R1:W2:Y:S03]  /*13e40*/  SYNCS.PHASECHK.TRANS64.TRYWAIT P2, [R9+URZ+0x38830], R0 ;  /* 0x03883000090075a7 */ /* 0x0002a6000804017f */
[----:B--2---:R-:W-:Y:S05]  /*13e50*/  @!P2 NANOSLEEP.SYNCS 0x989680 ;  /* 0x009896800000a95d */ /* 0x004fea0003900000 */
[----:B------:R-:W2:Y:S02]  /*13e60*/  @!P2 SYNCS.PHASECHK.TRANS64 P2, [R9+URZ+0x38830], R0 ;  /* 0x038830000900a5a7 */ /* 0x000ea4000804007f */
[----:B--2---:R-:W-:Y:S05]  /*13e70*/  @!P2 BRA `(.L_x_2161) ;  /* 0xfffffffc00eca947 */ /* 0x004fea000383ffff */
[----:B------:R-:W-:Y:S05]  /*13e80*/  BRA `(.L_x_2158) ;  /* 0xffffff3000d87947 */ /* 0x000fea000383ffff */
.L_x_2165:
[----:B-1----:R-:W-:-:S04]  /*13e90*/  IMAD.U32 R9, RZ, RZ, UR6 ;  /* 0x00000006ff097e24 */ /* 0x002fc8000f8e00ff */
[----:B------:R1:W2:Y:S03]  /*13ea0*/  SYNCS.PHASECHK.TRANS64.TRYWAIT P2, [R9+URZ+0x38850], R0 ;  /* 0x03885000090075a7 */ /* 0x0002a6000804017f */
[----:B--2---:R-:W-:Y:S05]  /*13eb0*/  @!P2 NANOSLEEP.SYNCS 0x989680 ;  /* 0x009896800000a95d */ /* 0x004fea0003900000 */
[----:B------:R-:W2:Y:S02]  /*13ec0*/  @!P2 SYNCS.PHASECHK.TRANS64 P2, [R9+URZ+0x38850], R0 ;  /* 0x038850000900a5a7 */ /* 0x000ea4000804007f */
[----:B--2---:R-:W-:Y:S05]  /*13ed0*/  @!P2 BRA `(.L_x_2165) ;  /* 0xfffffffc00eca947 */ /* 0x004fea000383ffff */
[----:B------:R-:W-:Y:S05]  /*13ee0*/  BRA `(.L_x_2162) ;  /* 0xffffff3400a07947 */ /* 0x000fea000383ffff */
.L_x_2171:
[----:B-1----:R-:W-:-:S04]  /*13ef0*/  IMAD.U32 R6, RZ, RZ, UR16 ;  /* 0x00000010ff067e24 */ /* 0x002fc8000f8e00ff */
[----:B------:R1:W2:Y:S03]  /*13f00*/  SYNCS.PHASECHK.TRANS64.TRYWAIT P1, [R6+URZ+0x38850], R5 ;  /* 0x03885005060075a7 */ /* 0x0002a6000802017f */
[----:B--2---:R-:W-:Y:S05]  /*13f10*/  @!P1 NANOSLEEP.SYNCS 0x989680 ;  /* 0x009896800000995d */ /* 0x004fea0003900000 */
[----:B------:R-:W2:Y:S02]  /*13f20*/  @!P1 SYNCS.PHASECHK.TRANS64 P1, [R6+URZ+0x38850], R5 ;  /* 0x03885005060095a7 */ /* 0x000ea4000802007f */
[----:B--2---:R-:W-:Y:S05]  /*13f30*/  @!P1 BRA `(.L_x_2171) ;  /* 0xfffffffc00ec9947 */ /* 0x004fea000383ffff */
[----:B------:R-:W-:Y:S05]  /*13f40*/  BRA `(.L_x_2170) ;  /* 0xffffff5400407947 */ /* 0x000fea000383ffff */
.L_x_2217:
[----:B------:R-:W-:Y:S02]  /*13f50*/  IMAD.MOV.U32 R13, RZ, RZ, R0 ;  /* 0x000000ffff0d7224 */ /* 0x000fe400078e0000 */
[----:B------:R-:W-:Y:S02]  /*13f60*/  IMAD.MOV.U32 R12, RZ, RZ, RZ ;  /* 0x000000ffff0c7224 */ /* 0x000fe400078e00ff */
[----:B------:R-:W-:Y:S02]  /*13f70*/  IMAD.MOV.U32 R11, RZ, RZ, 0x1f ;  /* 0x0000001fff0b7424 */ /* 0x000fe400078e00ff */
[----:B------:R-:W-:-:S07]  /*13f80*/  IMAD.MOV.U32 R15, RZ, RZ, -0x1 ;  /* 0xffffffffff0f7424 */ /* 0x000fce00078e00ff */
[----:B-12---:R-:W-:Y:S05]  /*13f90*/  WARPSYNC.COLLECTIVE R15, `(.L_x_2291) ;  /* 0x000000000f087348 */ /* 0x006fea0003c00000 */
[----:B------:R0:W3:Y:S02]  /*13fa0*/  SHFL.IDX P6, R14, R13, R12, R11 ;  /* 0x0000000c0d0e7389 */ /* 0x0000e400000c000b */
[----:B0123--:R-:W-:Y:S01]  /*13fb0*/  ENDCOLLECTIVE ;  /* 0x000000000000791b */ /* 0x00ffe20003800000 */
.L_x_2291:
[----:B------:R-:W-:Y:S05]  /*13fc0*/  BRA `(.L_x_2292) ;  /* 0xffffffb800bc7947 */ /* 0x000fea000383ffff */
.L_x_2219:
[----:B------:R-:W-:Y:S01]  /*13fd0*/  BSSY B0, `(.L_x_2293) ;  /* 0x0000006000007945 */ /* 0x000fe20003800000 */
[----:B------:R-:W-:-:S07]  /*13fe0*/  IMAD.MOV.U32 R15, RZ, RZ, -0x1 ;  /* 0xffffffffff0f7424 */ /* 0x000fce00078e00ff */
[----:B-12---:R-:W-:Y:S05]  /*13ff0*/  WARPSYNC.COLLECTIVE R15, `(.L_x_2294) ;  /* 0x000000000f0c7348 */ /* 0x006fea0003c00000 */
[----:B------:R-:W-:Y:S02]  /*14000*/  ELECT P6, UR62, PT ;  /* 0x00000000003e782f */ /* 0x000fe400038c0000 */
[----:B------:R-:W-:Y:S01]  /*14010*/  MOV R14, UR62 ;  /* 0x0000003e000e7c02 */ /* 0x000fe20008000f00 */
[----:B-12---:R-:W-:Y:S10]  /*14020*/  ENDCOLLECTIVE ;  /* 0x000000000000791b */ /* 0x006ff40003800000 */
.L_x_2294:
[----:B------:R-:W-:Y:S05]  /*14030*/  BSYNC B0 ;  /* 0x0000000000007941 */ /* 0x000fea0003800000 */
.L_x_2293:
[----:B------:R-:W-:Y:S05]  /*14040*/  BRA `(.L_x_2295) ;  /* 0xffffffb800c07947 */ /* 0x000fea000383ffff */
.L_x_2221:
[----:B0-----:R0:W2:Y:S02]  /*14050*/  SYNCS.PHASECHK.TRANS64.TRYWAIT P0, [R4+URZ+0x38880], R3 ;  /* 0x03888003040075a7 */ /* 0x0010a4000800017f */
[----:B--2---:R-:W-:Y:S05]  /*14060*/  @!P0 NANOSLEEP.SYNCS 0x989680 ;  /* 0x009896800000895d */ /* 0x004fea0003900000 */
[----:B------:R-:W2:Y:S02]  /*14070*/  @!P0 SYNCS.PHASECHK.TRANS64 P0, [R4+URZ+0x38880], R3 ;  /* 0x03888003040085a7 */ /* 0x000ea4000800007f */
[----:B--2---:R-:W-:Y:S05]  /*14080*/  @!P0 BRA `(.L_x_2221) ;  /* 0xfffffffc00f08947 */ /* 0x004fea000383ffff */
[----:B------:R-:W-:Y:S05]  /*14090*/  BRA `(.L_x_2296) ;  /* 0xffffffbc00247947 */ /* 0x000fea000383ffff */
.L_x_2223:
[----:B--2---:R2:W3:Y:S02]  /*140a0*/  SYNCS.PHASECHK.TRANS64.TRYWAIT P0, [R4+URZ+0x38840], R3 ;  /* 0x03884003040075a7 */ /* 0x0044e4000800017f */
[----:B---3--:R-:W-:Y:S05]  /*140b0*/  @!P0 NANOSLEEP.SYNCS 0x989680 ;  /* 0x009896800000895d */ /* 0x008fea0003900000 */
[----:B------:R-:W3:Y:S02]  /*140c0*/  @!P0 SYNCS.PHASECHK.TRANS64 P0, [R4+URZ+0x38840], R3 ;  /* 0x03884003040085a7 */ /* 0x000ee4000800007f */
[----:B---3--:R-:W-:Y:S05]  /*140d0*/  @!P0 BRA `(.L_x_2223) ;  /* 0xfffffffc00f08947 */ /* 0x008fea000383ffff */
[----:B------:R-:W-:Y:S05]  /*140e0*/  BRA `(.L_x_2297) ;  /* 0xffffffbc00947947 */ /* 0x000fea000383ffff */
.L_x_2227:
[----:B------:R-:W-:Y:S01]  /*140f0*/  IMAD.MOV.U32 R13, RZ, RZ, R0 ;  /* 0x000000ffff0d7224 */ /* 0x000fe200078e0000 */
[----:B------:R-:W-:Y:S01]  /*14100*/  LOP3.LUT R7, R7, 0x7f, RZ, 0xc0, !PT ;  /* 0x0000007f07077812 */ /* 0x000fe200078ec0ff */
[----:B------:R-:W-:Y:S02]  /*14110*/  IMAD.MOV.U32 R12, RZ, RZ, RZ ;  /* 0x000000ffff0c7224 */ /* 0x000fe400078e00ff */
[----:B------:R-:W-:Y:S01]  /*14120*/  IMAD.MOV.U32 R11, RZ, RZ, 0x181f ;  /* 0x0000181fff0b7424 */ /* 0x000fe200078e00ff */
[----:B------:R-:W-:Y:S01]  /*14130*/  SHF.R.U32.HI R4, RZ, 0x3, R7 ;  /* 0x00000003ff047819 */ /* 0x000fe20000011607 */
[----:B------:R-:W-:Y:S02]  /*14140*/  IMAD.MOV.U32 R15, RZ, RZ, -0x1 ;  /* 0xffffffffff0f7424 */ /* 0x000fe400078e00ff */
[----:B------:R-:W-:Y:S02]  /*14150*/  IMAD R3, R18, R5, RZ ;  /* 0x0000000512037224 */ /* 0x000fe400078e02ff */
[----:B------:R-:W-:-:S07]  /*14160*/  IMAD R4, R8, 0x80, R4 ;  /* 0x0000008008047824 */ /* 0x000fce00078e0204 */
[----:B-----5:R-:W-:Y:S05]  /*14170*/  WARPSYNC.COLLECTIVE R15, `(.L_x_2298) ;  /* 0x000000000f087348 */ /* 0x020fea0003c00000 */
[----:B------:R0:W1:Y:S02]  /*14180*/  SHFL.IDX P6, R14, R13, R12, R11 ;  /* 0x0000000c0d0e7389 */ /* 0x00006400000c000b */
[----:B01---5:R-:W-:Y:S01]  /*14190*/  ENDCOLLECTIVE ;  /* 0x000000000000791b */ /* 0x023fe20003800000 */
.L_x_2298:
[C---:B------:R-:W-:Y:S01]  /*141a0*/  VIADD R5, R4.reuse, 0x10 ;  /* 0x0000001004057836 */ /* 0x040fe20000000000 */
[----:B------:R-:W-:Y:S01]  /*141b0*/  ISETP.GE.AND P2, PT, R4, R3, PT ;  /* 0x000000030400720c */ /* 0x000fe20003f46270 */
[----:B------:R-:W-:Y:S02]  /*141c0*/  IMAD.MOV.U32 R13, RZ, RZ, R2 ;  /* 0x000000ffff0d7224 */ /* 0x000fe400078e0002 */
[----:B------:R-:W-:-:S10]  /*141d0*/  IMAD.MOV.U32 R6, RZ, RZ, R14 ;  /* 0x000000ffff067224 */ /* 0x000fd400078e000e */
[----:B------:R-:W-:Y:S05]  /*141e0*/  WARPSYNC.COLLECTIVE R15, `(.L_x_2299) ;  /* 0x000000000f087348 */ /* 0x000fea0003c00000 */
[----:B------:R0:W1:Y:S02]  /*141f0*/  SHFL.IDX P6, R14, R13, R12, R11 ;  /* 0x0000000c0d0e7389 */ /* 0x00006400000c000b */
[----:B01----:R-:W-:Y:S01]  /*14200*/  ENDCOLLECTIVE ;  /* 0x000000000000791b */ /* 0x003fe20003800000 */
.L_x_2299:
[----:B------:R-:W-:Y:S02]  /*14210*/  IMAD.MOV.U32 R13, RZ, RZ, R0 ;  /* 0x000000ffff0d7224 */ /* 0x000fe400078e0000 */
[----:B------:R-:W-:Y:S02]  /*14220*/  IMAD.MOV.U32 R12, RZ, RZ, 0x1 ;  /* 0x00000001ff0c7424 */ /* 0x000fe400078e00ff */
[----:B------:R-:W-:-:S07]  /*14230*/  IMAD.MOV.U32 R7, RZ, RZ, R14 ;  /* 0x000000ffff077224 */ /* 0x000fce00078e000e */
[----:B------:R-:W-:Y:S05]  /*14240*/  WARPSYNC.COLLECTIVE R15, `(.L_x_2300) ;  /* 0x000000000f087348 */ /* 0x000fea0003c00000 */
[----:B------:R0:W1:Y:S02]  /*14250*/  SHFL.IDX P6, R14, R13, R12, R11 ;  /* 0x0000000c0d0e7389 */ /* 0x00006400000c000b */
[----:B01----:R-:W-:Y:S01]  /*14260*/  ENDCOLLECTIVE ;  /* 0x000000000000791b */ /* 0x003fe20003800000 */
.L_x_2300:
        /* <DEDUP_REMOVED lines=10> */
.L_x_2301:
        /* <DEDUP_REMOVED lines=12> */
.L_x_2302:
[----:B------:R-:W-:-:S05]  /*143d0*/  @!P2 IADD3 R5, P3, R10, R5, RZ ;  /* 0x000000050a05a210 */ /* 0x000fca0007f7e0ff */
[----:B------:R-:W-:Y:S02]  /*143e0*/  @!P2 IMAD.X R6, RZ, RZ, R8, P3 ;  /* 0x000000ffff06a224 */ /* 0x000fe400018e0608 */
[C---:B------:R-:W-:Y:S02]  /*143f0*/  VIADD R8, R4.reuse, 0x60 ;  /* 0x0000006004087836 */ /* 0x040fe40000000000 */
        /* <DEDUP_REMOVED lines=14> */
.L_x_2303:
[----:B------:R-:W-:Y:S02]  /*144e0*/  IMAD.MOV.U32 R13, RZ, RZ, R0 ;  /* 0x000000ffff0d7224 */ /* 0x000fe400078e0000 */
[----:B------:R-:W-:Y:S02]  /*144f0*/  IMAD.MOV.U32 R12, RZ, RZ, 0x3 ;  /* 0x00000003ff0c7424 */ /* 0x000fe400078e00ff */
[----:B------:R-:W-:-:S07]  /*14500*/  IMAD.MOV.U32 R6, RZ, RZ, R14 ;  /* 0x000000ffff067224 */ /* 0x000fce00078e000e */
[----:B------:R-:W-:Y:S05]  /*14510*/  WARPSYNC.COLLECTIVE R15, `(.L_x_2304) ;  /* 0x000000000f087348 */ /* 0x000fea0003c00000 */
[----:B------:R0:W1:Y:S02]  /*14520*/  SHFL.IDX P6, R14, R13, R12, R11 ;  /* 0x0000000c0d0e7389 */ /* 0x00006400000c000b */
[----:B01----:R-:W-:Y:S01]  /*14530*/  ENDCOLLECTIVE ;  /* 0x000000000000791b */ /* 0x003fe20003800000 */
.L_x_2304:
        /* <DEDUP_REMOVED lines=15> */
.L_x_2305:
[----:B------:R-:W-:Y:S02]  /*14630*/  IMAD.MOV.U32 R13, RZ, RZ, R0 ;  /* 0x000000ffff0d7224 */ /* 0x000fe400078e0000 */
[----:B------:R-:W-:Y:S02]  /*14640*/  IMAD.MOV.U32 R12, RZ, RZ, 0x4 ;  /* 0x00000004ff0c7424 */ /* 0x000fe400078e00ff */
[----:B------:R-:W-:-:S07]  /*14650*/  IMAD.MOV.U32 R6, RZ, RZ, R14 ;  /* 0x000000ffff067224 */ /* 0x000fce00078e000e */
[----:B------:R-:W-:Y:S05]  /*14660*/  WARPSYNC.COLLECTIVE R15, `(.L_x_2306) ;  /* 0x000000000f087348 */ /* 0x000fea0003c00000 */
[----:B------:R0:W1:Y:S02]  /*14670*/  SHFL.IDX P6, R14, R13, R12, R11 ;  /* 0x0000000c0d0e7389 */ /* 0x00006400000c000b */
[----:B01----:R-:W-:Y:S01]  /*14680*/  ENDCOLLECTIVE ;  /* 0x000000000000791b */ /* 0x003fe20003800000 */
.L_x_2306:
        /* <DEDUP_REMOVED lines=15> */
.L_x_2307:
[----:B------:R-:W-:Y:S02]  /*14780*/  IMAD.MOV.U32 R13, RZ, RZ, R0 ;  /* 0x000000ffff0d7224 */ /* 0x000fe400078e0000 */
[----:B------:R-:W-:Y:S02]  /*14790*/  IMAD.MOV.U32 R12, RZ, RZ, 0x5 ;  /* 0x00000005ff0c7424 */ /* 0x000fe400078e00ff */
[----:B------:R-:W-:-:S07]  /*147a0*/  IMAD.MOV.U32 R6, RZ, RZ, R14 ;  /* 0x000000ffff067224 */ /* 0x000fce00078e000e */
[----:B------:R-:W-:Y:S05]  /*147b0*/  WARPSYNC.COLLECTIVE R15, `(.L_x_2308) ;  /* 0x000000000f087348 */ /* 0x000fea0003c00000 */
[----:B------:R0:W1:Y:S02]  /*147c0*/  SHFL.IDX P6, R14, R13, R12, R11 ;  /* 0x0000000c0d0e7389 */ /* 0x00006400000c000b */
[----:B01----:R-:W-:Y:S01]  /*147d0*/  ENDCOLLECTIVE ;  /* 0x000000000000791b */ /* 0x003fe20003800000 */
.L_x_2308:
        /* <DEDUP_REMOVED lines=15> */
.L_x_2309:
[----:B------:R-:W-:Y:S02]  /*148d0*/  IMAD.MOV.U32 R13, RZ, RZ, R0 ;  /* 0x000000ffff0d7224 */ /* 0x000fe400078e0000 */
[----:B------:R-:W-:Y:S02]  /*148e0*/  IMAD.MOV.U32 R12, RZ, RZ, 0x6 ;  /* 0x00000006ff0c7424 */ /* 0x000fe400078e00ff */
[----:B------:R-:W-:-:S07]  /*148f0*/  IMAD.MOV.U32 R6, RZ, RZ, R14 ;  /* 0x000000ffff067224 */ /* 0x000fce00078e000e */
[----:B------:R-:W-:Y:S05]  /*14900*/  WARPSYNC.COLLECTIVE R15, `(.L_x_2310) ;  /* 0x000000000f087348 */ /* 0x000fea0003c00000 */
[----:B------:R0:W1:Y:S02]  /*14910*/  SHFL.IDX P6, R14, R13, R12, R11 ;  /* 0x0000000c0d0e7389 */ /* 0x00006400000c000b */
[----:B01----:R-:W-:Y:S01]  /*14920*/  ENDCOLLECTIVE ;  /* 0x000000000000791b */ /* 0x003fe20003800000 */
.L_x_2310:
        /* <DEDUP_REMOVED lines=14> */
.L_x_2311:
[----:B------:R-:W-:Y:S02]  /*14a10*/  IMAD.MOV.U32 R13, RZ, RZ, R0 ;  /* 0x000000ffff0d7224 */ /* 0x000fe400078e0000 */
[----:B------:R-:W-:Y:S02]  /*14a20*/  IMAD.MOV.U32 R12, RZ, RZ, 0x7 ;  /* 0x00000007ff0c7424 */ /* 0x000fe400078e00ff */
[----:B------:R-:W-:-:S07]  /*14a30*/  IMAD.MOV.U32 R6, RZ, RZ, R14 ;  /* 0x000000ffff067224 */ /* 0x000fce00078e000e */
[----:B------:R-:W-:Y:S05]  /*14a40*/  WARPSYNC.COLLECTIVE R15, `(.L_x_2312) ;  /* 0x000000000f087348 */ /* 0x000fea0003c00000 */
[----:B------:R0:W1:Y:S02]  /*14a50*/  SHFL.IDX P6, R14, R13, R12, R11 ;  /* 0x0000000c0d0e7389 */ /* 0x00006400000c000b */
[----:B01----:R-:W-:Y:S01]  /*14a60*/  ENDCOLLECTIVE ;  /* 0x000000000000791b */ /* 0x003fe20003800000 */
.L_x_2312:
        /* <DEDUP_REMOVED lines=13> */
.L_x_2313:
[----:B------:R-:W-:Y:S01]  /*14b40*/  IMAD.MOV.U32 R2, RZ, RZ, R14 ;  /* 0x000000ffff027224 */ /* 0x000fe200078e000e */
[----:B------:R-:W-:Y:S06]  /*14b50*/  BRA `(.L_x_2314) ;  /* 0xffffffc000087947 */ /* 0x000fec000383ffff */
.L_x_2232:
[----:B-1----:R1:W2:Y:S02]  /*14b60*/  SYNCS.PHASECHK.TRANS64.TRYWAIT P0, [R19+URZ+0x38820], R0 ;  /* 0x03882000130075a7 */ /* 0x0022a4000800017f */
[----:B--2---:R-:W-:Y:S05]  /*14b70*/  @!P0 NANOSLEEP.SYNCS 0x989680 ;  /* 0x009896800000895d */ /* 0x004fea0003900000 */
[----:B------:R-:W2:Y:S02]  /*14b80*/  @!P0 SYNCS.PHASECHK.TRANS64 P0, [R19+URZ+0x38820], R0 ;  /* 0x03882000130085a7 */ /* 0x000ea4000800007f */
[----:B--2---:R-:W-:Y:S05]  /*14b90*/  @!P0 BRA `(.L_x_2232) ;  /* 0xfffffffc00f08947 */ /* 0x004fea000383ffff */
[----:B------:R-:W-:Y:S05]  /*14ba0*/  BRA `(.L_x_2315) ;  /* 0xffffffc000747947 */ /* 0x000fea000383ffff */
.L_x_2238:
[----:B--2---:R2:W3:Y:S02]  /*14bb0*/  SYNCS.PHASECHK.TRANS64.TRYWAIT P0, [R4+URZ+0x38880], R3 ;  /* 0x03888003040075a7 */ /* 0x0044e4000800017f */
[----:B---3--:R-:W-:Y:S05]  /*14bc0*/  @!P0 NANOSLEEP.SYNCS 0x989680 ;  /* 0x009896800000895d */ /* 0x008fea0003900000 */
[----:B------:R-:W3:Y:S02]  /*14bd0*/  @!P0 SYNCS.PHASECHK.TRANS64 P0, [R4+URZ+0x38880], R3 ;  /* 0x03888003040085a7 */ /* 0x000ee4000800007f */
[----:B---3--:R-:W-:Y:S05]  /*14be0*/  @!P0 BRA `(.L_x_2238) ;  /* 0xfffffffc00f08947 */ /* 0x008fea000383ffff */
[----:B------:R-:W-:Y:S05]  /*14bf0*/  BRA `(.L_x_2316) ;  /* 0xffffffc400287947 */ /* 0x000fea000383ffff */
.L_x_2244:
[----:B-1----:R1:W3:Y:S02]  /*14c00*/  SYNCS.PHASECHK.TRANS64.TRYWAIT P0, [R4+URZ+0x38840], R3 ;  /* 0x03884003040075a7 */ /* 0x0022e4000800017f */
[----:B---3--:R-:W-:Y:S05]  /*14c10*/  @!P0 NANOSLEEP.SYNCS 0x989680 ;  /* 0x009896800000895d */ /* 0x008fea0003900000 */
[----:B------:R-:W3:Y:S02]  /*14c20*/  @!P0 SYNCS.PHASECHK.TRANS64 P0, [R4+URZ+0x38840], R3 ;  /* 0x03884003040085a7 */ /* 0x000ee4000800007f */
[----:B---3--:R-:W-:Y:S05]  /*14c30*/  @!P0 BRA `(.L_x_2244) ;  /* 0xfffffffc00f08947 */ /* 0x008fea000383ffff */
[----:B------:R-:W-:Y:S05]  /*14c40*/  BRA `(.L_x_2317) ;  /* 0xffffffc400e87947 */ /* 0x000fea000383ffff */
.L_x_2251:
[----:B--2---:R2:W3:Y:S02]  /*14c50*/  SYNCS.PHASECHK.TRANS64.TRYWAIT P0, [R20+URZ+0x38870], R2 ;  /* 0x03887002140075a7 */ /* 0x0044e4000800017f */
[----:B---3--:R-:W-:Y:S05]  /*14c60*/  @!P0 NANOSLEEP.SYNCS 0x989680 ;  /* 0x009896800000895d */ /* 0x008fea0003900000 */
[----:B------:R-:W3:Y:S02]  /*14c70*/  @!P0 SYNCS.PHASECHK.TRANS64 P0, [R20+URZ+0x38870], R2 ;  /* 0x03887002140085a7 */ /* 0x000ee4000800007f */
[----:B---3--:R-:W-:Y:S05]  /*14c80*/  @!P0 BRA `(.L_x_2251) ;  /* 0xfffffffc00f08947 */ /* 0x008fea000383ffff */
[----:B------:R-:W-:Y:S05]  /*14c90*/  BRA `(.L_x_2318) ;  /* 0xffffffc800c07947 */ /* 0x000fea000383ffff */
.L_x_2253:
[----:B--2---:R2:W3:Y:S02]  /*14ca0*/  SYNCS.PHASECHK.TRANS64.TRYWAIT P0, [R20+URZ+0x38860], R2 ;  /* 0x03886002140075a7 */ /* 0x0044e4000800017f */
[----:B---3--:R-:W-:Y:S05]  /*14cb0*/  @!P0 NANOSLEEP.SYNCS 0x989680 ;  /* 0x009896800000895d */ /* 0x008fea0003900000 */
[----:B------:R-:W3:Y:S02]  /*14cc0*/  @!P0 SYNCS.PHASECHK.TRANS64 P0, [R20+URZ+0x38860], R2 ;  /* 0x03886002140085a7 */ /* 0x000ee4000800007f */
[----:B---3--:R-:W-:Y:S05]  /*14cd0*/  @!P0 BRA `(.L_x_2253) ;  /* 0xfffffffc00f08947 */ /* 0x008fea000383ffff */
[----:B------:R-:W-:Y:S05]  /*14ce0*/  BRA `(.L_x_2319) ;  /* 0xffffffc800c87947 */ /* 0x000fea000383ffff */
.L_x_2260:
[----:B-1----:R1:W2:Y:S02]  /*14cf0*/  SYNCS.PHASECHK.TRANS64.TRYWAIT P1, [R17+URZ+0x38870], R0 ;  /* 0x03887000110075a7 */ /* 0x0022a4000802017f */
[----:B--2---:R-:W-:Y:S05]  /*14d00*/  @!P1 NANOSLEEP.SYNCS 0x989680 ;  /* 0x009896800000995d */ /* 0x004fea0003900000 */
[----:B------:R-:W2:Y:S02]  /*14d10*/  @!P1 SYNCS.PHASECHK.TRANS64 P1, [R17+URZ+0x38870], R0 ;  /* 0x03887000110095a7 */ /* 0x000ea4000802007f */
[----:B--2---:R-:W-:Y:S05]  /*14d20*/  @!P1 BRA `(.L_x_2260) ;  /* 0xfffffffc00f09947 */ /* 0x004fea000383ffff */
[----:B------:R-:W-:Y:S05]  /*14d30*/  BRA `(.L_x_2320) ;  /* 0xffffffd400607947 */ /* 0x000fea000383ffff */
.L_x_2262:
[----:B-1----:R1:W2:Y:S02]  /*14d40*/  SYNCS.PHASECHK.TRANS64.TRYWAIT P1, [R17+URZ+0x38860], R0 ;  /* 0x03886000110075a7 */ /* 0x0022a4000802017f */
[----:B--2---:R-:W-:Y:S05]  /*14d50*/  @!P1 NANOSLEEP.SYNCS 0x989680 ;  /* 0x009896800000995d */ /* 0x004fea0003900000 */
[----:B------:R-:W2:Y:S02]  /*14d60*/  @!P1 SYNCS.PHASECHK.TRANS64 P1, [R17+URZ+0x38860], R0 ;  /* 0x03886000110095a7 */ /* 0x000ea4000802007f */
[----:B--2---:R-:W-:Y:S05]  /*14d70*/  @!P1 BRA `(.L_x_2262) ;  /* 0xfffffffc00f09947 */ /* 0x004fea000383ffff */
[----:B------:R-:W-:Y:S05]  /*14d80*/  BRA `(.L_x_2321) ;  /* 0xffffffd400687947 */ /* 0x000fea000383ffff */
.L_x_2275:
[----:B0-----:R0:W1:Y:S02]  /*14d90*/  SYNCS.PHASECHK.TRANS64.TRYWAIT P0, [R0+URZ+0x38820], R3 ;  /* 0x03882003000075a7 */ /* 0x001064000800017f */
[----:B-1----:R-:W-:Y:S05]  /*14da0*/  @!P0 NANOSLEEP.SYNCS 0x989680 ;  /* 0x009896800000895d */ /* 0x002fea0003900000 */
[----:B------:R-:W1:Y:S02]  /*14db0*/  @!P0 SYNCS.PHASECHK.TRANS64 P0, [R0+URZ+0x38820], R3 ;  /* 0x03882003000085a7 */ /* 0x000e64000800007f */
[----:B-1----:R-:W-:Y:S05]  /*14dc0*/  @!P0 BRA `(.L_x_2275) ;  /* 0xfffffffc00f08947 */ /* 0x002fea000383ffff */
[----:B------:R-:W-:Y:S05]  /*14dd0*/  BRA `(.L_x_2322) ;  /* 0xffffffe800d87947 */ /* 0x000fea000383ffff */
.L_x_2276:
        /* <DEDUP_REMOVED lines=11> */
.L_x_2324:
[----:B------:R-:W-:Y:S05]  /*14e90*/  BSYNC B0 ;  /* 0x0000000000007941 */ /* 0x000fea0003800000 */
.L_x_2323:
[----:B------:R-:W-:Y:S05]  /*14ea0*/  BRA `(.L_x_2325) ;  /* 0xffffffe800c07947 */ /* 0x000fea000383ffff */
.L_x_2279:
[----:B------:R-:W-:Y:S01]  /*14eb0*/  BSSY B1, `(.L_x_2326) ;  /* 0x0000006000017945 */ /* 0x000fe20003800000 */
[----:B------:R-:W-:-:S07]  /*14ec0*/  IMAD.MOV.U32 R15, RZ, RZ, -0x1 ;  /* 0xffffffffff0f7424 */ /* 0x000fce00078e00ff */
[----:B01----:R-:W-:Y:S05]  /*14ed0*/  WARPSYNC.COLLECTIVE R15, `(.L_x_2327) ;  /* 0x000000000f0c7348 */ /* 0x003fea0003c00000 */
[----:B------:R-:W-:Y:S02]  /*14ee0*/  ELECT P6, UR62, PT ;  /* 0x00000000003e782f */ /* 0x000fe400038c0000 */
[----:B------:R-:W-:Y:S01]  /*14ef0*/  MOV R14, UR62 ;  /* 0x0000003e000e7c02 */ /* 0x000fe20008000f00 */
[----:B01----:R-:W-:Y:S10]  /*14f00*/  ENDCOLLECTIVE ;  /* 0x000000000000791b */ /* 0x003ff40003800000 */
.L_x_2327:
[----:B------:R-:W-:Y:S05]  /*14f10*/  BSYNC B1 ;  /* 0x0000000000017941 */ /* 0x000fea0003800000 */
.L_x_2326:
[----:B------:R-:W-:Y:S05]  /*14f20*/  BRA `(.L_x_2328) ;  /* 0xffffffe800b87947 */ /* 0x000fea000383ffff */
.L_x_2281:
[----:B0-----:R0:W1:Y:S02]  /*14f30*/  SYNCS.PHASECHK.TRANS64.TRYWAIT P1, [R6+URZ], R5 ;  /* 0x00000005060075a7 */ /* 0x001064000802017f */
[----:B-1----:R-:W-:Y:S05]  /*14f40*/  @!P1 NANOSLEEP.SYNCS 0x989680 ;  /* 0x009896800000995d */ /* 0x002fea0003900000 */
[----:B------:R-:W1:Y:S02]  /*14f50*/  @!P1 SYNCS.PHASECHK.TRANS64 P1, [R6+URZ], R5 ;  /* 0x00000005060095a7 */ /* 0x000e64000802007f */
[----:B-1----:R-:W-:Y:S05]  /*14f60*/  @!P1 BRA `(.L_x_2281) ;  /* 0xfffffffc00f09947 */ /* 0x002fea000383ffff */
[----:B------:R-:W-:Y:S05]  /*14f70*/  BRA `(.L_x_2329) ;  /* 0xffffffe800f47947 */ /* 0x000fea000383ffff */
.L_x_2282:
[----:B-1----:R1:W2:Y:S02]  /*14f80*/  SYNCS.PHASECHK.TRANS64.TRYWAIT P1, [R7+URZ], R2 ;  /* 0x00000002070075a7 */ /* 0x0022a4000802017f */
[----:B--2---:R-:W-:Y:S05]  /*14f90*/  @!P1 NANOSLEEP.SYNCS 0x989680 ;  /* 0x009896800000995d */ /* 0x004fea0003900000 */
[----:B------:R-:W2:Y:S02]  /*14fa0*/  @!P1 SYNCS.PHASECHK.TRANS64 P1, [R7+URZ], R2 ;  /* 0x00000002070095a7 */ /* 0x000ea4000802007f */
[----:B--2---:R-:W-:Y:S05]  /*14fb0*/  @!P1 BRA `(.L_x_2282) ;  /* 0xfffffffc00f09947 */ /* 0x004fea000383ffff */
[----:B------:R-:W-:Y:S05]  /*14fc0*/  BRA `(.L_x_2330) ;  /* 0xffffffe800e87947 */ /* 0x000fea000383ffff */
.L_x_2284:
[----:B--2---:R2:W3:Y:S02]  /*14fd0*/  SYNCS.PHASECHK.TRANS64.TRYWAIT P1, [R4+URZ+0x38860], R5 ;  /* 0x03886005040075a7 */ /* 0x0044e4000802017f */
[----:B---3--:R-:W-:Y:S05]  /*14fe0*/  @!P1 NANOSLEEP.SYNCS 0x989680 ;  /* 0x009896800000995d */ /* 0x008fea0003900000 */
[----:B------:R-:W3:Y:S02]  /*14ff0*/  @!P1 SYNCS.PHASECHK.TRANS64 P1, [R4+URZ+0x38860], R5 ;  /* 0x03886005040095a7 */ /* 0x000ee4000802007f */
[----:B---3--:R-:W-:Y:S05]  /*15000*/  @!P1 BRA `(.L_x_2284) ;  /* 0xfffffffc00f09947 */ /* 0x008fea000383ffff */
[----:B------:R-:W-:Y:S05]  /*15010*/  BRA `(.L_x_2331) ;  /* 0xffffffe800ec7947 */ /* 0x000fea000383ffff */
.L_x_2286:
[----:B---3--:R3:W4:Y:S02]  /*15020*/  SYNCS.PHASECHK.TRANS64.TRYWAIT P1, [R3+URZ+0x38860], R2 ;  /* 0x03886002030075a7 */ /* 0x008724000802017f */
[----:B----4-:R-:W-:Y:S05]  /*15030*/  @!P1 NANOSLEEP.SYNCS 0x989680 ;  /* 0x009896800000995d */ /* 0x010fea0003900000 */
[----:B------:R-:W4:Y:S02]  /*15040*/  @!P1 SYNCS.PHASECHK.TRANS64 P1, [R3+URZ+0x38860], R2 ;  /* 0x03886002030095a7 */ /* 0x000f24000802007f */
[----:B----4-:R-:W-:Y:S05]  /*15050*/  @!P1 BRA `(.L_x_2286) ;  /* 0xfffffffc00f09947 */ /* 0x010fea000383ffff */
[----:B------:R-:W-:Y:S05]  /*15060*/  BRA `(.L_x_2332) ;  /* 0xffffffe800ec7947 */ /* 0x000fea000383ffff */
.L_x_2288:
[----:B----4-:R4:W0:Y:S02]  /*15070*/  SYNCS.PHASECHK.TRANS64.TRYWAIT P0, [R4+URZ+0x38880], R5 ;  /* 0x03888005040075a7 */ /* 0x010824000800017f */
[----:B0-----:R-:W-:Y:S05]  /*15080*/  @!P0 NANOSLEEP.SYNCS 0x989680 ;  /* 0x009896800000895d */ /* 0x001fea0003900000 */
[----:B------:R-:W0:Y:S02]  /*15090*/  @!P0 SYNCS.PHASECHK.TRANS64 P0, [R4+URZ+0x38880], R5 ;  /* 0x03888005040085a7 */ /* 0x000e24000800007f */
[----:B0-----:R-:W-:Y:S05]  /*150a0*/  @!P0 BRA `(.L_x_2288) ;  /* 0xfffffffc00f08947 */ /* 0x001fea000383ffff */
[----:B------:R-:W-:Y:S05]  /*150b0*/  BRA `(.L_x_2289) ;  /* 0xffffffe800e87947 */ /* 0x000fea000383ffff */
.L_x_2333:
        /* <DEDUP_REMOVED lines=12> */
.L_x_2903:


//--------------------- .text._ZN7cutlass13device_kernelIN5flash11enable_sm90INS1_16FlashAttnFwdSm90INS1_25CollectiveMainloopFwdSm90ILi2EN4cute5tupleIJNS5_1CILi1EEES8_S8_EEENS6_IJNS7_ILi128EEESA_NS7_ILi256EEEEEELi256ENS_12float_e4m3_tEfNS_4arch4Sm90ELb1ELb0ELb0ELb1ELb0ELb1ELb0ELb1ELb1ELb1ELb0ELb0EEENS1_21CollectiveEpilogueFwdINS6_IJSA_SB_SA_EEES9_NS_10bfloat16_tESF_Li256ELb1ELb1ELb0ELb1EEENS1_36VarlenDynamicPersistentTileSchedulerILi128ELi128ELi256ELi128ELb0ELb1ELb1ELb1ELb1ELb1EEEEEEEEEvNT_6ParamsE --------------------------
	.section	.text._ZN7cutlass13device_kernelIN5flash11enable_sm90INS1_16FlashAttnFwdSm90INS1_25CollectiveMainloopFwdSm90ILi2EN4cute5tupleIJNS5_1CILi1EEES8_S8_EEENS6_IJNS7_ILi128EEESA_NS7_ILi256EEEEEELi256ENS_12float_e4m3_tEfNS_4arch4Sm90ELb1ELb0ELb0ELb1ELb0ELb1ELb0ELb1ELb1ELb1ELb0ELb0EEENS1_21CollectiveEpilogueFwdINS6_IJSA_SB_SA_EEES9_NS_10bfloat16_tESF_Li256ELb1ELb1ELb0ELb1EEENS1_36VarlenDynamicPersistentTileSchedulerILi128ELi128ELi256ELi128ELb0ELb1ELb1ELb1ELb1ELb1EEEEEEEEEvNT_6ParamsE,"ax",@progbits
	.align	128
.text._ZN7cutlass13device_kernelIN5flash11enable_sm90INS1_16FlashAttnFwdSm90INS1_25CollectiveMainloopFwdSm90ILi2EN4cute5tupleIJNS5_1CILi1EEES8_S8_EEENS6_IJNS7_ILi128EEESA_NS7_ILi256EEEEEELi256ENS_12float_e4m3_tEfNS_4arch4Sm90ELb1ELb0ELb0ELb1ELb0ELb1ELb0ELb1ELb1ELb1ELb0ELb0EEENS1_21CollectiveEpilogueFwdINS6_IJSA_SB_SA_EEES9_NS_10bfloat16_tESF_Li256ELb1ELb1ELb0ELb1EEENS1_36VarlenDynamicPersistentTileSchedulerILi128ELi128ELi256ELi128ELb0ELb1ELb1ELb1ELb1ELb1EEEEEEEEEvNT_6ParamsE:
        .type           _ZN7cutlass13device_kernelIN5flash11enable_sm90INS1_16FlashAttnFwdSm90INS1_25CollectiveMainloopFwdSm90ILi2EN4cute5tupleIJNS5_1CILi1EEES8_S8_EEENS6_IJNS7_ILi128EEESA_NS7_ILi256EEEEEELi256ENS_12float_e4m3_tEfNS_4arch4Sm90ELb1ELb0ELb0ELb1ELb0ELb1ELb0ELb1ELb1ELb1ELb0ELb0EEENS1_21CollectiveEpilogueFwdINS6_IJSA_SB_SA_EEES9_NS_10bfloat16_tESF_Li256ELb1ELb1ELb0ELb1EEENS1_36VarlenDynamicPersistentTileSchedulerILi128ELi128ELi256ELi128ELb0ELb1ELb1ELb1ELb1ELb1EEEEEEEEEvNT_6ParamsE,@function
        .size           _ZN7cutlass13device_kernelIN5flash11enable_sm90INS1_16FlashAttnFwdSm90INS1_25CollectiveMainloopFwdSm90ILi2EN4cute5tupleIJNS5_1CILi1EEES8_S8_EEENS6_IJNS7_ILi128EEESA_NS7_ILi256EEEEEELi256ENS_12float_e4m3_tEfNS_4arch4Sm90ELb1ELb0ELb0ELb1ELb0ELb1ELb0ELb1ELb1ELb1ELb0ELb0EEENS1_21CollectiveEpilogueFwdINS6_IJSA_SB_SA_EEES9_NS_10bfloat16_tESF_Li256ELb1ELb1ELb0ELb1EEENS1_36VarlenDynamicPersistentTileSchedulerILi128ELi128ELi256ELi128ELb0ELb1ELb1ELb1ELb1ELb1EEEEEEEEEvNT_6ParamsE,(.L_x_2904 - _ZN7cutlass13device_kernelIN5flash11enable_sm90INS1_16FlashAttnFwdSm90INS1_25CollectiveMainloopFwdSm90ILi2EN4cute5tupleIJNS5_1CILi1EEES8_S8_EEENS6_IJNS7_ILi128EEESA_NS7_ILi256EEEEEELi256ENS_12float_e4m3_tEfNS_4arch4Sm90ELb1ELb0ELb0ELb1ELb0ELb1ELb0ELb1ELb1ELb1ELb0ELb0EEENS1_21CollectiveEpilogueFwdINS6_IJSA_SB_SA_EEES9_NS_10bfloat16_tESF_Li256ELb1ELb1ELb0ELb1EEENS1_36VarlenDynamicPersistentTileSchedulerILi128ELi128ELi256ELi128ELb0ELb1ELb1ELb1ELb1ELb1EEEEEEEEEvNT_6ParamsE)
        .other          _ZN7cutlass13device_kernelIN5flash11enable_sm90INS1_16FlashAttnFwdSm90INS1_25CollectiveMainloopFwdSm90ILi2EN4cute5tupleIJNS5_1CILi1EEES8_S8_EEENS6_IJNS7_ILi128EEESA_NS7_ILi256EEEEEELi256ENS_12float_e4m3_tEfNS_4arch4Sm90ELb1ELb0ELb0ELb1ELb0ELb1ELb0ELb1ELb1ELb1ELb0ELb0EEENS1_21CollectiveEpilogueFwdINS6_IJSA_SB_SA_EEES9_NS_10bfloat16_tESF_Li256ELb1ELb1ELb0ELb1EEENS1_36VarlenDynamicPersistentTileSchedulerILi128ELi128ELi256ELi128ELb0ELb1ELb1ELb1ELb1ELb1EEEEEEEEEvNT_6ParamsE,@"STO_CUDA_ENTRY STV_DEFAULT"
_ZN7cutlass13device_kernelIN5flash11enable_sm90INS1_16FlashAttnFwdSm90INS1_25CollectiveMainloopFwdSm90ILi2EN4cute5tupleIJNS5_1CILi1EEES8_S8_EEENS6_IJNS7_ILi128EEESA_NS7_ILi256EEEEEELi256ENS_12float_e4m3_tEfNS_4arch4Sm90ELb1ELb0ELb0ELb1ELb0ELb1ELb0ELb1ELb1ELb1ELb0ELb0EEENS1_21CollectiveEpilogueFwdINS6_IJSA_SB_SA_EEES9_NS_10bfloat16_tESF_Li256ELb1ELb1ELb0ELb1EEENS1_36VarlenDynamicPersistentTileSchedulerILi128ELi128ELi256ELi128ELb0ELb1ELb1ELb1ELb1ELb1EEEEEEEEEvNT_6ParamsE:
        /* <DEDUP_REMOVED lines=24> */
.L_x_2335:
[----:B------:R-:W-:Y:S05]  /*0180*/  BSYNC B0 ;  /* 0x0000000000007941 */ /* 0x000fea0003800000 */
.L_x_2334:
        /* <DEDUP_REMOVED lines=41> */
.L_x_2336:
        /* <DEDUP_REMOVED lines=22> */
.L_x_2337:
        /* <DEDUP_REMOVED lines=18> */
.L_x_2338:
        /* <DEDUP_REMOVED lines=22> */
.L_x_2339:
        /* <DEDUP_REMOVED lines=22> */
.L_x_2340:
        /* <DEDUP_REMOVED lines=8> */
.L_x_2343:
        /* <DEDUP_REMOVED lines=23> */
[----:B------:R-:W-:Y:S01]  /*0b50*/  IMAD.MOV.U32 R236, RZ, RZ, RZ ;  /* 0x000000ffffec7224 */ /* 0x000fe200078e00ff */
[----:B------:R-:W-:Y:S01]  /*0b60*/  ULOP3.LUT UR45, UR40, 0x1, URZ, 0xfc, !UPT ;  /* 0x00000001282d7892 */ /* 0x000fe2000f8efc3f */
[----:B------:R-:W-:-:S08]  /*0b70*/  UMOV UR43, URZ ;  /* 0x0000003f002b7c82 */ /* 0x000fd00008000000 */
[----:B------:R-:W-:Y:S01]  /*0b80*/  UIADD3 UR44, UR44, 0x20400, URZ ;  /* 0x000204002c2c7890 */ /* 0x000fe2000fffe03f */
[----:B0-----:R-:W-:-:S05]  /*0b90*/  VIADD R0, R0, 0xffffff80 ;  /* 0xffffff8000007836 */ /* 0x001fca0000000000 */
[----:B------:R-:W-:-:S04]  /*0ba0*/  SHF.R.S32.HI R3, RZ, 0x1f, R0 ;  /* 0x0000001fff037819 */ /* 0x000fc80000011400 */
[CC--:B------:R-:W-:Y:S02]  /*0bb0*/  LEA.HI R2, R3.reuse, R0.reuse, RZ, 0x7 ;  /* 0x0000000003027211 */ /* 0x0c0fe400078f38ff */
[CC--:B------:R-:W-:Y:S02]  /*0bc0*/  LEA.HI R5, R3.reuse, R0.reuse, RZ, 0x4 ;  /* 0x0000000003057211 */ /* 0x0c0fe400078f20ff */
[CC--:B------:R-:W-:Y:S02]  /*0bd0*/  LEA.HI R19, R3.reuse, R0.reuse, RZ, 0x3 ;  /* 0x0000000003137211 */ /* 0x0c0fe400078f18ff */
[CC--:B------:R-:W-:Y:S02]  /*0be0*/  LEA.HI R8, R3.reuse, R0.reuse, RZ, 0x2 ;  /* 0x0000000003087211 */ /* 0x0c0fe400078f10ff */
[----:B------:R-:W-:Y:S02]  /*0bf0*/  LOP3.LUT R9, R2, 0xffffff80, RZ, 0xc0, !PT ;  /* 0xffffff8002097812 */ /* 0x000fe400078ec0ff */
[----:B------:R-:W-:-:S02]  /*0c00*/  LEA.HI R6, R3, R0, RZ, 0x5 ;  /* 0x0000000003067211 */ /* 0x000fc400078f28ff */
[----:B------:R-:W-:Y:S01]  /*0c10*/  LEA.HI R4, R3, R0, RZ, 0x6 ;  /* 0x0000000003047211 */ /* 0x000fe200078f30ff */
[----:B------:R-:W-:Y:S01]  /*0c20*/  IMAD.IADD R9, R0, 0x1, -R9 ;  /* 0x0000000100097824 */ /* 0x000fe200078e0a09 */
[----:B------:R-:W-:Y:S01]  /*0c30*/  LOP3.LUT R7, R5, 0x3fffff0, RZ, 0xc0, !PT ;  /* 0x03fffff005077812 */ /* 0x000fe200078ec0ff */
[----:B------:R-:W-:Y:S01]  /*0c40*/  IMAD.SHL.U32 R6, R6, 0x20, RZ ;  /* 0x0000002006067824 */ /* 0x000fe200078e00ff */
[----:B------:R-:W-:Y:S01]  /*0c50*/  LOP3.LUT R3, R19, 0xfffffff8, RZ, 0xc0, !PT ;  /* 0xfffffff813037812 */ /* 0x000fe200078ec0ff */
[----:B------:R-:W-:Y:S01]  /*0c60*/  IMAD.SHL.U32 R4, R4, 0x10, RZ ;  /* 0x0000001004047824 */ /* 0x000fe200078e00ff */
[----:B------:R-:W-:Y:S01]  /*0c70*/  LOP3.LUT R11, R8, 0xfffffffc, RZ, 0xc0, !PT ;  /* 0xfffffffc080b7812 */ /* 0x000fe200078ec0ff */
[C---:B------:R-:W-:Y:S01]  /*0c80*/  IMAD.IADD R7, R0.reuse, 0x1, -R7 ;  /* 0x0000000100077824 */ /* 0x040fe200078e0a07 */
[----:B------:R-:W-:Y:S01]  /*0c90*/  SHF.R.S32.HI R8, RZ, 0x1f, R9 ;  /* 0x0000001fff087819 */ /* 0x000fe20000011409 */
[C---:B------:R-:W-:Y:S01]  /*0ca0*/  IMAD.IADD R22, R0.reuse, 0x1, -R3 ;  /* 0x0000000100167824 */ /* 0x040fe200078e0a03 */
[----:B------:R-:W-:Y:S01]  /*0cb0*/  SHF.R.S32.HI R3, RZ, 0x7, R2 ;  /* 0x00000007ff037819 */ /* 0x000fe20000011402 */
[----:B------:R-:W-:Y:S01]  /*0cc0*/  IMAD.IADD R13, R0, 0x1, -R11 ;  /* 0x00000001000d7824 */ /* 0x000fe200078e0a0b */
[----:B------:R-:W-:Y:S01]  /*0cd0*/  SHF.R.S32.HI R0, RZ, 0x4, R5 ;  /* 0x00000004ff007819 */ /* 0x000fe20000011405 */
[----:B------:R-:W-:Y:S01]  /*0ce0*/  IMAD.SHL.U32 R16, R22, 0x10, RZ ;  /* 0x0000001016107824 */ /* 0x000fe200078e00ff */
[----:B------:R-:W-:Y:S01]  /*0cf0*/  LEA.HI R10, R8, R9, RZ, 0x2 ;  /* 0x00000009080a7211 */ /* 0x000fe200078f10ff */
[----:B------:R-:W-:Y:S01]  /*0d00*/  IMAD.SHL.U32 R22, R22, 0x8, RZ ;  /* 0x0000000816167824 */ /* 0x000fe200078e00ff */
[----:B------:R-:W-:-:S02]  /*0d10*/  LEA.HI R5, R5, R0, RZ, 0x1 ;  /* 0x0000000005057211 */ /* 0x000fc400078f08ff */
[--C-:B------:R-:W-:Y:S01]  /*0d20*/  SHF.R.S32.HI R11, RZ, 0x2, R10.reuse ;  /* 0x00000002ff0b7819 */ /* 0x100fe2000001140a */
[----:B------:R-:W-:Y:S01]  /*0d30*/  VIADD R233, R22, 0x40 ;  /* 0x0000004016e97836 */ /* 0x000fe20000000000 */
[----:B------:R-:W-:Y:S02]  /*0d40*/  LOP3.LUT R5, R5, 0x1ffffffe, RZ, 0xc0, !PT ;  /* 0x1ffffffe05057812 */ /* 0x000fe400078ec0ff */
[----:B------:R-:W-:Y:S02]  /*0d50*/  SHF.R.S32.HI R12, RZ, 0x1f, R10 ;  /* 0x0000001fff0c7819 */ /* 0x000fe4000001140a */
[----:B------:R-:W-:Y:S02]  /*0d60*/  LEA.HI R2, R2, R3, RZ, 0x1 ;  /* 0x0000000302027211 */ /* 0x000fe400078f08ff */
[----:B------:R-:W-:Y:S02]  /*0d70*/  LOP3.LUT R6, R6, 0xfffffc00, RZ, 0xc0, !PT ;  /* 0xfffffc0006067812 */ /* 0x000fe400078ec0ff */
[----:B------:R-:W-:-:S02]  /*0d80*/  IADD3 R5, R0, -R5, RZ ;  /* 0x8000000500057210 */ /* 0x000fc40007ffe0ff */
[----:B------:R-:W-:Y:S01]  /*0d90*/  LEA.HI R0, R13, R13, RZ, 0x1 ;  /* 0x0000000d0d007211 */ /* 0x000fe200078f08ff */
[----:B------:R-:W-:Y:S01]  /*0da0*/  IMAD R6, R7, 0x40, R6 ;  /* 0x0000004007067824 */ /* 0x000fe200078e0206 */
[----:B------:R-:W-:Y:S02]  /*0db0*/  LEA.HI R12, R12, R11, RZ, 0x3 ;  /* 0x0000000b0c0c7211 */ /* 0x000fe400078f18ff */
[----:B------:R-:W-:Y:S02]  /*0dc0*/  LOP3.LUT R2, R2, 0x3fffffe, RZ, 0xc0, !PT ;  /* 0x03fffffe02027812 */ /* 0x000fe400078ec0ff */
[----:B------:R-:W-:Y:S02]  /*0dd0*/  SHF.R.S32.HI R19, RZ, 0x3, R19 ;  /* 0x00000003ff137819 */ /* 0x000fe40000011413 */
[----:B------:R-:W-:Y:S01]  /*0de0*/  LOP3.LUT R0, R0, 0x1ffffffe, RZ, 0xc0, !PT ;  /* 0x1ffffffe00007812 */ /* 0x000fe200078ec0ff */
[----:B------:R-:W-:Y:S01]  /*0df0*/  IMAD.IADD R2, R3, 0x1, -R2 ;  /* 0x0000000103027824 */ /* 0x000fe200078e0a02 */
[----:B------:R-:W-:Y:S01]  /*0e00*/  LOP3.LUT R12, R12, 0xfffffff8, RZ, 0xc0, !PT ;  /* 0xfffffff80c0c7812 */ /* 0x000fe200078ec0ff */
[----:B------:R-:W-:Y:S01]  /*0e10*/  IMAD R3, R5, 0x8, R6 ;  /* 0x0000000805037824 */ /* 0x000fe200078e0206 */
[----:B------:R-:W-:Y:S01]  /*0e20*/  LOP3.LUT R10, R10, 0x7ffffffc, RZ, 0xc0, !PT ;  /* 0x7ffffffc0a0a7812 */ /* 0x000fe200078ec0ff */
[----:B------:R-:W-:Y:S01]  /*0e30*/  VIADD R5, R19, 0x40 ;  /* 0x0000004013057836 */ /* 0x000fe20000000000 */
[----:B------:R-:W-:Y:S01]  /*0e40*/  LEA.HI R8, R8, R9, RZ, 0x5 ;  /* 0x0000000908087211 */ /* 0x000fe200078f28ff */
[----:B------:R-:W-:Y:S01]  /*0e50*/  IMAD.IADD R13, R13, 0x1, -R0 ;  /* 0x000000010d0d7824 */ /* 0x000fe200078e0a00 */
[----:B------:R0:W-:Y:S01]  /*0e60*/  STL [R1+0x64], R3 ;  /* 0x0000640301007387 */ /* 0x0001e20000100800 */
[----:B------:R-:W-:Y:S01]  /*0e70*/  IMAD.IADD R11, R11, 0x1, -R12 ;  /* 0x000000010b0b7824 */ /* 0x000fe200078e0a0c */
[----:B------:R-:W-:Y:S01]  /*0e80*/  SHF.R.S32.HI R8, RZ, 0x5, R8 ;  /* 0x00000005ff087819 */ /* 0x000fe20000011408 */
[----:B------:R-:W-:Y:S01]  /*0e90*/  IMAD.IADD R0, R9, 0x1, -R10 ;  /* 0x0000000109007824 */ /* 0x000fe200078e0a0a */
[C---:B------:R-:W-:Y:S01]  /*0ea0*/  SHF.L.U32 R237, R19.reuse, 0x7, RZ ;  /* 0x0000000713ed7819 */ /* 0x040fe200000006ff */
[----:B------:R-:W-:Y:S01]  /*0eb0*/  VIADD R12, R19, 0x60 ;  /* 0x00000060130c7836 */ /* 0x000fe20000000000 */
[----:B------:R-:W-:Y:S01]  /*0ec0*/  SHF.R.S32.HI R17, RZ, 0x1f, R16 ;  /* 0x0000001fff117819 */ /* 0x000fe20000011410 */
[----:B------:R-:W-:Y:S01]  /*0ed0*/  IMAD R11, R8, 0x10, R11 ;  /* 0x00000010080b7824 */ /* 0x000fe200078e020b */
[----:B------:R1:W-:Y:S01]  /*0ee0*/  STL [R1+0x38], R0 ;  /* 0x0000380001007387 */ /* 0x0003e20000100800 */
[----:B------:R-:W-:Y:S01]  /*0ef0*/  IMAD.SHL.U32 R6, R12, 0x80, RZ ;  /* 0x000000800c067824 */ /* 0x000fe200078e00ff */
[----:B0-----:R-:W-:Y:S01]  /*0f00*/  SHF.R.S32.HI R3, RZ, 0x1f, R5 ;  /* 0x0000001fff037819 */ /* 0x001fe20000011405 */
[----:B------:R-:W-:Y:S01]  /*0f10*/  IMAD R2, R2, 0x40, R11 ;  /* 0x0000004002027824 */ /* 0x000fe200078e020b */
[----:B------:R-:W-:-:S02]  /*0f20*/  SHF.R.S32.HI R7, RZ, 0x1f, R12 ;  /* 0x0000001fff077819 */ /* 0x000fc4000001140c */
[----:B------:R-:W-:Y:S02]  /*0f30*/  LOP3.LUT R237, R237, 0x380, RZ, 0xc0, !PT ;  /* 0x00000380eded7812 */ /* 0x000fe400078ec0ff */
[----:B------:R-:W-:Y:S02]  /*0f40*/  LEA.HI R8, R7, R12, RZ, 0x3 ;  /* 0x0000000c07087211 */ /* 0x000fe400078f18ff */
[----:B-1----:R-:W-:Y:S02]  /*0f50*/  SHF.L.U32 R0, R5, 0x7, RZ ;  /* 0x0000000705007819 */ /* 0x002fe400000006ff */
[----:B------:R-:W-:Y:S01]  /*0f60*/  LEA.HI R5, R3, R5, RZ, 0x3 ;  /* 0x0000000503057211 */ /* 0x000fe200078f18ff */
[----:B------:R-:W-:Y:S01]  /*0f70*/  IMAD.SHL.U32 R8, R8, 0x80, RZ ;  /* 0x0000008008087824 */ /* 0x000fe200078e00ff */
[----:B------:R-:W-:Y:S02]  /*0f80*/  LOP3.LUT R3, R0, 0x380, RZ, 0xc0, !PT ;  /* 0x0000038000037812 */ /* 0x000fe400078ec0ff */
[----:B------:R-:W-:Y:S01]  /*0f90*/  LOP3.LUT R7, R6, 0x380, RZ, 0xc0, !PT ;  /* 0x0000038006077812 */ /* 0x000fe200078ec0ff */
[----:B------:R-:W-:Y:S01]  /*0fa0*/  IMAD.SHL.U32 R5, R5, 0x80, RZ ;  /* 0x0000008005057824 */ /* 0x000fe200078e00ff */
[----:B------:R-:W-:-:S02]  /*0fb0*/  SHF.R.U32.HI R0, RZ, 0x3, R3 ;  /* 0x00000003ff007819 */ /* 0x000fc40000011603 */
[----:B------:R-:W-:Y:S02]  /*0fc0*/  LOP3.LUT R9, R3, 0x70, R16, 0xf8, !PT ;  /* 0x0000007003097812 */ /* 0x000fe400078ef810 */
[----:B------:R-:W-:Y:S01]  /*0fd0*/  LOP3.LUT R12, R5, 0xfffffc00, RZ, 0xc0, !PT ;  /* 0xfffffc00050c7812 */ /* 0x000fe200078ec0ff */
[----:B------:R-:W-:Y:S01]  /*0fe0*/  VIADD R5, R19, 0x20 ;  /* 0x0000002013057836 */ /* 0x000fe20000000000 */
[----:B------:R-:W-:Y:S02]  /*0ff0*/  LOP3.LUT R10, R8, 0xfffffc00, RZ, 0xc0, !PT ;  /* 0xfffffc00080a7812 */ /* 0x000fe400078ec0ff */
[----:B------:R-:W-:Y:S01]  /*1000*/  LOP3.LUT R9, R12, R9, R0, 0xf6, !PT ;  /* 0x000000090c097212 */ /* 0x000fe200078ef600 */
[----:B------:R-:W-:Y:S01]  /*1010*/  IMAD R0, R13, 0x8, R2 ;  /* 0x000000080d007824 */ /* 0x000fe200078e0202 */
[----:B------:R-:W-:Y:S01]  /*1020*/  STL [R1+0x2c], R12 ;  /* 0x00002c0c01007387 */ /* 0x000fe20000100800 */
[----:B------:R-:W-:Y:S02]  /*1030*/  SHF.R.U32.HI R3, RZ, 0x3, R7 ;  /* 0x00000003ff037819 */ /* 0x000fe40000011607 */
[----:B------:R-:W-:Y:S01]  /*1040*/  LOP3.LUT R6, R7, 0x70, R16, 0xf8, !PT ;  /* 0x0000007007067812 */ /* 0x000fe200078ef810 */
[----:B------:R-:W-:Y:S01]  /*1050*/  STL [R1+0x28], R10 ;  /* 0x0000280a01007387 */ /* 0x000fe20000100800 */
[----:B------:R-:W-:-:S02]  /*1060*/  SHF.R.S32.HI R2, RZ, 0x1f, R5 ;  /* 0x0000001fff027819 */ /* 0x000fc40000011405 */
[----:B------:R-:W-:Y:S01]  /*1070*/  LOP3.LUT R7, R10, R6, R3, 0xf6, !PT ;  /* 0x000000060a077212 */ /* 0x000fe200078ef603 */
[----:B------:R-:W-:Y:S01]  /*1080*/  STL [R1+0x14], R25 ;  /* 0x0000141901007387 */ /* 0x000fe20000100800 */
[----:B------:R-:W-:Y:S02]  /*1090*/  LEA.HI R2, R2, R5, RZ, 0x3 ;  /* 0x0000000502027211 */ /* 0x000fe400078f18ff */
[----:B------:R-:W-:Y:S01]  /*10a0*/  LOP3.LUT R3, R4, 0xfffffc00, RZ, 0xc0, !PT ;  /* 0xfffffc0004037812 */ /* 0x000fe200078ec0ff */
[----:B------:R0:W-:Y:S01]  /*10b0*/  STL [R1+0x3c], R0 ;  /* 0x00003c0001007387 */ /* 0x0001e20000100800 */
[----:B------:R-:W-:Y:S01]  /*10c0*/  SHF.R.S32.HI R4, RZ, 0x1f, R19 ;  /* 0x0000001fff047819 */ /* 0x000fe20000011413 */
[----:B------:R-:W-:Y:S01]  /*10d0*/  IMAD.SHL.U32 R2, R2, 0x80, RZ ;  /* 0x0000008002027824 */ /* 0x000fe200078e00ff */
[----:B------:R-:W-:Y:S01]  /*10e0*/  SHF.R.U32.HI R6, RZ, 0x3, R237 ;  /* 0x00000003ff067819 */ /* 0x000fe200000116ed */
[----:B------:R-:W-:Y:S03]  /*10f0*/  STL [R1+0x18], R26 ;  /* 0x0000181a01007387 */ /* 0x000fe60000100800 */
[----:B------:R-:W-:Y:S01]  /*1100*/  LOP3.LUT R2, R2, 0xfffffc00, RZ, 0xc0, !PT ;  /* 0xfffffc0002027812 */ /* 0x000fe200078ec0ff */
[----:B------:R-:W-:Y:S01]  /*1110*/  STL [R1+0x1c], R27 ;  /* 0x00001c1b01007387 */ /* 0x000fe20000100800 */
[----:B0-----:R-:W-:-:S03]  /*1120*/  IMAD.SHL.U32 R0, R5, 0x80, RZ ;  /* 0x0000008005007824 */ /* 0x001fc600078e00ff */
[----:B------:R0:W-:Y:S02]  /*1130*/  STL [R1+0x4], R3 ;  /* 0x0000040301007387 */ /* 0x0001e40000100800 */
[----:B------:R-:W-:Y:S02]  /*1140*/  LOP3.LUT R4, R0, 0x380, RZ, 0xc0, !PT ;  /* 0x0000038000047812 */ /* 0x000fe400078ec0ff */
[----:B------:R1:W-:Y:S01]  /*1150*/  STL [R1+0x30], R2 ;  /* 0x0000300201007387 */ /* 0x0003e20000100800 */
[----:B------:R-:W-:Y:S02]  /*1160*/  LOP3.LUT R0, R237, 0x70, R16, 0xf8, !PT ;  /* 0x00000070ed007812 */ /* 0x000fe400078ef810 */
[----:B------:R-:W-:Y:S02]  /*1170*/  SHF.R.U32.HI R5, RZ, 0x3, R4 ;  /* 0x00000003ff057819 */ /* 0x000fe40000011604 */
[----:B------:R-:W-:Y:S02]  /*1180*/  LOP3.LUT R4, R4, 0x70, R16, 0xf8, !PT ;  /* 0x0000007004047812 */ /* 0x000fe400078ef810 */
[----:B0-----:R-:W-:-:S02]  /*1190*/  LOP3.LUT R3, R3, R0, R6, 0xf6, !PT ;  /* 0x0000000003037212 */ /* 0x001fc400078ef606 */
[----:B------:R-:W-:Y:S01]  /*11a0*/  LOP3.LUT R5, R2, R4, R5, 0xf6, !PT ;  /* 0x0000000402057212 */ /* 0x000fe200078ef605 */
[C---:B-1----:R-:W-:Y:S02]  /*11b0*/  IMAD.IADD R2, R18.reuse, 0x1, R7 ;  /* 0x0000000112027824 */ /* 0x042fe400078e0207 */
[C---:B------:R-:W-:Y:S02]  /*11c0*/  IMAD.IADD R0, R18.reuse, 0x1, R3 ;  /* 0x0000000112007824 */ /* 0x040fe400078e0203 */
[----:B------:R-:W-:-:S03]  /*11d0*/  IMAD.IADD R3, R18, 0x1, R9 ;  /* 0x0000000112037824 */ /* 0x000fc600078e0209 */
[----:B------:R0:W-:Y:S04]  /*11e0*/  STL [R1+0x34], R0 ;  /* 0x0000340001007387 */ /* 0x0001e80000100800 */
[----:B------:R1:W-:Y:S04]  /*11f0*/  STL [R1+0x5c], R3 ;  /* 0x00005c0301007387 */ /* 0x0003e80000100800 */
[----:B------:R1:W-:Y:S01]  /*1200*/  STL [R1+0x58], R2 ;  /* 0x0000580201007387 */ /* 0x0003e20000100800 */
[----:B0-----:R-:W-:-:S05]  /*1210*/  IMAD.IADD R0, R18, 0x1, R5 ;  /* 0x0000000112007824 */ /* 0x001fca00078e0205 */
[----:B------:R1:W-:Y:S02]  /*1220*/  STL [R1+0x60], R0 ;  /* 0x0000600001007387 */ /* 0x0003e40000100800 */
.L_x_2549:
        /* <DEDUP_REMOVED lines=10> */
[----:B------:R-:W-:Y:S01]  /*12d0*/  IMAD.MOV.U32 R29, RZ, RZ, RZ ;  /* 0x000000ffff1d7224 */ /* 0x000fe200078e00ff */
        /* <DEDUP_REMOVED lines=12> */
[----:B---3--:R-:W-:Y:S01]  /*13a0*/  IADD3 R8, P3, R28, UR6, RZ ;  /* 0x000000061c087c10 */ /* 0x008fe2000ff7e0ff */
        /* <DEDUP_REMOVED lines=8> */
[----:B------:R-:W2:Y:S01]  /*1430*/  @P2 LDG.E R2, desc[UR46][R6.64] ;  /* 0x0000002e06022981 */ /* 0x000ea2000c1e1900 */
[----:B------:R-:W-:-:S03]  /*1440*/  UISETP.NE.U32.AND UP0, UPT, UR4, URZ, UPT ;  /* 0x0000003f0400728c */ /* 0x000fc6000bf05070 */
[----:B------:R-:W-:Y:S01]  /*1450*/  ULDC UR4, c[0x0][0x424] ;  /* 0x0001090000047ab9 */ /* 0x000fe20000000800 */
[----:B------:R-:W-:-:S03]  /*1460*/  UISETP.NE.AND.EX UP0, UPT, UR5, URZ, UPT, UP0 ;  /* 0x0000003f0500728c */ /* 0x000fc6000bf05300 */
[----:B------:R-:W-:Y:S01]  /*1470*/  ULDC UR5, c[0x0][0x2f0] ;  /* 0x0000bc0000057ab9 */ /* 0x000fe20000000800 */
[----:B------:R-:W-:-:S04]  /*1480*/  USEL UR4, UR4, 0x1, UP0 ;  /* 0x0000000104047887 */ /* 0x000fc80008000000 */
[----:B------:R-:W-:-:S03]  /*1490*/  UIMAD UR4, UR4, UR5, URZ ;  /* 0x00000005040472a4 */ /* 0x000fc6000f8e023f */
[----:B------:R-:W-:-:S03]  /*14a0*/  ULDC UR5, c[0x0][0x348] ;  /* 0x0000d20000057ab9 */ /* 0x000fc60000000800 */
[----:B------:R-:W-:Y:S02]  /*14b0*/  IMAD.U32 R26, RZ, RZ, UR4 ;  /* 0x00000004ff1a7e24 */ /* 0x000fe4000f8e00ff */
[----:B------:R-:W-:Y:S01]  /*14c0*/  IMAD.MOV.U32 R27, RZ, RZ, R0 ;  /* 0x000000ffff1b7224 */ /* 0x000fe200078e0000 */
[----:B--2---:R0:W-:Y:S01]  /*14d0*/  STL [R1+0xc], R2 ;  /* 0x00000c0201007387 */ /* 0x0041e20000100800 */
[----:B------:R-:W-:Y:S02]  /*14e0*/  IMAD.MOV.U32 R10, RZ, RZ, R2 ;  /* 0x000000ffff0a7224 */ /* 0x000fe400078e0002 */
[----:B0-----:R-:W-:Y:S01]  /*14f0*/  IMAD.U32 R2, RZ, RZ, UR5 ;  /* 0x00000005ff027e24 */ /* 0x001fe2000f8e00ff */
[----:B-1----:R-:W-:Y:S06]  /*1500*/  @P2 BRA `(.L_x_2345) ;  /* 0x0000000000282947 */ /* 0x002fec0003800000 */
[----:B------:R-:W-:Y:S02]  /*1510*/  ULDC.64 UR4, c[0x0][0xa00] ;  /* 0x0002800000047ab9 */ /* 0x000fe40000000a00 */
[----:B------:R-:W-:-:S04]  /*1520*/  ISETP.NE.U32.AND P1, PT, RZ, UR4, PT ;  /* 0x00000004ff007c0c */ /* 0x000fc8000bf25070 */
[----:B------:R-:W-:-:S13]  /*1530*/  ISETP.NE.AND.EX P1, PT, RZ, UR5, PT, P1 ;  /* 0x00000005ff007c0c */ /* 0x000fda000bf25310 */
[----:B------:R-:W-:Y:S05]  /*1540*/  @!P1 BRA `(.L_x_2345) ;  /* 0x0000000000189947 */ /* 0x000fea0003800000 */
[----:B------:R-:W0:Y:S02]  /*1550*/  LDC.64 R4, c[0x0][0xa00] ;  /* 0x00028000ff047b82 */ /* 0x000e240000000a00 */
[----:B0-----:R-:W-:-:S05]  /*1560*/  IMAD.WIDE R4, R27, 0x4, R4 ;  /* 0x000000041b047825 */ /* 0x001fca00078e0204 */
[----:B------:R-:W2:Y:S04]  /*1570*/  LDG.E R0, desc[UR46][R4.64] ;  /* 0x0000002e04007981 */ /* 0x000ea8000c1e1900 */
[----:B------:R-:W2:Y:S02]  /*1580*/  LDG.E R7, desc[UR46][R4.64+0x4] ;  /* 0x0000042e04077981 */ /* 0x000ea4000c1e1900 */
[----:B--2---:R-:W-:-:S05]  /*1590*/  IMAD.IADD R10, R7, 0x1, -R0 ;  /* 0x00000001070a7824 */ /* 0x004fca00078e0a00 */
[----:B------:R0:W-:Y:S02]  /*15a0*/  STL [R1+0xc], R10 ;  /* 0x00000c0a01007387 */ /* 0x0001e40000100800 */
.L_x_2345:
[----:B------:R-:W2:Y:S01]  /*15b0*/  LDL R31, [R1+0x18] ;  /* 0x00001800011f7983 */ /* 0x000ea20000100800 */
[----:B------:R-:W-:Y:S02]  /*15c0*/  ULDC.64 UR4, c[0x0][0xa20] ;  /* 0x0002880000047ab9 */ /* 0x000fe40000000a00 */
[----:B------:R-:W-:-:S04]  /*15d0*/  ISETP.NE.U32.AND P1, PT, RZ, UR4, PT ;  /* 0x00000004ff007c0c */ /* 0x000fc8000bf25070 */
[----:B------:R-:W-:Y:S01]  /*15e0*/  ISETP.NE.AND.EX P1, PT, RZ, UR5, PT, P1 ;  /* 0x00000005ff007c0c */ /* 0x000fe2000bf25310 */
[----:B--2---:R1:W-:-:S12]  /*15f0*/  STL [R1+0x40], R31 ;  /* 0x0000401f01007387 */ /* 0x0043d80000100800 */
[----:B------:R-:W-:Y:S05]  /*1600*/  @!P1 BRA `(.L_x_2346) ;  /* 0x0000000000109947 */ /* 0x000fea0003800000 */
[----:B------:R-:W-:-:S04]  /*1610*/  IADD3 R4, P0, R28, UR4, RZ ;  /* 0x000000041c047c10 */ /* 0x000fc8000ff1e0ff */
[----:B------:R-:W-:-:S05]  /*1620*/  IADD3.X R5, R30, UR5, RZ, P0, !PT ;  /* 0x000000051e057c10 */ /* 0x000fca00087fe4ff */
[----:B------:R2:W5:Y:S01]  /*1630*/  LDG.E R26, desc[UR46][R4.64] ;  /* 0x0000002e041a7981 */ /* 0x000562000c1e1900 */
[----:B------:R-:W-:Y:S05]  /*1640*/  BRA `(.L_x_2347) ;  /* 0x0000000000107947 */ /* 0x000fea0003800000 */
.L_x_2346:
[----:B------:R-:W-:Y:S05]  /*1650*/  @!P0 BRA `(.L_x_2347) ;  /* 0x00000000000c8947 */ /* 0x000fea0003800000 */
[----:B------:R-:W2:Y:S04]  /*1660*/  LDG.E R5, desc[UR46][R8.64] ;  /* 0x0000002e08057981 */ /* 0x000ea8000c1e1900 */
[----:B------:R-:W2:Y:S02]  /*1670*/  LDG.E R26, desc[UR46][R8.64+0x4] ;  /* 0x0000042e081a7981 */ /* 0x000ea4000c1e1900 */
[----:B--2---:R-:W-:-:S07]  /*1680*/  IMAD.IADD R26, R26, 0x1, -R5 ;  /* 0x000000011a1a7824 */ /* 0x004fce00078e0a05 */
.L_x_2347:
[----:B------:R-:W-:Y:S01]  /*1690*/  ULDC.64 UR4, c[0x0][0xa10] ;  /* 0x0002840000047ab9 */ /* 0x000fe20000000a00 */
[----:B------:R-:W3:Y:S01]  /*16a0*/  LDL.LU R12, [R1+0x14] ;  /* 0x00001400010c7983 */ /* 0x000ee20000300800 */
[----:B------:R-:W-:Y:S01]  /*16b0*/  ISETP.NE.U32.AND P0, PT, RZ, UR4, PT ;  /* 0x00000004ff007c0c */ /* 0x000fe2000bf05070 */
[----:B------:R-:W4:Y:S03]  /*16c0*/  LDC R8, c[0x0][0x448] ;  /* 0x00011200ff087b82 */ /* 0x000f260000000800 */
[----:B------:R-:W-:Y:S01]  /*16d0*/  ISETP.NE.AND.EX P0, PT, RZ, UR5, PT, P0 ;  /* 0x00000005ff007c0c */ /* 0x000fe2000bf05300 */
[----:B------:R-:W-:-:S12]  /*16e0*/  ULDC.64 UR4, c[0x0][0xa30] ;  /* 0x00028c0000047ab9 */ /* 0x000fd80000000a00 */
[----:B--2---:R-:W2:Y:S02]  /*16f0*/  @P0 LDC.64 R4, c[0x0][0xa10] ;  /* 0x00028400ff040b82 */ /* 0x004ea40000000a00 */
[----:B--2---:R-:W-:-:S05]  /*1700*/  @P0 IMAD.WIDE R4, R27, 0x4, R4 ;  /* 0x000000041b040825 */ /* 0x004fca00078e0204 */
[----:B------:R-:W2:Y:S04]  /*1710*/  @P0 LDG.E R0, desc[UR46][R4.64] ;  /* 0x0000002e04000981 */ /* 0x000ea8000c1e1900 */
[----:B------:R0:W2:Y:S01]  /*1720*/  @P0 LDG.E R9, desc[UR46][R4.64+0x4] ;  /* 0x0000042e04090981 */ /* 0x0000a2000c1e1900 */
[----:B------:R-:W-:Y:S01]  /*1730*/  ISETP.NE.U32.AND P1, PT, RZ, UR4, PT ;  /* 0x00000004ff007c0c */ /* 0x000fe2000bf25070 */
[----:B-----5:R-:W-:-:S03]  /*1740*/  IMAD.MOV.U32 R116, RZ, RZ, R26 ;  /* 0x000000ffff747224 */ /* 0x020fc600078e001a */
[----:B------:R-:W-:-:S13]  /*1750*/  ISETP.NE.AND.EX P1, PT, RZ, UR5, PT, P1 ;  /* 0x00000005ff007c0c */ /* 0x000fda000bf25310 */
[----:B------:R-:W-:-:S04]  /*1760*/  @P1 IADD3 R6, P2, R28, UR4, RZ ;  /* 0x000000041c061c10 */ /* 0x000fc8000ff5e0ff */
[----:B------:R-:W-:-:S05]  /*1770*/  @P1 IADD3.X R7, R30, UR5, RZ, P2, !PT ;  /* 0x000000051e071c10 */ /* 0x000fca00097fe4ff */
[----:B------:R1:W5:Y:S01]  /*1780*/  @P1 LDG.E R116, desc[UR46][R6.64] ;  /* 0x0000002e06741981 */ /* 0x000362000c1e1900 */
[----:B----4-:R-:W-:-:S13]  /*1790*/  ISETP.NE.AND P1, PT, R8, 0x1, PT ;  /* 0x000000010800780c */ /* 0x010fda0003f25270 */
[----:B------:R-:W4:Y:S08]  /*17a0*/  @P1 LDC R11, c[0x0][0x44c] ;  /* 0x00011300ff0b1b82 */ /* 0x000f300000000800 */
[----:B0-----:R-:W0:Y:S01]  /*17b0*/  @P1 LDC R5, c[0x0][0x450] ;  /* 0x00011400ff051b82 */ /* 0x001e220000000800 */
[----:B---3--:R-:W-:-:S05]  /*17c0*/  SHF.L.U32 R12, R12, 0x7, RZ ;  /* 0x000000070c0c7819 */ /* 0x008fca00000006ff */
[----:B------:R-:W-:Y:S01]  /*17d0*/  VIADD R4, R12, 0x7f ;  /* 0x0000007f0c047836 */ /* 0x000fe20000000000 */
[----:B------:R3:W-:Y:S01]  /*17e0*/  STL [R1+0x8], R12 ;  /* 0x0000080c01007387 */ /* 0x0007e20000100800 */
[----:B--2---:R-:W-:Y:S02]  /*17f0*/  @P0 IMAD.IADD R2, R9, 0x1, -R0 ;  /* 0x0000000109020824 */ /* 0x004fe400078e0a00 */
[----:B------:R-:W-:Y:S02]  /*1800*/  IMAD.IADD R9, R26, 0x1, -R3 ;  /* 0x000000011a097824 */ /* 0x000fe400078e0a03 */
[----:B----4-:R-:W-:-:S04]  /*1810*/  @P1 IMAD.HI.U32 R0, R4, R11, RZ ;  /* 0x0000000b04001227 */ /* 0x010fc800078e00ff */
[----:B-1----:R-:W-:Y:S01]  /*1820*/  IMAD.IADD R6, R9, 0x1, R2 ;  /* 0x0000000109067824 */ /* 0x002fe200078e0202 */
[----:B0-----:R-:W-:Y:S01]  /*1830*/  @P1 SHF.R.U32.HI R4, RZ, R5, R0 ;  /* 0x00000005ff041219 */ /* 0x001fe20000011600 */
[----:B------:R-:W-:Y:S02]  /*1840*/  IMAD.MOV R24, RZ, RZ, -R9 ;  /* 0x000000ffff187224 */ /* 0x000fe400078e0a09 */
[C---:B------:R-:W-:Y:S01]  /*1850*/  VIADD R0, R6.reuse, 0x7f ;  /* 0x0000007f06007836 */ /* 0x040fe20000000000 */
[----:B------:R-:W-:Y:S01]  /*1860*/  IADD3 R130, R6, 0x80, -R10 ;  /* 0x0000008006827810 */ /* 0x000fe20007ffe80a */
[----:B------:R3:W-:Y:S01]  /*1870*/  STL [R1+0x10], R6 ;  /* 0x0000100601007387 */ /* 0x0007e20000100800 */
[----:B------:R-:W-:Y:S02]  /*1880*/  VIMNMX R24, RZ, R24, !PT ;  /* 0x00000018ff187248 */ /* 0x000fe40007fe0100 */
[----:B------:R-:W-:Y:S01]  /*1890*/  SHF.R.S32.HI R3, RZ, 0x1f, R0 ;  /* 0x0000001fff037819 */ /* 0x000fe20000011400 */
[----:B------:R-:W-:-:S03]  /*18a0*/  IMAD.IADD R4, R130, 0x1, R4 ;  /* 0x0000000182047824 */ /* 0x000fc600078e0204 */
[----:B------:R-:W-:Y:S02]  /*18b0*/  LEA.HI R3, R3, R0, RZ, 0x7 ;  /* 0x0000000003037211 */ /* 0x000fe400078f38ff */
[----:B------:R-:W-:Y:S02]  /*18c0*/  SHF.R.S32.HI R5, RZ, 0x1f, R4 ;  /* 0x0000001fff057819 */ /* 0x000fe40000011404 */
[----:B------:R-:W-:Y:S02]  /*18d0*/  SHF.R.S32.HI R131, RZ, 0x7, R3 ;  /* 0x00000007ff837819 */ /* 0x000fe40000011403 */
[----:B------:R-:W-:-:S04]  /*18e0*/  LEA.HI R5, R5, R4, RZ, 0x7 ;  /* 0x0000000405057211 */ /* 0x000fc800078f38ff */
[----:B------:R-:W-:-:S04]  /*18f0*/  SHF.R.S32.HI R0, RZ, 0x7, R5 ;  /* 0x00000007ff007819 */ /* 0x000fc80000011405 */
[----:B------:R-:W-:-:S05]  /*1900*/  VIMNMX R0, R131, R0, PT ;  /* 0x0000000083007248 */ /* 0x000fca0003fe0100 */
[----:B------:R-:W-:-:S05]  /*1910*/  IMAD R3, R0, 0x80, -R9 ;  /* 0x0000008000037824 */ /* 0x000fca00078e0a09 */
[----:B------:R-:W-:-:S04]  /*1920*/  VIMNMX R3, R3, R2, PT ;  /* 0x0000000203037248 */ /* 0x000fc80003fe0100 */
[----:B------:R-:W-:Y:S02]  /*1930*/  ISETP.GT.AND P0, PT, R3, R24, PT ;  /* 0x000000180300720c */ /* 0x000fe40003f04270 */
[----:B------:R-:W-:-:S04]  /*1940*/  SHF.R.U32.HI R24, RZ, 0x7, R24 ;  /* 0x00000007ff187819 */ /* 0x000fc80000011618 */
[----:B------:R-:W-:-:S07]  /*1950*/  MOV R25, R24 ;  /* 0x0000001800197202 */ /* 0x000fce0000000f00 */
[----:B------:R-:W-:-:S05]  /*1960*/  @P0 VIADD R0, R3, 0x7f ;  /* 0x0000007f03000836 */ /* 0x000fca0000000000 */
[----:B------:R-:W-:-:S04]  /*1970*/  @P0 SHF.R.S32.HI R3, RZ, 0x1f, R0 ;  /* 0x0000001fff030819 */ /* 0x000fc80000011400 */
[----:B------:R-:W-:-:S04]  /*1980*/  @P0 LEA.HI R3, R3, R0, RZ, 0x7 ;  /* 0x0000000003030211 */ /* 0x000fc800078f38ff */
[----:B------:R-:W-:Y:S02]  /*1990*/  @P0 SHF.R.S32.HI R25, RZ, 0x7, R3 ;  /* 0x00000007ff190819 */ /* 0x000fe40000011403 */
[----:B------:R-:W-:Y:S02]  /*19a0*/  PLOP3.LUT P0, PT, PT, PT, PT, 0x80, 0x0 ;  /* 0x000000000000781c */ /* 0x000fe40003f0f070 */
[----:B------:R-:W-:-:S13]  /*19b0*/  ISETP.GT.AND P1, PT, R25, R24, PT ;  /* 0x000000181900720c */ /* 0x000fda0003f24270 */
[----:B---3--:R-:W-:Y:S05]  /*19c0*/  @!P1 BRA `(.L_x_2348) ;  /* 0x000000a400b09947 */ /* 0x008fea0003800000 */
        /* <DEDUP_REMOVED lines=17> */
[----:B0-----:R-:W-:-:S07]  /*1ae0*/  IMAD.MOV.U32 R12, RZ, RZ, 0x1 ;  /* 0x00000001ff0c7424 */ /* 0x001fce00078e00ff */
[----:B------:R-:W-:-:S07]  /*1af0*/  LEPC R20, `(.L_x_2350) ;  /* 0x000000001014794e */ /* 0x000fce0000000000 */
[----:B-1---5:R-:W-:Y:S05]  /*1b00*/  CALL.ABS.NOINC R14 ;  /* 0x000000000e007343 */ /* 0x022fea0003c00000 */
.L_x_2350:
[----:B------:R-:W-:Y:S05]  /*1b10*/  BSYNC B6 ;  /* 0x0000000000067941 */ /* 0x000fea0003800000 */
.L_x_2349:
        /* <DEDUP_REMOVED lines=20> */
.L_x_2352:
[----:B------:R-:W-:Y:S05]  /*1c60*/  BSYNC B6 ;  /* 0x0000000000067941 */ /* 0x000fea0003800000 */
.L_x_2351:
[----:B------:R-:W-:Y:S01]  /*1c70*/  ULDC.64 UR4, c[0x0][0x9f8] ;  /* 0x00027e0000047ab9 */ /* 0x000fe20000000a00 */
[----:B------:R-:W0:Y:S01]  /*1c80*/  LDC.64 R102, c[0x0][0x300] ;  /* 0x0000c000ff667b82 */ /* 0x000e220000000a00 */
[----:B------:R-:W-:Y:S01]  /*1c90*/  ISETP.NE.U32.AND P0, PT, RZ, UR4, PT ;  /* 0x00000004ff007c0c */ /* 0x000fe2000bf05070 */
[----:B------:R-:W1:Y:S01]  /*1ca0*/  S2R R20, SR_TID.X ;  /* 0x0000000000147919 */ /* 0x000e620000002100 */
[----:B------:R-:W-:Y:S01]  /*1cb0*/  IMAD.IADD R46, R29, 0x1, R26 ;  /* 0x000000011d2e7824 */ /* 0x000fe200078e021a */
[----:B------:R-:W-:Y:S01]  /*1cc0*/  SHF.R.S32.HI R8, RZ, 0x1f, R31 ;  /* 0x0000001fff087819 */ /* 0x000fe2000001141f */
[----:B------:R-:W-:Y:S01]  /*1cd0*/  ULDC.64 UR6, c[0x0][0xa08] ;  /* 0x0002820000067ab9 */ /* 0x000fe20000000a00 */
[----:B------:R-:W-:Y:S01]  /*1ce0*/  ISETP.NE.AND.EX P0, PT, RZ, UR5, PT, P0 ;  /* 0x00000005ff007c0c */ /* 0x000fe2000bf05300 */
[----:B------:R-:W2:Y:S01]  /*1cf0*/  LDL R26, [R1+0x30] ;  /* 0x00003000011a7983 */ /* 0x000ea20000100800 */
[----:B------:R-:W3:Y:S03]  /*1d00*/  LDC.64 R32, c[0x0][0x3f8] ;  /* 0x0000fe00ff207b82 */ /* 0x000ee60000000a00 */
[----:B------:R-:W4:Y:S05]  /*1d10*/  LDL R21, [R1+0x2c] ;  /* 0x00002c0001157983 */ /* 0x000f2a0000100800 */
[----:B------:R-:W3:Y:S03]  /*1d20*/  LDC R39, c[0x0][0x3f4] ;  /* 0x0000fd00ff277b82 */ /* 0x000ee60000000800 */
[----:B------:R-:W-:-:S04]  /*1d30*/  @P0 IADD3 R4, P1, R28, UR4, RZ ;  /* 0x000000041c040c10 */ /* 0x000fc8000ff3e0ff */
[----:B------:R-:W-:Y:S01]  /*1d40*/  @P0 IADD3.X R5, R30, UR5, RZ, P1, !PT ;  /* 0x000000051e050c10 */ /* 0x000fe20008ffe4ff */
[----:B------:R-:W-:-:S04]  /*1d50*/  ULDC.64 UR4, c[0x0][0x308] ;  /* 0x0000c20000047ab9 */ /* 0x000fc80000000a00 */
[----:B------:R1:W2:Y:S01]  /*1d60*/  @P0 LDG.E R27, desc[UR46][R4.64] ;  /* 0x0000002e041b0981 */ /* 0x0002a2000c1e1900 */
[----:B------:R-:W-:Y:S01]  /*1d70*/  SHF.R.S32.HI R43, RZ, 0x1f, R46 ;  /* 0x0000001fff2b7819 */ /* 0x000fe2000001142e */
[----:B0-----:R-:W-:Y:S01]  /*1d80*/  IMAD.WIDE.U32 R6, R46, R102, RZ ;  /* 0x000000662e067225 */ /* 0x001fe200078e00ff */
[----:B------:R-:W-:-:S03]  /*1d90*/  ISETP.NE.U32.AND P0, PT, RZ, UR6, PT ;  /* 0x00000006ff007c0c */ /* 0x000fc6000bf05070 */
[----:B------:R-:W-:Y:S01]  /*1da0*/  IMAD R0, R43, R102, RZ ;  /* 0x000000662b007224 */ /* 0x000fe200078e02ff */
[----:B------:R-:W-:Y:S02]  /*1db0*/  ISETP.NE.AND.EX P0, PT, RZ, UR7, PT, P0 ;  /* 0x00000007ff007c0c */ /* 0x000fe4000bf05300 */
[----:B-1----:R-:W-:Y:S01]  /*1dc0*/  SHF.R.U32.HI R36, RZ, 0x7, R20 ;  /* 0x00000007ff247819 */ /* 0x002fe20000011614 */
[----:B------:R-:W-:Y:S01]  /*1dd0*/  IMAD R3, R46, R103, R0 ;  /* 0x000000672e037224 */ /* 0x000fe200078e0200 */
[----:B------:R-:W4:Y:S01]  /*1de0*/  LDL R20, [R1+0x28] ;  /* 0x0000280001147983 */ /* 0x000f220000100800 */
[----:B------:R-:W-:Y:S01]  /*1df0*/  IMAD R0, R8, UR4, RZ ;  /* 0x0000000408007c24 */ /* 0x000fe2000f8e02ff */
[----:B------:R-:W-:Y:S01]  /*1e00*/  ISETP.NE.AND P6, PT, R36, 0x1, PT ;  /* 0x000000012400780c */ /* 0x000fe20003fc5270 */
[----:B------:R-:W-:Y:S02]  /*1e10*/  IMAD.IADD R7, R7, 0x1, R3 ;  /* 0x0000000107077824 */ /* 0x000fe400078e0203 */
[----:B------:R-:W-:-:S02]  /*1e20*/  IMAD R3, R31, UR5, R0 ;  /* 0x000000051f037c24 */ /* 0x000fc4000f8e0200 */
[----:B------:R-:W-:Y:S01]  /*1e30*/  IMAD.WIDE.U32 R4, R31, UR4, R6 ;  /* 0x000000041f047c25 */ /* 0x000fe2000f8e0006 */
[----:B------:R-:W-:-:S03]  /*1e40*/  ULDC.64 UR4, c[0x0][0x310] ;  /* 0x0000c40000047ab9 */ /* 0x000fc60000000a00 */
[----:B------:R-:W-:Y:S01]  /*1e50*/  IMAD.IADD R5, R5, 0x1, R3 ;  /* 0x0000000105057824 */ /* 0x000fe200078e0203 */
[----:B------:R-:W-:Y:S02]  /*1e60*/  SHF.R.S32.HI R34, RZ, 0x1f, R19 ;  /* 0x0000001fff227819 */ /* 0x000fe40000011413 */
[----:B------:R-:W-:Y:S01]  /*1e70*/  SHF.R.S32.HI R23, RZ, 0x1f, R22 ;  /* 0x0000001fff177819 */ /* 0x000fe20000011416 */
[----:B---3--:R-:W-:Y:S01]  /*1e80*/  IMAD.WIDE.U32 R10, R19, R32, R16 ;  /* 0x00000020130a7225 */ /* 0x008fe200078e0010 */
[----:B------:R-:W-:Y:S02]  /*1e90*/  ISETP.GE.AND P2, PT, R16, R39, PT ;  /* 0x000000271000720c */ /* 0x000fe40003f46270 */
[----:B--2---:R-:W-:Y:S02]  /*1ea0*/  SHF.R.S32.HI R0, RZ, 0x1f, R27 ;  /* 0x0000001fff007819 */ /* 0x004fe4000001141b */
[----:B------:R-:W-:Y:S02]  /*1eb0*/  SEL R99, R27, RZ, !P0 ;  /* 0x000000ff1b637207 */ /* 0x000fe40004000000 */
[----:B------:R-:W2:Y:S01]  /*1ec0*/  LDL R27, [R1+0x4] ;  /* 0x00000400011b7983 */ /* 0x000ea20000100800 */
[----:B------:R-:W-:-:S02]  /*1ed0*/  SEL R9, R0, RZ, !P0 ;  /* 0x000000ff00097207 */ /* 0x000fc40004000000 */
        /* <DEDUP_REMOVED lines=9> */
[----:B------:R-:W-:Y:S02]  /*1f70*/  ULDC.64 UR4, c[0x0][0x338] ;  /* 0x0000ce0000047ab9 */ /* 0x000fe40000000a00 */
[----:B------:R-:W-:Y:S02]  /*1f80*/  IMAD R0, R9, UR4, RZ ;  /* 0x0000000409007c24 */ /* 0x000fe4000f8e02ff */
[----:B------:R-:W-:Y:S02]  /*1f90*/  IMAD.IADD R7, R7, 0x1, R3 ;  /* 0x0000000107077824 */ /* 0x000fe400078e0203 */
[C---:B------:R-:W-:Y:S02]  /*1fa0*/  IMAD R109, R99.reuse, UR5, R0 ;  /* 0x00000005636d7c24 */ /* 0x040fe4000f8e0200 */
[----:B------:R-:W-:Y:S02]  /*1fb0*/  IMAD R0, R34, R32, RZ ;  /* 0x0000002022007224 */ /* 0x000fe400078e02ff */
[----:B------:R-:W-:Y:S01]  /*1fc0*/  IMAD.WIDE.U32 R98, R99, UR4, R6 ;  /* 0x0000000463627c25 */ /* 0x000fe2000f8e0006 */
[----:B------:R-:W-:Y:S01]  /*1fd0*/  IADD3 R35, R19, 0x40, RZ ;  /* 0x0000004013237810 */ /* 0x000fe20007ffe0ff */
[----:B------:R-:W-:-:S02]  /*1fe0*/  ULDC UR4, c[0x0][0x2f4] ;  /* 0x0000bd0000047ab9 */ /* 0x000fc40000000800 */
[C---:B------:R-:W-:Y:S02]  /*1ff0*/  IMAD R3, R19.reuse, R33, R0 ;  /* 0x0000002113037224 */ /* 0x040fe400078e0200 */
[----:B------:R-:W-:-:S04]  /*2000*/  IMAD.WIDE.U32 R6, R19, R32, R22 ;  /* 0x0000002013067225 */ /* 0x000fc800078e0016 */
[----:B------:R-:W-:Y:S02]  /*2010*/  IMAD.IADD R7, R7, 0x1, R3 ;  /* 0x0000000107077824 */ /* 0x000fe400078e0203 */
[----:B------:R-:W-:Y:S01]  /*2020*/  IMAD.IADD R11, R3, 0x1, R11 ;  /* 0x00000001030b7824 */ /* 0x000fe200078e020b */
[----:B------:R-:W-:Y:S01]  /*2030*/  SEL R3, R39, RZ, P2 ;  /* 0x000000ff27037207 */ /* 0x000fe20001000000 */
[----:B0-----:R-:W-:-:S04]  /*2040*/  IMAD.WIDE.U32 R8, R19, R4, R22 ;  /* 0x0000000413087225 */ /* 0x001fc800078e0016 */
[----:B------:R-:W-:Y:S02]  /*2050*/  IMAD.IADD R3, R16, 0x1, R3 ;  /* 0x0000000110037824 */ /* 0x000fe400078e0203 */
[C---:B------:R-:W-:Y:S02]  /*2060*/  VIADD R15, R19.reuse, 0x20 ;  /* 0x00000020130f7836 */ /* 0x040fe40000000000 */
[----:B------:R-:W-:Y:S01]  /*2070*/  IMAD.MOV.U32 R92, RZ, RZ, R8 ;  /* 0x000000ffff5c7224 */ /* 0x000fe200078e0008 */
[----:B------:R-:W-:Y:S01]  /*2080*/  SHF.R.S32.HI R8, RZ, 0x1f, R3 ;  /* 0x0000001fff087819 */ /* 0x000fe20000011403 */
[C---:B------:R-:W-:Y:S02]  /*2090*/  VIADD R38, R19.reuse, 0x60 ;  /* 0x0000006013267836 */ /* 0x040fe40000000000 */
[----:B------:R-:W-:Y:S02]  /*20a0*/  VIADD R28, R19, 0x20 ;  /* 0x00000020131c7836 */ /* 0x000fe40000000000 */
[----:B------:R-:W-:-:S02]  /*20b0*/  IMAD R12, R34, R4, RZ ;  /* 0x00000004220c7224 */ /* 0x000fc400078e02ff */
[----:B------:R-:W-:Y:S01]  /*20c0*/  IMAD.SHL.U32 R15, R15, 0x80, RZ ;  /* 0x000000800f0f7824 */ /* 0x000fe200078e00ff */
[-C--:B------:R-:W-:Y:S01]  /*20d0*/  LEA.HI R48, R8, R3.reuse, RZ, 0x4 ;  /* 0x0000000308307211 */ /* 0x080fe200078f20ff */
[----:B------:R-:W-:Y:S01]  /*20e0*/  IMAD.SHL.U32 R30, R35, 0x80, RZ ;  /* 0x00000080231e7824 */ /* 0x000fe200078e00ff */
[----:B------:R-:W-:Y:S01]  /*20f0*/  SHF.L.U32 R28, R28, 0x7, RZ ;  /* 0x000000071c1c7819 */ /* 0x000fe200000006ff */
[----:B------:R-:W-:Y:S01]  /*2100*/  IMAD.SHL.U32 R29, R38, 0x80, RZ ;  /* 0x00000080261d7824 */ /* 0x000fe200078e00ff */
[----:B------:R-:W-:Y:S01]  /*2110*/  LEA.HI R3, R8, R3, RZ, 0x7 ;  /* 0x0000000308037211 */ /* 0x000fe200078f38ff */
[----:B------:R-:W-:Y:S01]  /*2120*/  IMAD R91, R19, R5, R12 ;  /* 0x00000005135b7224 */ /* 0x000fe200078e020c */
[----:B------:R-:W-:Y:S01]  /*2130*/  LOP3.LUT R15, R15, 0x380, RZ, 0xc0, !PT ;  /* 0x000003800f0f7812 */ /* 0x000fe200078ec0ff */
[----:B------:R-:W-:Y:S01]  /*2140*/  IMAD.WIDE.U32 R12, R19, R4, R16 ;  /* 0x00000004130c7225 */ /* 0x000fe200078e0010 */
[----:B------:R-:W-:Y:S02]  /*2150*/  LOP3.LUT R30, R30, 0x380, RZ, 0xc0, !PT ;  /* 0x000003801e1e7812 */ /* 0x000fe400078ec0ff */
[----:B------:R-:W-:-:S02]  /*2160*/  LOP3.LUT R29, R29, 0x380, RZ, 0xc0, !PT ;  /* 0x000003801d1d7812 */ /* 0x000fc400078ec0ff */
[----:B------:R-:W-:Y:S01]  /*2170*/  LOP3.LUT R28, R28, 0x380, RZ, 0xc0, !PT ;  /* 0x000003801c1c7812 */ /* 0x000fe200078ec0ff */
[----:B------:R-:W-:Y:S01]  /*2180*/  IMAD.IADD R93, R9, 0x1, R91 ;  /* 0x00000001095d7824 */ /* 0x000fe200078e025b */
[--C-:B------:R-:W-:Y:S01]  /*2190*/  LOP3.LUT R9, R15, 0x70, R48.reuse, 0xf8, !PT ;  /* 0x000000700f097812 */ /* 0x100fe200078ef830 */
[----:B------:R-:W-:Y:S01]  /*21a0*/  IMAD.SHL.U32 R8, R3, 0x80, RZ ;  /* 0x0000008003087824 */ /* 0x000fe200078e00ff */
[----:B------:R-:W-:Y:S01]  /*21b0*/  LOP3.LUT R3, R237, 0x70, R48, 0xf8, !PT ;  /* 0x00000070ed037812 */ /* 0x000fe200078ef830 */
[----:B------:R-:W-:Y:S01]  /*21c0*/  IMAD.MOV.U32 R90, RZ, RZ, R12 ;  /* 0x000000ffff5a7224 */ /* 0x000fe200078e000c */
[----:B------:R-:W-:Y:S02]  /*21d0*/  SHF.R.U32.HI R37, RZ, 0x3, R237 ;  /* 0x00000003ff257819 */ /* 0x000fe400000116ed */
[----:B------:R-:W-:Y:S02]  /*21e0*/  SHF.R.U32.HI R135, RZ, 0x3, R30 ;  /* 0x00000003ff877819 */ /* 0x000fe4000001161e */
[----:B------:R-:W-:-:S02]  /*21f0*/  SHF.R.U32.HI R134, RZ, 0x3, R29 ;  /* 0x00000003ff867819 */ /* 0x000fc4000001161d */
[----:B------:R-:W-:Y:S02]  /*2200*/  LOP3.LUT R12, R30, 0x70, R48, 0xf8, !PT ;  /* 0x000000701e0c7812 */ /* 0x000fe400078ef830 */
[----:B------:R-:W-:Y:S02]  /*2210*/  SHF.R.U32.HI R28, RZ, 0x3, R28 ;  /* 0x00000003ff1c7819 */ /* 0x000fe4000001161c */
[----:B------:R-:W-:Y:S01]  /*2220*/  LOP3.LUT R15, R29, 0x70, R48, 0xf8, !PT ;  /* 0x000000701d0f7812 */ /* 0x000fe200078ef830 */
[----:B------:R-:W-:Y:S01]  /*2230*/  IMAD.IADD R91, R91, 0x1, R13 ;  /* 0x000000015b5b7824 */ /* 0x000fe200078e020d */
[----:B-----5:R-:W-:Y:S02]  /*2240*/  SHF.R.S32.HI R31, RZ, 0x1f, R116 ;  /* 0x0000001fff1f7819 */ /* 0x020fe40000011474 */
[----:B------:R-:W-:Y:S02]  /*2250*/  LOP3.LUT R8, R8, 0xffffc000, RZ, 0xc0, !PT ;  /* 0xffffc00008087812 */ /* 0x000fe400078ec0ff */
[----:B------:R-:W-:-:S02]  /*2260*/  LOP3.LUT R3, R3, R37, RZ, 0x3c, !PT ;  /* 0x0000002503037212 */ /* 0x000fc400078e3cff */
[----:B------:R-:W-:Y:S02]  /*2270*/  LOP3.LUT R9, R9, R28, RZ, 0x3c, !PT ;  /* 0x0000001c09097212 */ /* 0x000fe400078e3cff */
[----:B------:R-:W-:Y:S02]  /*2280*/  LOP3.LUT R13, R12, R135, RZ, 0x3c, !PT ;  /* 0x000000870c0d7212 */ /* 0x000fe400078e3cff */
[----:B------:R-:W-:Y:S01]  /*2290*/  LOP3.LUT R15, R15, R134, RZ, 0x3c, !PT ;  /* 0x000000860f0f7212 */ /* 0x000fe200078e3cff */
[-C--:B------:R-:W-:Y:S01]  /*22a0*/  IMAD R14, R31, R32.reuse, RZ ;  /* 0x000000201f0e7224 */ /* 0x080fe200078e02ff */
[----:B------:R-:W-:Y:S01]  /*22b0*/  SHF.L.U64.HI R89, R102, 0x5, R103 ;  /* 0x0000000566597819 */ /* 0x000fe20000010267 */
[C---:B------:R-:W-:Y:S01]  /*22c0*/  IMAD.WIDE.U32 R96, R116.reuse, R32, R6 ;  /* 0x0000002074607225 */ /* 0x040fe200078e0006 */
[-C--:B------:R-:W-:Y:S02]  /*22d0*/  IADD3 R112, R9, R8.reuse, R26 ;  /* 0x0000000809707210 */ /* 0x080fe40007ffe01a */
[----:B----4-:R-:W-:Y:S01]  /*22e0*/  IADD3 R28, R13, R8, R21 ;  /* 0x000000080d1c7210 */ /* 0x010fe20007ffe015 */
[----:B------:R-:W-:Y:S01]  /*22f0*/  IMAD.WIDE.U32 R94, R116, R32, R10 ;  /* 0x00000020745e7225 */ /* 0x000fe200078e000a */
[----:B------:R-:W-:-:S02]  /*2300*/  SHF.L.U64.HI R12, R4, 0x5, R5 ;  /* 0x00000005040c7819 */ /* 0x000fc40000010205 */
[--C-:B------:R-:W-:Y:S01]  /*2310*/  SHF.L.U64.HI R11, R4, 0x6, R5.reuse ;  /* 0x00000006040b7819 */ /* 0x100fe20000010205 */
[----:B------:R-:W-:Y:S01]  /*2320*/  IMAD.SHL.U32 R88, R102, 0x20, RZ ;  /* 0x0000002066587824 */ /* 0x000fe200078e00ff */
[C---:B------:R-:W-:Y:S01]  /*2330*/  SHF.L.U64.HI R10, R4.reuse, 0x7, R5 ;  /* 0x00000007040a7819 */ /* 0x040fe20000010205 */
[-C--:B------:R-:W-:Y:S02]  /*2340*/  IMAD R31, R31, R4.reuse, RZ ;  /* 0x000000041f1f7224 */ /* 0x080fe400078e02ff */
[----:B------:R-:W-:Y:S02]  /*2350*/  IMAD.SHL.U32 R9, R4, 0x20, RZ ;  /* 0x0000002004097824 */ /* 0x000fe400078e00ff */
[----:B------:R-:W-:-:S04]  /*2360*/  IMAD.WIDE.U32 R92, R116, R4, R92 ;  /* 0x00000004745c7225 */ /* 0x000fc800078e005c */
[----:B------:R-:W-:-:S04]  /*2370*/  IMAD.WIDE.U32 R90, R116, R4, R90 ;  /* 0x00000004745a7225 */ /* 0x000fc800078e005a */
[----:B------:R-:W-:Y:S01]  /*2380*/  IMAD.SHL.U32 R7, R4, 0x80, RZ ;  /* 0x0000008004077824 */ /* 0x000fe200078e00ff */
[----:B------:R-:W-:Y:S01]  /*2390*/  SHF.R.S32.HI R119, RZ, 0x1f, R35 ;  /* 0x0000001fff777819 */ /* 0x000fe20000011423 */
[C---:B------:R-:W-:Y:S01]  /*23a0*/  IMAD.WIDE.U32 R132, R19.reuse, R102, R88 ;  /* 0x0000006613847225 */ /* 0x040fe200078e0058 */
[----:B------:R-:W-:-:S03]  /*23b0*/  IADD3 R46, P0, R19, R46, RZ ;  /* 0x0000002e132e7210 */ /* 0x000fc60007f1e0ff */
[----:B------:R-:W-:-:S04]  /*23c0*/  IMAD.WIDE.U32 R44, R19, R102, R16 ;  /* 0x00000066132c7225 */ /* 0x000fc800078e0010 */
[----:B------:R-:W-:Y:S02]  /*23d0*/  IMAD R49, R116, R5, R31 ;  /* 0x0000000574317224 */ /* 0x000fe400078e021f */
[----:B------:R-:W-:Y:S02]  /*23e0*/  VIADD R40, R19, 0x20 ;  /* 0x0000002013287836 */ /* 0x000fe40000000000 */
[----:B------:R-:W-:Y:S02]  /*23f0*/  IMAD.SHL.U32 R114, R39, 0x2, RZ ;  /* 0x0000000227727824 */ /* 0x000fe400078e00ff */
[----:B------:R-:W-:Y:S01]  /*2400*/  IMAD.X R47, R34, 0x1, R43, P0 ;  /* 0x00000001222f7824 */ /* 0x000fe200000e062b */
[----:B------:R-:W-:Y:S01]  /*2410*/  IADD3 R39, P0, R100, R44, RZ ;  /* 0x0000002c64277210 */ /* 0x000fe20007f1e0ff */
[----:B------:R-:W-:Y:S01]  /*2420*/  IMAD R37, R116, R33, R14 ;  /* 0x0000002174257224 */ /* 0x000fe200078e020e */
[C-C-:B------:R-:W-:Y:S01]  /*2430*/  SHF.L.U64.HI R26, R32.reuse, 0x5, R33.reuse ;  /* 0x00000005201a7819 */ /* 0x140fe20000010221 */
[C---:B------:R-:W-:Y:S01]  /*2440*/  IMAD.SHL.U32 R14, R32.reuse, 0x40, RZ ;  /* 0x00000040200e7824 */ /* 0x040fe200078e00ff */
[C---:B------:R-:W-:Y:S01]  /*2450*/  SHF.L.U64.HI R21, R32.reuse, 0x6, R33 ;  /* 0x0000000620157819 */ /* 0x040fe20000010221 */
[----:B------:R-:W-:-:S02]  /*2460*/  IMAD.SHL.U32 R13, R32, 0x80, RZ ;  /* 0x00000080200d7824 */ /* 0x000fc400078e00ff */
[----:B------:R-:W-:Y:S01]  /*2470*/  IMAD.IADD R41, R101, 0x1, R41 ;  /* 0x0000000165297824 */ /* 0x000fe200078e0229 */
[----:B------:R-:W-:Y:S01]  /*2480*/  P2R R0, PR, RZ, 0x4 ;  /* 0x00000004ff007803 */ /* 0x000fe20000000000 */
[----:B------:R-:W-:Y:S01]  /*2490*/  VIADD R6, R16, 0x80 ;  /* 0x0000008010067836 */ /* 0x000fe20000000000 */
[----:B------:R-:W-:Y:S02]  /*24a0*/  SHF.R.S32.HI R120, RZ, 0x1f, R40 ;  /* 0x0000001fff787819 */ /* 0x000fe40000011428 */
[----:B------:R-:W-:Y:S02]  /*24b0*/  SHF.L.U64.HI R31, R102, 0x6, R103 ;  /* 0x00000006661f7819 */ /* 0x000fe40000010267 */
[----:B------:R-:W-:Y:S02]  /*24c0*/  IADD3 R42, P3, R100, 0x80, RZ ;  /* 0x00000080642a7810 */ /* 0x000fe40007f7e0ff */
[----:B------:R-:W-:Y:S02]  /*24d0*/  IADD3 R43, P2, R39, 0x80, RZ ;  /* 0x00000080272b7810 */ /* 0x000fe40007f5e0ff */
[----:B------:R-:W-:-:S02]  /*24e0*/  LOP3.LUT R40, R48, 0xfffffff0, RZ, 0xc0, !PT ;  /* 0xfffffff030287812 */ /* 0x000fc400078ec0ff */
[----:B------:R-:W-:Y:S01]  /*24f0*/  IADD3 R126, R36, 0x8, RZ ;  /* 0x00000008247e7810 */ /* 0x000fe20007ffe0ff */
[----:B------:R-:W-:Y:S01]  /*2500*/  IMAD.IADD R36, R97, 0x1, R37 ;  /* 0x0000000161247824 */ /* 0x000fe200078e0225 */
[----:B------:R-:W-:Y:S01]  /*2510*/  SHF.R.S32.HI R118, RZ, 0x1f, R38 ;  /* 0x0000001fff767819 */ /* 0x000fe20000011426 */
[----:B------:R-:W-:Y:S01]  /*2520*/  IMAD.SHL.U32 R127, R102, 0x80, RZ ;  /* 0x00000080667f7824 */ /* 0x000fe200078e00ff */
[----:B------:R-:W-:Y:S01]  /*2530*/  IADD3 R38, R93, R49, RZ ;  /* 0x000000315d267210 */ /* 0x000fe20007ffe0ff */
[----:B------:R-:W-:Y:S01]  /*2540*/  IMAD.IADD R37, R37, 0x1, R95 ;  /* 0x0000000125257824 */ /* 0x000fe200078e025f */
[----:B------:R-:W-:Y:S01]  /*2550*/  SHF.R.S32.HI R105, RZ, 0x4, R48 ;  /* 0x00000004ff697819 */ /* 0x000fe20000011430 */
[----:B------:R-:W-:Y:S01]  /*2560*/  IMAD.IADD R104, R49, 0x1, R91 ;  /* 0x0000000131687824 */ /* 0x000fe200078e025b */
[----:B------:R-:W-:Y:S01]  /*2570*/  SHF.R.S32.HI R106, RZ, 0x1f, R40 ;  /* 0x0000001fff6a7819 */ /* 0x000fe20000011428 */
[----:B------:R-:W-:Y:S02]  /*2580*/  IMAD.X R107, RZ, RZ, R41, P3 ;  /* 0x000000ffff6b7224 */ /* 0x000fe400018e0629 */
[----:B------:R-:W-:Y:S01]  /*2590*/  IMAD.IADD R109, R99, 0x1, R109 ;  /* 0x00000001636d7824 */ /* 0x000fe200078e026d */
[----:B--2---:R-:W-:-:S02]  /*25a0*/  IADD3 R113, R3, R8, R27 ;  /* 0x0000000803717210 */ /* 0x004fc40007ffe01b */
[----:B------:R-:W-:Y:S01]  /*25b0*/  IADD3 R27, R15, R8, R20 ;  /* 0x000000080f1b7210 */ /* 0x000fe20007ffe014 */
[----:B------:R-:W-:Y:S02]  /*25c0*/  IMAD.SHL.U32 R8, R4, 0x40, RZ ;  /* 0x0000004004087824 */ /* 0x000fe400078e00ff */
[----:B------:R-:W-:-:S04]  /*25d0*/  IMAD R4, R34, R102, RZ ;  /* 0x0000006622047224 */ /* 0x000fc800078e02ff */
[----:B------:R-:W-:Y:S01]  /*25e0*/  IMAD R35, R19, R103, R4 ;  /* 0x0000006713237224 */ /* 0x000fe200078e0204 */
[----:B------:R-:W-:Y:S01]  /*25f0*/  @!P6 BAR.SYNC.DEFER_BLOCKING 0x9, 0x100 ;  /* 0x024400000000eb1d */ /* 0x000fe20000010000 */
[----:B------:R-:W-:Y:S02]  /*2600*/  IADD3 R4, P1, R88, R132, RZ ;  /* 0x0000008458047210 */ /* 0x000fe40007f3e0ff */
[----:B------:R-:W-:Y:S01]  /*2610*/  IMAD.IADD R5, R35, 0x1, R133 ;  /* 0x0000000123057824 */ /* 0x000fe200078e0285 */
[C---:B------:R-:W-:Y:S01]  /*2620*/  SHF.L.U64.HI R20, R32.reuse, 0x7, R33 ;  /* 0x0000000720147819 */ /* 0x040fe20000010221 */
[----:B------:R-:W-:Y:S02]  /*2630*/  IMAD.SHL.U32 R15, R32, 0x20, RZ ;  /* 0x00000020200f7824 */ /* 0x000fe400078e00ff */
[----:B------:R-:W-:Y:S02]  /*2640*/  IMAD.IADD R34, R45, 0x1, R35 ;  /* 0x000000012d227824 */ /* 0x000fe400078e0223 */
[----:B------:R-:W-:Y:S01]  /*2650*/  IMAD.X R32, R5, 0x1, R89, P1 ;  /* 0x0000000105207824 */ /* 0x000fe200008e0659 */
[----:B------:R-:W-:-:S02]  /*2660*/  IADD3 R33, P1, R4, R88, RZ ;  /* 0x0000005804217210 */ /* 0x000fc40007f3e0ff */
[----:B------:R-:W-:Y:S01]  /*2670*/  SHF.L.U64.HI R3, R102, 0x7, R103 ;  /* 0x0000000766037819 */ /* 0x000fe20000010267 */
[----:B------:R-:W-:Y:S01]  /*2680*/  IMAD.X R103, R34, 0x1, R41, P0 ;  /* 0x0000000122677824 */ /* 0x000fe200000e0629 */
[----:B------:R-:W-:Y:S01]  /*2690*/  ISETP.GE.AND P0, PT, R16, UR4, PT ;  /* 0x0000000410007c0c */ /* 0x000fe2000bf06270 */
[----:B------:R-:W-:Y:S01]  /*26a0*/  IMAD.X R35, R32, 0x1, R89, P1 ;  /* 0x0000000120237824 */ /* 0x000fe200008e0659 */
[----:B------:R-:W-:Y:S01]  /*26b0*/  ISETP.GE.AND P1, PT, R6, UR4, PT ;  /* 0x0000000406007c0c */ /* 0x000fe2000bf26270 */
[----:B------:R-:W-:-:S12]  /*26c0*/  IMAD.X R108, RZ, RZ, R103, P2 ;  /* 0x000000ffff6c7224 */ /* 0x000fd800010e0667 */
.L_x_2436:
[----:B------:R-:W2:Y:S01]  /*26d0*/  LDL R49, [R1+0x4] ;  /* 0x0000040001317983 */ /* 0x000ea20000100800 */
[----:B------:R-:W0:Y:S01]  /*26e0*/  LDC R124, c[0x0][0x3f4] ;  /* 0x0000fd00ff7c7b82 */ /* 0x000e220000000800 */
[----:B------:R-:W-:Y:S02]  /*26f0*/  SHF.R.U32.HI R50, RZ, 0x3, R237 ;  /* 0x00000003ff327819 */ /* 0x000fe400000116ed */
[----:B------:R-:W-:Y:S01]  /*2700*/  LOP3.LUT R48, R237, 0x70, R16, 0xf8, !PT ;  /* 0x00000070ed307812 */ /* 0x000fe200078ef810 */
[----:B------:R-:W-:Y:S01]  /*2710*/  VIADD R25, R25, 0xffffffff ;  /* 0xffffffff19197836 */ /* 0x000fe20000000000 */
[----:B------:R-:W-:Y:S05]  /*2720*/  YIELD ;  /* 0x0000000000007946 */ /* 0x000fea0003800000 */
[----:B------:R-:W-:Y:S01]  /*2730*/  ISETP.GT.AND P3, PT, R25, R24, PT ;  /* 0x000000181900720c */ /* 0x000fe20003f64270 */
[----:B------:R-:W-:Y:S01]  /*2740*/  BSSY B0, `(.L_x_2353) ;  /* 0x0000917000007945 */ /* 0x000fe20003800000 */
[----:B0-----:R-:W-:-:S02]  /*2750*/  ISETP.GE.AND P2, PT, R124, 0x1, PT ;  /* 0x000000017c00780c */ /* 0x001fc40003f46270 */
[----:B------:R-:W-:Y:S02]  /*2760*/  P2R R111, PR, RZ, 0x8 ;  /* 0x00000008ff6f7803 */ /* 0x000fe40000000000 */
[----:B--2---:R-:W-:-:S05]  /*2770*/  LOP3.LUT R115, R49, R48, R50, 0xf6, !PT ;  /* 0x0000003031737212 */ /* 0x004fca00078ef632 */
[----:B------:R-:W-:-:S04]  /*2780*/  IMAD R115, R232, 0x8000, R115 ;  /* 0x00008000e8737824 */ /* 0x000fc800078e0273 */
[----:B------:R-:W-:Y:S01]  /*2790*/  IMAD.IADD R115, R18, 0x1, R115 ;  /* 0x0000000112737824 */ /* 0x000fe200078e0273 */
[----:B------:R-:W-:Y:S06]  /*27a0*/  @!P2 BRA `(.L_x_2354) ;  /* 0x0000008800f4a947 */ /* 0x000fec0003800000 */
        /* <DEDUP_REMOVED lines=42> */
.L_x_2357:
[----:B------:R-:W-:Y:S05]  /*2a50*/  BSYNC B1 ;  /* 0x0000000000017941 */ /* 0x000fea0003800000 */
.L_x_2356:
        /* <DEDUP_REMOVED lines=14> */
[----:B------:R-:W-:Y:S01]  /*2b40*/  CS2R R74, SRZ ;  /* 0x00000000004a7805 */ /* 0x000fe2000001ff00 */
[----:B------:R-:W-:Y:S01]  /*2b50*/  IMAD.MOV.U32 R146, RZ, RZ, R80 ;  /* 0x000000ffff927224 */ /* 0x000fe200078e0050 */
        /* <DEDUP_REMOVED lines=21> */
.L_x_2359:
[----:B------:R-:W-:Y:S05]  /*2cb0*/  BSYNC B1 ;  /* 0x0000000000017941 */ /* 0x000fea0003800000 */
.L_x_2358:
        /* <DEDUP_REMOVED lines=25> */
.L_x_2361:
[----:B------:R-:W-:Y:S05]  /*2e50*/  BSYNC B1 ;  /* 0x0000000000017941 */ /* 0x000fea0003800000 */
.L_x_2360:
[----:B0-----:R-:W-:Y:S01]  /*2e60*/  VIADD R84, R19, 0x60 ;  /* 0x0000006013547836 */ /* 0x001fe20000000000 */
[----:B------:R-:W-:Y:S04]  /*2e70*/  BSSY B1, `(.L_x_2362) ;  /* 0x000001d000017945 */ /* 0x000fe80003800000 */
[----:B------:R-:W-:-:S13]  /*2e80*/  ISETP.GE.AND P4, PT, R84, R117, PT ;  /* 0x000000755400720c */ /* 0x000fda0003f86270 */
[----:B------:R-:W-:Y:S05]  /*2e90*/  @P4 BRA `(.L_x_2363) ;  /* 0x0000000000684947 */ /* 0x000fea0003800000 */
[----:B------:R-:W0:Y:S01]  /*2ea0*/  LDC.64 R52, c[0x0][0x3f8] ;  /* 0x0000fe00ff347b82 */ /* 0x000e220000000a00 */
[----:B------:R-:W-:Y:S01]  /*2eb0*/  IMAD.MOV.U32 R49, RZ, RZ, R129 ;  /* 0x000000ffff317224 */ /* 0x000fe200078e0081 */
[----:B------:R-:W-:Y:S01]  /*2ec0*/  MOV R51, R121 ;  /* 0x0000007900337202 */ /* 0x000fe20000000f00 */
[----:B------:R-:W-:Y:S01]  /*2ed0*/  ULDC.64 UR4, c[0x0][0x3e8] ;  /* 0x0000fa0000047ab9 */ /* 0x000fe20000000a00 */
[----:B------:R-:W-:Y:S02]  /*2ee0*/  CS2R R56, SRZ ;  /* 0x0000000000387805 */ /* 0x000fe4000001ff00 */
[----:B------:R-:W-:Y:S01]  /*2ef0*/  CS2R R58, SRZ ;  /* 0x00000000003a7805 */ /* 0x000fe2000001ff00 */
[----:B0-----:R-:W-:Y:S02]  /*2f00*/  IMAD R53, R53, 0x60, RZ ;  /* 0x0000006035357824 */ /* 0x001fe400078e02ff */
[----:B------:R-:W-:-:S04]  /*2f10*/  IMAD.WIDE.U32 R48, R52, 0x60, R48 ;  /* 0x0000006034307825 */ /* 0x000fc800078e0030 */
[----:B------:R-:W-:Y:S01]  /*2f20*/  IMAD.IADD R49, R49, 0x1, R53 ;  /* 0x0000000131317824 */ /* 0x000fe200078e0235 */
[----:B------:R-:W-:Y:S01]  /*2f30*/  IADD3 R48, P5, P6, R96, UR4, R48 ;  /* 0x0000000460307c10 */ /* 0x000fe2000febe030 */
[----:B------:R-:W0:Y:S03]  /*2f40*/  LDC.64 R52, c[0x0][0x408] ;  /* 0x00010200ff347b82 */ /* 0x000e260000000a00 */
        /* <DEDUP_REMOVED lines=15> */
.L_x_2363:
[----:B------:R-:W-:Y:S05]  /*3040*/  BSYNC B1 ;  /* 0x0000000000017941 */ /* 0x000fea0003800000 */
.L_x_2362:
[----:B------:R-:W-:Y:S01]  /*3050*/  UISETP.NE.AND UP0, UPT, UR45, 0x3, UPT ;  /* 0x000000032d00788c */ /* 0x000fe2000bf05270 */
[----:B------:R-:W-:Y:S01]  /*3060*/  IMAD.MOV.U32 R145, RZ, RZ, R78 ;  /* 0x000000ffff917224 */ /* 0x000fe200078e004e */
[----:B-----5:R-:W-:Y:S01]  /*3070*/  MOV R129, R62 ;  /* 0x0000003e00817202 */ /* 0x020fe20000000f00 */
[----:B------:R-:W-:Y:S02]  /*3080*/  IMAD.MOV.U32 R156, RZ, RZ, R82 ;  /* 0x000000ffff9c7224 */ /* 0x000fe400078e0052 */
[----:B------:R-:W-:Y:S01]  /*3090*/  IMAD.MOV.U32 R139, RZ, RZ, R68 ;  /* 0x000000ffff8b7224 */ /* 0x000fe200078e0044 */
[----:B------:R-:W-:Y:S01]  /*30a0*/  PLOP3.LUT P5, PT, PT, PT, UP0, 0x80, 0x0 ;  /* 0x000000000000781c */ /* 0x000fe20003faf008 */
[----:B------:R-:W-:Y:S02]  /*30b0*/  IMAD.MOV.U32 R141, RZ, RZ, R72 ;  /* 0x000000ffff8d7224 */ /* 0x000fe400078e0048 */
[----:B------:R-:W-:Y:S02]  /*30c0*/  IMAD.MOV.U32 R140, RZ, RZ, R70 ;  /* 0x000000ffff8c7224 */ /* 0x000fe400078e0046 */
[----:B------:R-:W-:-:S02]  /*30d0*/  IMAD.MOV.U32 R142, RZ, RZ, R74 ;  /* 0x000000ffff8e7224 */ /* 0x000fc400078e004a */
[----:B------:R-:W-:Y:S02]  /*30e0*/  IMAD.MOV.U32 R128, RZ, RZ, R60 ;  /* 0x000000ffff807224 */ /* 0x000fe400078e003c */
[----:B------:R-:W-:Y:S02]  /*30f0*/  IMAD.MOV.U32 R137, RZ, RZ, R64 ;  /* 0x000000ffff897224 */ /* 0x000fe400078e0040 */
[----:B------:R-:W-:Y:S02]  /*3100*/  IMAD.MOV.U32 R138, RZ, RZ, R66 ;  /* 0x000000ffff8a7224 */ /* 0x000fe400078e0042 */
[----:B------:R-:W-:Y:S02]  /*3110*/  IMAD.MOV.U32 R84, RZ, RZ, R52 ;  /* 0x000000ffff547224 */ /* 0x000fe400078e0034 */
[----:B------:R-:W-:Y:S02]  /*3120*/  IMAD.MOV.U32 R86, RZ, RZ, R56 ;  /* 0x000000ffff567224 */ /* 0x000fe400078e0038 */
[----:B------:R-:W-:-:S02]  /*3130*/  IMAD.MOV.U32 R85, RZ, RZ, R54 ;  /* 0x000000ffff557224 */ /* 0x000fc400078e0036 */
[----:B------:R-:W-:Y:S01]  /*3140*/  IMAD.MOV.U32 R87, RZ, RZ, R58 ;  /* 0x000000ffff577224 */ /* 0x000fe200078e003a */
[----:B------:R-:W-:Y:S06]  /*3150*/  @!P5 BRA `(.L_x_2364) ;  /* 0x000000000004d947 */ /* 0x000fec0003800000 */
[----:B------:R-:W-:Y:S01]  /*3160*/  BPT.TRAP 0x1 ;  /* 0x000000040000795c */ /* 0x000fe20000300000 */
.L_x_2364:
[----:B------:R-:W-:Y:S01]  /*3170*/  IMAD R110, R232, 0x8, R18 ;  /* 0x00000008e86e7824 */ /* 0x000fe200078e0212 */
[----:B------:R-:W-:Y:S01]  /*3180*/  SHF.L.U32 R121, R236, 0x1f, RZ ;  /* 0x0000001fec797819 */ /* 0x000fe200000006ff */
[----:B------:R-:W-:Y:S03]  /*3190*/  BSSY B1, `(.L_x_2365) ;  /* 0x0000003000017945 */ /* 0x000fe60003800000 */
[----:B------:R-:W1:Y:S02]  /*31a0*/  SYNCS.PHASECHK.TRANS64.TRYWAIT P6, [R110+URZ+0x38890], R121 ;  /* 0x038890796e0075a7 */ /* 0x000e6400080c017f */
[----:B-1----:R-:W-:Y:S05]  /*31b0*/  @!P6 BRA `(.L_x_2366) ;  /* 0x0000026c0054e947 */ /* 0x002fea0003800000 */
.L_x_2684:
[----:B------:R-:W-:Y:S05]  /*31c0*/  BSYNC B1 ;  /* 0x0000000000017941 */ /* 0x000fea0003800000 */
.L_x_2365:
        /* <DEDUP_REMOVED lines=113> */
.L_x_2372:
[----:B------:R-:W-:Y:S05]  /*38e0*/  BSYNC B3 ;  /* 0x0000000000037941 */ /* 0x000fea0003800000 */
.L_x_2371:
[----:B------:R-:W-:Y:S02]  /*38f0*/  ULDC.64 UR4, c[0x0][0x2e8] ;  /* 0x0000ba0000047ab9 */ /* 0x000fe40000000a00 */
[----:B------:R-:W-:-:S04]  /*3900*/  IADD3 R80, P2, P6, R143, UR4, R100 ;  /* 0x000000048f507c10 */ /* 0x000fc8000fe5e064 */
[----:B------:R-:W-:-:S05]  /*3910*/  IADD3.X R81, R144, UR5, R41, P2, P6 ;  /* 0x0000000590517c10 */ /* 0x000fca00097ec429 */
[----:B--2---:R2:W-:Y:S04]  /*3920*/  STG.E.128 desc[UR46][R80.64], R48 ;  /* 0x0000003050007986 */ /* 0x0045e8000c101d2e */
.L_x_2370:
[----:B------:R-:W-:Y:S05]  /*3930*/  BSYNC B2 ;  /* 0x0000000000027941 */ /* 0x000fea0003800000 */
.L_x_2369:
        /* <DEDUP_REMOVED lines=15> */
[----:B------:R-:W-:Y:S01]  /*3a30*/  F2FP.F16.E4M3.UNPACK_B R48, R49 ;  /* 0x00000031ff30723e */ /* 0x000fe200020006ff */
[----:B------:R-:W-:Y:S01]  /*3a40*/  IMAD.U32 R78, R82, 0x10000, RZ ;  /* 0x00010000524e7824 */ /* 0x000fe200078e00ff */
[----:B------:R-:W-:Y:S01]  /*3a50*/  LOP3.LUT R80, R80, 0xff00, R79, 0xf8, !PT ;  /* 0x0000ff0050507812 */ /* 0x000fe200078ef84f */
[----:B------:R-:W-:Y:S01]  /*3a60*/  IMAD.U32 R81, R81, 0x10000, RZ ;  /* 0x0001000051517824 */ /* 0x000fe200078e00ff */
[----:B------:R-:W-:-:S02]  /*3a70*/  F2FP.F16.E4M3.UNPACK_B R79, R145.H1 ;  /* 0x00000091ff4f723e */ /* 0x000fc400030006ff */
[----:B------:R-:W-:Y:S01]  /*3a80*/  LOP3.LUT R82, R77, 0xff0000, R78, 0xf8, !PT ;  /* 0x00ff00004d527812 */ /* 0x000fe200078ef84e */
[--C-:B------:R-:W-:Y:S01]  /*3a90*/  HADD2.F32 R77, -RZ, R48.reuse.H1_H1 ;  /* 0x30000030ff4d7230 */ /* 0x100fe20000004100 */
[----:B------:R-:W-:Y:S01]  /*3aa0*/  LOP3.LUT R148, R80, 0xff0000, R81, 0xf8, !PT ;  /* 0x00ff000050947812 */ /* 0x000fe200078ef851 */
[--C-:B------:R-:W-:Y:S01]  /*3ab0*/  HADD2.F32 R83, -RZ, R79.reuse.H0_H0 ;  /* 0x2000004fff537230 */ /* 0x100fe20000004100 */
[----:B------:R-:W-:Y:S01]  /*3ac0*/  F2FP.F16.E4M3.UNPACK_B R80, R136.H1 ;  /* 0x00000088ff50723e */ /* 0x000fe200030006ff */
[----:B------:R-:W-:Y:S01]  /*3ad0*/  HADD2.F32 R48, -RZ, R48.H0_H0 ;  /* 0x20000030ff307230 */ /* 0x000fe20000004100 */
[----:B------:R-:W-:Y:S01]  /*3ae0*/  F2FP.F16.E4M3.UNPACK_B R49, R49.H1 ;  /* 0x00000031ff31723e */ /* 0x000fe200030006ff */
[----:B------:R-:W-:Y:S02]  /*3af0*/  HADD2.F32 R146, -RZ, R79.H1_H1 ;  /* 0x3000004fff927230 */ /* 0x000fe40000004100 */
[----:B------:R-:W-:Y:S01]  /*3b00*/  FMUL.FTZ R149, R77, R83 ;  /* 0x000000534d957220 */ /* 0x000fe20000410000 */
[----:B------:R-:W-:-:S02]  /*3b10*/  HADD2.F32 R81, -RZ, R80.H0_H0 ;  /* 0x20000050ff517230 */ /* 0x000fc40000004100 */
        /* <DEDUP_REMOVED lines=78> */
.L_x_2374:
[----:B------:R-:W-:Y:S05]  /*4000*/  BSYNC B2 ;  /* 0x0000000000027941 */ /* 0x000fea0003800000 */
.L_x_2373:
[----:B------:R-:W-:Y:S02]  /*4010*/  ULDC.64 UR4, c[0x0][0x2e8] ;  /* 0x0000ba0000047ab9 */ /* 0x000fe40000000a00 */
[----:B------:R-:W-:-:S04]  /*4020*/  IADD3 R76, P2, P6, R42, UR4, R143 ;  /* 0x000000042a4c7c10 */ /* 0x000fc8000fe5e08f */
[----:B------:R-:W-:-:S05]  /*4030*/  IADD3.X R77, R107, UR5, R144, P2, P6 ;  /* 0x000000056b4d7c10 */ /* 0x000fca00097ec490 */
[----:B--2---:R3:W-:Y:S04]  /*4040*/  STG.E.128 desc[UR46][R76.64], R48 ;  /* 0x000000304c007986 */ /* 0x0047e8000c101d2e */
.L_x_2368:
[----:B------:R-:W-:Y:S05]  /*4050*/  BSYNC B1 ;  /* 0x0000000000017941 */ /* 0x000fea0003800000 */
.L_x_2367:
        /* <DEDUP_REMOVED lines=19> */
[----:B------:R-:W-:Y:S01]  /*4190*/  IMAD.U32 R74, R80, 0x10000, RZ ;  /* 0x00010000504a7824 */ /* 0x000fe200078e00ff */
[----:B--2---:R-:W-:Y:S01]  /*41a0*/  MOV R72, R48 ;  /* 0x0000003000487202 */ /* 0x004fe20000000f00 */
        /* <DEDUP_REMOVED lines=92> */
.L_x_2380:
[----:B------:R-:W-:Y:S05]  /*4770*/  BSYNC B3 ;  /* 0x0000000000037941 */ /* 0x000fea0003800000 */
.L_x_2379:
[----:B------:R-:W-:Y:S02]  /*4780*/  ULDC.64 UR4, c[0x0][0x2e8] ;  /* 0x0000ba0000047ab9 */ /* 0x000fe40000000a00 */
[----:B------:R-:W-:-:S04]  /*4790*/  IADD3 R72, P2, P3, R77, UR4, R100 ;  /* 0x000000044d487c10 */ /* 0x000fc8000fb5e064 */
[----:B------:R-:W-:-:S05]  /*47a0*/  IADD3.X R73, R76, UR5, R41, P2, P3 ;  /* 0x000000054c497c10 */ /* 0x000fca00097e6429 */
[----:B--2---:R3:W-:Y:S04]  /*47b0*/  STG.E.128 desc[UR46][R72.64], R48 ;  /* 0x0000003048007986 */ /* 0x0047e8000c101d2e */
.L_x_2378:
[----:B------:R-:W-:Y:S05]  /*47c0*/  BSYNC B2 ;  /* 0x0000000000027941 */ /* 0x000fea0003800000 */
.L_x_2377:
        /* <DEDUP_REMOVED lines=10> */
[----:B------:R-:W-:Y:S01]  /*4870*/  SHF.R.U32.HI R75, RZ, 0x10, R69 ;  /* 0x00000010ff4b7819 */ /* 0x000fe20000011645 */
[----:B--2---:R-:W-:Y:S01]  /*4880*/  IMAD.MOV.U32 R68, RZ, RZ, R48 ;  /* 0x000000ffff447224 */ /* 0x004fe200078e0030 */
[----:B------:R-:W-:Y:S01]  /*4890*/  LOP3.LUT R70, R69, 0xff0000ff, RZ, 0xc0, !PT ;  /* 0xff0000ff45467812 */ /* 0x000fe200078ec0ff */
[----:B------:R-:W-:Y:S01]  /*48a0*/  IMAD.SHL.U32 R69, R74, 0x100, RZ ;  /* 0x000001004a457824 */ /* 0x000fe200078e00ff */
[----:B------:R-:W-:Y:S01]  /*48b0*/  LOP3.LUT R74, R72, 0xff00, R71, 0xf8, !PT ;  /* 0x0000ff00484a7812 */ /* 0x000fe200078ef847 */
[----:B------:R-:W-:Y:S01]  /*48c0*/  IMAD.U32 R71, R73, 0x10000, RZ ;  /* 0x0001000049477824 */ /* 0x000fe200078e00ff */
[----:B------:R-:W-:-:S02]  /*48d0*/  F2FP.F16.E4M3.UNPACK_B R48, R49 ;  /* 0x00000031ff30723e */ /* 0x000fc400020006ff */
[----:B------:R-:W-:Y:S01]  /*48e0*/  LOP3.LUT R70, R70, 0xff00, R69, 0xf8, !PT ;  /* 0x0000ff0046467812 */ /* 0x000fe200078ef845 */
[----:B------:R-:W-:Y:S01]  /*48f0*/  IMAD.U32 R69, R75, 0x10000, RZ ;  /* 0x000100004b457824 */ /* 0x000fe200078e00ff */
        /* <DEDUP_REMOVED lines=89> */
.L_x_2382:
[----:B------:R-:W-:Y:S05]  /*4e90*/  BSYNC B2 ;  /* 0x0000000000027941 */ /* 0x000fea0003800000 */
.L_x_2381:
[----:B------:R-:W-:Y:S02]  /*4ea0*/  ULDC.64 UR4, c[0x0][0x2e8] ;  /* 0x0000ba0000047ab9 */ /* 0x000fe40000000a00 */
[----:B------:R-:W-:-:S04]  /*4eb0*/  IADD3 R68, P2, P3, R42, UR4, R77 ;  /* 0x000000042a447c10 */ /* 0x000fc8000fb5e04d */
[----:B------:R-:W-:-:S05]  /*4ec0*/  IADD3.X R69, R107, UR5, R76, P2, P3 ;  /* 0x000000056b457c10 */ /* 0x000fca00097e644c */
[----:B--2---:R4:W-:Y:S04]  /*4ed0*/  STG.E.128 desc[UR46][R68.64], R48 ;  /* 0x0000003044007986 */ /* 0x0049e8000c101d2e */
.L_x_2376:
[----:B------:R-:W-:Y:S05]  /*4ee0*/  BSYNC B1 ;  /* 0x0000000000017941 */ /* 0x000fea0003800000 */
.L_x_2375:
        /* <DEDUP_REMOVED lines=116> */
.L_x_2388:
[----:B------:R-:W-:Y:S05]  /*5630*/  BSYNC B3 ;  /* 0x0000000000037941 */ /* 0x000fea0003800000 */
.L_x_2387:
[----:B------:R-:W-:Y:S02]  /*5640*/  ULDC.64 UR4, c[0x0][0x2e8] ;  /* 0x0000ba0000047ab9 */ /* 0x000fe40000000a00 */
[----:B------:R-:W-:-:S04]  /*5650*/  IADD3 R64, P2, P3, R69, UR4, R100 ;  /* 0x0000000445407c10 */ /* 0x000fc8000fb5e064 */
[----:B------:R-:W-:-:S05]  /*5660*/  IADD3.X R65, R68, UR5, R41, P2, P3 ;  /* 0x0000000544417c10 */ /* 0x000fca00097e6429 */
[----:B--2---:R4:W-:Y:S04]  /*5670*/  STG.E.128 desc[UR46][R64.64], R48 ;  /* 0x0000003040007986 */ /* 0x0049e8000c101d2e */
.L_x_2386:
[----:B------:R-:W-:Y:S05]  /*5680*/  BSYNC B2 ;  /* 0x0000000000027941 */ /* 0x000fea0003800000 */
.L_x_2385:
        /* <DEDUP_REMOVED lines=8> */
[----:B------:R-:W-:Y:S01]  /*5710*/  LOP3.LUT R64, R63, 0xff0000ff, RZ, 0xc0, !PT ;  /* 0xff0000ff3f407812 */ /* 0x000fe200078ec0ff */
[----:B------:R-:W-:Y:S01]  /*5720*/  IMAD.SHL.U32 R51, R70, 0x100, RZ ;  /* 0x0000010046337824 */ /* 0x000fe200078e00ff */
[----:B------:R-:W-:Y:S01]  /*5730*/  SHF.R.U32.HI R66, RZ, 0x10, R63 ;  /* 0x00000010ff427819 */ /* 0x000fe2000001163f */
[----:B------:R-:W-:Y:S01]  /*5740*/  IMAD.SHL.U32 R63, R65, 0x100, RZ ;  /* 0x00000100413f7824 */ /* 0x000fe200078e00ff */
[----:B------:R-:W-:Y:S02]  /*5750*/  LOP3.LUT R60, R61, 0xff0000ff, RZ, 0xc0, !PT ;  /* 0xff0000ff3d3c7812 */ /* 0x000fe400078ec0ff */
[----:B------:R-:W-:Y:S01]  /*5760*/  SHF.R.U32.HI R67, RZ, 0x10, R61 ;  /* 0x00000010ff437819 */ /* 0x000fe2000001163d */
[----:B------:R-:W-:Y:S01]  /*5770*/  IMAD.MOV.U32 R61, RZ, RZ, R50 ;  /* 0x000000ffff3d7224 */ /* 0x000fe200078e0032 */
[----:B------:R-:W-:-:S02]  /*5780*/  LOP3.LUT R51, R60, 0xff00, R51, 0xf8, !PT ;  /* 0x0000ff003c337812 */ /* 0x000fc400078ef833 */
[----:B------:R-:W-:Y:S01]  /*5790*/  LOP3.LUT R63, R64, 0xff00, R63, 0xf8, !PT ;  /* 0x0000ff00403f7812 */ /* 0x000fe200078ef83f */
[----:B------:R-:W-:Y:S01]  /*57a0*/  IMAD.U32 R60, R67, 0x10000, RZ ;  /* 0x00010000433c7824 */ /* 0x000fe200078e00ff */
[----:B------:R-:W-:Y:S02]  /*57b0*/  SHF.L.U32 R66, R66, 0x10, RZ ;  /* 0x0000001042427819 */ /* 0x000fe400000006ff */
        /* <DEDUP_REMOVED lines=91> */
.L_x_2390:
[----:B------:R-:W-:Y:S05]  /*5d70*/  BSYNC B2 ;  /* 0x0000000000027941 */ /* 0x000fea0003800000 */
.L_x_2389:
[----:B------:R-:W-:Y:S02]  /*5d80*/  ULDC.64 UR4, c[0x0][0x2e8] ;  /* 0x0000ba0000047ab9 */ /* 0x000fe40000000a00 */
[----:B------:R-:W-:-:S04]  /*5d90*/  IADD3 R60, P2, P3, R42, UR4, R69 ;  /* 0x000000042a3c7c10 */ /* 0x000fc8000fb5e045 */
[----:B------:R-:W-:-:S05]  /*5da0*/  IADD3.X R61, R107, UR5, R68, P2, P3 ;  /* 0x000000056b3d7c10 */ /* 0x000fca00097e6444 */
[----:B--2---:R0:W-:Y:S04]  /*5db0*/  STG.E.128 desc[UR46][R60.64], R48 ;  /* 0x000000303c007986 */ /* 0x0041e8000c101d2e */
.L_x_2384:
[----:B------:R-:W-:Y:S05]  /*5dc0*/  BSYNC B1 ;  /* 0x0000000000017941 */ /* 0x000fea0003800000 */
.L_x_2383:
        /* <DEDUP_REMOVED lines=16> */
[----:B------:R-:W-:Y:S01]  /*5ed0*/  SHF.R.U32.HI R64, RZ, 0x10, R59 ;  /* 0x00000010ff407819 */ /* 0x000fe2000001163b */
[----:B------:R-:W-:Y:S01]  /*5ee0*/  IMAD.SHL.U32 R50, R62, 0x100, RZ ;  /* 0x000001003e327824 */ /* 0x000fe200078e00ff */
[----:B------:R-:W-:-:S02]  /*5ef0*/  LOP3.LUT R61, R59, 0xff0000ff, RZ, 0xc0, !PT ;  /* 0xff0000ff3b3d7812 */ /* 0x000fc400078ec0ff */
        /* <DEDUP_REMOVED lines=94> */
.L_x_2395:
[----:B------:R-:W-:Y:S05]  /*64e0*/  BSYNC B2 ;  /* 0x0000000000027941 */ /* 0x000fea0003800000 */
.L_x_2394:
[----:B------:R-:W-:Y:S02]  /*64f0*/  ULDC.64 UR4, c[0x0][0x2e8] ;  /* 0x0000ba0000047ab9 */ /* 0x000fe40000000a00 */
[----:B------:R-:W-:-:S04]  /*6500*/  IADD3 R56, P2, P3, R123, UR4, R100 ;  /* 0x000000047b387c10 */ /* 0x000fc8000fb5e064 */
[----:B------:R-:W-:-:S05]  /*6510*/  IADD3.X R57, R60, UR5, R41, P2, P3 ;  /* 0x000000053c397c10 */ /* 0x000fca00097e6429 */
[----:B--2---:R0:W-:Y:S04]  /*6520*/  STG.E.128 desc[UR46][R56.64], R48 ;  /* 0x0000003038007986 */ /* 0x0041e8000c101d2e */
.L_x_2393:
[----:B------:R-:W-:Y:S05]  /*6530*/  BSYNC B1 ;  /* 0x0000000000017941 */ /* 0x000fea0003800000 */
.L_x_2392:
        /* <DEDUP_REMOVED lines=109> */
.L_x_2397:
[----:B------:R-:W-:Y:S05]  /*6c10*/  BSYNC B1 ;  /* 0x0000000000017941 */ /* 0x000fea0003800000 */
.L_x_2396:
[----:B------:R-:W-:Y:S02]  /*6c20*/  ULDC.64 UR4, c[0x0][0x2e8] ;  /* 0x0000ba0000047ab9 */ /* 0x000fe40000000a00 */
[----:B------:R-:W-:-:S04]  /*6c30*/  IADD3 R52, P2, P3, R42, UR4, R123 ;  /* 0x000000042a347c10 */ /* 0x000fc8000fb5e07b */
[----:B------:R-:W-:-:S05]  /*6c40*/  IADD3.X R53, R107, UR5, R60, P2, P3 ;  /* 0x000000056b357c10 */ /* 0x000fca00097e643c */
[----:B--2---:R0:W-:Y:S01]  /*6c50*/  STG.E.128 desc[UR46][R52.64], R48 ;  /* 0x0000003034007986 */ /* 0x0041e2000c101d2e */
[----:B------:R-:W-:Y:S05]  /*6c60*/  BRA `(.L_x_2391) ;  /* 0x0000004c00107947 */ /* 0x000fea0003800000 */
.L_x_2355:
[C---:B------:R-:W-:Y:S01]  /*6c70*/  ISETP.GE.AND P5, PT, R19.reuse, R117, PT ;  /* 0x000000751300720c */ /* 0x040fe20003fa6270 */
[C---:B------:R-:W-:Y:S01]  /*6c80*/  VIADD R52, R19.reuse, 0x60 ;  /* 0x0000006013347836 */ /* 0x040fe20000000000 */
[C---:B------:R-:W-:Y:S01]  /*6c90*/  IADD3 R62, R19.reuse, 0x40, RZ ;  /* 0x00000040133e7810 */ /* 0x040fe20007ffe0ff */
[----:B------:R-:W-:Y:S01]  /*6ca0*/  VIADD R60, R19, 0x20 ;  /* 0x00000020133c7836 */ /* 0x000fe20000000000 */
[----:B------:R-:W-:Y:S02]  /*6cb0*/  ISETP.GE.OR P5, PT, R16, R124, P5 ;  /* 0x0000007c1000720c */ /* 0x000fe40002fa6670 */
[----:B------:R-:W-:-:S11]  /*6cc0*/  P2R R61, PR, RZ, 0x1 ;  /* 0x00000001ff3d7803 */ /* 0x000fd60000000000 */
[----:B------:R-:W0:Y:S08]  /*6cd0*/  @!P5 LDC.64 R56, c[0x0][0x3e8] ;  /* 0x0000fa00ff38db82 */ /* 0x000e300000000a00 */
[----:B------:R-:W1:Y:S01]  /*6ce0*/  @!P5 LDC.64 R58, c[0x0][0x400] ;  /* 0x00010000ff3adb82 */ /* 0x000e620000000a00 */
[----:B0-----:R-:W-:-:S04]  /*6cf0*/  @!P5 IADD3 R56, P2, P3, R94, R56, R48 ;  /* 0x000000385e38d210 */ /* 0x001fc80007b5e030 */
[----:B------:R-:W-:Y:S02]  /*6d00*/  @!P5 IADD3.X R57, R37, R57, R129, P2, P3 ;  /* 0x000000392539d210 */ /* 0x000fe400017e6481 */
[----:B------:R-:W-:-:S04]  /*6d10*/  ISETP.GE.AND P2, PT, R52, R117, PT ;  /* 0x000000753400720c */ /* 0x000fc80003f46270 */
[----:B------:R-:W-:-:S13]  /*6d20*/  ISETP.GE.OR P2, PT, R16, R124, P2 ;  /* 0x0000007c1000720c */ /* 0x000fda0001746670 */
[----:B------:R-:W0:Y:S01]  /*6d30*/  @!P2 LDC.64 R52, c[0x0][0x3f8] ;  /* 0x0000fe00ff34ab82 */ /* 0x000e220000000a00 */
[----:B------:R-:W-:Y:S02]  /*6d40*/  @!P2 IMAD.MOV.U32 R49, RZ, RZ, R129 ;  /* 0x000000ffff31a224 */ /* 0x000fe400078e0081 */
[----:B------:R-:W-:-:S05]  /*6d50*/  @!P2 IMAD.MOV.U32 R51, RZ, RZ, R121 ;  /* 0x000000ffff33a224 */ /* 0x000fca00078e0079 */
        /* <DEDUP_REMOVED lines=33> */
[----:B------:R-:W-:Y:S01]  /*6f70*/  ISETP.NE.AND P0, PT, R61, RZ, PT ;  /* 0x000000ff3d00720c */ /* 0x000fe20003f05270 */
[----:B------:R-:W-:Y:S01]  /*6f80*/  @!P4 IMAD.X R65, R60, 0x1, R65, P6 ;  /* 0x000000013c41c824 */ /* 0x000fe200030e0641 */
        /* <DEDUP_REMOVED lines=33> */
[----:B------:R-:W-:Y:S02]  /*71a0*/  IMAD.MOV.U32 R154, RZ, RZ, R54 ;  /* 0x000000ffff9a7224 */ /* 0x000fe400078e0036 */
[----:B---3--:R-:W-:Y:S02]  /*71b0*/  IMAD.MOV.U32 R155, RZ, RZ, R48 ;  /* 0x000000ffff9b7224 */ /* 0x008fe400078e0030 */
[----:B------:R-:W-:Y:S02]  /*71c0*/  IMAD.MOV.U32 R153, RZ, RZ, R50 ;  /* 0x000000ffff997224 */ /* 0x000fe400078e0032 */
[----:B-----5:R-:W-:-:S02]  /*71d0*/  IMAD.MOV.U32 R146, RZ, RZ, R60 ;  /* 0x000000ffff927224 */ /* 0x020fc400078e003c */
[----:B------:R-:W-:Y:S02]  /*71e0*/  IMAD.MOV.U32 R147, RZ, RZ, R62 ;  /* 0x000000ffff937224 */ /* 0x000fe400078e003e */
[----:B----4-:R-:W-:Y:S01]  /*71f0*/  IMAD.MOV.U32 R149, RZ, RZ, R56 ;  /* 0x000000ffff957224 */ /* 0x010fe200078e0038 */
[----:B------:R-:W-:Y:S01]  /*7200*/  MOV R148, R58 ;  /* 0x0000003a00947202 */ /* 0x000fe20000000f00 */
[----:B------:R-:W-:Y:S02]  /*7210*/  IMAD.MOV.U32 R136, RZ, RZ, R72 ;  /* 0x000000ffff887224 */ /* 0x000fe400078e0048 */
[----:B------:R-:W-:Y:S02]  /*7220*/  IMAD.MOV.U32 R137, RZ, RZ, R74 ;  /* 0x000000ffff897224 */ /* 0x000fe400078e004a */
[----:B------:R-:W-:Y:S01]  /*7230*/  IMAD.MOV.U32 R138, RZ, RZ, R76 ;  /* 0x000000ffff8a7224 */ /* 0x000fe200078e004c */
[----:B------:R-:W-:Y:S01]  /*7240*/  MOV R139, R78 ;  /* 0x0000004e008b7202 */ /* 0x000fe20000000f00 */
[----:B------:R-:W-:-:S02]  /*7250*/  IMAD.MOV.U32 R140, RZ, RZ, R64 ;  /* 0x000000ffff8c7224 */ /* 0x000fc400078e0040 */
[----:B------:R-:W-:Y:S02]  /*7260*/  IMAD.MOV.U32 R142, RZ, RZ, R66 ;  /* 0x000000ffff8e7224 */ /* 0x000fe400078e0042 */
[----:B------:R-:W-:Y:S02]  /*7270*/  IMAD.MOV.U32 R144, RZ, RZ, R68 ;  /* 0x000000ffff907224 */ /* 0x000fe400078e0044 */
[----:B------:R-:W-:Y:S01]  /*7280*/  IMAD.MOV.U32 R145, RZ, RZ, R70 ;  /* 0x000000ffff917224 */ /* 0x000fe200078e0046 */
[----:B------:R-:W-:Y:S06]  /*7290*/  @!P5 BRA `(.L_x_2398) ;  /* 0x000000000004d947 */ /* 0x000fec0003800000 */
[----:B------:R-:W-:Y:S01]  /*72a0*/  BPT.TRAP 0x1 ;  /* 0x000000040000795c */ /* 0x000fe20000300000 */
.L_x_2398:
[----:B------:R-:W-:Y:S01]  /*72b0*/  IMAD R110, R232, 0x8, R18 ;  /* 0x00000008e86e7824 */ /* 0x000fe200078e0212 */
[----:B------:R-:W-:Y:S01]  /*72c0*/  SHF.L.U32 R121, R236, 0x1f, RZ ;  /* 0x0000001fec797819 */ /* 0x000fe200000006ff */
[----:B------:R-:W0:Y:S01]  /*72d0*/  LDC R141, c[0x0][0x2f4] ;  /* 0x0000bd00ff8d7b82 */ /* 0x000e220000000800 */
[----:B------:R-:W-:Y:S01]  /*72e0*/  IMAD.MOV.U32 R123, RZ, RZ, R125 ;  /* 0x000000ffff7b7224 */ /* 0x000fe200078e007d */
[----:B------:R-:W-:Y:S01]  /*72f0*/  BSSY B1, `(.L_x_2399) ;  /* 0x0000005000017945 */ /* 0x000fe20003800000 */
[----:B------:R-:W1:Y:S05]  /*7300*/  SYNCS.PHASECHK.TRANS64.TRYWAIT P3, [R110+URZ+0x38890], R121 ;  /* 0x038890796e0075a7 */ /* 0x000e6a000806017f */
[----:B------:R-:W2:Y:S01]  /*7310*/  LDC.64 R124, c[0x0][0x300] ;  /* 0x0000c000ff7c7b82 */ /* 0x000ea20000000a00 */
[----:B0-----:R-:W-:Y:S01]  /*7320*/  IMAD.IADD R143, R141, 0x1, -R114 ;  /* 0x000000018d8f7824 */ /* 0x001fe200078e0a72 */
[----:B-1----:R-:W-:Y:S06]  /*7330*/  @!P3 BRA `(.L_x_2400) ;  /* 0x0000022c0008b947 */ /* 0x002fec0003800000 */
.L_x_2685:
[----:B------:R-:W-:Y:S05]  /*7340*/  BSYNC B1 ;  /* 0x0000000000017941 */ /* 0x000fea0003800000 */
.L_x_2399:
[----:B------:R-:W-:Y:S01]  /*7350*/  ISETP.GE.OR P3, PT, R19, R117, P0 ;  /* 0x000000751300720c */ /* 0x000fe20000766670 */
[----:B------:R-:W-:-:S12]  /*7360*/  BSSY B1, `(.L_x_2401) ;  /* 0x00000f8000017945 */ /* 0x000fd80003800000 */
[----:B------:R-:W-:Y:S05]  /*7370*/  @P3 BRA `(.L_x_2402) ;  /* 0x0000000c00d83947 */ /* 0x000fea0003800000 */
[----:B------:R-:W3:Y:S01]  /*7380*/  LDL R82, [R1+0x4] ;  /* 0x0000040001527983 */ /* 0x000ee20000100800 */
[----:B------:R-:W-:Y:S02]  /*7390*/  SHF.R.S32.HI R80, RZ, 0x1f, R19 ;  /* 0x0000001fff507819 */ /* 0x000fe40000011413 */
[----:B------:R-:W-:-:S03]  /*73a0*/  ISETP.NE.AND P6, PT, R0, RZ, PT ;  /* 0x000000ff0000720c */ /* 0x000fc60003fc5270 */
[-C--:B--2---:R-:W-:Y:S02]  /*73b0*/  IMAD R80, R80, R124.reuse, RZ ;  /* 0x0000007c50507224 */ /* 0x084fe400078e02ff */
[----:B------:R-:W-:-:S04]  /*73c0*/  IMAD.WIDE.U32 R128, R19, R124, R122 ;  /* 0x0000007c13807225 */ /* 0x000fc800078e007a */
[----:B------:R-:W-:Y:S01]  /*73d0*/  IMAD R81, R19, R125, R80 ;  /* 0x0000007d13517224 */ /* 0x000fe200078e0250 */
[----:B------:R-:W-:-:S03]  /*73e0*/  SEL R80, R114, R143, !P6 ;  /* 0x0000008f72507207 */ /* 0x000fc60007000000 */
[----:B------:R-:W-:Y:S01]  /*73f0*/  IMAD.IADD R150, R81, 0x1, R129 ;  /* 0x0000000151967824 */ /* 0x000fe200078e0281 */
[----:B------:R-:W-:-:S04]  /*7400*/  SHF.R.S32.HI R81, RZ, 0x1f, R80 ;  /* 0x0000001fff517819 */ /* 0x000fc80000011450 */
[----:B------:R-:W-:-:S04]  /*7410*/  LEA.HI R80, R81, R80, RZ, 0x5 ;  /* 0x0000005051507211 */ /* 0x000fc800078f28ff */
[----:B------:R-:W-:-:S04]  /*7420*/  LEA.HI.SX32 R80, R80, R105, 0x1b ;  /* 0x0000006950507211 */ /* 0x000fc800078fdaff */
[----:B------:R-:W-:Y:S01]  /*7430*/  SHF.R.S32.HI R81, RZ, 0x1f, R80 ;  /* 0x0000001fff517819 */ /* 0x000fe20000011450 */
[----:B------:R-:W-:-:S03]  /*7440*/  IMAD.SHL.U32 R152, R80, 0x10, RZ ;  /* 0x0000001050987824 */ /* 0x000fc600078e00ff */
[----:B------:R-:W-:Y:S02]  /*7450*/  LEA.HI R81, R81, R80, RZ, 0x3 ;  /* 0x0000005051517211 */ /* 0x000fe400078f18ff */
[----:B------:R-:W-:Y:S02]  /*7460*/  SHF.R.U32.HI R83, RZ, 0x3, R237 ;  /* 0x00000003ff537819 */ /* 0x000fe400000116ed */
[----:B------:R-:W-:Y:S01]  /*7470*/  LOP3.LUT R80, R237, 0x70, R152, 0xf8, !PT ;  /* 0x00000070ed507812 */ /* 0x000fe200078ef898 */
[----:B------:R-:W-:-:S03]  /*7480*/  IMAD.SHL.U32 R81, R81, 0x800, RZ ;  /* 0x0000080051517824 */ /* 0x000fc600078e00ff */
[----:B------:R-:W-:Y:S02]  /*7490*/  LOP3.LUT R80, R80, R83, RZ, 0x3c, !PT ;  /* 0x0000005350507212 */ /* 0x000fe400078e3cff */
[----:B------:R-:W-:Y:S01]  /*74a0*/  LOP3.LUT R81, R81, 0xffffc000, RZ, 0xc0, !PT ;  /* 0xffffc00051517812 */ /* 0x000fe200078ec0ff */
[----:B------:R-:W-:Y:S01]  /*74b0*/  BSSY B2, `(.L_x_2403) ;  /* 0x00000d7000027945 */ /* 0x000fe20003800000 */
[----:B------:R-:W-:-:S04]  /*74c0*/  IADD3 R151, P3, P4, R100, R128, R40 ;  /* 0x0000008064977210 */ /* 0x000fc80007c7e028 */
[----:B------:R-:W-:Y:S02]  /*74d0*/  IADD3.X R158, R41, R150, R106, P3, P4 ;  /* 0x00000096299e7210 */ /* 0x000fe40001fe846a */
        /* <DEDUP_REMOVED lines=25> */
[----:B------:R-:W-:-:S02]  /*7670*/  LOP3.LUT R52, R53, 0xff0000ff, RZ, 0xc0, !PT ;  /* 0xff0000ff35347812 */ /* 0x000fc400078ec0ff */
[----:B------:R-:W-:Y:S01]  /*7680*/  SHF.R.U32.HI R159, RZ, 0x10, R53 ;  /* 0x00000010ff9f7819 */ /* 0x000fe20000011635 */
[----:B------:R-:W-:Y:S01]  /*7690*/  IMAD.SHL.U32 R53, R160, 0x100, RZ ;  /* 0x00000100a0357824 */ /* 0x000fe200078e00ff */
[----:B------:R-:W-:Y:S01]  /*76a0*/  LOP3.LUT R50, R48, 0xff0000, R49, 0xf8, !PT ;  /* 0x00ff000030327812 */ /* 0x000fe200078ef831 */
[----:B------:R-:W-:Y:S01]  /*76b0*/  IMAD.U32 R48, R161, 0x10000, RZ ;  /* 0x00010000a1307824 */ /* 0x000fe200078e00ff */
[----:B------:R-:W-:Y:S02]  /*76c0*/  LOP3.LUT R162, R54, 0xff00, R55, 0xf8, !PT ;  /* 0x0000ff0036a27812 */ /* 0x000fe400078ef837 */
        /* <DEDUP_REMOVED lines=9> */
[----:B------:R-:W-:-:S02]  /*7760*/  IMAD.U32 R51, R159, 0x10000, RZ ;  /* 0x000100009f337824 */ /* 0x000fc400078e00ff */
[CC--:B------:R-:W-:Y:S01]  /*7770*/  FMUL.FTZ R165, R53.reuse, R49.reuse ;  /* 0x0000003135a57220 */ /* 0x0c0fe20000410000 */
[----:B------:R-:W-:Y:S02]  /*7780*/  HADD2.F32 R159, -RZ, R157.H0_H0 ;  /* 0x2000009dff9f7230 */ /* 0x000fe40000004100 */
[----:B------:R-:W-:Y:S01]  /*7790*/  FMUL.FTZ R164, R52, R49 ;  /* 0x0000003134a47220 */ /* 0x000fe20000410000 */
        /* <DEDUP_REMOVED lines=54> */
[----:B------:R-:W-:Y:S01]  /*7b00*/  FFMA.FTZ R169, R156, R163, -R167 ;  /* 0x000000a39ca97223 */ /* 0x000fe200000108a7 */
[----:B------:R-:W-:Y:S01]  /*7b10*/  F2FP.F16.E4M3.UNPACK_B R156, R153 ;  /* 0x00000099ff9c723e */ /* 0x000fe200020006ff */
[----:B------:R-:W-:Y:S01]  /*7b20*/  FFMA.FTZ R171, R160, R163, R165 ;  /* 0x000000a3a0ab7223 */ /* 0x000fe200000100a5 */
[----:B------:R-:W-:-:S02]  /*7b30*/  HADD2.F32 R160, -RZ, R159.H0_H0 ;  /* 0x2000009fffa07230 */ /* 0x000fc40000004100 */
[----:B------:R-:W-:Y:S01]  /*7b40*/  FFMA.FTZ R164, R161, R162, R164 ;  /* 0x000000a2a1a47223 */ /* 0x000fe200000100a4 */
[----:B------:R-:W-:Y:S01]  /*7b50*/  HADD2.F32 R153, -RZ, R154.H0_H0 ;  /* 0x2000009aff997230 */ /* 0x000fe20000004100 */
[----:B------:R-:W-:Y:S01]  /*7b60*/  F2FP.SATFINITE.E4M3.F32.PACK_AB_MERGE_C R84, R157, R84, R53 ;  /* 0x000000549d54723e */ /* 0x000fe20004807035 */
[----:B------:R-:W-:Y:S01]  /*7b70*/  HADD2.F32 R163, -RZ, R159.H1_H1 ;  /* 0x3000009fffa37230 */ /* 0x000fe20000004100 */
[----:B------:R-:W-:Y:S01]  /*7b80*/  F2FP.F16.E4M3.UNPACK_B R54, R85 ;  /* 0x00000055ff36723e */ /* 0x000fe200020006ff */
[----:B------:R-:W-:Y:S02]  /*7b90*/  HADD2.F32 R86, -RZ, R82.H0_H0 ;  /* 0x20000052ff567230 */ /* 0x000fe40000004100 */
[----:B------:R-:W-:Y:S01]  /*7ba0*/  FMUL.FTZ R165, R153, R160 ;  /* 0x000000a099a57220 */ /* 0x000fe20000410000 */
[----:B------:R-:W-:Y:S01]  /*7bb0*/  HADD2.F32 R154, -RZ, R154.H1_H1 ;  /* 0x3000009aff9a7230 */ /* 0x000fe20000004100 */
[----:B------:R-:W-:Y:S01]  /*7bc0*/  F2FP.F16.E4M3.UNPACK_B R55, R51 ;  /* 0x00000033ff37723e */ /* 0x000fe200020006ff */
[----:B------:R-:W-:-:S02]  /*7bd0*/  HADD2.F32 R82, -RZ, R82.H1_H1 ;  /* 0x30000052ff527230 */ /* 0x000fc40000004100 */
[----:B------:R-:W-:Y:S01]  /*7be0*/  FMUL.FTZ R160, R86, R160 ;  /* 0x000000a056a07220 */ /* 0x000fe20000410000 */
[--C-:B------:R-:W-:Y:S02]  /*7bf0*/  HADD2.F32 R159, -RZ, R156.reuse.H0_H0 ;  /* 0x2000009cff9f7230 */ /* 0x100fe40000004100 */
[----:B------:R-:W-:Y:S01]  /*7c00*/  FMUL.FTZ R167, R154, R163 ;  /* 0x000000a39aa77220 */ /* 0x000fe20000410000 */
[----:B------:R-:W-:Y:S01]  /*7c10*/  HADD2.F32 R161, -RZ, R156.H1_H1 ;  /* 0x3000009cffa17230 */ /* 0x000fe20000004100 */
[----:B------:R-:W-:Y:S01]  /*7c20*/  F2FP.F16.E4M3.UNPACK_B R53, R81 ;  /* 0x00000051ff35723e */ /* 0x000fe200020006ff */
[----:B------:R-:W-:Y:S01]  /*7c30*/  FMUL.FTZ R163, R82, R163 ;  /* 0x000000a352a37220 */ /* 0x000fe20000410000 */
[-C--:B------:R-:W-:Y:S01]  /*7c40*/  FFMA.FTZ R165, R86, R159.reuse, -R165 ;  /* 0x0000009f56a57223 */ /* 0x080fe200000108a5 */
[----:B------:R-:W-:Y:S01]  /*7c50*/  FFMA.FTZ R86, R153, R159, R160 ;  /* 0x0000009f99567223 */ /* 0x000fe200000100a0 */
[----:B------:R-:W-:Y:S01]  /*7c60*/  F2FP.SATFINITE.E4M3.F32.PACK_AB_MERGE_C R80, R155, R80, R52 ;  /* 0x000000509b50723e */ /* 0x000fe20004807034 */
[----:B------:R-:W-:Y:S01]  /*7c70*/  FFMA.FTZ R163, R154, R161, R163 ;  /* 0x000000a19aa37223 */ /* 0x000fe200000100a3 */
[----:B------:R-:W-:Y:S01]  /*7c80*/  HADD2.F32 R153, -RZ, R54.H0_H0 ;  /* 0x20000036ff997230 */ /* 0x000fe20000004100 */
[----:B------:R-:W-:Y:S01]  /*7c90*/  F2FP.F16.E4M3.UNPACK_B R154, R50 ;  /* 0x00000032ff9a723e */ /* 0x000fe200020006ff */
[----:B------:R-:W-:Y:S01]  /*7ca0*/  HADD2.F32 R156, -RZ, R55.H0_H0 ;  /* 0x20000037ff9c7230 */ /* 0x000fe20000004100 */
[----:B------:R-:W-:Y:S01]  /*7cb0*/  F2FP.F16.E4M3.UNPACK_B R81, R81.H1 ;  /* 0x00000051ff51723e */ /* 0x000fe200030006ff */
[----:B------:R-:W-:Y:S01]  /*7cc0*/  HADD2.F32 R52, -RZ, R53.H0_H0 ;  /* 0x20000035ff347230 */ /* 0x000fe20000004100 */
[----:B------:R-:W-:Y:S01]  /*7cd0*/  F2FP.F16.E4M3.UNPACK_B R85, R85.H1 ;  /* 0x00000055ff55723e */ /* 0x000fe200030006ff */
[----:B------:R-:W-:-:S02]  /*7ce0*/  HADD2.F32 R155, -RZ, R154.H0_H0 ;  /* 0x2000009aff9b7230 */ /* 0x000fc40000004100 */
[CC--:B------:R-:W-:Y:S01]  /*7cf0*/  FMUL.FTZ R157, R153.reuse, R156.reuse ;  /* 0x0000009c999d7220 */ /* 0x0c0fe20000410000 */
[----:B------:R-:W-:Y:S02]  /*7d00*/  HADD2.F32 R54, -RZ, R54.H1_H1 ;  /* 0x30000036ff367230 */ /* 0x000fe40000004100 */
[C---:B------:R-:W-:Y:S01]  /*7d10*/  FMUL.FTZ R160, R52.reuse, R156 ;  /* 0x0000009c34a07220 */ /* 0x040fe20000410000 */
[----:B------:R-:W-:Y:S02]  /*7d20*/  HADD2.F32 R156, -RZ, R55.H1_H1 ;  /* 0x30000037ff9c7230 */ /* 0x000fe40000004100 */
[-C--:B------:R-:W-:Y:S01]  /*7d30*/  FFMA.FTZ R52, R52, R155.reuse, -R157 ;  /* 0x0000009b34347223 */ /* 0x080fe2000001089d */
[----:B------:R-:W-:Y:S02]  /*7d40*/  HADD2.F32 R55, -RZ, R53.H1_H1 ;  /* 0x30000035ff377230 */ /* 0x000fe40000004100 */
[----:B------:R-:W-:Y:S01]  /*7d50*/  FFMA.FTZ R53, R153, R155, R160 ;  /* 0x0000009b99357223 */ /* 0x000fe200000100a0 */
[----:B------:R-:W-:Y:S01]  /*7d60*/  HADD2.F32 R154, -RZ, R154.H1_H1 ;  /* 0x3000009aff9a7230 */ /* 0x000fe20000004100 */
[----:B------:R-:W-:Y:S01]  /*7d70*/  F2FP.F16.E4M3.UNPACK_B R155, R51.H1 ;  /* 0x00000033ff9b723e */ /* 0x000fe200030006ff */
[CC--:B------:R-:W-:Y:S01]  /*7d80*/  FMUL.FTZ R160, R54.reuse, R156.reuse ;  /* 0x0000009c36a07220 */ /* 0x0c0fe20000410000 */
[----:B------:R-:W-:Y:S01]  /*7d90*/  FMUL.FTZ R153, R55, R156 ;  /* 0x0000009c37997220 */ /* 0x000fe20000410000 */
[----:B------:R-:W-:Y:S01]  /*7da0*/  F2FP.SATFINITE.E4M3.F32.PACK_AB_MERGE_C R164, R171, R164, RZ ;  /* 0x000000a4aba4723e */ /* 0x000fe200048070ff */
[----:B------:R-:W-:Y:S01]  /*7db0*/  HADD2.F32 R51, -RZ, R81.H0_H0 ;  /* 0x20000051ff337230 */ /* 0x000fe20000004100 */
[----:B------:R-:W-:Y:S01]  /*7dc0*/  F2FP.F16.E4M3.UNPACK_B R50, R50.H1 ;  /* 0x00000032ff32723e */ /* 0x000fe200030006ff */
[----:B------:R-:W-:Y:S01]  /*7dd0*/  FFMA.FTZ R54, R54, R154, R153 ;  /* 0x0000009a36367223 */ /* 0x000fe20000010099 */
[----:B------:R-:W-:-:S02]  /*7de0*/  HADD2.F32 R153, -RZ, R85.H0_H0 ;  /* 0x20000055ff997230 */ /* 0x000fc40000004100 */
[----:B------:R-:W-:Y:S01]  /*7df0*/  FFMA.FTZ R55, R55, R154, -R160 ;  /* 0x0000009a37377223 */ /* 0x000fe200000108a0 */
[----:B------:R-:W-:Y:S01]  /*7e00*/  HADD2.F32 R156, -RZ, R155.H0_H0 ;  /* 0x2000009bff9c7230 */ /* 0x000fe20000004100 */
[----:B------:R-:W-:Y:S01]  /*7e10*/  F2FP.SATFINITE.E4M3.F32.PACK_AB_MERGE_C R86, R163, R86, R164 ;  /* 0x00000056a356723e */ /* 0x000fe200048070a4 */
[----:B------:R-:W-:Y:S01]  /*7e20*/  HADD2.F32 R85, -RZ, R85.H1_H1 ;  /* 0x30000055ff557230 */ /* 0x000fe20000004100 */
[----:B------:R-:W-:Y:S01]  /*7e30*/  F2FP.F16.E4M3.UNPACK_B R159, R49.H1 ;  /* 0x00000031ff9f723e */ /* 0x000fe200030006ff */
[----:B------:R-:W-:Y:S02]  /*7e40*/  HADD2.F32 R160, -RZ, R155.H1_H1 ;  /* 0x3000009bffa07230 */ /* 0x000fe40000004100 */
[-C--:B------:R-:W-:Y:S01]  /*7e50*/  FMUL.FTZ R162, R153, R156.reuse ;  /* 0x0000009c99a27220 */ /* 0x080fe20000410000 */
[----:B------:R-:W-:Y:S02]  /*7e60*/  HADD2.F32 R154, -RZ, R50.H0_H0 ;  /* 0x20000032ff9a7230 */ /* 0x000fe40000004100 */
[----:B------:R-:W-:Y:S01]  /*7e70*/  FMUL.FTZ R164, R51, R156 ;  /* 0x0000009c33a47220 */ /* 0x000fe20000410000 */
[----:B------:R-:W-:-:S02]  /*7e80*/  HADD2.F32 R81, -RZ, R81.H1_H1 ;  /* 0x30000051ff517230 */ /* 0x000fc40000004100 */
[----:B------:R-:W-:Y:S01]  /*7e90*/  FFMA.FTZ R82, R82, R161, -R167 ;  /* 0x000000a152527223 */ /* 0x000fe200000108a7 */
[----:B------:R-:W-:Y:S02]  /*7ea0*/  HADD2.F32 R156, -RZ, R50.H1_H1 ;  /* 0x30000032ff9c7230 */ /* 0x000fe40000004100 */
[----:B------:R-:W-:Y:S01]  /*7eb0*/  FMUL.FTZ R50, R85, R160 ;  /* 0x000000a055327220 */ /* 0x000fe20000410000 */
[-C--:B------:R-:W-:Y:S01]  /*7ec0*/  FFMA.FTZ R164, R153, R154.reuse, R164 ;  /* 0x0000009a99a47223 */ /* 0x080fe200000100a4 */
[----:B------:R-:W-:Y:S01]  /*7ed0*/  F2FP.F16.E4M3.UNPACK_B R153, R87 ;  /* 0x00000057ff99723e */ /* 0x000fe200020006ff */
[----:B------:R-:W-:Y:S01]  /*7ee0*/  FFMA.FTZ R162, R51, R154, -R162 ;  /* 0x0000009a33a27223 */ /* 0x000fe200000108a2 */
[C---:B------:R-:W-:Y:S01]  /*7ef0*/  FFMA.FTZ R163, R81.reuse, R156, -R50 ;  /* 0x0000009c51a37223 */ /* 0x040fe20000010832 */
[----:B------:R-:W-:Y:S01]  /*7f00*/  F2FP.F16.E4M3.UNPACK_B R50, R83 ;  /* 0x00000053ff32723e */ /* 0x000fe200020006ff */
[----:B------:R-:W-:Y:S01]  /*7f10*/  FMUL.FTZ R160, R81, R160 ;  /* 0x000000a051a07220 */ /* 0x000fe20000410000 */
[----:B------:R-:W-:Y:S01]  /*7f20*/  F2FP.F16.E4M3.UNPACK_B R87, R87.H1 ;  /* 0x00000057ff57723e */ /* 0x000fe200030006ff */
[----:B------:R-:W-:Y:S01]  /*7f30*/  HADD2.F32 R161, -RZ, R159.H0_H0 ;  /* 0x2000009fffa17230 */ /* 0x000fe20000004100 */
[----:B------:R-:W-:Y:S01]  /*7f40*/  F2FP.F16.E4M3.UNPACK_B R83, R83.H1 ;  /* 0x00000053ff53723e */ /* 0x000fe200030006ff */
[--C-:B------:R-:W-:Y:S01]  /*7f50*/  HADD2.F32 R51, -RZ, R50.reuse.H0_H0 ;  /* 0x20000032ff337230 */ /* 0x100fe20000004100 */
[----:B------:R-:W-:Y:S01]  /*7f60*/  F2FP.F16.E4M3.UNPACK_B R157, R49 ;  /* 0x00000031ff9d723e */ /* 0x000fe200020006ff */
[----:B------:R-:W-:Y:S01]  /*7f70*/  HADD2.F32 R50, -RZ, R50.H1_H1 ;  /* 0x30000032ff327230 */ /* 0x000fe20000004100 */
[----:B------:R-:W-:Y:S01]  /*7f80*/  F2FP.SATFINITE.E4M3.F32.PACK_AB_MERGE_C R166, R169, R166, RZ ;  /* 0x000000a6a9a6723e */ /* 0x000fe200048070ff */
[--C-:B------:R-:W-:Y:S01]  /*7f90*/  HADD2.F32 R81, -RZ, R83.reuse.H0_H0 ;  /* 0x20000053ff517230 */ /* 0x100fe20000004100 */
[-C--:B------:R-:W-:Y:S01]  /*7fa0*/  F2FP.F16.E4M3.UNPACK_B R49, R48.reuse ;  /* 0x00000030ff31723e */ /* 0x080fe200020006ff */
[----:B------:R-:W-:Y:S01]  /*7fb0*/  HADD2.F32 R83, -RZ, R83.H1_H1 ;  /* 0x30000053ff537230 */ /* 0x000fe20000004100 */
[----:B------:R-:W-:Y:S01]  /*7fc0*/  F2FP.F16.E4M3.UNPACK_B R154, R48.H1 ;  /* 0x00000030ff9a723e */ /* 0x000fe200030006ff */
[----:B------:R-:W-:Y:S01]  /*7fd0*/  HADD2.F32 R48, -RZ, R87.H0_H0 ;  /* 0x20000057ff307230 */ /* 0x000fe20000004100 */
[----:B------:R-:W-:Y:S01]  /*7fe0*/  F2FP.SATFINITE.E4M3.F32.PACK_AB_MERGE_C R82, R82, R165, R166 ;  /* 0x000000a55252723e */ /* 0x000fe200048070a6 */
[----:B------:R-:W-:Y:S01]  /*7ff0*/  FFMA.FTZ R165, R85, R156, R160 ;  /* 0x0000009c55a57223 */ /* 0x000fe200000100a0 */
[----:B------:R-:W-:Y:S01]  /*8000*/  HADD2.F32 R85, -RZ, R153.H0_H0 ;  /* 0x20000099ff557230 */ /* 0x000fe20000004100 */
[----:B------:R-:W-:Y:S01]  /*8010*/  F2FP.SATFINITE.E4M3.F32.PACK_AB_MERGE_C R162, R163, R162, RZ ;  /* 0x000000a2a3a2723e */ /* 0x000fe200048070ff */
[----:B------:R-:W-:-:S02]  /*8020*/  HADD2.F32 R160, -RZ, R157.H0_H0 ;  /* 0x2000009dffa07230 */ /* 0x000fc40000004100 */
[CC--:B------:R-:W-:Y:S01]  /*8030*/  FMUL.FTZ R168, R48.reuse, R161.reuse ;  /* 0x000000a130a87220 */ /* 0x0c0fe20000410000 */
[----:B------:R-:W-:Y:S02]  /*8040*/  HADD2.F32 R155, -RZ, R154.H0_H0 ;  /* 0x2000009aff9b7230 */ /* 0x000fe40000004100 */
[----:B------:R-:W-:Y:S01]  /*8050*/  FMUL.FTZ R161, R81, R161 ;  /* 0x000000a151a17220 */ /* 0x000fe20000410000 */
[----:B------:R-:W-:Y:S02]  /*8060*/  HADD2.F32 R156, -RZ, R49.H0_H0 ;  /* 0x20000031ff9c7230 */ /* 0x000fe40000004100 */
[-C--:B------:R-:W-:Y:S01]  /*8070*/  FMUL.FTZ R166, R85, R160.reuse ;  /* 0x000000a055a67220 */ /* 0x080fe20000410000 */
[C---:B------:R-:W-:Y:S01]  /*8080*/  FMUL.FTZ R160, R51.reuse, R160 ;  /* 0x000000a033a07220 */ /* 0x040fe20000410000 */
[----:B------:R-:W-:Y:S01]  /*8090*/  FFMA.FTZ R161, R48, R155, R161 ;  /* 0x0000009b30a17223 */ /* 0x000fe200000100a1 */
[----:B------:R-:W-:Y:S02]  /*80a0*/  HADD2.F32 R87, -RZ, R87.H1_H1 ;  /* 0x30000057ff577230 */ /* 0x000fe40000004100 */
[----:B------:R-:W-:Y:S01]  /*80b0*/  FFMA.FTZ R166, R51, R156, -R166 ;  /* 0x0000009c33a67223 */ /* 0x000fe200000108a6 */
[----:B------:R-:W-:-:S02]  /*80c0*/  HADD2.F32 R48, -RZ, R159.H1_H1 ;  /* 0x3000009fff307230 */ /* 0x000fc40000004100 */
[----:B------:R-:W-:Y:S01]  /*80d0*/  FFMA.FTZ R160, R85, R156, R160 ;  /* 0x0000009c55a07223 */ /* 0x000fe200000100a0 */
[----:B------:R-:W-:Y:S02]  /*80e0*/  HADD2.F32 R153, -RZ, R153.H1_H1 ;  /* 0x30000099ff997230 */ /* 0x000fe40000004100 */
[----:B------:R-:W-:Y:S01]  /*80f0*/  FFMA.FTZ R168, R81, R155, -R168 ;  /* 0x0000009b51a87223 */ /* 0x000fe200000108a8 */
[----:B------:R-:W-:Y:S02]  /*8100*/  HADD2.F32 R157, -RZ, R157.H1_H1 ;  /* 0x3000009dff9d7230 */ /* 0x000fe40000004100 */
[-C--:B------:R-:W-:Y:S01]  /*8110*/  FMUL.FTZ R156, R87, R48.reuse ;  /* 0x00000030579c7220 */ /* 0x080fe20000410000 */
[----:B------:R-:W-:Y:S02]  /*8120*/  HADD2.F32 R154, -RZ, R154.H1_H1 ;  /* 0x3000009aff9a7230 */ /* 0x000fe40000004100 */
[----:B------:R-:W-:Y:S01]  /*8130*/  FMUL.FTZ R170, R83, R48 ;  /* 0x0000003053aa7220 */ /* 0x000fe20000410000 */
[----:B------:R-:W-:-:S02]  /*8140*/  HADD2.F32 R49, -RZ, R49.H1_H1 ;  /* 0x30000031ff317230 */ /* 0x000fc40000004100 */
[-C--:B------:R-:W-:Y:S01]  /*8150*/  FMUL.FTZ R51, R153, R157.reuse ;  /* 0x0000009d99337220 */ /* 0x080fe20000410000 */
[C---:B------:R-:W-:Y:S01]  /*8160*/  FMUL.FTZ R48, R50.reuse, R157 ;  /* 0x0000009d32307220 */ /* 0x040fe20000410000 */
[-C--:B------:R-:W-:Y:S01]  /*8170*/  FFMA.FTZ R83, R83, R154.reuse, -R156 ;  /* 0x0000009a53537223 */ /* 0x080fe2000001089c */
[----:B------:R-:W-:Y:S01]  /*8180*/  FFMA.FTZ R170, R87, R154, R170 ;  /* 0x0000009a57aa7223 */ /* 0x000fe200000100aa */
[-C--:B------:R-:W-:Y:S01]  /*8190*/  FFMA.FTZ R51, R50, R49.reuse, -R51 ;  /* 0x0000003132337223 */ /* 0x080fe20000010833 */
[----:B------:R-:W-:Y:S01]  /*81a0*/  FFMA.FTZ R49, R153, R49, R48 ;  /* 0x0000003199317223 */ /* 0x000fe20000010030 */
[----:B------:R-:W-:Y:S02]  /*81b0*/  F2FP.SATFINITE.E4M3.F32.PACK_AB_MERGE_C R164, R165, R164, RZ ;  /* 0x000000a4a5a4723e */ /* 0x000fe400048070ff */
[----:B------:R-:W-:Y:S02]  /*81c0*/  F2FP.SATFINITE.E4M3.F32.PACK_AB_MERGE_C R83, R83, R168, RZ ;  /* 0x000000a85353723e */ /* 0x000fe400048070ff */
[----:B------:R-:W-:-:S02]  /*81d0*/  F2FP.SATFINITE.E4M3.F32.PACK_AB_MERGE_C R161, R170, R161, RZ ;  /* 0x000000a1aaa1723e */ /* 0x000fc400048070ff */
[----:B------:R-:W-:Y:S02]  /*81e0*/  F2FP.SATFINITE.E4M3.F32.PACK_AB_MERGE_C R81, R55, R52, R162 ;  /* 0x000000343751723e */ /* 0x000fe400048070a2 */
[----:B------:R-:W-:Y:S02]  /*81f0*/  F2FP.SATFINITE.E4M3.F32.PACK_AB_MERGE_C R83, R51, R166, R83 ;  /* 0x000000a63353723e */ /* 0x000fe40004807053 */
[----:B------:R-:W-:Y:S02]  /*8200*/  F2FP.SATFINITE.E4M3.F32.PACK_AB_MERGE_C R85, R54, R53, R164 ;  /* 0x000000353655723e */ /* 0x000fe400048070a4 */
[----:B------:R-:W-:-:S07]  /*8210*/  F2FP.SATFINITE.E4M3.F32.PACK_AB_MERGE_C R87, R49, R160, R161 ;  /* 0x000000a03157723e */ /* 0x000fce00048070a1 */
.L_x_2404:
[----:B------:R-:W-:Y:S05]  /*8220*/  BSYNC B2 ;  /* 0x0000000000027941 */ /* 0x000fea0003800000 */
.L_x_2403:
        /* <DEDUP_REMOVED lines=11> */
.L_x_2402:
[----:B------:R-:W-:Y:S05]  /*82e0*/  BSYNC B1 ;  /* 0x0000000000017941 */ /* 0x000fea0003800000 */
.L_x_2401:
        /* <DEDUP_REMOVED lines=11> */
[C---:B------:R-:W-:Y:S01]  /*83a0*/  VIADD R51, R19.reuse, 0x20 ;  /* 0x0000002013337836 */ /* 0x040fe20000000000 */
[----:B------:R-:W-:Y:S01]  /*83b0*/  IADD3 R83, P3, P4, R100, R80, R40 ;  /* 0x0000005064537210 */ /* 0x000fe20007c7e028 */
[----:B------:R-:W-:Y:S01]  /*83c0*/  VIADD R52, R19, 0x20 ;  /* 0x0000002013347836 */ /* 0x000fe20000000000 */
[----:B------:R-:W-:Y:S01]  /*83d0*/  IADD3 R82, R81, R49, RZ ;  /* 0x0000003151527210 */ /* 0x000fe20007ffe0ff */
[----:B------:R-:W-:Y:S01]  /*83e0*/  IMAD.SHL.U32 R51, R51, 0x80, RZ ;  /* 0x0000008033337824 */ /* 0x000fe200078e00ff */
[----:B------:R-:W-:Y:S01]  /*83f0*/  SHF.R.S32.HI R49, RZ, 0x1f, R48 ;  /* 0x0000001fff317819 */ /* 0x000fe20000011430 */
[----:B------:R-:W-:Y:S01]  /*8400*/  IMAD.SHL.U32 R52, R52, 0x80, RZ ;  /* 0x0000008034347824 */ /* 0x000fe200078e00ff */
[----:B------:R-:W-:-:S02]  /*8410*/  IADD3.X R86, R41, R82, R106, P3, P4 ;  /* 0x0000005229567210 */ /* 0x000fc40001fe846a */
        /* <DEDUP_REMOVED lines=8> */
[----:B------:R-:W-:-:S03]  /*84a0*/  LOP3.LUT R48, R52, 0x70, R85, 0xf8, !PT ;  /* 0x0000007034307812 */ /* 0x000fc600078ef855 */
[----:B------:R-:W-:Y:S01]  /*84b0*/  IMAD.SHL.U32 R49, R49, 0x800, RZ ;  /* 0x0000080031317824 */ /* 0x000fe200078e00ff */
[----:B------:R-:W-:-:S04]  /*84c0*/  LOP3.LUT R48, R48, R51, RZ, 0x3c, !PT ;  /* 0x0000003330307212 */ /* 0x000fc800078e3cff */
[----:B------:R-:W-:-:S04]  /*84d0*/  LOP3.LUT R49, R49, 0xffffc000, RZ, 0xc0, !PT ;  /* 0xffffc00031317812 */ /* 0x000fc800078ec0ff */
        /* <DEDUP_REMOVED lines=13> */
[----:B------:R-:W-:Y:S01]  /*85b0*/  IMAD.SHL.U32 R48, R153, 0x100, RZ ;  /* 0x0000010099307824 */ /* 0x000fe200078e00ff */
[----:B------:R-:W-:Y:S01]  /*85c0*/  SHF.R.U32.HI R84, RZ, 0x8, R63 ;  /* 0x00000008ff547819 */ /* 0x000fe2000001163f */
[----:B------:R-:W-:Y:S01]  /*85d0*/  IMAD.MOV.U32 R56, RZ, RZ, R49 ;  /* 0x000000ffff387224 */ /* 0x000fe200078e0031 */
[----:B------:R-:W-:Y:S02]  /*85e0*/  SHF.R.U32.HI R152, RZ, 0x10, R59 ;  /* 0x00000010ff987819 */ /* 0x000fe4000001163b */
[----:B------:R-:W-:Y:S01]  /*85f0*/  LOP3.LUT R87, R87, 0xff00, R48, 0xf8, !PT ;  /* 0x0000ff0057577812 */ /* 0x000fe200078ef830 */
[----:B------:R-:W-:Y:S01]  /*8600*/  IMAD.SHL.U32 R48, R151, 0x100, RZ ;  /* 0x0000010097307824 */ /* 0x000fe200078e00ff */
[--C-:B------:R-:W-:Y:S01]  /*8610*/  SHF.R.U32.HI R150, RZ, 0x10, R61.reuse ;  /* 0x00000010ff967819 */ /* 0x100fe2000001163d */
[----:B------:R-:W-:Y:S01]  /*8620*/  IMAD.SHL.U32 R52, R84, 0x100, RZ ;  /* 0x0000010054347824 */ /* 0x000fe200078e00ff */
[----:B------:R-:W-:-:S02]  /*8630*/  SHF.R.U32.HI R129, RZ, 0x8, R61 ;  /* 0x00000008ff817819 */ /* 0x000fc4000001163d */
[----:B------:R-:W-:Y:S02]  /*8640*/  LOP3.LUT R58, R61, 0xff0000ff, RZ, 0xc0, !PT ;  /* 0xff0000ff3d3a7812 */ /* 0x000fe400078ec0ff */
[----:B------:R-:W-:Y:S01]  /*8650*/  LOP3.LUT R59, R59, 0xff0000ff, RZ, 0xc0, !PT ;  /* 0xff0000ff3b3b7812 */ /* 0x000fe200078ec0ff */
[----:B------:R-:W-:Y:S01]  /*8660*/  IMAD.SHL.U32 R49, R129, 0x100, RZ ;  /* 0x0000010081317824 */ /* 0x000fe200078e00ff */
[----:B------:R-:W-:Y:S02]  /*8670*/  LOP3.LUT R61, R63, 0xff0000ff, RZ, 0xc0, !PT ;  /* 0xff0000ff3f3d7812 */ /* 0x000fe400078ec0ff */
[----:B------:R-:W-:Y:S01]  /*8680*/  SHF.R.U32.HI R154, RZ, 0x10, R57 ;  /* 0x00000010ff9a7819 */ /* 0x000fe20000011639 */
[----:B------:R-:W-:Y:S01]  /*8690*/  IMAD.MOV.U32 R57, RZ, RZ, R50 ;  /* 0x000000ffff397224 */ /* 0x000fe200078e0032 */
[----:B------:R-:W-:Y:S02]  /*86a0*/  SHF.R.U32.HI R128, RZ, 0x10, R63 ;  /* 0x00000010ff807819 */ /* 0x000fe4000001163f */
[----:B------:R-:W-:Y:S01]  /*86b0*/  LOP3.LUT R59, R59, 0xff00, R48, 0xf8, !PT ;  /* 0x0000ff003b3b7812 */ /* 0x000fe200078ef830 */
[----:B------:R-:W-:Y:S01]  /*86c0*/  IMAD.U32 R50, R154, 0x10000, RZ ;  /* 0x000100009a327824 */ /* 0x000fe200078e00ff */
[----:B------:R-:W-:Y:S01]  /*86d0*/  LOP3.LUT R153, R61, 0xff00, R52, 0xf8, !PT ;  /* 0x0000ff003d997812 */ /* 0x000fe200078ef834 */
[----:B------:R-:W-:Y:S01]  /*86e0*/  IMAD.U32 R128, R128, 0x10000, RZ ;  /* 0x0001000080807824 */ /* 0x000fe200078e00ff */
[----:B------:R-:W-:Y:S01]  /*86f0*/  SHF.L.U32 R48, R152, 0x10, RZ ;  /* 0x0000001098307819 */ /* 0x000fe200000006ff */
[----:B------:R-:W-:Y:S01]  /*8700*/  IMAD.U32 R52, R150, 0x10000, RZ ;  /* 0x0001000096347824 */ /* 0x000fe200078e00ff */
[----:B------:R-:W-:-:S02]  /*8710*/  F2FP.F16.E4M3.UNPACK_B R129, R146.H1 ;  /* 0x00000092ff81723e */ /* 0x000fc400030006ff */
        /* <DEDUP_REMOVED lines=9> */
[----:B------:R-:W-:-:S02]  /*87b0*/  HADD2.F32 R61, -RZ, R61.H1_H1 ;  /* 0x3000003dff3d7230 */ /* 0x000fc40000004100 */
[-C--:B------:R-:W-:Y:S01]  /*87c0*/  FMUL.FTZ R155, R59, R49.reuse ;  /* 0x000000313b9b7220 */ /* 0x080fe20000410000 */
[--C-:B------:R-:W-:Y:S02]  /*87d0*/  HADD2.F32 R87, -RZ, R84.reuse.H0_H0 ;  /* 0x20000054ff577230 */ /* 0x100fe40000004100 */
[C---:B------:R-:W-:Y:S01]  /*87e0*/  FMUL.FTZ R150, R58.reuse, R49 ;  /* 0x000000313a967220 */ /* 0x040fe20000410000 */
[----:B------:R-:W-:Y:S01]  /*87f0*/  LOP3.LUT R49, R153, 0xff0000, R128, 0xf8, !PT ;  /* 0x00ff000099317812 */ /* 0x000fe200078ef880 */
[----:B------:R-:W-:Y:S01]  /*8800*/  HADD2.F32 R128, -RZ, R84.H1_H1 ;  /* 0x30000054ff807230 */ /* 0x000fe20000004100 */
[----:B------:R-:W-:Y:S01]  /*8810*/  F2FP.F16.E4M3.UNPACK_B R146, R146 ;  /* 0x00000092ff92723e */ /* 0x000fe200020006ff */
[-C--:B------:R-:W-:Y:S01]  /*8820*/  FFMA.FTZ R58, R58, R87.reuse, -R155 ;  /* 0x000000573a3a7223 */ /* 0x080fe2000001089b */
[----:B------:R-:W-:Y:S01]  /*8830*/  FFMA.FTZ R59, R59, R87, R150 ;  /* 0x000000573b3b7223 */ /* 0x000fe20000010096 */
[----:B------:R-:W-:Y:S01]  /*8840*/  HADD2.F32 R84, -RZ, R129.H1_H1 ;  /* 0x30000081ff547230 */ /* 0x000fe20000004100 */
[----:B------:R-:W-:Y:S01]  /*8850*/  F2FP.F16.E4M3.UNPACK_B R60, R60 ;  /* 0x0000003cff3c723e */ /* 0x000fe200020006ff */
[----:B------:R-:W-:Y:S01]  /*8860*/  HADD2.F32 R87, -RZ, R63.H1_H1 ;  /* 0x3000003fff577230 */ /* 0x000fe20000004100 */
[----:B------:R-:W-:Y:S01]  /*8870*/  F2FP.F16.E4M3.UNPACK_B R63, R62 ;  /* 0x0000003eff3f723e */ /* 0x000fe200020006ff */
[----:B------:R-:W-:-:S02]  /*8880*/  HADD2.F32 R129, -RZ, R146.H0_H0 ;  /* 0x20000092ff817230 */ /* 0x000fc40000004100 */
[-C--:B------:R-:W-:Y:S01]  /*8890*/  FMUL.FTZ R152, R61, R84.reuse ;  /* 0x000000543d987220 */ /* 0x080fe20000410000 */
[----:B------:R-:W-:Y:S01]  /*88a0*/  F2FP.F16.E4M3.UNPACK_B R149, R149 ;  /* 0x00000095ff95723e */ /* 0x000fe200020006ff */
[----:B------:R-:W-:Y:S01]  /*88b0*/  FMUL.FTZ R150, R87, R84 ;  /* 0x0000005457967220 */ /* 0x000fe20000410000 */
[----:B------:R-:W-:Y:S01]  /*88c0*/  HADD2.F32 R84, -RZ, R63.H0_H0 ;  /* 0x2000003fff547230 */ /* 0x000fe20000004100 */
[----:B------:R-:W-:Y:S01]  /*88d0*/  LOP3.LUT R52, R151, 0xff0000, R52, 0xf8, !PT ;  /* 0x00ff000097347812 */ /* 0x000fe200078ef834 */
[----:B------:R-:W-:Y:S02]  /*88e0*/  HADD2.F32 R62, -RZ, R60.H0_H0 ;  /* 0x2000003cff3e7230 */ /* 0x000fe40000004100 */
[----:B------:R-:W-:Y:S01]  /*88f0*/  FFMA.FTZ R154, R87, R128, R152 ;  /* 0x00000080579a7223 */ /* 0x000fe20000010098 */
[----:B------:R-:W-:Y:S02]  /*8900*/  HADD2.F32 R87, -RZ, R149.H0_H0 ;  /* 0x20000095ff577230 */ /* 0x000fe40000004100 */
[----:B------:R-:W-:Y:S01]  /*8910*/  FMUL.FTZ R151, R84, R129 ;  /* 0x0000008154977220 */ /* 0x000fe20000410000 */
[----:B------:R-:W-:-:S02]  /*8920*/  HADD2.F32 R146, -RZ, R146.H1_H1 ;  /* 0x30000092ff927230 */ /* 0x000fc40000004100 */
[C---:B------:R-:W-:Y:S01]  /*8930*/  FMUL.FTZ R129, R62.reuse, R129 ;  /* 0x000000813e817220 */ /* 0x040fe20000410000 */
[----:B------:R-:W-:Y:S02]  /*8940*/  HADD2.F32 R63, -RZ, R63.H1_H1 ;  /* 0x3000003fff3f7230 */ /* 0x000fe40000004100 */
[----:B------:R-:W-:Y:S01]  /*8950*/  FFMA.FTZ R61, R61, R128, -R150 ;  /* 0x000000803d3d7223 */ /* 0x000fe20000010896 */
[----:B------:R-:W-:Y:S02]  /*8960*/  HADD2.F32 R60, -RZ, R60.H1_H1 ;  /* 0x3000003cff3c7230 */ /* 0x000fe40000004100 */
[-C--:B------:R-:W-:Y:S01]  /*8970*/  FFMA.FTZ R151, R62, R87.reuse, -R151 ;  /* 0x000000573e977223 */ /* 0x080fe20000010897 */
[----:B------:R-:W-:Y:S01]  /*8980*/  FFMA.FTZ R150, R84, R87, R129 ;  /* 0x0000005754967223 */ /* 0x000fe20000010081 */
[----:B------:R-:W-:Y:S02]  /*8990*/  HADD2.F32 R149, -RZ, R149.H1_H1 ;  /* 0x30000095ff957230 */ /* 0x000fe40000004100 */
[-C--:B------:R-:W-:Y:S01]  /*89a0*/  FMUL.FTZ R87, R63, R146.reuse ;  /* 0x000000923f577220 */ /* 0x080fe20000410000 */
[----:B------:R-:W-:Y:S01]  /*89b0*/  FMUL.FTZ R152, R60, R146 ;  /* 0x000000923c987220 */ /* 0x000fe20000410000 */
[----:B------:R-:W-:-:S02]  /*89c0*/  F2FP.F16.E4M3.UNPACK_B R62, R147.H1 ;  /* 0x00000093ff3e723e */ /* 0x000fc400030006ff */
[-C--:B------:R-:W-:Y:S01]  /*89d0*/  FFMA.FTZ R146, R60, R149.reuse, -R87 ;  /* 0x000000953c927223 */ /* 0x080fe20000010857 */
[----:B------:R-:W-:Y:S01]  /*89e0*/  F2FP.F16.E4M3.UNPACK_B R84, R54.H1 ;  /* 0x00000036ff54723e */ /* 0x000fe200030006ff */
[----:B------:R-:W-:Y:S01]  /*89f0*/  FFMA.FTZ R153, R63, R149, R152 ;  /* 0x000000953f997223 */ /* 0x000fe20000010098 */
[----:B------:R-:W-:Y:S01]  /*8a00*/  F2FP.F16.E4M3.UNPACK_B R60, R57.H1 ;  /* 0x00000039ff3c723e */ /* 0x000fe200030006ff */
        /* <DEDUP_REMOVED lines=32> */
[----:B------:R-:W-:Y:S01]  /*8c10*/  F2FP.SATFINITE.E4M3.F32.PACK_AB_MERGE_C R58, R146, R151, R58 ;  /* 0x00000097923a723e */ /* 0x000fe2000480703a */
        /* <DEDUP_REMOVED lines=14> */
[----:B------:R-:W-:Y:S01]  /*8d00*/  F2FP.SATFINITE.E4M3.F32.PACK_AB_MERGE_C R57, R57, R54, R155 ;  /* 0x000000363939723e */ /* 0x000fe2000480709b */
[----:B------:R-:W-:Y:S01]  /*8d10*/  HADD2.F32 R60, -RZ, R61.H0_H0 ;  /* 0x2000003dff3c7230 */ /* 0x000fe20000004100 */
[----:B------:R-:W-:Y:S01]  /*8d20*/  F2FP.SATFINITE.E4M3.F32.PACK_AB_MERGE_C R54, R147, R84, R149 ;  /* 0x000000549336723e */ /* 0x000fe20004807095 */
        /* <DEDUP_REMOVED lines=8> */
[----:B------:R-:W-:-:S02]  /*8db0*/  HADD2.F32 R87, -RZ, R87.H1_H1 ;  /* 0x30000057ff577230 */ /* 0x000fc40000004100 */
        /* <DEDUP_REMOVED lines=10> */
[----:B------:R-:W-:Y:S01]  /*8e60*/  F2FP.SATFINITE.E4M3.F32.PACK_AB_MERGE_C R59, R154, R59, RZ ;  /* 0x0000003b9a3b723e */ /* 0x000fe200048070ff */
[----:B------:R-:W-:-:S02]  /*8e70*/  HADD2.F32 R63, -RZ, R63.H1_H1 ;  /* 0x3000003fff3f7230 */ /* 0x000fc40000004100 */
[--C-:B------:R-:W-:Y:S01]  /*8e80*/  HADD2.F32 R146, -RZ, R128.reuse.H1_H1 ;  /* 0x30000080ff927230 */ /* 0x100fe20000004100 */
[----:B------:R-:W-:Y:S01]  /*8e90*/  F2FP.SATFINITE.E4M3.F32.PACK_AB_MERGE_C R59, R153, R150, R59 ;  /* 0x00000096993b723e */ /* 0x000fe2000480703b */
        /* <DEDUP_REMOVED lines=62> */
[----:B------:R-:W-:-:S07]  /*9280*/  F2FP.SATFINITE.E4M3.F32.PACK_AB_MERGE_C R55, R62, R155, R56 ;  /* 0x0000009b3e37723e */ /* 0x000fce0004807038 */
.L_x_2408:
[----:B------:R-:W-:Y:S05]  /*9290*/  BSYNC B2 ;  /* 0x0000000000027941 */ /* 0x000fea0003800000 */
.L_x_2407:
        /* <DEDUP_REMOVED lines=11> */
.L_x_2406:
[----:B------:R-:W-:Y:S05]  /*9350*/  BSYNC B1 ;  /* 0x0000000000017941 */ /* 0x000fea0003800000 */
.L_x_2405:
        /* <DEDUP_REMOVED lines=23> */
[----:B------:R-:W-:-:S04]  /*94d0*/  LOP3.LUT R49, R49, 0xffffc000, RZ, 0xc0, !PT ;  /* 0xffffc00031317812 */ /* 0x000fc800078ec0ff */
[----:B---3--:R-:W-:Y:S02]  /*94e0*/  IADD3 R51, R48, R49, R50 ;  /* 0x0000003130337210 */ /* 0x008fe40007ffe032 */
[----:B------:R-:W-:-:S03]  /*94f0*/  LEA R49, R232, R28, 0xf ;  /* 0x0000001ce8317211 */ /* 0x000fc600078e78ff */
        /* <DEDUP_REMOVED lines=14> */
[----:B------:R-:W-:Y:S01]  /*95e0*/  SHF.R.U32.HI R82, RZ, 0x8, R69 ;  /* 0x00000008ff527819 */ /* 0x000fe20000011645 */
[----:B------:R-:W-:Y:S01]  /*95f0*/  IMAD.MOV.U32 R60, RZ, RZ, R50 ;  /* 0x000000ffff3c7224 */ /* 0x000fe200078e0032 */
[----:B------:R-:W-:-:S02]  /*9600*/  LOP3.LUT R64, R67, 0xff0000ff, RZ, 0xc0, !PT ;  /* 0xff0000ff43407812 */ /* 0x000fc400078ec0ff */
[----:B------:R-:W-:Y:S01]  /*9610*/  LOP3.LUT R48, R63, 0xff00, R48, 0xf8, !PT ;  /* 0x0000ff003f307812 */ /* 0x000fe200078ef830 */
[----:B------:R-:W-:Y:S01]  /*9620*/  IMAD.U32 R63, R87, 0x10000, RZ ;  /* 0x00010000573f7824 */ /* 0x000fe200078e00ff */
[----:B------:R-:W-:Y:S01]  /*9630*/  SHF.R.U32.HI R85, RZ, 0x10, R67 ;  /* 0x00000010ff557819 */ /* 0x000fe20000011643 */
[----:B------:R-:W-:Y:S01]  /*9640*/  IMAD.SHL.U32 R67, R86, 0x100, RZ ;  /* 0x0000010056437824 */ /* 0x000fe200078e00ff */
[----:B------:R-:W-:Y:S02]  /*9650*/  LOP3.LUT R66, R69, 0xff0000ff, RZ, 0xc0, !PT ;  /* 0xff0000ff45427812 */ /* 0x000fe400078ec0ff */
[----:B------:R-:W-:Y:S02]  /*9660*/  SHF.R.U32.HI R84, RZ, 0x10, R69 ;  /* 0x00000010ff547819 */ /* 0x000fe40000011645 */
[----:B------:R-:W-:Y:S02]  /*9670*/  SHF.R.U32.HI R81, RZ, 0x8, R71 ;  /* 0x00000008ff517819 */ /* 0x000fe40000011647 */
[----:B------:R-:W-:-:S02]  /*9680*/  SHF.L.U32 R69, R82, 0x8, RZ ;  /* 0x0000000852457819 */ /* 0x000fc400000006ff */
[----:B------:R-:W-:Y:S02]  /*9690*/  LOP3.LUT R70, R71, 0xff0000ff, RZ, 0xc0, !PT ;  /* 0xff0000ff47467812 */ /* 0x000fe400078ec0ff */
[----:B------:R-:W-:Y:S01]  /*96a0*/  SHF.R.U32.HI R83, RZ, 0x10, R71 ;  /* 0x00000010ff537819 */ /* 0x000fe20000011647 */
[----:B------:R-:W-:Y:S01]  /*96b0*/  IMAD.SHL.U32 R71, R81, 0x100, RZ ;  /* 0x0000010051477824 */ /* 0x000fe200078e00ff */
[----:B------:R-:W-:Y:S01]  /*96c0*/  LOP3.LUT R52, R48, 0xff0000, R63, 0xf8, !PT ;  /* 0x00ff000030347812 */ /* 0x000fe200078ef83f */
[----:B------:R-:W-:Y:S01]  /*96d0*/  IMAD.U32 R63, R85, 0x10000, RZ ;  /* 0x00010000553f7824 */ /* 0x000fe200078e00ff */
[----:B------:R-:W-:Y:S01]  /*96e0*/  LOP3.LUT R54, R66, 0xff00, R69, 0xf8, !PT ;  /* 0x0000ff0042367812 */ /* 0x000fe200078ef845 */
[----:B------:R-:W-:Y:S01]  /*96f0*/  IMAD.U32 R83, R83, 0x10000, RZ ;  /* 0x0001000053537824 */ /* 0x000fe200078e00ff */
[----:B------:R-:W-:Y:S02]  /*9700*/  LOP3.LUT R64, R64, 0xff00, R67, 0xf8, !PT ;  /* 0x0000ff0040407812 */ /* 0x000fe400078ef843 */
[----:B------:R-:W-:-:S02]  /*9710*/  F2FP.F16.E4M3.UNPACK_B R81, R144.H1 ;  /* 0x00000090ff51723e */ /* 0x000fc400030006ff */
[----:B------:R-:W-:Y:S02]  /*9720*/  F2FP.F16.E4M3.UNPACK_B R69, R68.H1 ;  /* 0x00000044ff45723e */ /* 0x000fe400030006ff */
[----:B------:R-:W-:Y:S01]  /*9730*/  F2FP.F16.E4M3.UNPACK_B R66, R65.H1 ;  /* 0x00000041ff42723e */ /* 0x000fe200030006ff */
[----:B------:R-:W-:Y:S01]  /*9740*/  HADD2.F32 R50, -RZ, R81.H0_H0 ;  /* 0x20000051ff327230 */ /* 0x000fe20000004100 */
[----:B------:R-:W-:Y:S01]  /*9750*/  LOP3.LUT R48, R64, 0xff0000, R63, 0xf8, !PT ;  /* 0x00ff000040307812 */ /* 0x000fe200078ef83f */
[----:B------:R-:W-:Y:S01]  /*9760*/  HADD2.F32 R64, -RZ, R69.H0_H0 ;  /* 0x20000045ff407230 */ /* 0x000fe20000004100 */
[----:B------:R-:W-:Y:S01]  /*9770*/  F2FP.F16.E4M3.UNPACK_B R67, R140.H1 ;  /* 0x0000008cff43723e */ /* 0x000fe200030006ff */
[----:B------:R-:W-:Y:S01]  /*9780*/  HADD2.F32 R63, -RZ, R66.H0_H0 ;  /* 0x20000042ff3f7230 */ /* 0x000fe20000004100 */
[----:B------:R-:W-:Y:S01]  /*9790*/  LOP3.LUT R82, R70, 0xff00, R71, 0xf8, !PT ;  /* 0x0000ff0046527812 */ /* 0x000fe200078ef847 */
[----:B------:R-:W-:Y:S02]  /*97a0*/  IMAD.U32 R71, R84, 0x10000, RZ ;  /* 0x0001000054477824 */ /* 0x000fe400078e00ff */
[----:B------:R-:W-:Y:S01]  /*97b0*/  FMUL.FTZ R84, R64, R50 ;  /* 0x0000003240547220 */ /* 0x000fe20000410000 */
[----:B------:R-:W-:-:S02]  /*97c0*/  HADD2.F32 R70, -RZ, R67.H0_H0 ;  /* 0x20000043ff467230 */ /* 0x000fc40000004100 */
        /* <DEDUP_REMOVED lines=170> */
[----:B------:R-:W-:Y:S01]  /*a270*/  F2FP.SATFINITE.E4M3.F32.PACK_AB_MERGE_C R55, R50, R81, R68 ;  /* 0x000000513237723e */ /* 0x000fe20004807044 */
[----:B------:R-:W-:Y:S01]  /*a280*/  IMAD.MOV.U32 R50, RZ, RZ, R62 ;  /* 0x000000ffff327224 */ /* 0x000fe200078e003e */
[----:B------:R-:W-:-:S07]  /*a290*/  F2FP.SATFINITE.E4M3.F32.PACK_AB_MERGE_C R53, R86, R83, R87 ;  /* 0x000000535635723e */ /* 0x000fce0004807057 */
.L_x_2412:
[----:B------:R-:W-:Y:S05]  /*a2a0*/  BSYNC B2 ;  /* 0x0000000000027941 */ /* 0x000fea0003800000 */
.L_x_2411:
        /* <DEDUP_REMOVED lines=11> */
.L_x_2410:
[----:B------:R-:W-:Y:S05]  /*a360*/  BSYNC B1 ;  /* 0x0000000000017941 */ /* 0x000fea0003800000 */
.L_x_2409:
[----:B-1----:R-:W-:Y:S01]  /*a370*/  IADD3 R49, R19, 0x60, RZ ;  /* 0x0000006013317810 */ /* 0x002fe20007ffe0ff */
[----:B--2---:R-:W-:-:S03]  /*a380*/  IMAD R48, R118, R124, RZ ;  /* 0x0000007c76307224 */ /* 0x004fc600078e02ff */
[C---:B------:R-:W-:Y:S01]  /*a390*/  ISETP.GE.OR P3, PT, R49.reuse, R117, P0 ;  /* 0x000000753100720c */ /* 0x040fe20000766670 */
[----:B------:R-:W-:-:S04]  /*a3a0*/  IMAD.WIDE.U32 R122, R49, R124, R122 ;  /* 0x0000007c317a7225 */ /* 0x000fc800078e007a */
[----:B------:R-:W-:-:S08]  /*a3b0*/  IMAD R125, R49, R125, R48 ;  /* 0x0000007d317d7224 */ /* 0x000fd000078e0230 */
        /* <DEDUP_REMOVED lines=9> */
[----:B-1----:R-:W-:-:S05]  /*a450*/  IADD3 R58, P3, R59, R56, RZ ;  /* 0x000000383b3a7210 */ /* 0x002fca0007f7e0ff */
[----:B------:R-:W-:Y:S01]  /*a460*/  IMAD.X R59, R48, 0x1, R57, P3 ;  /* 0x00000001303b7824 */ /* 0x000fe200018e0639 */
[----:B------:R-:W-:-:S04]  /*a470*/  SHF.R.S32.HI R48, RZ, 0x1f, R143 ;  /* 0x0000001fff307819 */ /* 0x000fc8000001148f */
[----:B------:R-:W-:-:S04]  /*a480*/  LEA.HI R48, R48, R143, RZ, 0x5 ;  /* 0x0000008f30307211 */ /* 0x000fc800078f28ff */
        /* <DEDUP_REMOVED lines=8> */
[----:B--2---:R-:W-:Y:S01]  /*a510*/  IADD3 R51, R49, R48, R50 ;  /* 0x0000003031337210 */ /* 0x004fe20007ffe032 */
[----:B------:R-:W-:-:S04]  /*a520*/  IMAD R49, R232, 0x8000, R27 ;  /* 0x00008000e8317824 */ /* 0x000fc800078e021b */
[----:B------:R-:W-:Y:S02]  /*a530*/  IMAD R51, R232, 0x8000, R51 ;  /* 0x00008000e8337824 */ /* 0x000fe400078e0233 */
[C---:B------:R-:W-:Y:S02]  /*a540*/  IMAD.IADD R49, R18.reuse, 0x1, R49 ;  /* 0x0000000112317824 */ /* 0x040fe400078e0231 */
[----:B------:R-:W-:-:S04]  /*a550*/  IMAD.IADD R52, R18, 0x1, R51 ;  /* 0x0000000112347824 */ /* 0x000fc800078e0233 */
        /* <DEDUP_REMOVED lines=14> */
[----:B------:R-:W-:-:S02]  /*a640*/  LOP3.LUT R67, R75, 0xff0000ff, RZ, 0xc0, !PT ;  /* 0xff0000ff4b437812 */ /* 0x000fc400078ec0ff */
[----:B------:R-:W-:Y:S02]  /*a650*/  SHF.R.U32.HI R68, RZ, 0x8, R77 ;  /* 0x00000008ff447819 */ /* 0x000fe4000001164d */
[----:B------:R-:W-:Y:S01]  /*a660*/  MOV R66, R52 ;  /* 0x0000003400427202 */ /* 0x000fe20000000f00 */
[----:B------:R-:W-:Y:S01]  /*a670*/  IMAD.U32 R52, R71, 0x10000, RZ ;  /* 0x0001000047347824 */ /* 0x000fe200078e00ff */
[----:B------:R-:W-:Y:S01]  /*a680*/  LOP3.LUT R71, R67, 0xff00, R48, 0xf8, !PT ;  /* 0x0000ff0043477812 */ /* 0x000fe200078ef830 */
[----:B------:R-:W-:Y:S01]  /*a690*/  IMAD.SHL.U32 R50, R68, 0x100, RZ ;  /* 0x0000010044327824 */ /* 0x000fe200078e00ff */
[----:B------:R-:W-:Y:S01]  /*a6a0*/  LOP3.LUT R73, R77, 0xff0000ff, RZ, 0xc0, !PT ;  /* 0xff0000ff4d497812 */ /* 0x000fe200078ec0ff */
[----:B------:R-:W-:Y:S01]  /*a6b0*/  IMAD.U32 R48, R72, 0x10000, RZ ;  /* 0x0001000048307824 */ /* 0x000fe200078e00ff */
[----:B------:R-:W-:Y:S02]  /*a6c0*/  SHF.R.U32.HI R64, RZ, 0x8, R79 ;  /* 0x00000008ff407819 */ /* 0x000fe4000001164f */
[----:B------:R-:W-:-:S02]  /*a6d0*/  LOP3.LUT R52, R63, 0xff0000, R52, 0xf8, !PT ;  /* 0x00ff00003f347812 */ /* 0x000fc400078ef834 */
[----:B------:R-:W-:Y:S01]  /*a6e0*/  F2FP.F16.E4M3.UNPACK_B R72, R138.H1 ;  /* 0x0000008aff48723e */ /* 0x000fe200030006ff */
[----:B------:R-:W-:Y:S01]  /*a6f0*/  IMAD.SHL.U32 R54, R64, 0x100, RZ ;  /* 0x0000010040367824 */ /* 0x000fe200078e00ff */
[----:B------:R-:W-:Y:S02]  /*a700*/  F2FP.F16.E4M3.UNPACK_B R67, R66.H1 ;  /* 0x00000042ff43723e */ /* 0x000fe400030006ff */
[----:B------:R-:W-:Y:S02]  /*a710*/  F2FP.F16.E4M3.UNPACK_B R63, R62.H1 ;  /* 0x0000003eff3f723e */ /* 0x000fe400030006ff */
[----:B------:R-:W-:Y:S01]  /*a720*/  LOP3.LUT R75, R73, 0xff00, R50, 0xf8, !PT ;  /* 0x0000ff00494b7812 */ /* 0x000fe200078ef832 */
[----:B------:R-:W-:Y:S01]  /*a730*/  HADD2.F32 R73, -RZ, R72.H0_H0 ;  /* 0x20000048ff497230 */ /* 0x000fe20000004100 */
[----:B------:R-:W-:Y:S01]  /*a740*/  SHF.R.U32.HI R76, RZ, 0x10, R77 ;  /* 0x00000010ff4c7819 */ /* 0x000fe2000001164d */
[----:B------:R-:W-:Y:S01]  /*a750*/  HADD2.F32 R68, -RZ, R67.H0_H0 ;  /* 0x20000043ff447230 */ /* 0x000fe20000004100 */
[----:B------:R-:W-:Y:S01]  /*a760*/  F2FP.F16.E4M3.UNPACK_B R70, R136.H1 ;  /* 0x00000088ff46723e */ /* 0x000fe200030006ff */
[----:B------:R-:W-:Y:S01]  /*a770*/  HADD2.F32 R64, -RZ, R63.H0_H0 ;  /* 0x2000003fff407230 */ /* 0x000fe20000004100 */
[----:B------:R-:W-:-:S02]  /*a780*/  SHF.R.U32.HI R74, RZ, 0x10, R79 ;  /* 0x00000010ff4a7819 */ /* 0x000fc4000001164f */
[----:B------:R-:W-:Y:S01]  /*a790*/  LOP3.LUT R77, R79, 0xff0000ff, RZ, 0xc0, !PT ;  /* 0xff0000ff4f4d7812 */ /* 0x000fe200078ec0ff */
[-C--:B------:R-:W-:Y:S01]  /*a7a0*/  FMUL.FTZ R79, R68, R73.reuse ;  /* 0x00000049444f7220 */ /* 0x080fe20000410000 */
[----:B------:R-:W-:Y:S01]  /*a7b0*/  LOP3.LUT R48, R71, 0xff0000, R48, 0xf8, !PT ;  /* 0x00ff000047307812 */ /* 0x000fe200078ef830 */
[----:B------:R-:W-:Y:S01]  /*a7c0*/  HADD2.F32 R71, -RZ, R70.H0_H0 ;  /* 0x20000046ff477230 */ /* 0x000fe20000004100 */
[----:B------:R-:W-:Y:S01]  /*a7d0*/  LOP3.LUT R77, R77, 0xff00, R54, 0xf8, !PT ;  /* 0x0000ff004d4d7812 */ /* 0x000fe200078ef836 */
[----:B------:R-:W-:Y:S01]  /*a7e0*/  FMUL.FTZ R73, R64, R73 ;  /* 0x0000004940497220 */ /* 0x000fe20000410000 */
[----:B------:R-:W-:Y:S01]  /*a7f0*/  SHF.L.U32 R50, R74, 0x10, RZ ;  /* 0x000000104a327819 */ /* 0x000fe200000006ff */
[----:B------:R-:W-:Y:S02]  /*a800*/  IMAD.U32 R54, R76, 0x10000, RZ ;  /* 0x000100004c367824 */ /* 0x000fe400078e00ff */
[-C--:B------:R-:W-:Y:S01]  /*a810*/  FFMA.FTZ R79, R64, R71.reuse, -R79 ;  /* 0x00000047404f7223 */ /* 0x080fe2000001084f */
[----:B------:R-:W-:Y:S01]  /*a820*/  HADD2.F32 R64, -RZ, R63.H1_H1 ;  /* 0x3000003fff407230 */ /* 0x000fe20000004100 */
[----:B------:R-:W-:Y:S01]  /*a830*/  LOP3.LUT R50, R77, 0xff0000, R50, 0xf8, !PT ;  /* 0x00ff00004d327812 */ /* 0x000fe200078ef832 */
        /* <DEDUP_REMOVED lines=8> */
[----:B------:R-:W-:Y:S01]  /*a8c0*/  LOP3.LUT R54, R75, 0xff0000, R54, 0xf8, !PT ;  /* 0x00ff00004b367812 */ /* 0x000fe200078ef836 */
[-C--:B------:R-:W-:Y:S01]  /*a8d0*/  FMUL.FTZ R75, R68, R73.reuse ;  /* 0x00000049444b7220 */ /* 0x080fe20000410000 */
[----:B------:R-:W-:Y:S01]  /*a8e0*/  F2FP.F16.E4M3.UNPACK_B R136, R136 ;  /* 0x00000088ff88723e */ /* 0x000fe200020006ff */
[----:B------:R-:W-:Y:S01]  /*a8f0*/  FMUL.FTZ R73, R64, R73 ;  /* 0x0000004940497220 */ /* 0x000fe20000410000 */
[----:B------:R-:W-:-:S02]  /*a900*/  HADD2.F32 R67, -RZ, R66.H0_H0 ;  /* 0x20000042ff437230 */ /* 0x000fc40000004100 */
[-C--:B------:R-:W-:Y:S01]  /*a910*/  FFMA.FTZ R78, R64, R71.reuse, -R75 ;  /* 0x00000047404e7223 */ /* 0x080fe2000001084b */
[----:B------:R-:W-:Y:S02]  /*a920*/  HADD2.F32 R63, -RZ, R62.H0_H0 ;  /* 0x2000003eff3f7230 */ /* 0x000fe40000004100 */
[----:B------:R-:W-:Y:S01]  /*a930*/  FFMA.FTZ R80, R68, R71, R73 ;  /* 0x0000004744507223 */ /* 0x000fe20000010049 */
        /* <DEDUP_REMOVED lines=151> */
[----:B------:R-:W-:Y:S02]  /*b2b0*/  F2FP.SATFINITE.E4M3.F32.PACK_AB_MERGE_C R49, R75, R76, R78 ;  /* 0x0000004c4b31723e */ /* 0x000fe4000480704e */
[----:B------:R-:W-:-:S07]  /*b2c0*/  F2FP.SATFINITE.E4M3.F32.PACK_AB_MERGE_C R53, R77, R74, R79 ;  /* 0x0000004a4d35723e */ /* 0x000fce000480704f */
.L_x_2414:
[----:B------:R-:W-:Y:S05]  /*b2d0*/  BSYNC B1 ;  /* 0x0000000000017941 */ /* 0x000fea0003800000 */
.L_x_2413:
        /* <DEDUP_REMOVED lines=10> */
.L_x_2354:
[----:B------:R-:W-:-:S06]  /*b380*/  UISETP.NE.AND UP0, UPT, UR45, 0x3, UPT ;  /* 0x000000032d00788c */ /* 0x000fcc000bf05270 */
[----:B------:R-:W-:-:S13]  /*b390*/  PLOP3.LUT P5, PT, PT, PT, UP0, 0x80, 0x0 ;  /* 0x000000000000781c */ /* 0x000fda0003faf008 */
[----:B------:R-:W-:Y:S05]  /*b3a0*/  @!P5 BRA `(.L_x_2415) ;  /* 0x000000000004d947 */ /* 0x000fea0003800000 */
[----:B------:R-:W-:Y:S01]  /*b3b0*/  BPT.TRAP 0x1 ;  /* 0x000000040000795c */ /* 0x000fe20000300000 */
.L_x_2415:
        /* <DEDUP_REMOVED lines=9> */
.L_x_2686:
[----:B------:R-:W-:Y:S05]  /*b450*/  BSYNC B1 ;  /* 0x0000000000017941 */ /* 0x000fea0003800000 */
.L_x_2416:
[----:B------:R-:W-:Y:S01]  /*b460*/  ISETP.GE.AND P2, PT, R19, R117, PT ;  /* 0x000000751300720c */ /* 0x000fe20003f46270 */
[----:B------:R-:W-:Y:S01]  /*b470*/  IMAD R49, R48, R127, R49 ;  /* 0x0000007f30317224 */ /* 0x000fe200078e0231 */
[----:B------:R-:W-:Y:S01]  /*b480*/  BSSY B1, `(.L_x_2418) ;  /* 0x000000e000017945 */ /* 0x000fe20003800000 */
[----:B------:R-:W-:-:S04]  /*b490*/  IMAD.WIDE.U32 R56, R127, R25, RZ ;  /* 0x000000197f387225 */ /* 0x000fc800078e00ff */
[----:B------:R-:W-:-:S06]  /*b4a0*/  IMAD.IADD R62, R49, 0x1, R57 ;  /* 0x00000001313e7824 */ /* 0x000fcc00078e0239 */
        /* <DEDUP_REMOVED lines=11> */
.L_x_2419:
[----:B------:R-:W-:Y:S05]  /*b560*/  BSYNC B1 ;  /* 0x0000000000017941 */ /* 0x000fea0003800000 */
.L_x_2418:
        /* <DEDUP_REMOVED lines=16> */
.L_x_2421:
[----:B------:R-:W-:Y:S05]  /*b670*/  BSYNC B1 ;  /* 0x0000000000017941 */ /* 0x000fea0003800000 */
.L_x_2420:
[----:B-1----:R-:W-:Y:S01]  /*b680*/  IADD3 R48, R19, 0x40, RZ ;  /* 0x0000004013307810 */ /* 0x002fe20007ffe0ff */
[----:B------:R-:W-:Y:S03]  /*b690*/  BSSY B1, `(.L_x_2422) ;  /* 0x000000f000017945 */ /* 0x000fe60003800000 */
[----:B------:R-:W-:-:S13]  /*b6a0*/  ISETP.GE.AND P2, PT, R48, R117, PT ;  /* 0x000000753000720c */ /* 0x000fda0003f46270 */
[----:B------:R-:W-:Y:S05]  /*b6b0*/  @P2 BRA `(.L_x_2423) ;  /* 0x0000000000302947 */ /* 0x000fea0003800000 */
[----:B------:R-:W1:Y:S01]  /*b6c0*/  @!P0 LDC.64 R58, c[0x0][0x2e8] ;  /* 0x0000ba00ff3a8b82 */ /* 0x000e620000000a00 */
[----:B------:R-:W-:Y:S01]  /*b6d0*/  LEA R60, P2, R102, R56, 0x6 ;  /* 0x00000038663c7211 */ /* 0x000fe200078430ff */
        /* <DEDUP_REMOVED lines=10> */
.L_x_2423:
[----:B------:R-:W-:Y:S05]  /*b780*/  BSYNC B1 ;  /* 0x0000000000017941 */ /* 0x000fea0003800000 */
.L_x_2422:
[----:B-1----:R-:W-:-:S05]  /*b790*/  VIADD R48, R19, 0x60 ;  /* 0x0000006013307836 */ /* 0x002fca0000000000 */
[----:B------:R-:W-:-:S13]  /*b7a0*/  ISETP.GE.AND P2, PT, R48, R117, PT ;  /* 0x000000753000720c */ /* 0x000fda0003f46270 */
[----:B------:R-:W-:Y:S05]  /*b7b0*/  @P2 BRA `(.L_x_2391) ;  /* 0x00000000003c2947 */ /* 0x000fea0003800000 */
[----:B------:R-:W1:Y:S01]  /*b7c0*/  LDC.64 R50, c[0x0][0x300] ;  /* 0x0000c000ff327b82 */ /* 0x000e620000000a00 */
[----:B------:R-:W-:Y:S01]  /*b7d0*/  IMAD.MOV.U32 R57, RZ, RZ, R62 ;  /* 0x000000ffff397224 */ /* 0x000fe200078e003e */
[----:B------:R-:W-:Y:S06]  /*b7e0*/  @!P1 LDS.128 R52, [R115+0x2f400] ;  /* 0x02f4000073349984 */ /* 0x000fec0000000c00 */
[----:B------:R-:W2:Y:S01]  /*b7f0*/  @!P0 LDC.64 R48, c[0x0][0x2e8] ;  /* 0x0000ba00ff308b82 */ /* 0x000ea20000000a00 */
[----:B-1----:R-:W-:-:S04]  /*b800*/  IMAD.WIDE.U32 R58, R50, 0x60, R56 ;  /* 0x00000060323a7825 */ /* 0x002fc800078e0038 */
[----:B------:R-:W-:-:S04]  /*b810*/  IMAD R51, R51, 0x60, RZ ;  /* 0x0000006033337824 */ /* 0x000fc800078e02ff */
[----:B------:R-:W-:Y:S01]  /*b820*/  IMAD.IADD R50, R59, 0x1, R51 ;  /* 0x000000013b327824 */ /* 0x000fe200078e0233 */
[----:B--2---:R-:W-:-:S04]  /*b830*/  @!P0 IADD3 R56, P2, P3, R58, R48, R39 ;  /* 0x000000303a388210 */ /* 0x004fc80007b5e027 */
[----:B------:R-:W-:Y:S02]  /*b840*/  @!P0 IADD3.X R57, R50, R49, R103, P2, P3 ;  /* 0x0000003132398210 */ /* 0x000fe400017e6467 */
[----:B------:R-:W1:Y:S02]  /*b850*/  @!P1 LDC.64 R48, c[0x0][0x2e8] ;  /* 0x0000ba00ff309b82 */ /* 0x000e640000000a00 */
[----:B-1----:R-:W-:-:S04]  /*b860*/  @!P1 IADD3 R58, P2, P3, R43, R48, R58 ;  /* 0x000000302b3a9210 */ /* 0x002fc80007b5e03a */
[----:B------:R-:W-:Y:S02]  /*b870*/  @!P1 IADD3.X R59, R108, R49, R50, P2, P3 ;  /* 0x000000316c3b9210 */ /* 0x000fe400017e6432 */
[----:B------:R-:W1:Y:S04]  /*b880*/  @!P0 LDS.128 R48, [R115+0x2b400] ;  /* 0x02b4000073308984 */ /* 0x000e680000000c00 */
[----:B-1----:R1:W-:Y:S04]  /*b890*/  @!P0 STG.E.128 desc[UR46][R56.64], R48 ;  /* 0x0000003038008986 */ /* 0x0023e8000c101d2e */
[----:B------:R1:W-:Y:S02]  /*b8a0*/  @!P1 STG.E.128 desc[UR46][R58.64], R52 ;  /* 0x000000343a009986 */ /* 0x0003e4000c101d2e */
.L_x_2391:
[----:B------:R-:W-:Y:S05]  /*b8b0*/  BSYNC B0 ;  /* 0x0000000000007941 */ /* 0x000fea0003800000 */
.L_x_2353:
        /* <DEDUP_REMOVED lines=17> */
.L_x_2425:
[----:B------:R-:W-:Y:S05]  /*b9d0*/  BSYNC B0 ;  /* 0x0000000000007941 */ /* 0x000fea0003800000 */
.L_x_2424:
[----:B------:R-:W1:Y:S01]  /*b9e0*/  SYNCS.PHASECHK.TRANS64.TRYWAIT P3, [R110+URZ+0x388b0], R121 ;  /* 0x0388b0796e0075a7 */ /* 0x000e62000806017f */
[----:B------:R-:W-:Y:S01]  /*b9f0*/  ULDC UR41, c[0x0][0x2f4] ;  /* 0x0000bd0000297ab9 */ /* 0x000fe20000000800 */
[----:B------:R-:W-:Y:S01]  /*ba00*/  ULDC.64 UR36, c[0x0][0x328] ;  /* 0x0000ca0000247ab9 */ /* 0x000fe20000000a00 */
[----:B------:R-:W-:Y:S01]  /*ba10*/  ULDC.64 UR38, c[0x0][0x318] ;  /* 0x0000c60000267ab9 */ /* 0x000fe20000000a00 */
[----:B------:R-:W-:Y:S04]  /*ba20*/  BSSY B0, `(.L_x_2426) ;  /* 0x0000002000007945 */ /* 0x000fe80003800000 */
[----:B-1----:R-:W-:Y:S05]  /*ba30*/  @!P3 BRA `(.L_x_2427) ;  /* 0x000001e40070b947 */ /* 0x002fea0003800000 */
.L_x_2687:
[----:B------:R-:W-:Y:S05]  /*ba40*/  BSYNC B0 ;  /* 0x0000000000007941 */ /* 0x000fea0003800000 */
.L_x_2426:
        /* <DEDUP_REMOVED lines=17> */
.L_x_2429:
[----:B------:R-:W-:Y:S05]  /*bb60*/  BSYNC B0 ;  /* 0x0000000000007941 */ /* 0x000fea0003800000 */
.L_x_2428:
[----:B0-2---:R-:W-:Y:S01]  /*bb70*/  VIADD R48, R19, 0x20 ;  /* 0x0000002013307836 */ /* 0x005fe20000000000 */
[----:B------:R-:W-:Y:S04]  /*bb80*/  BSSY B0, `(.L_x_2430) ;  /* 0x0000012000007945 */ /* 0x000fe80003800000 */
[----:B------:R-:W-:-:S13]  /*bb90*/  ISETP.GE.AND P3, PT, R48, R117, PT ;  /* 0x000000753000720c */ /* 0x000fda0003f66270 */
[----:B------:R-:W-:Y:S05]  /*bba0*/  @P3 BRA `(.L_x_2431) ;  /* 0x00000000003c3947 */ /* 0x000fea0003800000 */
[----:B------:R-:W-:Y:S01]  /*bbb0*/  IADD3 R51, P3, R52, 0x20, RZ ;  /* 0x0000002034337810 */ /* 0x000fe20007f7e0ff */
[----:B------:R-:W-:Y:S01]  /*bbc0*/  IMAD.MOV.U32 R49, RZ, RZ, R109 ;  /* 0x000000ffff317224 */ /* 0x000fe200078e006d */
[----:B------:R-:W-:-:S03]  /*bbd0*/  MOV R48, R98 ;  /* 0x0000006200307202 */ /* 0x000fc60000000f00 */
        /* <DEDUP_REMOVED lines=12> */
.L_x_2431:
[----:B------:R-:W-:Y:S05]  /*bca0*/  BSYNC B0 ;  /* 0x0000000000007941 */ /* 0x000fea0003800000 */
.L_x_2430:
[----:B0-----:R-:W-:Y:S01]  /*bcb0*/  VIADD R48, R19, 0x40 ;  /* 0x0000004013307836 */ /* 0x001fe20000000000 */
[----:B------:R-:W-:Y:S04]  /*bcc0*/  BSSY B0, `(.L_x_2432) ;  /* 0x0000012000007945 */ /* 0x000fe80003800000 */
        /* <DEDUP_REMOVED lines=17> */
.L_x_2433:
[----:B------:R-:W-:Y:S05]  /*bde0*/  BSYNC B0 ;  /* 0x0000000000007941 */ /* 0x000fea0003800000 */
.L_x_2432:
        /* <DEDUP_REMOVED lines=19> */
.L_x_2435:
[----:B------:R-:W-:Y:S05]  /*bf20*/  BSYNC B0 ;  /* 0x0000000000007941 */ /* 0x000fea0003800000 */
.L_x_2434:
        /* <DEDUP_REMOVED lines=22> */
.L_x_2348:
[----:B------:R-:W-:Y:S05]  /*c090*/  @P0 BRA `(.L_x_2437) ;  /* 0x00000000000c0947 */ /* 0x000fea0003800000 */
[----:B------:R-:W0:Y:S01]  /*c0a0*/  FENCE.VIEW.ASYNC.G ;  /* 0x00000000000073c6 */ /* 0x000e220000000100 */
[----:B------:R-:W-:Y:S05]  /*c0b0*/  WARPSYNC.ALL ;  /* 0x0000000000007948 */ /* 0x000fea0003800000 */
[----:B0-----:R-:W-:Y:S06]  /*c0c0*/  BAR.ARV 0xc, 0x180 ;  /* 0x0306000000007b1d */ /* 0x001fec0000002000 */
.L_x_2437:
[----:B------:R-:W2:Y:S01]  /*c0d0*/  LDL R0, [R1+0x44] ;  /* 0x0000440001007983 */ /* 0x000ea20000100800 */
[----:B------:R-:W-:Y:S01]  /*c0e0*/  ULDC.64 UR6, c[0x0][0x998] ;  /* 0x0002660000067ab9 */ /* 0x000fe20000000a00 */
[----:B------:R-:W-:Y:S02]  /*c0f0*/  ULDC.64 UR4, c[0x0][0x990] ;  /* 0x0002640000047ab9 */ /* 0x000fe40000000a00 */
[----:B------:R-:W3:Y:S04]  /*c100*/  LDL R3, [R1+0x24] ;  /* 0x0000240001037983 */ /* 0x000ee80000100800 */
[----:B------:R-:W4:Y:S01]  /*c110*/  LDL R20, [R1+0x18] ;  /* 0x0000180001147983 */ /* 0x000f220000100800 */
[----:B------:R-:W-:Y:S02]  /*c120*/  ISETP.NE.U32.AND P1, PT, RZ, UR6, PT ;  /* 0x00000006ff007c0c */ /* 0x000fe4000bf25070 */
[----:B------:R-:W-:Y:S01]  /*c130*/  ISETP.NE.U32.AND P0, PT, RZ, UR4, PT ;  /* 0x00000004ff007c0c */ /* 0x000fe2000bf05070 */
[----:B------:R-:W4:Y:S01]  /*c140*/  LDL R14, [R1+0x8] ;  /* 0x00000800010e7983 */ /* 0x000f220000100800 */
[----:B------:R-:W-:-:S02]  /*c150*/  ISETP.NE.AND.EX P1, PT, RZ, UR7, PT, P1 ;  /* 0x00000007ff007c0c */ /* 0x000fc4000bf25310 */
        /* <DEDUP_REMOVED lines=19> */
[C---:B------:R-:W-:Y:S02]  /*c290*/  @P0 IMAD R9, R20.reuse, R13, R0 ;  /* 0x0000000d14090224 */ /* 0x040fe400078e0200 */
[----:B------:R-:W-:Y:S01]  /*c2a0*/  @P0 IMAD.WIDE.U32 R2, R20, R12, R2 ;  /* 0x0000000c14020225 */ /* 0x000fe200078e0002 */
[----:B------:R-:W-:-:S03]  /*c2b0*/  @P1 LEA R8, P3, R6, UR6, 0x2 ;  /* 0x0000000606081c11 */ /* 0x000fc6000f8610ff */
[----:B------:R-:W-:Y:S01]  /*c2c0*/  @P1 IMAD.IADD R5, R7, 0x1, R11 ;  /* 0x0000000107051824 */ /* 0x000fe200078e020b */
[----:B------:R-:W-:Y:S01]  /*c2d0*/  @P0 LEA R4, P2, R2, UR4, 0x2 ;  /* 0x0000000402040c11 */ /* 0x000fe2000f8410ff */
[----:B------:R-:W-:Y:S01]  /*c2e0*/  @P0 IMAD.IADD R3, R3, 0x1, R9 ;  /* 0x0000000103030824 */ /* 0x000fe200078e0209 */
[----:B------:R-:W-:Y:S02]  /*c2f0*/  ULDC UR4, c[0x0][0x988] ;  /* 0x0002620000047ab9 */ /* 0x000fe40000000800 */
[----:B------:R-:W-:Y:S01]  /*c300*/  @P1 LEA.HI.X R9, R6, UR7, R5, 0x2, P3 ;  /* 0x0000000706091c11 */ /* 0x000fe200098f1405 */
[----:B------:R-:W-:Y:S01]  /*c310*/  IMAD.MOV.U32 R0, RZ, RZ, 0x3f800000 ;  /* 0x3f800000ff007424 */ /* 0x000fe200078e00ff */
[----:B------:R-:W-:Y:S01]  /*c320*/  @P0 LEA.HI.X R5, R2, UR5, R3, 0x2, P2 ;  /* 0x0000000502050c11 */ /* 0x000fe200090f1403 */
[----:B------:R-:W-:Y:S01]  /*c330*/  IMAD.MOV.U32 R3, RZ, RZ, 0x3f800000 ;  /* 0x3f800000ff037424 */ /* 0x000fe200078e00ff */
[----:B------:R-:W0:Y:S03]  /*c340*/  LDC R2, c[0x0][0x448] ;  /* 0x00011200ff027b82 */ /* 0x000e260000000800 */
[----:B------:R1:W2:Y:S04]  /*c350*/  @P1 LDG.E R0, desc[UR46][R8.64] ;  /* 0x0000002e08001981 */ /* 0x0002a8000c1e1900 */
[----:B------:R3:W2:Y:S01]  /*c360*/  @P0 LDG.E R3, desc[UR46][R4.64] ;  /* 0x0000002e04030981 */ /* 0x0006a2000c1e1900 */
[----:B0-----:R-:W-:-:S13]  /*c370*/  ISETP.NE.AND P0, PT, R2, 0x1, PT ;  /* 0x000000010200780c */ /* 0x001fda0003f05270 */
[----:B------:R-:W0:Y:S08]  /*c380*/  @P0 LDC R2, c[0x0][0x44c] ;  /* 0x00011300ff020b82 */ /* 0x000e300000000800 */
[----:B------:R-:W4:Y:S01]  /*c390*/  @P0 LDC R11, c[0x0][0x450] ;  /* 0x00011400ff0b0b82 */ /* 0x000f220000000800 */
[----:B------:R-:W-:-:S04]  /*c3a0*/  VIADD R7, R14, 0x7f ;  /* 0x0000007f0e077836 */ /* 0x000fc80000000000 */
[----:B0-----:R-:W-:-:S05]  /*c3b0*/  @P0 IMAD.HI.U32 R2, R7, R2, RZ ;  /* 0x0000000207020227 */ /* 0x001fca00078e00ff */
[----:B----4-:R-:W-:-:S05]  /*c3c0*/  @P0 SHF.R.U32.HI R7, RZ, R11, R2 ;  /* 0x0000000bff070219 */ /* 0x010fca0000011602 */
[----:B------:R-:W-:-:S05]  /*c3d0*/  IMAD.IADD R7, R130, 0x1, R7 ;  /* 0x0000000182077824 */ /* 0x000fca00078e0207 */
[----:B------:R-:W-:-:S04]  /*c3e0*/  SHF.R.S32.HI R2, RZ, 0x1f, R7 ;  /* 0x0000001fff027819 */ /* 0x000fc80000011407 */
[----:B------:R-:W-:-:S04]  /*c3f0*/  LEA.HI R2, R2, R7, RZ, 0x7 ;  /* 0x0000000702027211 */ /* 0x000fc800078f38ff */
[----:B------:R-:W-:-:S04]  /*c400*/  SHF.R.S32.HI R2, RZ, 0x7, R2 ;  /* 0x00000007ff027819 */ /* 0x000fc80000011402 */
[----:B------:R-:W-:-:S04]  /*c410*/  VIMNMX R131, R131, R2, PT ;  /* 0x0000000283837248 */ /* 0x000fc80003fe0100 */
[----:B------:R-:W-:Y:S02]  /*c420*/  ISETP.GE.AND P1, PT, R131, 0x1, PT ;  /* 0x000000018300780c */ /* 0x000fe40003f26270 */
[----:B------:R-:W-:Y:S02]  /*c430*/  CS2R R152, SRZ ;  /* 0x0000000000987805 */ /* 0x000fe4000001ff00 */
[----:B------:R-:W-:Y:S02]  /*c440*/  PLOP3.LUT P0, PT, PT, PT, PT, 0x80, 0x0 ;  /* 0x000000000000781c */ /* 0x000fe40003f0f070 */
[----:B------:R-:W-:Y:S02]  /*c450*/  CS2R R146, SRZ ;  /* 0x0000000000927805 */ /* 0x000fe4000001ff00 */
[----:B------:R-:W-:Y:S02]  /*c460*/  MOV R142, RZ ;  /* 0x000000ff008e7202 */ /* 0x000fe40000000f00 */
[----:B------:R-:W-:-:S02]  /*c470*/  CS2R R84, SRZ ;  /* 0x0000000000547805 */ /* 0x000fc4000001ff00 */
[----:B------:R-:W-:Y:S02]  /*c480*/  CS2R R144, SRZ ;  /* 0x0000000000907805 */ /* 0x000fe4000001ff00 */
[----:B------:R-:W-:Y:S01]  /*c490*/  CS2R R134, SRZ ;  /* 0x0000000000867805 */ /* 0x000fe2000001ff00 */
[----:B------:R-:W-:Y:S01]  /*c4a0*/  IMAD.MOV.U32 R140, RZ, RZ, RZ ;  /* 0x000000ffff8c7224 */ /* 0x000fe200078e00ff */
        /* <DEDUP_REMOVED lines=37> */
[----:B------:R-:W-:Y:S01]  /*c700*/  CS2R R30, SRZ ;  /* 0x00000000001e7805 */ /* 0x000fe2000001ff00 */
[----:B------:R-:W-:Y:S01]  /*c710*/  IMAD.MOV.U32 R67, RZ, RZ, RZ ;  /* 0x000000ffff437224 */ /* 0x000fe200078e00ff */
        /* <DEDUP_REMOVED lines=9> */
[----:B-1----:R-:W-:Y:S02]  /*c7b0*/  CS2R R8, SRZ ;  /* 0x0000000000087805 */ /* 0x002fe4000001ff00 */
[----:B------:R-:W-:Y:S01]  /*c7c0*/  CS2R R48, SRZ ;  /* 0x0000000000307805 */ /* 0x000fe2000001ff00 */
[----:B------:R-:W-:Y:S01]  /*c7d0*/  IMAD.MOV.U32 R117, RZ, RZ, RZ ;  /* 0x000000ffff757224 */ /* 0x000fe200078e00ff */
[----:B------:R-:W-:-:S02]  /*c7e0*/  CS2R R42, SRZ ;  /* 0x00000000002a7805 */ /* 0x000fc4000001ff00 */
[----:B------:R-:W-:Y:S02]  /*c7f0*/  CS2R R6, SRZ ;  /* 0x0000000000067805 */ /* 0x000fe4000001ff00 */
[----:B------:R-:W-:Y:S02]  /*c800*/  CS2R R40, SRZ ;  /* 0x0000000000287805 */ /* 0x000fe4000001ff00 */
[----:B------:R-:W-:Y:S02]  /*c810*/  CS2R R124, SRZ ;  /* 0x00000000007c7805 */ /* 0x000fe4000001ff00 */
[----:B---3--:R-:W-:Y:S02]  /*c820*/  CS2R R4, SRZ ;  /* 0x0000000000047805 */ /* 0x008fe4000001ff00 */
[----:B------:R-:W-:Y:S02]  /*c830*/  CS2R R32, SRZ ;  /* 0x0000000000207805 */ /* 0x000fe4000001ff00 */
[----:B------:R-:W-:-:S02]  /*c840*/  CS2R R132, SRZ ;  /* 0x0000000000847805 */ /* 0x000fc4000001ff00 */
[----:B------:R-:W-:Y:S02]  /*c850*/  CS2R R100, SRZ ;  /* 0x0000000000647805 */ /* 0x000fe4000001ff00 */
[----:B------:R-:W-:Y:S02]  /*c860*/  CS2R R92, SRZ ;  /* 0x00000000005c7805 */ /* 0x000fe4000001ff00 */
[----:B------:R-:W-:Y:S01]  /*c870*/  CS2R R24, SRZ ;  /* 0x0000000000187805 */ /* 0x000fe2000001ff00 */
[----:B--2---:R-:W-:Y:S01]  /*c880*/  FMUL.FTZ R2, R3, R0 ;  /* 0x0000000003027220 */ /* 0x004fe20000410000 */
[----:B------:R-:W-:-:S03]  /*c890*/  IMAD.MOV.U32 R0, RZ, RZ, RZ ;  /* 0x000000ffff007224 */ /* 0x000fc600078e00ff */
[----:B------:R-:W-:Y:S01]  /*c8a0*/  FMUL.FTZ R2, R2, UR4 ;  /* 0x0000000402027c20 */ /* 0x000fe20008410000 */
[----:B------:R-:W-:Y:S01]  /*c8b0*/  IMAD.MOV.U32 R3, RZ, RZ, RZ ;  /* 0x000000ffff037224 */ /* 0x000fe200078e00ff */
[----:B------:R-:W-:Y:S06]  /*c8c0*/  @!P1 BRA `(.L_x_2438) ;  /* 0x0000012000c49947 */ /* 0x000fec0003800000 */
[----:B------:R-:W0:Y:S01]  /*c8d0*/  S2R R26, SR_TID.X ;  /* 0x00000000001a7919 */ /* 0x000e220000002100 */
[----:B------:R-:W-:Y:S01]  /*c8e0*/  UMOV UR4, 0xffffffff ;  /* 0xffffffff00047882 */ /* 0x000fe20000000000 */
[----:B0-----:R-:W-:-:S04]  /*c8f0*/  IADD3 R50, R26, -0x80, RZ ;  /* 0xffffff801a327810 */ /* 0x001fc80007ffe0ff */
[----:B------:R-:W-:-:S04]  /*c900*/  SHF.R.S32.HI R31, RZ, 0x1f, R50 ;  /* 0x0000001fff1f7819 */ /* 0x000fc80000011432 */
[----:B------:R-:W-:-:S04]  /*c910*/  LEA.HI R13, R31, R50, RZ, 0x7 ;  /* 0x000000321f0d7211 */ /* 0x000fc800078f38ff */
[----:B------:R-:W-:Y:S01]  /*c920*/  SHF.R.S32.HI R13, RZ, 0x7, R13 ;  /* 0x00000007ff0d7819 */ /* 0x000fe2000001140d */
[----:B------:R-:W-:Y:S06]  /*c930*/  BRA.DIV UR4, `(.L_x_2439) ;  /* 0x000001d604c47947 */ /* 0x000fec000b800000 */
[----:B------:R-:W0:Y:S04]  /*c940*/  SHFL.IDX PT, R0, R13, RZ, 0x1f ;  /* 0x00001fff0d007589 */ /* 0x000e2800000e0000 */
[----:B0-----:R1:W-:Y:S02]  /*c950*/  STL [R1], R0 ;  /* 0x0000000001007387 */ /* 0x0013e40000100800 */
.L_x_2690:
[----:B------:R-:W1:Y:S02]  /*c960*/  LDL R3, [R1] ;  /* 0x0000000001037983 */ /* 0x000e640000100800 */
[----:B-1----:R-:W-:-:S04]  /*c970*/  LEA.HI R0, R3, R3, RZ, 0x1 ;  /* 0x0000000303007211 */ /* 0x002fc800078f08ff */
[----:B------:R-:W-:-:S05]  /*c980*/  LOP3.LUT R0, R0, 0x1e, RZ, 0xc0, !PT ;  /* 0x0000001e00007812 */ /* 0x000fca00078ec0ff */
[----:B------:R-:W-:Y:S02]  /*c990*/  IMAD.IADD R0, R3, 0x1, -R0 ;  /* 0x0000000103007824 */ /* 0x000fe400078e0a00 */
[----:B------:R-:W-:-:S03]  /*c9a0*/  IMAD.U32 R3, RZ, RZ, UR44 ;  /* 0x0000002cff037e24 */ /* 0x000fc6000f8e00ff */
[----:B------:R-:W-:Y:S02]  /*c9b0*/  LEA R0, R0, UR44, 0xd ;  /* 0x0000002c00007c11 */ /* 0x000fe4000f8e68ff */
[----:B------:R-:W-:Y:S02]  /*c9c0*/  LOP3.LUT P0, RZ, R3, 0x3ff, RZ, 0xc0, !PT ;  /* 0x000003ff03ff7812 */ /* 0x000fe4000780c0ff */
[----:B------:R-:W-:Y:S02]  /*c9d0*/  SHF.R.U32.HI R0, RZ, 0x4, R0 ;  /* 0x00000004ff007819 */ /* 0x000fe40000011600 */
[----:B------:R-:W-:Y:S02]  /*c9e0*/  P2R R24, PR, RZ, 0x1 ;  /* 0x00000001ff187803 */ /* 0x000fe40000000000 */
[----:B------:R-:W-:-:S07]  /*c9f0*/  LOP3.LUT R48, R0, 0x3fff, RZ, 0xc0, !PT ;  /* 0x00003fff00307812 */ /* 0x000fce00078ec0ff */
[----:B------:R-:W-:Y:S05]  /*ca00*/  @!P0 BRA `(.L_x_2440) ;  /* 0x0000000000408947 */ /* 0x000fea0003800000 */
[----:B------:R-:W-:Y:S01]  /*ca10*/  MOV R0, 0x0 ;  /* 0x0000000000007802 */ /* 0x000fe20000000f00 */
[----:B------:R-:W-:Y:S01]  /*ca20*/  ULDC.64 UR4, c[0x4][0xc0] ;  /* 0x0100300000047ab9 */ /* 0x000fe20000000a00 */
[----:B------:R-:W-:Y:S01]  /*ca30*/  ULDC.64 UR6, c[0x4][0xc8] ;  /* 0x0100320000067ab9 */ /* 0x000fe20000000a00 */
[----:B------:R-:W-:Y:S01]  /*ca40*/  IMAD.U32 R4, RZ, RZ, UR4 ;  /* 0x00000004ff047e24 */ /* 0x000fe2000f8e00ff */
[----:B0-----:R0:W1:Y:S01]  /*ca50*/  LDC.64 R14, c[0x4][R0] ;  /* 0x01000000000e7b82 */ /* 0x0010620000000a00 */
[----:B------:R-:W-:Y:S01]  /*ca60*/  IMAD.U32 R5, RZ, RZ, UR5 ;  /* 0x00000005ff057e24 */ /* 0x000fe2000f8e00ff */
[----:B------:R-:W-:Y:S01]  /*ca70*/  ULDC.64 UR4, c[0x4][0x30] ;  /* 0x01000c0000047ab9 */ /* 0x000fe20000000a00 */
[----:B------:R-:W-:Y:S01]  /*ca80*/  IMAD.U32 R6, RZ, RZ, UR6 ;  /* 0x00000006ff067e24 */ /* 0x000fe2000f8e00ff */
[----:B------:R-:W-:Y:S01]  /*ca90*/  MOV R12, 0x1 ;  /* 0x00000001000c7802 */ /* 0x000fe20000000f00 */
[----:B------:R-:W-:Y:S02]  /*caa0*/  IMAD.U32 R7, RZ, RZ, UR7 ;  /* 0x00000007ff077e24 */ /* 0x000fe4000f8e00ff */
[----:B------:R-:W-:-:S02]  /*cab0*/  IMAD.U32 R10, RZ, RZ, UR4 ;  /* 0x00000004ff0a7e24 */ /* 0x000fc4000f8e00ff */
[----:B------:R-:W-:Y:S02]  /*cac0*/  IMAD.U32 R11, RZ, RZ, UR5 ;  /* 0x00000005ff0b7e24 */ /* 0x000fe4000f8e00ff */
[----:B------:R-:W-:Y:S02]  /*cad0*/  IMAD.MOV.U32 R8, RZ, RZ, 0x70 ;  /* 0x00000070ff087424 */ /* 0x000fe400078e00ff */
[----:B0-----:R-:W-:-:S07]  /*cae0*/  IMAD.MOV.U32 R13, RZ, RZ, RZ ;  /* 0x000000ffff0d7224 */ /* 0x001fce00078e00ff */
[----:B------:R-:W-:-:S07]  /*caf0*/  LEPC R20, `(.L_x_2440) ;  /* 0x000000001014794e */ /* 0x000fce0000000000 */
[----:B-1---5:R-:W-:Y:S05]  /*cb00*/  CALL.ABS.NOINC R14 ;  /* 0x000000000e007343 */ /* 0x022fea0003c00000 */
.L_x_2440:
        /* <DEDUP_REMOVED lines=13> */
.L_x_2444:
[----:B--2---:R2:W3:Y:S02]  /*cbe0*/  SYNCS.PHASECHK.TRANS64.TRYWAIT P0, [R18+URZ+0x38800], R3 ;  /* 0x03880003120075a7 */ /* 0x0044e4000800017f */
[----:B---3--:R-:W-:Y:S05]  /*cbf0*/  @!P0 NANOSLEEP.SYNCS 0x989680 ;  /* 0x009896800000895d */ /* 0x008fea0003900000 */
[----:B------:R-:W3:Y:S02]  /*cc00*/  @!P0 SYNCS.PHASECHK.TRANS64 P0, [R18+URZ+0x38800], R3 ;  /* 0x03880003120085a7 */ /* 0x000ee4000800007f */
[----:B---3--:R-:W-:Y:S05]  /*cc10*/  @!P0 BRA `(.L_x_2444) ;  /* 0xfffffffc00f08947 */ /* 0x008fea000383ffff */
.L_x_2443:
[----:B------:R-:W-:Y:S05]  /*cc20*/  BSYNC B0 ;  /* 0x0000000000007941 */ /* 0x000fea0003800000 */
.L_x_2442:
[----:B------:R-:W-:Y:S05]  /*cc30*/  BRA `(.L_x_2445) ;  /* 0x0000009400bc7947 */ /* 0x000fea0003800000 */
.L_x_2441:
[----:B------:R-:W-:Y:S01]  /*cc40*/  ISETP.NE.AND P0, PT, R24, RZ, PT ;  /* 0x000000ff1800720c */ /* 0x000fe20003f05270 */
[----:B------:R-:W-:Y:S01]  /*cc50*/  ULDC.64 UR4, c[0x0][0x3f8] ;  /* 0x0000fe0000047ab9 */ /* 0x000fe20000000a00 */
[----:B-----5:R-:W-:Y:S01]  /*cc60*/  SHF.R.S32.HI R0, RZ, 0x1f, R116 ;  /* 0x0000001fff007819 */ /* 0x020fe20000011474 */
[----:B------:R-:W-:Y:S01]  /*cc70*/  ULDC.64 UR6, c[0x0][0x408] ;  /* 0x0001020000067ab9 */ /* 0x000fe20000000a00 */
[----:B------:R-:W-:-:S04]  /*cc80*/  IMAD.WIDE.U32 R24, R116, UR4, RZ ;  /* 0x0000000474187c25 */ /* 0x000fc8000f8e00ff */
[C---:B------:R-:W-:Y:S02]  /*cc90*/  IMAD R3, R0.reuse, UR4, RZ ;  /* 0x0000000400037c24 */ /* 0x040fe4000f8e02ff */
[----:B------:R-:W-:Y:S02]  /*cca0*/  IMAD R5, R0, UR6, RZ ;  /* 0x0000000600057c24 */ /* 0x000fe4000f8e02ff */
        /* <DEDUP_REMOVED lines=21> */
[----:B-1----:R-:W-:Y:S05]  /*ce00*/  CALL.ABS.NOINC R14 ;  /* 0x000000000e007343 */ /* 0x002fea0003c00000 */
.L_x_2446:
[----:B------:R-:W2:Y:S01]  /*ce10*/  LDL R55, [R1+0x8] ;  /* 0x0000080001377983 */ /* 0x000ea20000100800 */
[----:B------:R-:W-:Y:S01]  /*ce20*/  ULDC.U8 UR4, c[0x0][0x410] ;  /* 0x0001040000047ab9 */ /* 0x000fe20000000000 */
[----:B------:R-:W-:Y:S01]  /*ce30*/  LEA.HI R31, R31, R50, RZ, 0x3 ;  /* 0x000000321f1f7211 */ /* 0x000fe200078f18ff */
[----:B------:R-:W-:Y:S01]  /*ce40*/  BSSY B0, `(.L_x_2447) ;  /* 0x0000946000007945 */ /* 0x000fe20003800000 */
[----:B------:R-:W-:Y:S02]  /*ce50*/  ISETP.NE.AND P0, PT, RZ, UR4, PT ;  /* 0x00000004ff007c0c */ /* 0x000fe4000bf05270 */
[----:B------:R-:W-:-:S05]  /*ce60*/  LOP3.LUT R31, R31, 0xfffffff8, RZ, 0xc0, !PT ;  /* 0xfffffff81f1f7812 */ /* 0x000fca00078ec0ff */
[----:B------:R-:W-:Y:S02]  /*ce70*/  IMAD.IADD R50, R50, 0x1, -R31 ;  /* 0x0000000132327824 */ /* 0x000fe400078e0a1f */
[----:B--2---:R-:W-:-:S04]  /*ce80*/  IMAD.IADD R57, R19, 0x1, R55 ;  /* 0x0000000113397824 */ /* 0x004fc800078e0237 */
[----:B------:R-:W-:Y:S01]  /*ce90*/  IMAD R3, R50, 0x20, R57 ;  /* 0x0000002032037824 */ /* 0x000fe200078e0239 */
[----:B------:R-:W-:Y:S06]  /*cea0*/  @!P0 BRA `(.L_x_2448) ;  /* 0x0000004800808947 */ /* 0x000fec0003800000 */
[----:B------:R-:W1:Y:S01]  /*ceb0*/  LDC R54, c[0x0][0x448] ;  /* 0x00011200ff367b82 */ /* 0x000e620000000800 */
[----:B------:R-:W-:Y:S01]  /*cec0*/  MOV R11, R29 ;  /* 0x0000001d000b7202 */ /* 0x000fe20000000f00 */
[----:B------:R-:W-:Y:S01]  /*ced0*/  IMAD.MOV.U32 R8, RZ, RZ, R24 ;  /* 0x000000ffff087224 */ /* 0x000fe200078e0018 */
[----:B------:R-:W-:Y:S01]  /*cee0*/  ULDC.64 UR4, c[0x0][0x3f8] ;  /* 0x0000fe0000047ab9 */ /* 0x000fe20000000a00 */
[----:B------:R-:W-:Y:S01]  /*cef0*/  IMAD.MOV.U32 R9, RZ, RZ, R27 ;  /* 0x000000ffff097224 */ /* 0x000fe200078e001b */
[----:B------:R-:W-:Y:S01]  /*cf00*/  ULDC.64 UR6, c[0x0][0x408] ;  /* 0x0001020000067ab9 */ /* 0x000fe20000000a00 */
[----:B------:R-:W-:Y:S01]  /*cf10*/  IMAD.MOV.U32 R10, RZ, RZ, R116 ;  /* 0x000000ffff0a7224 */ /* 0x000fe200078e0074 */
[----:B------:R-:W-:Y:S01]  /*cf20*/  ULDC.64 UR8, c[0x0][0x400] ;  /* 0x0001000000087ab9 */ /* 0x000fe20000000a00 */
[----:B------:R-:W-:Y:S02]  /*cf30*/  SHF.R.S32.HI R49, RZ, 0x1f, R233 ;  /* 0x0000001fff317819 */ /* 0x000fe400000114e9 */
[----:B------:R-:W-:-:S02]  /*cf40*/  SHF.R.S32.HI R51, RZ, 0x1f, R22 ;  /* 0x0000001fff337819 */ /* 0x000fc40000011416 */
        /* <DEDUP_REMOVED lines=19> */
[----:B------:R1:W2:Y:S04]  /*d080*/  SHFL.IDX PT, R0, R6, RZ, 0x181f ;  /* 0x00181fff06007589 */ /* 0x0002a800000e0000 */
[----:B------:R1:W3:Y:S04]  /*d090*/  SHFL.IDX PT, R3, R5, RZ, 0x181f ;  /* 0x00181fff05037589 */ /* 0x0002e800000e0000 */
[----:B------:R1:W4:Y:S04]  /*d0a0*/  SHFL.IDX PT, R4, R8, RZ, 0x181f ;  /* 0x00181fff08047589 */ /* 0x00032800000e0000 */
[----:B0-----:R1:W0:Y:S02]  /*d0b0*/  SHFL.IDX PT, R14, R7, RZ, 0x181f ;  /* 0x00181fff070e7589 */ /* 0x00122400000e0000 */
.L_x_2696:
[----:B------:R-:W5:Y:S01]  /*d0c0*/  LDL R9, [R1+0xc] ;  /* 0x00000c0001097983 */ /* 0x000f620000100800 */
[----:B------:R-:W-:Y:S01]  /*d0d0*/  BSSY B1, `(.L_x_2450) ;  /* 0x000001b000017945 */ /* 0x000fe20003800000 */
[----:B------:R-:W-:Y:S02]  /*d0e0*/  CS2R R20, SRZ ;  /* 0x0000000000147805 */ /* 0x000fe4000001ff00 */
[----:B------:R-:W-:Y:S02]  /*d0f0*/  CS2R R44, SRZ ;  /* 0x00000000002c7805 */ /* 0x000fe4000001ff00 */
[----:B------:R-:W-:Y:S02]  /*d100*/  CS2R R26, SRZ ;  /* 0x00000000001a7805 */ /* 0x000fe4000001ff00 */
[----:B------:R-:W-:Y:S01]  /*d110*/  CS2R R46, SRZ ;  /* 0x00000000002e7805 */ /* 0x000fe2000001ff00 */
[----:B-----5:R-:W-:-:S05]  /*d120*/  IMAD R54, R9, R54, RZ ;  /* 0x0000003609367224 */ /* 0x020fca00078e02ff */
        /* <DEDUP_REMOVED lines=11> */
[----:B--2---:R-:W-:Y:S01]  /*d1e0*/  @!P4 IMAD.X R25, R0, 0x1, R49, P0 ;  /* 0x000000010019c824 */ /* 0x004fe200000e0631 */
[----:B------:R-:W-:Y:S02]  /*d1f0*/  @!P3 IADD3 R10, P0, R22, R3, RZ ;  /* 0x00000003160ab210 */ /* 0x000fe40007f1e0ff */
[----:B------:R-:W-:Y:S01]  /*d200*/  CS2R R26, SRZ ;  /* 0x00000000001a7805 */ /* 0x000fe2000001ff00 */
[C---:B----4-:R-:W-:Y:S02]  /*d210*/  @!P3 IMAD.X R13, R4.reuse, 0x1, R51, P1 ;  /* 0x00000001040db824 */ /* 0x050fe400008e0633 */
[----:B------:R-:W-:Y:S01]  /*d220*/  @!P4 IMAD.X R15, R4, 0x1, R49, P2 ;  /* 0x00000001040fc824 */ /* 0x000fe200010e0631 */
[----:B------:R0:W5:Y:S01]  /*d230*/  @!P4 LD.E.64 R20, desc[UR46][R24.64] ;  /* 0x0000002e1814c980 */ /* 0x000162000c101b00 */
[----:B------:R-:W-:-:S03]  /*d240*/  @!P3 IMAD.X R11, R0, 0x1, R51, P0 ;  /* 0x00000001000bb824 */ /* 0x000fc600000e0633 */
[----:B------:R0:W5:Y:S04]  /*d250*/  @!P3 LD.E.64 R46, desc[UR46][R12.64] ;  /* 0x0000002e0c2eb980 */ /* 0x000168000c101b00 */
[----:B------:R0:W5:Y:S04]  /*d260*/  @!P3 LD.E.64 R44, desc[UR46][R10.64] ;  /* 0x0000002e0a2cb980 */ /* 0x000168000c101b00 */
[----:B------:R0:W5:Y:S02]  /*d270*/  @!P4 LD.E.64 R26, desc[UR46][R14.64] ;  /* 0x0000002e0e1ac980 */ /* 0x000164000c101b00 */
.L_x_2451:
[----:B------:R-:W-:Y:S05]  /*d280*/  BSYNC B1 ;  /* 0x0000000000017941 */ /* 0x000fea0003800000 */
.L_x_2450:
[----:B------:R-:W-:Y:S01]  /*d290*/  UMOV UR4, 0xffffffff ;  /* 0xffffffff00047882 */ /* 0x000fe20000000000 */
[----:B0-----:R-:W-:Y:S02]  /*d2a0*/  CS2R R24, SRZ ;  /* 0x0000000000187805 */ /* 0x001fe4000001ff00 */
[----:B------:R-:W-:Y:S05]  /*d2b0*/  BRA.DIV UR4, `(.L_x_2452) ;  /* 0x000001ce04fc7947 */ /* 0x000fea000b800000 */
[----:B--2---:R0:W2:Y:S04]  /*d2c0*/  SHFL.IDX PT, R0, R6, 0x1, 0x181f ;  /* 0x00381f0006007f89 */ /* 0x0040a800000e0000 */
[----:B---3--:R0:W3:Y:S04]  /*d2d0*/  SHFL.IDX PT, R3, R5, 0x1, 0x181f ;  /* 0x00381f0005037f89 */ /* 0x0080e800000e0000 */
[----:B----4-:R0:W4:Y:S04]  /*d2e0*/  SHFL.IDX PT, R4, R8, 0x1, 0x181f ;  /* 0x00381f0008047f89 */ /* 0x01012800000e0000 */
[----:B------:R0:W0:Y:S02]  /*d2f0*/  SHFL.IDX PT, R14, R7, 0x1, 0x181f ;  /* 0x00381f00070e7f89 */ /* 0x00002400000e0000 */
.L_x_2702:
        /* <DEDUP_REMOVED lines=26> */
.L_x_2454:
[----:B------:R-:W-:Y:S05]  /*d4a0*/  BSYNC B1 ;  /* 0x0000000000017941 */ /* 0x000fea0003800000 */
.L_x_2453:
[----:B------:R-:W-:-:S03]  /*d4b0*/  UMOV UR4, 0xffffffff ;  /* 0xffffffff00047882 */ /* 0x000fc60000000000 */
[----:B------:R-:W-:Y:S05]  /*d4c0*/  BRA.DIV UR4, `(.L_x_2455) ;  /* 0x000001ce04e87947 */ /* 0x000fea000b800000 */
[----:B--2---:R2:W1:Y:S04]  /*d4d0*/  SHFL.IDX PT, R0, R6, 0x2, 0x181f ;  /* 0x00581f0006007f89 */ /* 0x00446800000e0000 */
[----:B---3--:R2:W3:Y:S04]  /*d4e0*/  SHFL.IDX PT, R3, R5, 0x2, 0x181f ;  /* 0x00581f0005037f89 */ /* 0x0084e800000e0000 */
[----:B----4-:R2:W4:Y:S04]  /*d4f0*/  SHFL.IDX PT, R4, R8, 0x2, 0x181f ;  /* 0x00581f0008047f89 */ /* 0x01052800000e0000 */
[----:B0-----:R2:W0:Y:S02]  /*d500*/  SHFL.IDX PT, R14, R7, 0x2, 0x181f ;  /* 0x00581f00070e7f89 */ /* 0x00142400000e0000 */
.L_x_2708:
        /* <DEDUP_REMOVED lines=17> */
[----:B-1----:R-:W-:Y:S01]  /*d620*/  @!P4 IMAD.X R41, R0, 0x1, R49, P0 ;  /* 0x000000010029c824 */ /* 0x002fe200000e0631 */
        /* <DEDUP_REMOVED lines=9> */
.L_x_2457:
[----:B------:R-:W-:Y:S05]  /*d6c0*/  BSYNC B1 ;  /* 0x0000000000017941 */ /* 0x000fea0003800000 */
.L_x_2456:
[----:B------:R-:W-:Y:S01]  /*d6d0*/  UMOV UR4, 0xffffffff ;  /* 0xffffffff00047882 */ /* 0x000fe20000000000 */
[----:B0-----:R-:W-:Y:S02]  /*d6e0*/  CS2R R40, SRZ ;  /* 0x0000000000287805 */ /* 0x001fe4000001ff00 */
[----:B------:R-:W-:Y:S05]  /*d6f0*/  BRA.DIV UR4, `(.L_x_2458) ;  /* 0x000001ce04cc7947 */ /* 0x000fea000b800000 */
[----:B-1----:R0:W1:Y:S04]  /*d700*/  SHFL.IDX PT, R0, R6, 0x3, 0x181f ;  /* 0x00781f0006007f89 */ /* 0x00206800000e0000 */
[----:B---3--:R0:W3:Y:S04]  /*d710*/  SHFL.IDX PT, R3, R5, 0x3, 0x181f ;  /* 0x00781f0005037f89 */ /* 0x0080e800000e0000 */
[----:B----4-:R0:W4:Y:S04]  /*d720*/  SHFL.IDX PT, R4, R8, 0x3, 0x181f ;  /* 0x00781f0008047f89 */ /* 0x01012800000e0000 */
[----:B------:R0:W0:Y:S02]  /*d730*/  SHFL.IDX PT, R14, R7, 0x3, 0x181f ;  /* 0x00781f00070e7f89 */ /* 0x00002400000e0000 */
.L_x_2714:
[----:B------:R-:W-:Y:S01]  /*d740*/  VIADD R57, R57, 0x60 ;  /* 0x0000006039397836 */ /* 0x000fe20000000000 */
[----:B------:R-:W-:Y:S01]  /*d750*/  BSSY B1, `(.L_x_2459) ;  /* 0x0000019000017945 */ /* 0x000fe20003800000 */
[----:B------:R-:W-:Y:S02]  /*d760*/  CS2R R10, SRZ ;  /* 0x00000000000a7805 */ /* 0x000fe4000001ff00 */
[----:B0-2---:R-:W-:Y:S02]  /*d770*/  CS2R R8, SRZ ;  /* 0x0000000000087805 */ /* 0x005fe4000001ff00 */
        /* <DEDUP_REMOVED lines=8> */
[----:B------:R-:W-:Y:S02]  /*d800*/  CS2R R12, SRZ ;  /* 0x00000000000c7805 */ /* 0x000fe4000001ff00 */
[----:B------:R-:W-:-:S05]  /*d810*/  CS2R R8, SRZ ;  /* 0x0000000000087805 */ /* 0x000fca000001ff00 */
[CC--:B---3--:R-:W-:Y:S02]  /*d820*/  @!P4 IADD3 R6, P0, R22.reuse, R3.reuse, RZ ;  /* 0x000000031606c210 */ /* 0x0c8fe40007f1e0ff */
[-C--:B------:R-:W-:Y:S02]  /*d830*/  @!P4 IADD3 R50, P1, R22, R14.reuse, RZ ;  /* 0x0000000e1632c210 */ /* 0x080fe40007f3e0ff */
[C---:B------:R-:W-:Y:S01]  /*d840*/  @!P5 IADD3 R52, P2, R233.reuse, R3, RZ ;  /* 0x00000003e934d210 */ /* 0x040fe20007f5e0ff */
[--C-:B-1----:R-:W-:Y:S01]  /*d850*/  @!P4 IMAD.X R7, R0, 0x1, R51.reuse, P0 ;  /* 0x000000010007c824 */ /* 0x102fe200000e0633 */
[----:B------:R-:W-:Y:S01]  /*d860*/  @!P5 IADD3 R14, P3, R233, R14, RZ ;  /* 0x0000000ee90ed210 */ /* 0x000fe20007f7e0ff */
[----:B----4-:R-:W-:Y:S02]  /*d870*/  @!P4 IMAD.X R51, R4, 0x1, R51, P1 ;  /* 0x000000010433c824 */ /* 0x010fe400008e0633 */
[--C-:B------:R-:W-:Y:S01]  /*d880*/  @!P5 IMAD.X R53, R0, 0x1, R49.reuse, P2 ;  /* 0x000000010035d824 */ /* 0x100fe200010e0631 */
[----:B------:R0:W5:Y:S01]  /*d890*/  @!P4 LD.E.64 R10, desc[UR46][R6.64] ;  /* 0x0000002e060ac980 */ /* 0x000162000c101b00 */
[----:B------:R-:W-:-:S03]  /*d8a0*/  @!P5 IMAD.X R15, R4, 0x1, R49, P3 ;  /* 0x00000001040fd824 */ /* 0x000fc600018e0631 */
[----:B------:R0:W5:Y:S04]  /*d8b0*/  @!P5 LD.E.64 R40, desc[UR46][R52.64] ;  /* 0x0000002e3428d980 */ /* 0x000168000c101b00 */
[----:B------:R0:W5:Y:S04]  /*d8c0*/  @!P4 LD.E.64 R12, desc[UR46][R50.64] ;  /* 0x0000002e320cc980 */ /* 0x000168000c101b00 */
[----:B------:R0:W5:Y:S02]  /*d8d0*/  @!P5 LD.E.64 R8, desc[UR46][R14.64] ;  /* 0x0000002e0e08d980 */ /* 0x000164000c101b00 */
.L_x_2460:
[----:B------:R-:W-:Y:S05]  /*d8e0*/  BSYNC B1 ;  /* 0x0000000000017941 */ /* 0x000fea0003800000 */
.L_x_2459:
[----:B------:R-:W-:Y:S01]  /*d8f0*/  ULEA.HI UR4, UR43, UR43, URZ, 0x1 ;  /* 0x0000002b2b047291 */ /* 0x000fe2000f8f083f */
[----:B-1----:R-:W-:Y:S01]  /*d900*/  VIADDMNMX R0, R54, -R55, 0x80, PT ;  /* 0x0000008036007446 */ /* 0x002fe20003800937 */
[----:B------:R-:W-:Y:S02]  /*d910*/  BSSY B1, `(.L_x_2461) ;  /* 0x0000008000017945 */ /* 0x000fe40003800000 */
[----:B------:R-:W-:Y:S01]  /*d920*/  ULOP3.LUT UR4, UR4, 0xfffffffe, URZ, 0xc0, !UPT ;  /* 0xfffffffe04047892 */ /* 0x000fe2000f8ec03f */
[----:B------:R-:W-:-:S03]  /*d930*/  ISETP.GE.AND P1, PT, R19, R0, PT ;  /* 0x000000001300720c */ /* 0x000fc60003f26270 */
[----:B------:R-:W-:-:S06]  /*d940*/  UIADD3 UR4, UR43, -UR4, URZ ;  /* 0x800000042b047290 */ /* 0x000fcc000fffe03f */
[----:B---3--:R-:W-:-:S04]  /*d950*/  MOV R3, UR4 ;  /* 0x0000000400037c02 */ /* 0x008fc80008000f00 */
[----:B------:R-:W-:-:S04]  /*d960*/  SHF.L.U32 R3, R3, 0x1f, RZ ;  /* 0x0000001f03037819 */ /* 0x000fc800000006ff */
[----:B------:R-:W1:Y:S02]  /*d970*/  SYNCS.PHASECHK.TRANS64.TRYWAIT P0, [R18+URZ+0x38800], R3 ;  /* 0x03880003120075a7 */ /* 0x000e64000800017f */
[----:B-1----:R-:W-:Y:S05]  /*d980*/  @!P0 BRA `(.L_x_2462) ;  /* 0x000001cc00988947 */ /* 0x002fea0003800000 */
.L_x_2715:
[----:B------:R-:W-:Y:S05]  /*d990*/  BSYNC B1 ;  /* 0x0000000000017941 */ /* 0x000fea0003800000 */
.L_x_2461:
[----:B------:R-:W-:Y:S04]  /*d9a0*/  BSSY B1, `(.L_x_2463) ;  /* 0x00000fa000017945 */ /* 0x000fe80003800000 */
[----:B------:R-:W-:Y:S05]  /*d9b0*/  @P1 BRA `(.L_x_2464) ;  /* 0x0000000c00e01947 */ /* 0x000fea0003800000 */
[----:B------:R2:W5:Y:S01]  /*d9c0*/  LDL R62, [R1+0x34] ;  /* 0x00003400013e7983 */ /* 0x0005620000100800 */
[----:B-1----:R-:W1:Y:S01]  /*d9d0*/  LDC R3, c[0x0][0x3f4] ;  /* 0x0000fd00ff037b82 */ /* 0x002e620000000800 */
[----:B------:R-:W-:Y:S01]  /*d9e0*/  BSSY B2, `(.L_x_2465) ;  /* 0x000007a000027945 */ /* 0x000fe20003800000 */
[-C--:B-1----:R-:W-:Y:S02]  /*d9f0*/  ISETP.GE.AND P0, PT, R22, R3.reuse, PT ;  /* 0x000000031600720c */ /* 0x082fe40003f06270 */
[----:B------:R-:W-:-:S11]  /*da00*/  ISETP.GE.AND P1, PT, R233, R3, PT ;  /* 0x00000003e900720c */ /* 0x000fd60003f26270 */
[----:B--2---:R-:W-:Y:S05]  /*da10*/  @P0 BRA `(.L_x_2466) ;  /* 0x0000000400d80947 */ /* 0x004fea0003800000 */
[----:B0---45:R-:W0:Y:S01]  /*da20*/  LDS.128 R4, [R62+0x20400] ;  /* 0x020400003e047984 */ /* 0x031e220000000c00 */
[----:B------:R-:W-:Y:S02]  /*da30*/  SHF.R.U32.HI R14, RZ, 0x8, R44 ;  /* 0x00000008ff0e7819 */ /* 0x000fe4000001162c */
        /* <DEDUP_REMOVED lines=116> */
.L_x_2466:
[----:B------:R-:W-:Y:S05]  /*e180*/  BSYNC B2 ;  /* 0x0000000000027941 */ /* 0x000fea0003800000 */
.L_x_2465:
[----:B------:R-:W-:Y:S05]  /*e190*/  @P1 BRA `(.L_x_2464) ;  /* 0x0000000400e81947 */ /* 0x000fea0003800000 */
[----:B01--45:R-:W0:Y:S01]  /*e1a0*/  LDS.128 R4, [R62+0x24400] ;  /* 0x024400003e047984 */ /* 0x033e220000000c00 */
[----:B------:R-:W-:Y:S02]  /*e1b0*/  SHF.R.U32.HI R15, RZ, 0x8, R21 ;  /* 0x00000008ff0f7819 */ /* 0x000fe40000011615 */
        /* <DEDUP_REMOVED lines=8> */
[----:B------:R-:W-:Y:S02]  /*e240*/  PRMT R45, R15, 0x7604, R44 ;  /* 0x000076040f2d7816 */ /* 0x000fe4000000002c */
[----:B------:R-:W-:Y:S02]  /*e250*/  PRMT R50, R49, 0x7604, R50 ;  /* 0x0000760431327816 */ /* 0x000fe40000000032 */
[----:B------:R-:W-:-:S02]  /*e260*/  SHF.R.U32.HI R44, RZ, 0x10, R21 ;  /* 0x00000010ff2c7819 */ /* 0x000fc40000011615 */
[----:B------:R-:W-:Y:S02]  /*e270*/  SHF.R.U32.HI R49, RZ, 0x10, R27 ;  /* 0x00000010ff317819 */ /* 0x000fe4000001161b */
[----:B------:R-:W-:Y:S02]  /*e280*/  LOP3.LUT R14, R20, 0xff, RZ, 0xc0, !PT ;  /* 0x000000ff140e7812 */ /* 0x000fe400078ec0ff */
[----:B------:R-:W-:Y:S02]  /*e290*/  LOP3.LUT R47, R26, 0xff, RZ, 0xc0, !PT ;  /* 0x000000ff1a2f7812 */ /* 0x000fe400078ec0ff */
[----:B------:R-:W-:Y:S02]  /*e2a0*/  LOP3.LUT R3, R3, 0xff, RZ, 0xc0, !PT ;  /* 0x000000ff03037812 */ /* 0x000fe400078ec0ff */
[----:B------:R-:W-:Y:S02]  /*e2b0*/  SHF.R.U32.HI R15, RZ, 0x10, R26 ;  /* 0x00000010ff0f7819 */ /* 0x000fe4000001161a */
[----:B------:R-:W-:-:S02]  /*e2c0*/  LOP3.LUT R44, R44, 0xff, RZ, 0xc0, !PT ;  /* 0x000000ff2c2c7812 */ /* 0x000fc400078ec0ff */
[----:B------:R-:W-:Y:S02]  /*e2d0*/  LOP3.LUT R49, R49, 0xff, RZ, 0xc0, !PT ;  /* 0x000000ff31317812 */ /* 0x000fe400078ec0ff */
[----:B------:R-:W-:Y:S02]  /*e2e0*/  PRMT R14, R3, 0x7604, R14 ;  /* 0x00007604030e7816 */ /* 0x000fe4000000000e */
        /* <DEDUP_REMOVED lines=80> */
[--C-:B------:R-:W-:Y:S02]  /*e7f0*/  HADD2.F32 R3, -RZ, R7.reuse.H1_H1 ;  /* 0x30000007ff037230 */ /* 0x100fe40000004100 */
[C---:B------:R-:W-:Y:S01]  /*e800*/  FMUL.FTZ R45, R4.reuse, R15 ;  /* 0x0000000f042d7220 */ /* 0x040fe20000410000 */
        /* <DEDUP_REMOVED lines=19> */
.L_x_2464:
[----:B------:R-:W-:Y:S05]  /*e940*/  BSYNC B1 ;  /* 0x0000000000017941 */ /* 0x000fea0003800000 */
.L_x_2463:
[----:B-1----:R-:W-:Y:S01]  /*e950*/  VIADD R3, R19, 0x20 ;  /* 0x0000002013037836 */ /* 0x002fe20000000000 */
[----:B------:R-:W-:Y:S04]  /*e960*/  BSSY B1, `(.L_x_2467) ;  /* 0x00000fb000017945 */ /* 0x000fe80003800000 */
[----:B------:R-:W-:-:S13]  /*e970*/  ISETP.GE.AND P0, PT, R3, R0, PT ;  /* 0x000000000300720c */ /* 0x000fda0003f06270 */
[----:B------:R-:W-:Y:S05]  /*e980*/  @P0 BRA `(.L_x_2468) ;  /* 0x0000000c00e00947 */ /* 0x000fea0003800000 */
[----:B0-----:R0:W5:Y:S01]  /*e990*/  LDL R53, [R1+0x34] ;  /* 0x0000340001357983 */ /* 0x0011620000100800 */
[----:B------:R-:W1:Y:S01]  /*e9a0*/  LDC R3, c[0x0][0x3f4] ;  /* 0x0000fd00ff037b82 */ /* 0x000e620000000800 */
[----:B------:R-:W-:Y:S01]  /*e9b0*/  BSSY B2, `(.L_x_2469) ;  /* 0x000007e000027945 */ /* 0x000fe20003800000 */
[-C--:B-1----:R-:W-:Y:S02]  /*e9c0*/  ISETP.GE.AND P0, PT, R22, R3.reuse, PT ;  /* 0x000000031600720c */ /* 0x082fe40003f06270 */
[----:B------:R-:W-:-:S11]  /*e9d0*/  ISETP.GE.AND P1, PT, R233, R3, PT ;  /* 0x00000003e900720c */ /* 0x000fd60003f26270 */
[----:B0-----:R-:W-:Y:S05]  /*e9e0*/  @P0 BRA `(.L_x_2470) ;  /* 0x0000000400e80947 */ /* 0x001fea0003800000 */
[----:B--2-45:R-:W0:Y:S01]  /*e9f0*/  LDS.128 R4, [R53+0x21400] ;  /* 0x0214000035047984 */ /* 0x034e220000000c00 */
[----:B------:R-:W-:Y:S02]  /*ea00*/  SHF.R.U32.HI R3, RZ, 0x8, R34 ;  /* 0x00000008ff037819 */ /* 0x000fe40000011622 */
        /* <DEDUP_REMOVED lines=120> */
.L_x_2470:
[----:B------:R-:W-:Y:S05]  /*f190*/  BSYNC B2 ;  /* 0x0000000000027941 */ /* 0x000fea0003800000 */
.L_x_2469:
[----:B------:R-:W-:Y:S05]  /*f1a0*/  @P1 BRA `(.L_x_2468) ;  /* 0x0000000400d81947 */ /* 0x000fea0003800000 */
[----:B0-2-45:R-:W0:Y:S01]  /*f1b0*/  LDS.128 R4, [R53+0x25400] ;  /* 0x0254000035047984 */ /* 0x035e220000000c00 */
[----:B------:R-:W-:Y:S02]  /*f1c0*/  SHF.R.U32.HI R14, RZ, 0x8, R24 ;  /* 0x00000008ff0e7819 */ /* 0x000fe40000011618 */
        /* <DEDUP_REMOVED lines=24> */
[----:B0-----:R-:W-:-:S02]  /*f350*/  F2FP.F16.E4M3.UNPACK_B R3, R6.H1 ;  /* 0x00000006ff03723e */ /* 0x001fc400030006ff */
        /* <DEDUP_REMOVED lines=91> */
.L_x_2468:
[----:B------:R-:W-:Y:S05]  /*f910*/  BSYNC B1 ;  /* 0x0000000000017941 */ /* 0x000fea0003800000 */
.L_x_2467:
[----:B------:R-:W-:Y:S01]  /*f920*/  VIADD R3, R19, 0x40 ;  /* 0x0000004013037836 */ /* 0x000fe20000000000 */
[----:B------:R-:W-:Y:S04]  /*f930*/  BSSY B1, `(.L_x_2471) ;  /* 0x00000fb000017945 */ /* 0x000fe80003800000 */
[----:B------:R-:W-:-:S13]  /*f940*/  ISETP.GE.AND P0, PT, R3, R0, PT ;  /* 0x000000000300720c */ /* 0x000fda0003f06270 */
[----:B------:R-:W-:Y:S05]  /*f950*/  @P0 BRA `(.L_x_2472) ;  /* 0x0000000c00e00947 */ /* 0x000fea0003800000 */
[----:B-----5:R3:W5:Y:S01]  /*f960*/  LDL R45, [R1+0x34] ;  /* 0x00003400012d7983 */ /* 0x0207620000100800 */
[----:B------:R-:W0:Y:S01]  /*f970*/  LDC R3, c[0x0][0x3f4] ;  /* 0x0000fd00ff037b82 */ /* 0x000e220000000800 */
[----:B------:R-:W-:Y:S01]  /*f980*/  BSSY B2, `(.L_x_2473) ;  /* 0x000007a000027945 */ /* 0x000fe20003800000 */
[-C--:B0-----:R-:W-:Y:S02]  /*f990*/  ISETP.GE.AND P0, PT, R22, R3.reuse, PT ;  /* 0x000000031600720c */ /* 0x081fe40003f06270 */
[----:B------:R-:W-:-:S11]  /*f9a0*/  ISETP.GE.AND P1, PT, R233, R3, PT ;  /* 0x00000003e900720c */ /* 0x000fd60003f26270 */
[----:B---3--:R-:W-:Y:S05]  /*f9b0*/  @P0 BRA `(.L_x_2474) ;  /* 0x0000000400d80947 */ /* 0x008fea0003800000 */
[----:B-12-45:R-:W0:Y:S01]  /*f9c0*/  LDS.128 R4, [R45+0x22400] ;  /* 0x022400002d047984 */ /* 0x036e220000000c00 */
[----:B------:R-:W-:Y:S02]  /*f9d0*/  SHF.R.U32.HI R14, RZ, 0x8, R38 ;  /* 0x00000008ff0e7819 */ /* 0x000fe40000011626 */
        /* <DEDUP_REMOVED lines=116> */
.L_x_2474:
[----:B------:R-:W-:Y:S05]  /*10120*/  BSYNC B2 ;  /* 0x0000000000027941 */ /* 0x000fea0003800000 */
.L_x_2473:
[----:B------:R-:W-:Y:S05]  /*10130*/  @P1 BRA `(.L_x_2472) ;  /* 0x0000000400e81947 */ /* 0x000fea0003800000 */
[----:B012-45:R-:W0:Y:S01]  /*10140*/  LDS.128 R4, [R45+0x26400] ;  /* 0x026400002d047984 */ /* 0x037e220000000c00 */
        /* <DEDUP_REMOVED lines=82> */
[--C-:B------:R-:W-:Y:S01]  /*10670*/  HADD2.F32 R6, -RZ, R4.reuse.H1_H1 ;  /* 0x30000004ff067230 */ /* 0x100fe20000004100 */
[----:B------:R-:W-:Y:S01]  /*10680*/  F2FP.SATFINITE.E4M3.F32.PACK_AB_MERGE_C R33, R36, R33, RZ ;  /* 0x000000212421723e */ /* 0x000fe200048070ff */
[----:B------:R-:W-:Y:S01]  /*10690*/  HADD2.F32 R20, -RZ, R15.H1_H1 ;  /* 0x3000000fff147230 */ /* 0x000fe20000004100 */
[----:B------:R-:W-:Y:S01]  /*106a0*/  F2FP.SATFINITE.E4M3.F32.PACK_AB_MERGE_C R35, R35, R30, RZ ;  /* 0x0000001e2323723e */ /* 0x000fe200048070ff */
[----:B------:R-:W-:-:S02]  /*106b0*/  HADD2.F32 R5, -RZ, R4.H0_H0 ;  /* 0x20000004ff057230 */ /* 0x000fc40000004100 */
        /* <DEDUP_REMOVED lines=13> */
[----:B------:R-:W-:Y:S01]  /*10790*/  HADD2.F32 R4, -RZ, R14.H1_H1 ;  /* 0x3000000eff047230 */ /* 0x000fe20000004100 */
[----:B------:R-:W-:Y:S01]  /*107a0*/  F2FP.SATFINITE.E4M3.F32.PACK_AB_MERGE_C R25, R25, R26, RZ ;  /* 0x0000001a1919723e */ /* 0x000fe200048070ff */
[----:B------:R-:W-:Y:S01]  /*107b0*/  HADD2.F32 R32, -RZ, R32.H0_H0 ;  /* 0x20000020ff207230 */ /* 0x000fe20000004100 */
[----:B------:R-:W-:Y:S01]  /*107c0*/  F2FP.SATFINITE.E4M3.F32.PACK_AB_MERGE_C R30, R34, R29, R33 ;  /* 0x0000001d221e723e */ /* 0x000fe20004807021 */
[----:B------:R-:W-:Y:S02]  /*107d0*/  HADD2.F32 R3, -RZ, R7.H1_H1 ;  /* 0x30000007ff037230 */ /* 0x000fe40000004100 */
[----:B------:R-:W-:Y:S01]  /*107e0*/  FMUL.FTZ R27, R4, R15 ;  /* 0x0000000f041b7220 */ /* 0x000fe20000410000 */
[----:B------:R-:W-:-:S02]  /*107f0*/  HADD2.F32 R24, -RZ, R24.H0_H0 ;  /* 0x20000018ff187230 */ /* 0x000fc40000004100 */
[----:B------:R-:W-:Y:S01]  /*10800*/  FMUL.FTZ R20, R4, R5 ;  /* 0x0000000504147220 */ /* 0x000fe20000410000 */
[----:B------:R-:W-:Y:S02]  /*10810*/  HADD2.F32 R14, -RZ, R14.H0_H0 ;  /* 0x2000000eff0e7230 */ /* 0x000fe40000004100 */
[C---:B------:R-:W-:Y:S01]  /*10820*/  FMUL.FTZ R4, R3.reuse, R32 ;  /* 0x0000002003047220 */ /* 0x040fe20000410000 */
[----:B------:R-:W-:Y:S02]  /*10830*/  HADD2.F32 R7, -RZ, R7.H0_H0 ;  /* 0x20000007ff077230 */ /* 0x000fe40000004100 */
[-C--:B------:R-:W-:Y:S01]  /*10840*/  FMUL.FTZ R3, R3, R24.reuse ;  /* 0x0000001803037220 */ /* 0x080fe20000410000 */
[----:B------:R-:W-:Y:S01]  /*10850*/  F2FP.SATFINITE.E4M3.F32.PACK_AB_MERGE_C R31, R38, R31, R35 ;  /* 0x0000001f261f723e */ /* 0x000fe20004807023 */
[C---:B------:R-:W-:Y:S01]  /*10860*/  FFMA.FTZ R27, R14.reuse, R5, -R27 ;  /* 0x000000050e1b7223 */ /* 0x040fe2000001081b */
[----:B------:R-:W-:Y:S01]  /*10870*/  FFMA.FTZ R20, R14, R15, R20 ;  /* 0x0000000f0e147223 */ /* 0x000fe20000010014 */
[C---:B------:R-:W-:Y:S01]  /*10880*/  FFMA.FTZ R4, R7.reuse, R24, -R4 ;  /* 0x0000001807047223 */ /* 0x040fe20000010804 */
[----:B------:R-:W-:Y:S01]  /*10890*/  FFMA.FTZ R3, R7, R32, R3 ;  /* 0x0000002007037223 */ /* 0x000fe20000010003 */
[----:B------:R-:W-:-:S02]  /*108a0*/  F2FP.SATFINITE.E4M3.F32.PACK_AB_MERGE_C R28, R21, R6, R25 ;  /* 0x00000006151c723e */ /* 0x000fc40004807019 */
[----:B------:R-:W-:-:S04]  /*108b0*/  F2FP.SATFINITE.E4M3.F32.PACK_AB_MERGE_C R20, R20, R27, RZ ;  /* 0x0000001b1414723e */ /* 0x000fc800048070ff */
[----:B------:R-:W-:-:S05]  /*108c0*/  F2FP.SATFINITE.E4M3.F32.PACK_AB_MERGE_C R29, R3, R4, R20 ;  /* 0x00000004031d723e */ /* 0x000fca0004807014 */
[----:B------:R3:W-:Y:S02]  /*108d0*/  STS.128 [R45+0x26400], R28 ;  /* 0x0264001c2d007388 */ /* 0x0007e40000000c00 */
.L_x_2472:
[----:B------:R-:W-:Y:S05]  /*108e0*/  BSYNC B1 ;  /* 0x0000000000017941 */ /* 0x000fea0003800000 */
.L_x_2471:
[----:B------:R-:W-:-:S05]  /*108f0*/  VIADD R3, R19, 0x60 ;  /* 0x0000006013037836 */ /* 0x000fca0000000000 */
[----:B------:R-:W-:-:S13]  /*10900*/  ISETP.GE.AND P0, PT, R3, R0, PT ;  /* 0x000000000300720c */ /* 0x000fda0003f06270 */
[----:B------:R-:W-:Y:S05]  /*10910*/  @P0 BRA `(.L_x_2475) ;  /* 0x0000005800600947 */ /* 0x000fea0003800000 */
[----:B-----5:R0:W5:Y:S01]  /*10920*/  LDL R33, [R1+0x34] ;  /* 0x0000340001217983 */ /* 0x0201620000100800 */
        /* <DEDUP_REMOVED lines=47> */
[C---:B---3--:R-:W-:Y:S01]  /*10c20*/  FMUL.FTZ R29, R11.reuse, R27 ;  /* 0x0000001b0b1d7220 */ /* 0x048fe20000410000 */
        /* <DEDUP_REMOVED lines=43> */
[----:B------:R-:W-:Y:S01]  /*10ee0*/  HADD2.F32 R3, -RZ, R0.H1_H1 ;  /* 0x30000000ff037230 */ /* 0x000fe20000004100 */
[----:B------:R-:W-:Y:S01]  /*10ef0*/  F2FP.SATFINITE.E4M3.F32.PACK_AB_MERGE_C R28, R28, R29, RZ ;  /* 0x0000001d1c1c723e */ /* 0x000fe200048070ff */
[----:B------:R-:W-:Y:S02]  /*10f00*/  HADD2.F32 R10, -RZ, R10.H0_H0 ;  /* 0x2000000aff0a7230 */ /* 0x000fe40000004100 */
[-C--:B------:R-:W-:Y:S01]  /*10f10*/  FMUL.FTZ R21, R5, R11.reuse ;  /* 0x0000000b05157220 */ /* 0x080fe20000410000 */
[----:B------:R-:W-:Y:S02]  /*10f20*/  HADD2.F32 R4, -RZ, R4.H0_H0 ;  /* 0x20000004ff047230 */ /* 0x000fe40000004100 */
[C---:B------:R-:W-:Y:S01]  /*10f30*/  FMUL.FTZ R5, R3.reuse, R12 ;  /* 0x0000000c03057220 */ /* 0x040fe20000410000 */
[----:B------:R-:W-:Y:S02]  /*10f40*/  HADD2.F32 R0, -RZ, R0.H0_H0 ;  /* 0x20000000ff007230 */ /* 0x000fe40000004100 */
[----:B------:R-:W-:Y:S01]  /*10f50*/  FMUL.FTZ R3, R3, R10 ;  /* 0x0000000a03037220 */ /* 0x000fe20000410000 */
[----:B------:R-:W-:Y:S01]  /*10f60*/  F2FP.SATFINITE.E4M3.F32.PACK_AB_MERGE_C R31, R31, R32, RZ ;  /* 0x000000201f1f723e */ /* 0x000fe200048070ff */
[C---:B------:R-:W-:Y:S01]  /*10f70*/  FFMA.FTZ R20, R4.reuse, R11, -R13 ;  /* 0x0000000b04147223 */ /* 0x040fe2000001080d */
[----:B------:R-:W-:Y:S01]  /*10f80*/  FFMA.FTZ R21, R4, R15, R21 ;  /* 0x0000000f04157223 */ /* 0x000fe20000010015 */
[C---:B------:R-:W-:Y:S01]  /*10f90*/  FFMA.FTZ R13, R0.reuse, R10, -R5 ;  /* 0x0000000a000d7223 */ /* 0x040fe20000010805 */
[----:B------:R-:W-:Y:S01]  /*10fa0*/  FFMA.FTZ R12, R0, R12, R3 ;  /* 0x0000000c000c7223 */ /* 0x000fe20000010003 */
[----:B------:R-:W-:-:S02]  /*10fb0*/  HADD2.F32 R4, -RZ, R14.H1_H1 ;  /* 0x3000000eff047230 */ /* 0x000fc40000004100 */
[--C-:B------:R-:W-:Y:S01]  /*10fc0*/  HADD2.F32 R3, -RZ, R7.reuse.H1_H1 ;  /* 0x30000007ff037230 */ /* 0x100fe20000004100 */
[----:B------:R-:W-:Y:S01]  /*10fd0*/  F2FP.SATFINITE.E4M3.F32.PACK_AB_MERGE_C R20, R21, R20, RZ ;  /* 0x000000141514723e */ /* 0x000fe200048070ff */
[--C-:B------:R-:W-:Y:S02]  /*10fe0*/  HADD2.F32 R10, -RZ, R24.reuse.H1_H1 ;  /* 0x30000018ff0a7230 */ /* 0x100fe40000004100 */
[----:B------:R-:W-:Y:S02]  /*10ff0*/  HADD2.F32 R11, -RZ, R24.H0_H0 ;  /* 0x20000018ff0b7230 */ /* 0x000fe40000004100 */
[C---:B------:R-:W-:Y:S01]  /*11000*/  FMUL.FTZ R15, R3.reuse, R4 ;  /* 0x00000004030f7220 */ /* 0x040fe20000410000 */
[----:B------:R-:W-:Y:S01]  /*11010*/  HADD2.F32 R0, -RZ, R6.H1_H1 ;  /* 0x30000006ff007230 */ /* 0x000fe20000004100 */
[----:B------:R-:W-:Y:S01]  /*11020*/  F2FP.SATFINITE.E4M3.F32.PACK_AB_MERGE_C R12, R12, R13, R20 ;  /* 0x0000000d0c0c723e */ /* 0x000fe20004807014 */
        /* <DEDUP_REMOVED lines=9> */
[----:B------:R-:W-:-:S03]  /*110c0*/  FFMA.FTZ R0, R6, R11, R0 ;  /* 0x0000000b06007223 */ /* 0x000fc60000010000 */
[----:B------:R-:W-:Y:S02]  /*110d0*/  F2FP.SATFINITE.E4M3.F32.PACK_AB_MERGE_C R4, R15, R14, RZ ;  /* 0x0000000e0f04723e */ /* 0x000fe400048070ff */
[----:B------:R-:W-:Y:S02]  /*110e0*/  F2FP.SATFINITE.E4M3.F32.PACK_AB_MERGE_C R14, R26, R27, R28 ;  /* 0x0000001b1a0e723e */ /* 0x000fe4000480701c */
[----:B------:R-:W-:Y:S02]  /*110f0*/  F2FP.SATFINITE.E4M3.F32.PACK_AB_MERGE_C R15, R30, R25, R31 ;  /* 0x000000191e0f723e */ /* 0x000fe4000480701f */
[----:B------:R-:W-:-:S05]  /*11100*/  F2FP.SATFINITE.E4M3.F32.PACK_AB_MERGE_C R13, R0, R3, R4 ;  /* 0x00000003000d723e */ /* 0x000fca0004807004 */
[----:B------:R0:W-:Y:S02]  /*11110*/  STS.128 [R33+0x23400], R12 ;  /* 0x0234000c21007388 */ /* 0x0001e40000000c00 */
.L_x_2477:
[----:B------:R-:W-:Y:S05]  /*11120*/  BSYNC B1 ;  /* 0x0000000000017941 */ /* 0x000fea0003800000 */
.L_x_2476:
[----:B------:R-:W-:Y:S05]  /*11130*/  @P1 BRA `(.L_x_2475) ;  /* 0x0000005000581947 */ /* 0x000fea0003800000 */
[----:B--2-45:R-:W1:Y:S01]  /*11140*/  LDS.128 R4, [R33+0x27400] ;  /* 0x0274000021047984 */ /* 0x034e620000000c00 */
[----:B------:R-:W-:Y:S02]  /*11150*/  SHF.R.U32.HI R11, RZ, 0x8, R41 ;  /* 0x00000008ff0b7819 */ /* 0x000fe40000011629 */
[----:B0-----:R-:W-:Y:S02]  /*11160*/  SHF.R.U32.HI R15, RZ, 0x8, R9 ;  /* 0x00000008ff0f7819 */ /* 0x001fe40000011609 */
        /* <DEDUP_REMOVED lines=9> */
[----:B------:R-:W-:-:S02]  /*11200*/  SHF.R.U32.HI R11, RZ, 0x8, R8 ;  /* 0x00000008ff0b7819 */ /* 0x000fc40000011608 */
[----:B------:R-:W-:Y:S02]  /*11210*/  SHF.R.U32.HI R20, RZ, 0x10, R41 ;  /* 0x00000010ff147819 */ /* 0x000fe40000011629 */
[----:B------:R-:W-:Y:S01]  /*11220*/  PRMT R12, R15, 0x7604, R12 ;  /* 0x000076040f0c7816 */ /* 0x000fe2000000000c */
[----:B------:R-:W-:Y:S01]  /*11230*/  IMAD.U32 R15, R14, 0x10000, RZ ;  /* 0x000100000e0f7824 */ /* 0x000fe200078e00ff */
[----:B------:R-:W-:Y:S02]  /*11240*/  PRMT R3, R3, 0x7604, R0 ;  /* 0x0000760403037816 */ /* 0x000fe40000000000 */
[----:B------:R-:W-:Y:S02]  /*11250*/  LOP3.LUT R0, R8, 0xff, RZ, 0xc0, !PT ;  /* 0x000000ff08007812 */ /* 0x000fe400078ec0ff */
[----:B------:R-:W-:Y:S02]  /*11260*/  LOP3.LUT R13, R11, 0xff, RZ, 0xc0, !PT ;  /* 0x000000ff0b0d7812 */ /* 0x000fe400078ec0ff */
[----:B------:R-:W-:-:S02]  /*11270*/  SHF.L.U32 R11, R20, 0x10, RZ ;  /* 0x00000010140b7819 */ /* 0x000fc400000006ff */
[----:B------:R-:W-:Y:S02]  /*11280*/  PRMT R13, R13, 0x7604, R0 ;  /* 0x000076040d0d7816 */ /* 0x000fe40000000000 */
[----:B------:R-:W-:Y:S02]  /*11290*/  LOP3.LUT R3, R3, 0xff0000, R40, 0xf8, !PT ;  /* 0x00ff000003037812 */ /* 0x000fe400078ef828 */
[----:B------:R-:W-:Y:S02]  /*112a0*/  LOP3.LUT R15, R12, 0xff0000, R15, 0xf8, !PT ;  /* 0x00ff00000c0f7812 */ /* 0x000fe400078ef80f */
[----:B------:R-:W-:Y:S02]  /*112b0*/  LOP3.LUT R11, R10, 0xff0000, R11, 0xf8, !PT ;  /* 0x00ff00000a0b7812 */ /* 0x000fe400078ef80b */
[----:B------:R-:W-:Y:S02]  /*112c0*/  LOP3.LUT R13, R13, 0xff0000, R8, 0xf8, !PT ;  /* 0x00ff00000d0d7812 */ /* 0x000fe400078ef808 */
[----:B------:R-:W-:-:S02]  /*112d0*/  LOP3.LUT R12, R3, 0xff000000, R40, 0xf8, !PT ;  /* 0xff000000030c7812 */ /* 0x000fc400078ef828 */
[----:B------:R-:W-:Y:S02]  /*112e0*/  LOP3.LUT R20, R15, 0xff000000, R9, 0xf8, !PT ;  /* 0xff0000000f147812 */ /* 0x000fe400078ef809 */
[----:B------:R-:W-:Y:S02]  /*112f0*/  LOP3.LUT R40, R11, 0xff000000, R41, 0xf8, !PT ;  /* 0xff0000000b287812 */ /* 0x000fe400078ef829 */
[----:B-1----:R-:W-:Y:S02]  /*11300*/  F2FP.F16.E4M3.UNPACK_B R0, R6.H1 ;  /* 0x00000006ff00723e */ /* 0x002fe400030006ff */
        /* <DEDUP_REMOVED lines=34> */
[C---:B---3--:R-:W-:Y:S01]  /*11530*/  FFMA.FTZ R28, R10.reuse, R8, -R13 ;  /* 0x000000080a1c7223 */ /* 0x048fe2000001080d */
        /* <DEDUP_REMOVED lines=30> */
[----:B------:R-:W-:Y:S01]  /*11720*/  HADD2.F32 R3, -RZ, R7.H1_H1 ;  /* 0x30000007ff037230 */ /* 0x000fe20000004100 */
[----:B------:R-:W-:Y:S01]  /*11730*/  F2FP.SATFINITE.E4M3.F32.PACK_AB_MERGE_C R11, R14, R11, RZ ;  /* 0x0000000b0e0b723e */ /* 0x000fe200048070ff */
        /* <DEDUP_REMOVED lines=21> */
[----:B------:R0:W-:Y:S01]  /*11890*/  STS.128 [R33+0x27400], R4 ;  /* 0x0274000421007388 */ /* 0x0001e20000000c00 */
[----:B------:R-:W-:Y:S05]  /*118a0*/  BRA `(.L_x_2475) ;  /* 0x00000048007c7947 */ /* 0x000fea0003800000 */
.L_x_2448:
        /* <DEDUP_REMOVED lines=25> */
[----:B------:R-:W2:Y:S01]  /*11a40*/  LDL R0, [R1+0xc] ;  /* 0x00000c0001007983 */ /* 0x000ea20000100800 */
[----:B------:R-:W1:Y:S03]  /*11a50*/  LDC R51, c[0x0][0x3f4] ;  /* 0x0000fd00ff337b82 */ /* 0x000e660000000800 */
[----:B------:R-:W3:Y:S04]  /*11a60*/  SHFL.IDX PT, R5, R43, RZ, 0x181f ;  /* 0x00181fff2b057589 */ /* 0x000ee800000e0000 */
[----:B0-----:R-:W0:Y:S04]  /*11a70*/  SHFL.IDX PT, R14, R10, RZ, 0x181f ;  /* 0x00181fff0a0e7589 */ /* 0x001e2800000e0000 */
[----:B------:R-:W4:Y:S04]  /*11a80*/  SHFL.IDX PT, R3, R8, RZ, 0x181f ;  /* 0x00181fff08037589 */ /* 0x000f2800000e0000 */
[----:B------:R-:W5:Y:S01]  /*11a90*/  SHFL.IDX PT, R7, R49, RZ, 0x181f ;  /* 0x00181fff31077589 */ /* 0x000f6200000e0000 */
[----:B-1----:R-:W-:Y:S01]  /*11aa0*/  ISETP.GE.AND P0, PT, R16, R51, PT ;  /* 0x000000331000720c */ /* 0x002fe20003f06270 */
[----:B--2---:R-:W-:-:S05]  /*11ab0*/  IMAD R42, R0, R42, RZ ;  /* 0x0000002a002a7224 */ /* 0x004fca00078e02ff */
[----:B------:R-:W-:-:S13]  /*11ac0*/  ISETP.GE.OR P1, PT, R57, R42, P0 ;  /* 0x0000002a3900720c */ /* 0x000fda0000726670 */
[C---:B---3--:R-:W-:Y:S02]  /*11ad0*/  @!P1 IADD3 R0, P2, R16.reuse, R5, RZ ;  /* 0x0000000510009210 */ /* 0x048fe40007f5e0ff */
[----:B0-----:R-:W-:-:S03]  /*11ae0*/  @!P1 IADD3 R14, P3, R16, R14, RZ ;  /* 0x0000000e100e9210 */ /* 0x001fc60007f7e0ff */
        /* <DEDUP_REMOVED lines=10> */
[----:B------:R0:W1:Y:S01]  /*11b90*/  SHFL.IDX PT, R3, R8, 0x1, 0x181f ;  /* 0x00381f0008037f89 */ /* 0x00006200000e0000 */
[----:B------:R-:W-:-:S03]  /*11ba0*/  CS2R R34, SRZ ;  /* 0x0000000000227805 */ /* 0x000fc6000001ff00 */
[----:B------:R0:W4:Y:S04]  /*11bb0*/  SHFL.IDX PT, R9, R43, 0x1, 0x181f ;  /* 0x00381f002b097f89 */ /* 0x00012800000e0000 */
        /* <DEDUP_REMOVED lines=11> */
.L_x_2725:
[----:B------:R-:W-:Y:S01]  /*11c70*/  VIADD R7, R57, 0x20 ;  /* 0x0000002039077836 */ /* 0x000fe20000000000 */
[----:B------:R-:W-:Y:S01]  /*11c80*/  BSSY B1, `(.L_x_2479) ;  /* 0x0000010000017945 */ /* 0x000fe20003800000 */
[----:B------:R-:W-:Y:S02]  /*11c90*/  CS2R R44, SRZ ;  /* 0x00000000002c7805 */ /* 0x000fe4000001ff00 */
[----:B------:R-:W-:Y:S02]  /*11ca0*/  CS2R R46, SRZ ;  /* 0x00000000002e7805 */ /* 0x000fe4000001ff00 */
[----:B------:R-:W-:Y:S02]  /*11cb0*/  ISETP.GE.AND P1, PT, R7, R42, PT ;  /* 0x0000002a0700720c */ /* 0x000fe40003f26270 */
[----:B------:R-:W-:-:S11]  /*11cc0*/  CS2R R6, SRZ ;  /* 0x0000000000067805 */ /* 0x000fd6000001ff00 */
        /* <DEDUP_REMOVED lines=11> */
.L_x_2480:
[----:B------:R-:W-:Y:S05]  /*11d80*/  BSYNC B1 ;  /* 0x0000000000017941 */ /* 0x000fea0003800000 */
.L_x_2479:
[----:B------:R-:W-:-:S03]  /*11d90*/  UMOV UR4, 0xffffffff ;  /* 0xffffffff00047882 */ /* 0x000fc60000000000 */
[----:B------:R-:W-:Y:S05]  /*11da0*/  BRA.DIV UR4, `(.L_x_2481) ;  /* 0x0000018e04d07947 */ /* 0x000fea000b800000 */
[----:B------:R-:W0:Y:S01]  /*11db0*/  SHFL.IDX PT, R9, R43, 0x2, 0x181f ;  /* 0x00581f002b097f89 */ /* 0x000e2200000e0000 */
[----:B------:R-:W-:-:S03]  /*11dc0*/  IADD3 R11, R57, 0x40, RZ ;  /* 0x00000040390b7810 */ /* 0x000fc60007ffe0ff */
[----:B------:R-:W1:Y:S01]  /*11dd0*/  SHFL.IDX PT, R14, R10, 0x2, 0x181f ;  /* 0x00581f000a0e7f89 */ /* 0x000e6200000e0000 */
[----:B------:R-:W-:-:S03]  /*11de0*/  ISETP.GE.OR P1, PT, R11, R42, P0 ;  /* 0x0000002a0b00720c */ /* 0x000fc60000726670 */
[----:B------:R-:W2:Y:S04]  /*11df0*/  SHFL.IDX PT, R3, R8, 0x2, 0x181f ;  /* 0x00581f0008037f89 */ /* 0x000ea800000e0000 */
[----:B------:R-:W3:Y:S06]  /*11e00*/  SHFL.IDX PT, R21, R49, 0x2, 0x181f ;  /* 0x00581f0031157f89 */ /* 0x000eec00000e0000 */
[----:B0-----:R-:W-:-:S02]  /*11e10*/  @!P1 IADD3 R0, P2, R16, R9, RZ ;  /* 0x0000000910009210 */ /* 0x001fc40007f5e0ff */
[----:B-1----:R-:W-:-:S03]  /*11e20*/  @!P1 IADD3 R14, P3, R16, R14, RZ ;  /* 0x0000000e100e9210 */ /* 0x002fc60007f7e0ff */
[----:B------:R-:W-:Y:S02]  /*11e30*/  @!P1 IMAD.MOV.U32 R24, RZ, RZ, R0 ;  /* 0x000000ffff189224 */ /* 0x000fe400078e0000 */
[--C-:B--2---:R-:W-:Y:S02]  /*11e40*/  @!P1 IMAD.X R3, R3, 0x1, R17.reuse, P2 ;  /* 0x0000000103039824 */ /* 0x104fe400010e0611 */
[----:B---3--:R-:W-:Y:S02]  /*11e50*/  @!P1 IMAD.X R21, R21, 0x1, R17, P3 ;  /* 0x0000000115159824 */ /* 0x008fe400018e0611 */
[----:B------:R-:W-:Y:S02]  /*11e60*/  @!P1 IMAD.MOV.U32 R25, RZ, RZ, R3 ;  /* 0x000000ffff199224 */ /* 0x000fe400078e0003 */
[----:B------:R-:W-:Y:S02]  /*11e70*/  @!P1 IMAD.MOV.U32 R52, RZ, RZ, R14 ;  /* 0x000000ffff349224 */ /* 0x000fe400078e000e */
[----:B------:R-:W-:-:S02]  /*11e80*/  @!P1 IMAD.MOV.U32 R53, RZ, RZ, R21 ;  /* 0x000000ffff359224 */ /* 0x000fc400078e0015 */
[----:B------:R-:W2:Y:S04]  /*11e90*/  @!P1 LD.E.128 R24, desc[UR46][R24.64] ;  /* 0x0000002e18189980 */ /* 0x000ea8000c101d00 */
[----:B------:R-:W3:Y:S01]  /*11ea0*/  @!P1 LD.E.128 R52, desc[UR46][R52.64] ;  /* 0x0000002e34349980 */ /* 0x000ee2000c101d00 */
[----:B------:R-:W-:Y:S02]  /*11eb0*/  CS2R R20, SRZ ;  /* 0x0000000000147805 */ /* 0x000fe4000001ff00 */
[----:B------:R-:W-:Y:S02]  /*11ec0*/  CS2R R28, SRZ ;  /* 0x00000000001c7805 */ /* 0x000fe4000001ff00 */
[----:B------:R-:W-:Y:S01]  /*11ed0*/  CS2R R30, SRZ ;  /* 0x00000000001e7805 */ /* 0x000fe2000001ff00 */
[----:B------:R-:W0:Y:S01]  /*11ee0*/  SHFL.IDX PT, R43, R43, 0x3, 0x181f ;  /* 0x00781f002b2b7f89 */ /* 0x000e2200000e0000 */
[----:B------:R-:W-:-:S03]  /*11ef0*/  CS2R R32, SRZ ;  /* 0x0000000000207805 */ /* 0x000fc6000001ff00 */
[----:B------:R-:W1:Y:S04]  /*11f00*/  SHFL.IDX PT, R14, R10, 0x3, 0x181f ;  /* 0x00781f000a0e7f89 */ /* 0x000e6800000e0000 */
[----:B------:R-:W4:Y:S04]  /*11f10*/  SHFL.IDX PT, R49, R49, 0x3, 0x181f ;  /* 0x00781f0031317f89 */ /* 0x000f2800000e0000 */
[----:B------:R0:W1:Y:S02]  /*11f20*/  SHFL.IDX PT, R3, R8, 0x3, 0x181f ;  /* 0x00781f0008037f89 */ /* 0x00006400000e0000 */
[----:B0-----:R-:W-:Y:S01]  /*11f30*/  CS2R R8, SRZ ;  /* 0x0000000000087805 */ /* 0x001fe2000001ff00 */
[----:B--2---:R-:W-:Y:S01]  /*11f40*/  @!P1 IMAD.MOV.U32 R20, RZ, RZ, R24 ;  /* 0x000000ffff149224 */ /* 0x004fe200078e0018 */
[----:B------:R-:W-:Y:S01]  /*11f50*/  @!P1 MOV R29, R27 ;  /* 0x0000001b001d9202 */ /* 0x000fe20000000f00 */
[----:B------:R-:W-:-:S02]  /*11f60*/  @!P1 IMAD.MOV.U32 R21, RZ, RZ, R25 ;  /* 0x000000ffff159224 */ /* 0x000fc400078e0019 */
[----:B------:R-:W-:Y:S02]  /*11f70*/  @!P1 IMAD.MOV.U32 R28, RZ, RZ, R26 ;  /* 0x000000ffff1c9224 */ /* 0x000fe400078e001a */
[----:B---3--:R-:W-:Y:S02]  /*11f80*/  @!P1 IMAD.MOV.U32 R30, RZ, RZ, R52 ;  /* 0x000000ffff1e9224 */ /* 0x008fe400078e0034 */
[----:B------:R-:W-:Y:S02]  /*11f90*/  @!P1 IMAD.MOV.U32 R31, RZ, RZ, R53 ;  /* 0x000000ffff1f9224 */ /* 0x000fe400078e0035 */
[----:B------:R-:W-:Y:S02]  /*11fa0*/  @!P1 IMAD.MOV.U32 R32, RZ, RZ, R54 ;  /* 0x000000ffff209224 */ /* 0x000fe400078e0036 */
[----:B-1--4-:R-:W-:-:S07]  /*11fb0*/  @!P1 IMAD.MOV.U32 R33, RZ, RZ, R55 ;  /* 0x000000ffff219224 */ /* 0x012fce00078e0037 */
.L_x_2735:
        /* <DEDUP_REMOVED lines=17> */
.L_x_2483:
[----:B------:R-:W-:Y:S05]  /*120d0*/  BSYNC B1 ;  /* 0x0000000000017941 */ /* 0x000fea0003800000 */
.L_x_2482:
[----:B------:R-:W2:Y:S01]  /*120e0*/  LDL R0, [R1+0x8] ;  /* 0x0000080001007983 */ /* 0x000ea20000100800 */
[----:B------:R-:W-:Y:S01]  /*120f0*/  ULEA.HI UR4, UR43, UR43, URZ, 0x1 ;  /* 0x0000002b2b047291 */ /* 0x000fe2000f8f083f */
[C---:B------:R-:W-:Y:S01]  /*12100*/  VIADD R13, R19.reuse, 0x20 ;  /* 0x00000020130d7836 */ /* 0x040fe20000000000 */
[----:B------:R-:W-:Y:S01]  /*12110*/  IADD3 R12, R19, 0x40, RZ ;  /* 0x00000040130c7810 */ /* 0x000fe20007ffe0ff */
[----:B------:R-:W-:Y:S01]  /*12120*/  BSSY B1, `(.L_x_2484) ;  /* 0x000000d000017945 */ /* 0x000fe20003800000 */
[----:B------:R-:W-:-:S04]  /*12130*/  ULOP3.LUT UR4, UR4, 0xfffffffe, URZ, 0xc0, !UPT ;  /* 0xfffffffe04047892 */ /* 0x000fc8000f8ec03f */
[----:B------:R-:W-:-:S06]  /*12140*/  UIADD3 UR4, UR43, -UR4, URZ ;  /* 0x800000042b047290 */ /* 0x000fcc000fffe03f */
[----:B------:R-:W-:-:S05]  /*12150*/  IMAD.U32 R3, RZ, RZ, UR4 ;  /* 0x00000004ff037e24 */ /* 0x000fca000f8e00ff */
[----:B------:R-:W-:-:S04]  /*12160*/  SHF.L.U32 R3, R3, 0x1f, RZ ;  /* 0x0000001f03037819 */ /* 0x000fc800000006ff */
[----:B------:R-:W0:Y:S01]  /*12170*/  SYNCS.PHASECHK.TRANS64.TRYWAIT P4, [R18+URZ+0x38800], R3 ;  /* 0x03880003120075a7 */ /* 0x000e22000808017f */
[----:B--2---:R-:W-:Y:S01]  /*12180*/  VIADDMNMX R42, R42, -R0, 0x80, PT ;  /* 0x000000802a2a7446 */ /* 0x004fe20003800900 */
[----:B------:R-:W-:-:S03]  /*12190*/  VIADD R0, R19, 0x60 ;  /* 0x0000006013007836 */ /* 0x000fc60000000000 */
[-C--:B------:R-:W-:Y:S02]  /*121a0*/  ISETP.GE.OR P3, PT, R19, R42.reuse, P0 ;  /* 0x0000002a1300720c */ /* 0x080fe40000766670 */
[-C--:B------:R-:W-:Y:S02]  /*121b0*/  ISETP.GE.OR P2, PT, R13, R42.reuse, P0 ;  /* 0x0000002a0d00720c */ /* 0x080fe40000746670 */
[-C--:B------:R-:W-:Y:S02]  /*121c0*/  ISETP.GE.OR P1, PT, R12, R42.reuse, P0 ;  /* 0x0000002a0c00720c */ /* 0x080fe40000726670 */
[----:B------:R-:W-:Y:S01]  /*121d0*/  ISETP.GE.OR P0, PT, R0, R42, P0 ;  /* 0x0000002a0000720c */ /* 0x000fe20000706670 */
[----:B0-----:R-:W-:-:S12]  /*121e0*/  @!P4 BRA `(.L_x_2485) ;  /* 0x0000018c00e4c947 */ /* 0x001fd80003800000 */
.L_x_2736:
[----:B------:R-:W-:Y:S05]  /*121f0*/  BSYNC B1 ;  /* 0x0000000000017941 */ /* 0x000fea0003800000 */
.L_x_2484:
[----:B------:R-:W-:Y:S04]  /*12200*/  BSSY B1, `(.L_x_2486) ;  /* 0x0000103000017945 */ /* 0x000fe80003800000 */
[----:B------:R-:W-:Y:S05]  /*12210*/  @P3 BRA `(.L_x_2487) ;  /* 0x0000001000043947 */ /* 0x000fea0003800000 */
[----:B------:R-:W2:Y:S04]  /*12220*/  LDL R49, [R1+0x4] ;  /* 0x0000040001317983 */ /* 0x000ea80000100800 */
[----:B------:R-:W3:Y:S01]  /*12230*/  LDL R77, [R1+0x34] ;  /* 0x00003400014d7983 */ /* 0x000ee20000100800 */
[----:B------:R-:W-:Y:S02]  /*12240*/  SHF.R.U32.HI R0, RZ, 0x8, R40 ;  /* 0x00000008ff007819 */ /* 0x000fe40000011628 */
[----:B------:R-:W-:Y:S02]  /*12250*/  LOP3.LUT R12, R40, 0xff, RZ, 0xc0, !PT ;  /* 0x000000ff280c7812 */ /* 0x000fe400078ec0ff */
[----:B0-----:R-:W-:Y:S02]  /*12260*/  LOP3.LUT R3, R0, 0xff, RZ, 0xc0, !PT ;  /* 0x000000ff00037812 */ /* 0x001fe400078ec0ff */
[----:B------:R-:W-:-:S02]  /*12270*/  LEA.HI R0, R51, R50, RZ, 0x1c ;  /* 0x0000003233007211 */ /* 0x000fc400078fe0ff */
[----:B------:R-:W-:Y:S02]  /*12280*/  PRMT R42, R3, 0x7604, R12 ;  /* 0x00007604032a7816 */ /* 0x000fe4000000000c */
[----:B------:R-:W-:Y:S02]  /*12290*/  SHF.R.S32.HI R3, RZ, 0x1f, R0 ;  /* 0x0000001fff037819 */ /* 0x000fe40000011400 */
[----:B------:R-:W-:Y:S02]  /*122a0*/  SHF.R.U32.HI R53, RZ, 0x3, R237 ;  /* 0x00000003ff357819 */ /* 0x000fe400000116ed */
[----:B------:R-:W-:Y:S01]  /*122b0*/  LEA.HI R3, R3, R0, RZ, 0x3 ;  /* 0x0000000003037211 */ /* 0x000fe200078f18ff */
[----:B------:R-:W-:Y:S01]  /*122c0*/  IMAD.SHL.U32 R0, R0, 0x10, RZ ;  /* 0x0000001000007824 */ /* 0x000fe200078e00ff */
[----:B------:R-:W-:Y:S02]  /*122d0*/  SHF.R.U32.HI R13, RZ, 0x8, R41 ;  /* 0x00000008ff0d7819 */ /* 0x000fe40000011629 */
[----:B------:R-:W-:Y:S01]  /*122e0*/  SHF.R.U32.HI R43, RZ, 0x8, R36 ;  /* 0x00000008ff2b7819 */ /* 0x000fe20000011624 */
[----:B------:R-:W-:Y:S01]  /*122f0*/  IMAD.SHL.U32 R3, R3, 0x800, RZ ;  /* 0x0000080003037824 */ /* 0x000fe200078e00ff */
[----:B------:R-:W-:-:S02]  /*12300*/  LOP3.LUT R0, R237, 0x70, R0, 0xf8, !PT ;  /* 0x00000070ed007812 */ /* 0x000fc400078ef800 */
[----:B------:R-:W-:Y:S02]  /*12310*/  LOP3.LUT R14, R41, 0xff, RZ, 0xc0, !PT ;  /* 0x000000ff290e7812 */ /* 0x000fe400078ec0ff */
[----:B------:R-:W-:Y:S02]  /*12320*/  LOP3.LUT R0, R0, R53, RZ, 0x3c, !PT ;  /* 0x0000003500007212 */ /* 0x000fe400078e3cff */
[----:B------:R-:W-:Y:S02]  /*12330*/  LOP3.LUT R3, R3, 0xffffc000, RZ, 0xc0, !PT ;  /* 0xffffc00003037812 */ /* 0x000fe400078ec0ff */
[----:B------:R-:W-:Y:S02]  /*12340*/  LOP3.LUT R13, R13, 0xff, RZ, 0xc0, !PT ;  /* 0x000000ff0d0d7812 */ /* 0x000fe400078ec0ff */
[----:B------:R-:W-:Y:S02]  /*12350*/  LOP3.LUT R52, R36, 0xff, RZ, 0xc0, !PT ;  /* 0x000000ff24347812 */ /* 0x000fe400078ec0ff */
[----:B------:R-:W-:-:S02]  /*12360*/  LOP3.LUT R43, R43, 0xff, RZ, 0xc0, !PT ;  /* 0x000000ff2b2b7812 */ /* 0x000fc400078ec0ff */
[----:B------:R-:W-:Y:S02]  /*12370*/  PRMT R56, R13, 0x7604, R14 ;  /* 0x000076040d387816 */ /* 0x000fe4000000000e */
[----:B------:R-:W-:Y:S02]  /*12380*/  SHF.R.U32.HI R12, RZ, 0x8, R38 ;  /* 0x00000008ff0c7819 */ /* 0x000fe40000011626 */
[----:B------:R-:W-:Y:S02]  /*12390*/  SHF.R.U32.HI R14, RZ, 0x8, R39 ;  /* 0x00000008ff0e7819 */ /* 0x000fe40000011627 */
[----:B------:R-:W-:Y:S02]  /*123a0*/  PRMT R59, R43, 0x7604, R52 ;  /* 0x000076042b3b7816 */ /* 0x000fe40000000034 */
[----:B------:R-:W-:Y:S02]  /*123b0*/  LOP3.LUT R43, R37, 0xff, RZ, 0xc0, !PT ;  /* 0x000000ff252b7812 */ /* 0x000fe400078ec0ff */
[----:B------:R-:W-:-:S02]  /*123c0*/  SHF.R.U32.HI R53, RZ, 0x8, R35 ;  /* 0x00000008ff357819 */ /* 0x000fc40000011623 */
[----:B------:R-:W-:Y:S02]  /*123d0*/  LOP3.LUT R13, R38, 0xff, RZ, 0xc0, !PT ;  /* 0x000000ff260d7812 */ /* 0x000fe400078ec0ff */
[----:B------:R-:W-:Y:S02]  /*123e0*/  LOP3.LUT R15, R39, 0xff, RZ, 0xc0, !PT ;  /* 0x000000ff270f7812 */ /* 0x000fe400078ec0ff */
[----:B------:R-:W-:Y:S02]  /*123f0*/  LOP3.LUT R12, R12, 0xff, RZ, 0xc0, !PT ;  /* 0x000000ff0c0c7812 */ /* 0x000fe400078ec0ff */
[----:B------:R-:W-:Y:S02]  /*12400*/  LOP3.LUT R14, R14, 0xff, RZ, 0xc0, !PT ;  /* 0x000000ff0e0e7812 */ /* 0x000fe400078ec0ff */
[----:B------:R-:W-:Y:S02]  /*12410*/  LOP3.LUT R52, R34, 0xff, RZ, 0xc0, !PT ;  /* 0x000000ff22347812 */ /* 0x000fe400078ec0ff */
[----:B------:R-:W-:-:S02]  /*12420*/  LOP3.LUT R54, R35, 0xff, RZ, 0xc0, !PT ;  /* 0x000000ff23367812 */ /* 0x000fc400078ec0ff */
[----:B------:R-:W-:Y:S02]  /*12430*/  LOP3.LUT R53, R53, 0xff, RZ, 0xc0, !PT ;  /* 0x000000ff35357812 */ /* 0x000fe400078ec0ff */
[----:B------:R-:W-:Y:S02]  /*12440*/  PRMT R58, R12, 0x7604, R13 ;  /* 0x000076040c3a7816 */ /* 0x000fe4000000000d */
[----:B------:R-:W-:Y:S02]  /*12450*/  PRMT R60, R14, 0x7604, R15 ;  /* 0x000076040e3c7816 */ /* 0x000fe4000000000f */
[----:B------:R-:W-:Y:S02]  /*12460*/  PRMT R67, R53, 0x7604, R54 ;  /* 0x0000760435437816 */ /* 0x000fe40000000036 */
[----:B------:R-:W-:-:S04]  /*12470*/  SHF.R.U32.HI R57, RZ, 0x10, R39 ;  /* 0x00000010ff397819 */ /* 0x000fc80000011627 */
[----:B------:R-:W-:-:S04]  /*12480*/  LOP3.LUT R57, R57, 0xff, RZ, 0xc0, !PT ;  /* 0x000000ff39397812 */ /* 0x000fc800078ec0ff */
[----:B------:R-:W-:Y:S02]  /*12490*/  PRMT R57, R57, 0x7054, R60 ;  /* 0x0000705439397816 */ /* 0x000fe4000000003c */
[----:B------:R-:W-:-:S04]  /*124a0*/  SHF.R.U32.HI R60, RZ, 0x10, R35 ;  /* 0x00000010ff3c7819 */ /* 0x000fc80000011623 */
[----:B------:R-:W-:-:S04]  /*124b0*/  LOP3.LUT R60, R60, 0xff, RZ, 0xc0, !PT ;  /* 0x000000ff3c3c7812 */ /* 0x000fc800078ec0ff */
[----:B------:R-:W-:-:S04]  /*124c0*/  PRMT R67, R60, 0x7054, R67 ;  /* 0x000070543c437816 */ /* 0x000fc80000000043 */
[----:B------:R-:W-:Y:S02]  /*124d0*/  LOP3.LUT R67, R67, 0xff000000, R35, 0xf8, !PT ;  /* 0xff00000043437812 */ /* 0x000fe400078ef823 */
[----:B--2---:R-:W-:Y:S02]  /*124e0*/  IADD3 R3, R0, R3, R49 ;  /* 0x0000000300037210 */ /* 0x004fe40007ffe031 */
[----:B------:R-:W-:Y:S02]  /*124f0*/  SHF.R.U32.HI R0, RZ, 0x8, R37 ;  /* 0x00000008ff007819 */ /* 0x000fe40000011625 */
[----:B------:R-:W-:Y:S01]  /*12500*/  SHF.R.U32.HI R49, RZ, 0x8, R34 ;  /* 0x00000008ff317819 */ /* 0x000fe20000011622 */
[----:B---3--:R-:W0:Y:S01]  /*12510*/  LDS.128 R12, [R77+0x20400] ;  /* 0x020400004d0c7984 */ /* 0x008e220000000c00 */
[----:B------:R-:W-:Y:S02]  /*12520*/  LOP3.LUT R0, R0, 0xff, RZ, 0xc0, !PT ;  /* 0x000000ff00007812 */ /* 0x000fe400078ec0ff */
[----:B------:R-:W-:-:S02]  /*12530*/  LOP3.LUT R49, R49, 0xff, RZ, 0xc0, !PT ;  /* 0x000000ff31317812 */ /* 0x000fc400078ec0ff */
[----:B------:R-:W-:Y:S01]  /*12540*/  PRMT R61, R0, 0x7604, R43 ;  /* 0x00007604003d7816 */ /* 0x000fe2000000002b */
[----:B------:R-:W-:Y:S01]  /*12550*/  IMAD.IADD R0, R18, 0x1, R3 ;  /* 0x0000000112007824 */ /* 0x000fe200078e0203 */
[----:B------:R-:W-:Y:S02]  /*12560*/  PRMT R65, R49, 0x7604, R52 ;  /* 0x0000760431417816 */ /* 0x000fe40000000034 */
[----:B------:R-:W-:Y:S02]  /*12570*/  SHF.R.U32.HI R43, RZ, 0x10, R41 ;  /* 0x00000010ff2b7819 */ /* 0x000fe40000011629 */
[----:B------:R-:W1:Y:S01]  /*12580*/  LDS.128 R52, [R0+0x20400] ;  /* 0x0204000000347984 */ /* 0x000e620000000c00 */
[----:B------:R-:W-:Y:S02]  /*12590*/  SHF.R.U32.HI R3, RZ, 0x10, R40 ;  /* 0x00000010ff037819 */ /* 0x000fe40000011628 */
[----:B------:R-:W-:Y:S02]  /*125a0*/  LOP3.LUT R43, R43, 0xff, RZ, 0xc0, !PT ;  /* 0x000000ff2b2b7812 */ /* 0x000fe400078ec0ff */
[----:B------:R-:W-:-:S02]  /*125b0*/  LOP3.LUT R3, R3, 0xff, RZ, 0xc0, !PT ;  /* 0x000000ff03037812 */ /* 0x000fc400078ec0ff */
[----:B------:R-:W-:Y:S02]  /*125c0*/  SHF.R.U32.HI R49, RZ, 0x10, R38 ;  /* 0x00000010ff317819 */ /* 0x000fe40000011626 */
[----:B------:R-:W-:Y:S02]  /*125d0*/  PRMT R43, R43, 0x7054, R56 ;  /* 0x000070542b2b7816 */ /* 0x000fe40000000038 */
[----:B------:R-:W-:Y:S02]  /*125e0*/  SHF.R.U32.HI R56, RZ, 0x10, R37 ;  /* 0x00000010ff387819 */ /* 0x000fe40000011625 */
[----:B------:R-:W-:Y:S02]  /*125f0*/  PRMT R3, R3, 0x7054, R42 ;  /* 0x0000705403037816 */ /* 0x000fe4000000002a */
[----:B------:R-:W-:Y:S02]  /*12600*/  LOP3.LUT R49, R49, 0xff, RZ, 0xc0, !PT ;  /* 0x000000ff31317812 */ /* 0x000fe400078ec0ff */
[----:B------:R-:W-:-:S02]  /*12610*/  SHF.R.U32.HI R42, RZ, 0x10, R36 ;  /* 0x00000010ff2a7819 */ /* 0x000fc40000011624 */
[----:B------:R-:W-:Y:S02]  /*12620*/  LOP3.LUT R56, R56, 0xff, RZ, 0xc0, !PT ;  /* 0x000000ff38387812 */ /* 0x000fe400078ec0ff */
[----:B------:R-:W-:Y:S02]  /*12630*/  PRMT R49, R49, 0x7054, R58 ;  /* 0x0000705431317816 */ /* 0x000fe4000000003a */
[----:B------:R-:W-:Y:S02]  /*12640*/  LOP3.LUT R42, R42, 0xff, RZ, 0xc0, !PT ;  /* 0x000000ff2a2a7812 */ /* 0x000fe400078ec0ff */
[----:B------:R-:W-:Y:S02]  /*12650*/  SHF.R.U32.HI R58, RZ, 0x10, R34 ;  /* 0x00000010ff3a7819 */ /* 0x000fe40000011622 */
[----:B------:R-:W-:Y:S02]  /*12660*/  PRMT R63, R56, 0x7054, R61 ;  /* 0x00007054383f7816 */ /* 0x000fe4000000003d */
[----:B------:R-:W-:-:S02]  /*12670*/  PRMT R59, R42, 0x7054, R59 ;  /* 0x000070542a3b7816 */ /* 0x000fc4000000003b */
[----:B------:R-:W-:Y:S02]  /*12680*/  LOP3.LUT R58, R58, 0xff, RZ, 0xc0, !PT ;  /* 0x000000ff3a3a7812 */ /* 0x000fe400078ec0ff */
[----:B------:R-:W-:Y:S02]  /*12690*/  LOP3.LUT R63, R63, 0xff000000, R37, 0xf8, !PT ;  /* 0xff0000003f3f7812 */ /* 0x000fe400078ef825 */
[----:B------:R-:W-:Y:S02]  /*126a0*/  LOP3.LUT R41, R43, 0xff000000, R41, 0xf8, !PT ;  /* 0xff0000002b297812 */ /* 0x000fe400078ef829 */
[----:B------:R-:W-:Y:S02]  /*126b0*/  LOP3.LUT R60, R49, 0xff000000, R38, 0xf8, !PT ;  /* 0xff000000313c7812 */ /* 0x000fe400078ef826 */
[----:B------:R-:W-:Y:S02]  /*126c0*/  LOP3.LUT R61, R57, 0xff000000, R39, 0xf8, !PT ;  /* 0xff000000393d7812 */ /* 0x000fe400078ef827 */
[----:B------:R-:W-:-:S02]  /*126d0*/  LOP3.LUT R62, R59, 0xff000000, R36, 0xf8, !PT ;  /* 0xff0000003b3e7812 */ /* 0x000fc400078ef824 */
[-C--:B0-----:R-:W-:Y:S02]  /*126e0*/  F2FP.F16.E4M3.UNPACK_B R38, R15.reuse ;  /* 0x0000000fff26723e */ /* 0x081fe400020006ff */
[----:B------:R-:W-:Y:S02]  /*126f0*/  F2FP.F16.E4M3.UNPACK_B R39, R15.H1 ;  /* 0x0000000fff27723e */ /* 0x000fe400030006ff */
[----:B------:R-:W-:Y:S02]  /*12700*/  PRMT R65, R58, 0x7054, R65 ;  /* 0x000070543a417816 */ /* 0x000fe40000000041 */
[-C--:B------:R-:W-:Y:S02]  /*12710*/  F2FP.F16.E4M3.UNPACK_B R15, R14.reuse ;  /* 0x0000000eff0f723e */ /* 0x080fe400020006ff */
[----:B------:R-:W-:Y:S02]  /*12720*/  F2FP.F16.E4M3.UNPACK_B R36, R14.H1 ;  /* 0x0000000eff24723e */ /* 0x000fe400030006ff */
[----:B------:R-:W-:-:S02]  /*12730*/  F2FP.F16.E4M3.UNPACK_B R57, R63 ;  /* 0x0000003fff39723e */ /* 0x000fc400020006ff */
[----:B-1----:R-:W-:Y:S02]  /*12740*/  F2FP.F16.E4M3.UNPACK_B R14, R53 ;  /* 0x00000035ff0e723e */ /* 0x002fe400020006ff */
[----:B------:R-:W-:Y:S01]  /*12750*/  F2FP.F16.E4M3.UNPACK_B R42, R41 ;  /* 0x00000029ff2a723e */ /* 0x000fe200020006ff */
[----:B------:R-:W-:Y:S01]  /*12760*/  HADD2.F32 R64, -RZ, R57.H0_H0 ;  /* 0x20000039ff407230 */ /* 0x000fe20000004100 */
[----:B------:R-:W-:Y:S02]  /*12770*/  LOP3.LUT R66, R65, 0xff000000, R34, 0xf8, !PT ;  /* 0xff00000041427812 */ /* 0x000fe400078ef822 */
[-C--:B------:R-:W-:Y:S01]  /*12780*/  F2FP.F16.E4M3.UNPACK_B R34, R13.reuse ;  /* 0x0000000dff22723e */ /* 0x080fe200020006ff */
[----:B------:R-:W-:Y:S01]  /*12790*/  HADD2.F32 R58, -RZ, R42.H0_H0 ;  /* 0x2000002aff3a7230 */ /* 0x000fe20000004100 */
[----:B------:R-:W-:Y:S01]  /*127a0*/  F2FP.F16.E4M3.UNPACK_B R35, R13.H1 ;  /* 0x0000000dff23723e */ /* 0x000fe200030006ff */
[----:B------:R-:W-:Y:S01]  /*127b0*/  HADD2.F32 R13, -RZ, R14.H0_H0 ;  /* 0x2000000eff0d7230 */ /* 0x000fe20000004100 */
[----:B------:R-:W-:Y:S01]  /*127c0*/  F2FP.F16.E4M3.UNPACK_B R53, R53.H1 ;  /* 0x00000035ff35723e */ /* 0x000fe200030006ff */
[--C-:B------:R-:W-:Y:S01]  /*127d0*/  HADD2.F32 R37, -RZ, R34.reuse.H0_H0 ;  /* 0x20000022ff257230 */ /* 0x100fe20000004100 */
[----:B------:R-:W-:Y:S01]  /*127e0*/  F2FP.F16.E4M3.UNPACK_B R63, R63.H1 ;  /* 0x0000003fff3f723e */ /* 0x000fe200030006ff */
[----:B------:R-:W-:-:S02]  /*127f0*/  HADD2.F32 R34, -RZ, R34.H1_H1 ;  /* 0x30000022ff227230 */ /* 0x000fc40000004100 */
[C---:B------:R-:W-:Y:S01]  /*12800*/  FMUL.FTZ R68, R13.reuse, R64 ;  /* 0x000000400d447220 */ /* 0x040fe20000410000 */
[-C--:B------:R-:W-:Y:S01]  /*12810*/  FMUL.FTZ R59, R13, R58.reuse ;  /* 0x0000003a0d3b7220 */ /* 0x080fe20000410000 */
[----:B------:R-:W-:Y:S01]  /*12820*/  F2FP.F16.E4M3.UNPACK_B R49, R55 ;  /* 0x00000037ff31723e */ /* 0x000fe200020006ff */
[----:B------:R-:W-:Y:S02]  /*12830*/  HADD2.F32 R65, -RZ, R63.H0_H0 ;  /* 0x2000003fff417230 */ /* 0x000fe40000004100 */
[C---:B------:R-:W-:Y:S01]  /*12840*/  FFMA.FTZ R13, R37.reuse, R58, -R68 ;  /* 0x0000003a250d7223 */ /* 0x040fe20000010844 */
[----:B------:R-:W-:Y:S01]  /*12850*/  FFMA.FTZ R37, R37, R64, R59 ;  /* 0x0000004025257223 */ /* 0x000fe2000001003b */
[----:B------:R-:W-:Y:S01]  /*12860*/  HADD2.F32 R64, -RZ, R57.H1_H1 ;  /* 0x30000039ff407230 */ /* 0x000fe20000004100 */
[----:B------:R-:W-:Y:S01]  /*12870*/  F2FP.F16.E4M3.UNPACK_B R57, R41.H1 ;  /* 0x00000029ff39723e */ /* 0x000fe200030006ff */
[----:B------:R-:W-:Y:S01]  /*12880*/  HADD2.F32 R58, -RZ, R42.H1_H1 ;  /* 0x3000002aff3a7230 */ /* 0x000fe20000004100 */
[----:B------:R-:W-:Y:S01]  /*12890*/  F2FP.F16.E4M3.UNPACK_B R55, R55.H1 ;  /* 0x00000037ff37723e */ /* 0x000fe200030006ff */
[----:B------:R-:W-:Y:S01]  /*128a0*/  HADD2.F32 R41, -RZ, R14.H1_H1 ;  /* 0x3000000eff297230 */ /* 0x000fe20000004100 */
[----:B------:R-:W-:Y:S01]  /*128b0*/  LOP3.LUT R56, R3, 0xff000000, R40, 0xf8, !PT ;  /* 0xff00000003387812 */ /* 0x000fe200078ef828 */
[----:B------:R-:W-:Y:S01]  /*128c0*/  HADD2.F32 R42, -RZ, R53.H0_H0 ;  /* 0x20000035ff2a7230 */ /* 0x000fe20000004100 */
[----:B------:R-:W-:Y:S01]  /*128d0*/  F2FP.F16.E4M3.UNPACK_B R40, R52 ;  /* 0x00000034ff28723e */ /* 0x000fe200020006ff */
[----:B------:R-:W-:-:S02]  /*128e0*/  HADD2.F32 R59, -RZ, R57.H0_H0 ;  /* 0x20000039ff3b7230 */ /* 0x000fc40000004100 */
[C---:B------:R-:W-:Y:S01]  /*128f0*/  FMUL.FTZ R69, R41.reuse, R64 ;  /* 0x0000004029457220 */ /* 0x040fe20000410000 */
[----:B------:R-:W-:Y:S02]  /*12900*/  HADD2.F32 R14, -RZ, R35.H0_H0 ;  /* 0x20000023ff0e7230 */ /* 0x000fe40000004100 */
[C---:B------:R-:W-:Y:S01]  /*12910*/  FMUL.FTZ R71, R42.reuse, R65 ;  /* 0x000000412a477220 */ /* 0x040fe20000410000 */
[-C--:B------:R-:W-:Y:S01]  /*12920*/  FMUL.FTZ R41, R41, R58.reuse ;  /* 0x0000003a29297220 */ /* 0x080fe20000410000 */
[-C--:B------:R-:W-:Y:S01]  /*12930*/  FMUL.FTZ R42, R42, R59.reuse ;  /* 0x0000003b2a2a7220 */ /* 0x080fe20000410000 */
[----:B------:R-:W-:Y:S01]  /*12940*/  FFMA.FTZ R68, R34, R58, -R69 ;  /* 0x0000003a22447223 */ /* 0x000fe20000010845 */
[----:B------:R-:W-:Y:S01]  /*12950*/  FFMA.FTZ R71, R14, R59, -R71 ;  /* 0x0000003b0e477223 */ /* 0x000fe20000010847 */
[----:B------:R-:W-:Y:S01]  /*12960*/  FFMA.FTZ R64, R34, R64, R41 ;  /* 0x0000004022407223 */ /* 0x000fe20000010029 */
[----:B------:R-:W-:Y:S01]  /*12970*/  F2FP.F16.E4M3.UNPACK_B R59, R67 ;  /* 0x00000043ff3b723e */ /* 0x000fe200020006ff */
[----:B------:R-:W-:Y:S01]  /*12980*/  FFMA.FTZ R65, R14, R65, R42 ;  /* 0x000000410e417223 */ /* 0x000fe2000001002a */
[----:B------:R-:W-:Y:S01]  /*12990*/  F2FP.F16.E4M3.UNPACK_B R41, R61 ;  /* 0x0000003dff29723e */ /* 0x000fe200020006ff */
[----:B------:R-:W-:Y:S01]  /*129a0*/  HADD2.F32 R58, -RZ, R63.H1_H1 ;  /* 0x3000003fff3a7230 */ /* 0x000fe20000004100 */
[----:B------:R-:W-:Y:S01]  /*129b0*/  F2FP.F16.E4M3.UNPACK_B R67, R67.H1 ;  /* 0x00000043ff43723e */ /* 0x000fe200030006ff */
[----:B------:R-:W-:Y:S01]  /*129c0*/  HADD2.F32 R42, -RZ, R57.H1_H1 ;  /* 0x30000039ff2a7230 */ /* 0x000fe20000004100 */
[----:B------:R-:W-:Y:S01]  /*129d0*/  F2FP.F16.E4M3.UNPACK_B R61, R61.H1 ;  /* 0x0000003dff3d723e */ /* 0x000fe200030006ff */
[----:B------:R-:W-:Y:S01]  /*129e0*/  HADD2.F32 R53, -RZ, R53.H1_H1 ;  /* 0x30000035ff357230 */ /* 0x000fe20000004100 */
[----:B------:R-:W-:Y:S01]  /*129f0*/  F2FP.F16.E4M3.UNPACK_B R52, R52.H1 ;  /* 0x00000034ff34723e */ /* 0x000fe200030006ff */
[----:B------:R-:W-:Y:S01]  /*12a00*/  HADD2.F32 R63, -RZ, R59.H0_H0 ;  /* 0x2000003bff3f7230 */ /* 0x000fe20000004100 */
[----:B------:R-:W-:Y:S01]  /*12a10*/  F2FP.F16.E4M3.UNPACK_B R3, R12 ;  /* 0x0000000cff03723e */ /* 0x000fe200020006ff */
        /* <DEDUP_REMOVED lines=9> */
[C---:B------:R-:W-:Y:S01]  /*12ab0*/  FFMA.FTZ R72, R35.reuse, R58, R53 ;  /* 0x0000003a23487223 */ /* 0x040fe20000010035 */
[----:B------:R-:W-:Y:S02]  /*12ac0*/  HADD2.F32 R49, -RZ, R49.H1_H1 ;  /* 0x30000031ff317230 */ /* 0x000fe40000004100 */
[----:B------:R-:W-:Y:S01]  /*12ad0*/  FFMA.FTZ R63, R14, R63, R34 ;  /* 0x0000003f0e3f7223 */ /* 0x000fe20000010022 */
[----:B------:R-:W-:Y:S02]  /*12ae0*/  HADD2.F32 R59, -RZ, R59.H1_H1 ;  /* 0x3000003bff3b7230 */ /* 0x000fe40000004100 */
[----:B------:R-:W-:Y:S01]  /*12af0*/  FFMA.FTZ R70, R35, R42, -R70 ;  /* 0x0000002a23467223 */ /* 0x000fe20000010846 */
[----:B------:R-:W-:Y:S02]  /*12b00*/  HADD2.F32 R38, -RZ, R38.H1_H1 ;  /* 0x30000026ff267230 */ /* 0x000fe40000004100 */
[----:B------:R-:W-:Y:S01]  /*12b10*/  FMUL.FTZ R42, R49, R41 ;  /* 0x00000029312a7220 */ /* 0x000fe20000410000 */
[----:B------:R-:W-:-:S02]  /*12b20*/  HADD2.F32 R53, -RZ, R67.H0_H0 ;  /* 0x20000043ff357230 */ /* 0x000fc40000004100 */
[----:B------:R-:W-:Y:S01]  /*12b30*/  FFMA.FTZ R69, R14, R57, -R69 ;  /* 0x000000390e457223 */ /* 0x000fe20000010845 */
[----:B------:R-:W-:Y:S02]  /*12b40*/  HADD2.F32 R34, -RZ, R55.H0_H0 ;  /* 0x20000037ff227230 */ /* 0x000fe40000004100 */
[-C--:B------:R-:W-:Y:S01]  /*12b50*/  FMUL.FTZ R57, R49, R59.reuse ;  /* 0x0000003b31397220 */ /* 0x080fe20000410000 */
[----:B------:R-:W-:Y:S02]  /*12b60*/  HADD2.F32 R35, -RZ, R61.H0_H0 ;  /* 0x2000003dff237230 */ /* 0x000fe40000004100 */
[----:B------:R-:W-:Y:S01]  /*12b70*/  FFMA.FTZ R76, R38, R59, R42 ;  /* 0x0000003b264c7223 */ /* 0x000fe2000001002a */
[----:B------:R-:W-:Y:S02]  /*12b80*/  HADD2.F32 R14, -RZ, R39.H0_H0 ;  /* 0x20000027ff0e7230 */ /* 0x000fe40000004100 */
[C---:B------:R-:W-:Y:S01]  /*12b90*/  FMUL.FTZ R49, R34.reuse, R53 ;  /* 0x0000003522317220 */ /* 0x040fe20000410000 */
[----:B------:R-:W-:Y:S01]  /*12ba0*/  F2FP.F16.E4M3.UNPACK_B R42, R62.H1 ;  /* 0x0000003eff2a723e */ /* 0x000fe200030006ff */
[----:B------:R-:W-:Y:S01]  /*12bb0*/  FMUL.FTZ R34, R34, R35 ;  /* 0x0000002322227220 */ /* 0x000fe20000410000 */
[----:B------:R-:W-:Y:S01]  /*12bc0*/  FFMA.FTZ R74, R38, R41, -R57 ;  /* 0x00000029264a7223 */ /* 0x000fe20000010839 */
[----:B------:R-:W-:Y:S01]  /*12bd0*/  FFMA.FTZ R73, R14, R35, -R49 ;  /* 0x000000230e497223 */ /* 0x000fe20000010831 */
[----:B------:R-:W-:Y:S01]  /*12be0*/  HADD2.F32 R58, -RZ, R67.H1_H1 ;  /* 0x30000043ff3a7230 */ /* 0x000fe20000004100 */
[----:B------:R-:W-:Y:S01]  /*12bf0*/  F2FP.F16.E4M3.UNPACK_B R12, R12.H1 ;  /* 0x0000000cff0c723e */ /* 0x000fe200030006ff */
[----:B------:R-:W-:-:S02]  /*12c00*/  HADD2.F32 R55, -RZ, R55.H1_H1 ;  /* 0x30000037ff377230 */ /* 0x000fc40000004100 */
[----:B------:R-:W-:Y:S01]  /*12c10*/  FFMA.FTZ R75, R14, R53, R34 ;  /* 0x000000350e4b7223 */ /* 0x000fe20000010022 */
[----:B------:R-:W-:Y:S01]  /*12c20*/  HADD2.F32 R38, -RZ, R61.H1_H1 ;  /* 0x3000003dff267230 */ /* 0x000fe20000004100 */
[----:B------:R-:W-:Y:S01]  /*12c30*/  F2FP.F16.E4M3.UNPACK_B R35, R56.H1 ;  /* 0x00000038ff23723e */ /* 0x000fe200030006ff */
[----:B------:R-:W-:Y:S02]  /*12c40*/  HADD2.F32 R49, -RZ, R42.H0_H0 ;  /* 0x2000002aff317230 */ /* 0x000fe40000004100 */
[C---:B------:R-:W-:Y:S01]  /*12c50*/  FMUL.FTZ R78, R55.reuse, R58 ;  /* 0x0000003a374e7220 */ /* 0x040fe20000410000 */
[----:B------:R-:W-:Y:S02]  /*12c60*/  HADD2.F32 R34, -RZ, R52.H0_H0 ;  /* 0x20000034ff227230 */ /* 0x000fe40000004100 */
[----:B------:R-:W-:Y:S01]  /*12c70*/  FMUL.FTZ R55, R55, R38 ;  /* 0x0000002637377220 */ /* 0x000fe20000410000 */
[----:B------:R-:W-:Y:S01]  /*12c80*/  HADD2.F32 R39, -RZ, R39.H1_H1 ;  /* 0x30000027ff277230 */ /* 0x000fe20000004100 */
[----:B------:R-:W-:Y:S01]  /*12c90*/  F2FP.F16.E4M3.UNPACK_B R62, R62 ;  /* 0x0000003eff3e723e */ /* 0x000fe200020006ff */
[----:B------:R-:W-:-:S02]  /*12ca0*/  HADD2.F32 R41, -RZ, R35.H0_H0 ;  /* 0x20000023ff297230 */ /* 0x000fc40000004100 */
[C---:B------:R-:W-:Y:S01]  /*12cb0*/  FMUL.FTZ R53, R34.reuse, R49 ;  /* 0x0000003122357220 */ /* 0x040fe20000410000 */
[----:B------:R-:W-:Y:S02]  /*12cc0*/  HADD2.F32 R14, -RZ, R12.H0_H0 ;  /* 0x2000000cff0e7230 */ /* 0x000fe40000004100 */
[----:B------:R-:W-:Y:S01]  /*12cd0*/  FFMA.FTZ R80, R39, R58, R55 ;  /* 0x0000003a27507223 */ /* 0x000fe20000010037 */
[----:B------:R-:W-:Y:S02]  /*12ce0*/  HADD2.F32 R52, -RZ, R52.H1_H1 ;  /* 0x30000034ff347230 */ /* 0x000fe40000004100 */
[-C--:B------:R-:W-:Y:S01]  /*12cf0*/  FMUL.FTZ R34, R34, R41.reuse ;  /* 0x0000002922227220 */ /* 0x080fe20000410000 */
[----:B------:R-:W-:Y:S02]  /*12d00*/  HADD2.F32 R35, -RZ, R35.H1_H1 ;  /* 0x30000023ff237230 */ /* 0x000fe40000004100 */
[----:B------:R-:W-:Y:S01]  /*12d10*/  FFMA.FTZ R55, R14, R41, -R53 ;  /* 0x000000290e377223 */ /* 0x000fe20000010835 */
[----:B------:R-:W-:-:S02]  /*12d20*/  HADD2.F32 R41, -RZ, R42.H1_H1 ;  /* 0x3000002aff297230 */ /* 0x000fc40000004100 */
[----:B------:R-:W-:Y:S01]  /*12d30*/  FFMA.FTZ R57, R14, R49, R34 ;  /* 0x000000310e397223 */ /* 0x000fe20000010022 */
[----:B------:R-:W-:Y:S01]  /*12d40*/  HADD2.F32 R12, -RZ, R12.H1_H1 ;  /* 0x3000000cff0c7230 */ /* 0x000fe20000004100 */
[----:B------:R-:W-:Y:S01]  /*12d50*/  F2FP.F16.E4M3.UNPACK_B R56, R56 ;  /* 0x00000038ff38723e */ /* 0x000fe200020006ff */
[----:B------:R-:W-:Y:S01]  /*12d60*/  FFMA.FTZ R78, R39, R38, -R78 ;  /* 0x00000026274e7223 */ /* 0x000fe2000001084e */
[C---:B------:R-:W-:Y:S01]  /*12d70*/  FMUL.FTZ R49, R52.reuse, R41 ;  /* 0x0000002934317220 */ /* 0x040fe20000410000 */
[-C--:B------:R-:W-:Y:S01]  /*12d80*/  FMUL.FTZ R34, R52, R35.reuse ;  /* 0x0000002334227220 */ /* 0x080fe20000410000 */
[----:B------:R-:W-:Y:S01]  /*12d90*/  HADD2.F32 R39, -RZ, R62.H0_H0 ;  /* 0x2000003eff277230 */ /* 0x000fe20000004100 */
[----:B------:R-:W-:Y:S01]  /*12da0*/  F2FP.F16.E4M3.UNPACK_B R43, R54 ;  /* 0x00000036ff2b723e */ /* 0x000fe200020006ff */
[----:B------:R-:W-:Y:S02]  /*12db0*/  HADD2.F32 R14, -RZ, R40.H0_H0 ;  /* 0x20000028ff0e7230 */ /* 0x000fe40000004100 */
[----:B------:R-:W-:Y:S01]  /*12dc0*/  FFMA.FTZ R52, R12, R35, -R49 ;  /* 0x000000230c347223 */ /* 0x000fe20000010831 */
[----:B------:R-:W-:-:S02]  /*12dd0*/  HADD2.F32 R35, -RZ, R56.H0_H0 ;  /* 0x20000038ff237230 */ /* 0x000fc40000004100 */
[----:B------:R-:W-:Y:S01]  /*12de0*/  FFMA.FTZ R58, R12, R41, R34 ;  /* 0x000000290c3a7223 */ /* 0x000fe20000010022 */
[----:B------:R-:W-:Y:S02]  /*12df0*/  HADD2.F32 R62, -RZ, R62.H1_H1 ;  /* 0x3000003eff3e7230 */ /* 0x000fe40000004100 */
[C---:B------:R-:W-:Y:S01]  /*12e00*/  FMUL.FTZ R41, R14.reuse, R39 ;  /* 0x000000270e297220 */ /* 0x040fe20000410000 */
[----:B------:R-:W-:Y:S01]  /*12e10*/  HADD2.F32 R40, -RZ, R40.H1_H1 ;  /* 0x30000028ff287230 */ /* 0x000fe20000004100 */
[----:B------:R-:W-:Y:S01]  /*12e20*/  F2FP.F16.E4M3.UNPACK_B R54, R54.H1 ;  /* 0x00000036ff36723e */ /* 0x000fe200030006ff */
[--C-:B------:R-:W-:Y:S02]  /*12e30*/  HADD2.F32 R12, -RZ, R3.reuse.H0_H0 ;  /* 0x20000003ff0c7230 */ /* 0x100fe40000004100 */
[----:B------:R-:W-:Y:S01]  /*12e40*/  FMUL.FTZ R49, R14, R35 ;  /* 0x000000230e317220 */ /* 0x000fe20000410000 */
[----:B------:R-:W-:Y:S01]  /*12e50*/  HADD2.F32 R56, -RZ, R56.H1_H1 ;  /* 0x30000038ff387230 */ /* 0x000fe20000004100 */
[----:B------:R-:W-:Y:S01]  /*12e60*/  F2FP.F16.E4M3.UNPACK_B R38, R66.H1 ;  /* 0x00000042ff26723e */ /* 0x000fe200030006ff */
[----:B------:R-:W-:-:S02]  /*12e70*/  HADD2.F32 R3, -RZ, R3.H1_H1 ;  /* 0x30000003ff037230 */ /* 0x000fc40000004100 */
[----:B------:R-:W-:Y:S01]  /*12e80*/  FMUL.FTZ R34, R40, R62 ;  /* 0x0000003e28227220 */ /* 0x000fe20000410000 */
[----:B------:R-:W-:Y:S01]  /*12e90*/  F2FP.F16.E4M3.UNPACK_B R14, R60.H1 ;  /* 0x0000003cff0e723e */ /* 0x000fe200030006ff */
[C---:B------:R-:W-:Y:S01]  /*12ea0*/  FFMA.FTZ R42, R12.reuse, R35, -R41 ;  /* 0x000000230c2a7223 */ /* 0x040fe20000010829 */
[----:B------:R-:W-:Y:S01]  /*12eb0*/  FFMA.FTZ R49, R12, R39, R49 ;  /* 0x000000270c317223 */ /* 0x000fe20000010031 */
[-C--:B------:R-:W-:Y:S01]  /*12ec0*/  FMUL.FTZ R35, R40, R56.reuse ;  /* 0x0000003828237220 */ /* 0x080fe20000410000 */
[C---:B------:R-:W-:Y:S01]  /*12ed0*/  FFMA.FTZ R53, R3.reuse, R56, -R34 ;  /* 0x0000003803357223 */ /* 0x040fe20000010822 */
[----:B------:R-:W-:Y:S01]  /*12ee0*/  HADD2.F32 R39, -RZ, R38.H0_H0 ;  /* 0x20000026ff277230 */ /* 0x000fe20000004100 */
[----:B------:R-:W-:Y:S01]  /*12ef0*/  F2FP.F16.E4M3.UNPACK_B R60, R60 ;  /* 0x0000003cff3c723e */ /* 0x000fe200020006ff */
[----:B------:R-:W-:Y:S02]  /*12f00*/  HADD2.F32 R12, -RZ, R54.H0_H0 ;  /* 0x20000036ff0c7230 */ /* 0x000fe40000004100 */
[----:B------:R-:W-:Y:S01]  /*12f10*/  FFMA.FTZ R62, R3, R62, R35 ;  /* 0x0000003e033e7223 */ /* 0x000fe20000010023 */
[--C-:B------:R-:W-:Y:S01]  /*12f20*/  HADD2.F32 R34, -RZ, R14.reuse.H0_H0 ;  /* 0x2000000eff227230 */ /* 0x100fe20000004100 */
[----:B------:R-:W-:Y:S01]  /*12f30*/  F2FP.F16.E4M3.UNPACK_B R66, R66 ;  /* 0x00000042ff42723e */ /* 0x000fe200020006ff */
[----:B------:R-:W-:-:S02]  /*12f40*/  HADD2.F32 R35, -RZ, R14.H1_H1 ;  /* 0x3000000eff237230 */ /* 0x000fc40000004100 */
[C---:B------:R-:W-:Y:S01]  /*12f50*/  FMUL.FTZ R14, R12.reuse, R39 ;  /* 0x000000270c0e7220 */ /* 0x040fe20000410000 */
[----:B------:R-:W-:Y:S02]  /*12f60*/  HADD2.F32 R3, -RZ, R36.H0_H0 ;  /* 0x20000024ff037230 */ /* 0x000fe40000004100 */
[-C--:B------:R-:W-:Y:S01]  /*12f70*/  FMUL.FTZ R12, R12, R34.reuse ;  /* 0x000000220c0c7220 */ /* 0x080fe20000410000 */
[----:B------:R-:W-:Y:S01]  /*12f80*/  HADD2.F32 R41, -RZ, R38.H1_H1 ;  /* 0x30000026ff297230 */ /* 0x000fe20000004100 */
[----:B------:R-:W-:Y:S01]  /*12f90*/  F2FP.SATFINITE.E4M3.F32.PACK_AB_MERGE_C R70, R70, R71, RZ ;  /* 0x000000474646723e */ /* 0x000fe200048070ff */
[----:B------:R-:W-:Y:S02]  /*12fa0*/  HADD2.F32 R54, -RZ, R54.H1_H1 ;  /* 0x30000036ff367230 */ /* 0x000fe40000004100 */
[C---:B------:R-:W-:Y:S01]  /*12fb0*/  FFMA.FTZ R40, R3.reuse, R34, -R14 ;  /* 0x0000002203287223 */ /* 0x040fe2000001080e */
[----:B------:R-:W-:Y:S02]  /*12fc0*/  HADD2.F32 R36, -RZ, R36.H1_H1 ;  /* 0x30000024ff247230 */ /* 0x000fe40000004100 */
[----:B------:R-:W-:Y:S01]  /*12fd0*/  FFMA.FTZ R39, R3, R39, R12 ;  /* 0x0000002703277223 */ /* 0x000fe2000001000c */
[----:B------:R-:W-:-:S02]  /*12fe0*/  HADD2.F32 R14, -RZ, R60.H0_H0 ;  /* 0x2000003cff0e7230 */ /* 0x000fc40000004100 */
[C---:B------:R-:W-:Y:S01]  /*12ff0*/  FMUL.FTZ R59, R54.reuse, R41 ;  /* 0x00000029363b7220 */ /* 0x040fe20000410000 */
[----:B------:R-:W-:Y:S01]  /*13000*/  FMUL.FTZ R54, R54, R35 ;  /* 0x0000002336367220 */ /* 0x000fe20000410000 */
[--C-:B------:R-:W-:Y:S01]  /*13010*/  HADD2.F32 R34, -RZ, R66.reuse.H0_H0 ;  /* 0x20000042ff227230 */ /* 0x100fe20000004100 */
[----:B------:R-:W-:Y:S01]  /*13020*/  F2FP.SATFINITE.E4M3.F32.PACK_AB_MERGE_C R65, R72, R65, RZ ;  /* 0x000000414841723e */ /* 0x000fe200048070ff */
[--C-:B------:R-:W-:Y:S02]  /*13030*/  HADD2.F32 R12, -RZ, R43.reuse.H0_H0 ;  /* 0x2000002bff0c7230 */ /* 0x100fe40000004100 */
[C---:B------:R-:W-:Y:S01]  /*13040*/  FFMA.FTZ R59, R36.reuse, R35, -R59 ;  /* 0x00000023243b7223 */ /* 0x040fe2000001083b */
[----:B------:R-:W-:Y:S02]  /*13050*/  HADD2.F32 R66, -RZ, R66.H1_H1 ;  /* 0x30000042ff427230 */ /* 0x000fe40000004100 */
[----:B------:R-:W-:Y:S01]  /*13060*/  FFMA.FTZ R54, R36, R41, R54 ;  /* 0x0000002924367223 */ /* 0x000fe20000010036 */
[----:B------:R-:W-:-:S02]  /*13070*/  HADD2.F32 R43, -RZ, R43.H1_H1 ;  /* 0x3000002bff2b7230 */ /* 0x000fc40000004100 */
[C---:B------:R-:W-:Y:S01]  /*13080*/  FMUL.FTZ R36, R12.reuse, R34 ;  /* 0x000000220c247220 */ /* 0x040fe20000410000 */
[----:B------:R-:W-:Y:S02]  /*13090*/  HADD2.F32 R60, -RZ, R60.H1_H1 ;  /* 0x3000003cff3c7230 */ /* 0x000fe40000004100 */
[----:B------:R-:W-:Y:S01]  /*130a0*/  FMUL.FTZ R35, R12, R14 ;  /* 0x0000000e0c237220 */ /* 0x000fe20000410000 */
[--C-:B------:R-:W-:Y:S02]  /*130b0*/  HADD2.F32 R3, -RZ, R15.reuse.H0_H0 ;  /* 0x2000000fff037230 */ /* 0x100fe40000004100 */
        /* <DEDUP_REMOVED lines=12> */
[----:B------:R-:W-:Y:S02]  /*13180*/  F2FP.SATFINITE.E4M3.F32.PACK_AB_MERGE_C R54, R54, R39, RZ ;  /* 0x000000273636723e */ /* 0x000fe400048070ff */
[----:B------:R-:W-:Y:S02]  /*13190*/  F2FP.SATFINITE.E4M3.F32.PACK_AB_MERGE_C R13, R68, R13, R70 ;  /* 0x0000000d440d723e */ /* 0x000fe40004807046 */
[----:B------:R-:W-:-:S02]  /*131a0*/  F2FP.SATFINITE.E4M3.F32.PACK_AB_MERGE_C R15, R74, R69, R15 ;  /* 0x000000454a0f723e */ /* 0x000fc4000480700f */
[----:B------:R-:W-:Y:S02]  /*131b0*/  F2FP.SATFINITE.E4M3.F32.PACK_AB_MERGE_C R12, R53, R42, R12 ;  /* 0x0000002a350c723e */ /* 0x000fe4000480700c */
[----:B------:R-:W-:Y:S02]  /*131c0*/  F2FP.SATFINITE.E4M3.F32.PACK_AB_MERGE_C R14, R3, R14, R40 ;  /* 0x0000000e030e723e */ /* 0x000fe40004807028 */
[----:B------:R-:W-:Y:S02]  /*131d0*/  F2FP.SATFINITE.E4M3.F32.PACK_AB_MERGE_C R37, R64, R37, R65 ;  /* 0x000000254025723e */ /* 0x000fe40004807041 */
[----:B------:R-:W-:Y:S01]  /*131e0*/  F2FP.SATFINITE.E4M3.F32.PACK_AB_MERGE_C R39, R76, R63, R75 ;  /* 0x0000003f4c27723e */ /* 0x000fe2000480704b */
[----:B------:R1:W-:Y:S01]  /*131f0*/  STS.128 [R77+0x20400], R12 ;  /* 0x0204000c4d007388 */ /* 0x0003e20000000c00 */
[----:B------:R-:W-:Y:S02]  /*13200*/  F2FP.SATFINITE.E4M3.F32.PACK_AB_MERGE_C R36, R62, R49, R36 ;  /* 0x000000313e24723e */ /* 0x000fe40004807024 */
[----:B------:R-:W-:-:S05]  /*13210*/  F2FP.SATFINITE.E4M3.F32.PACK_AB_MERGE_C R38, R38, R35, R54 ;  /* 0x000000232626723e */ /* 0x000fca0004807036 */
[----:B------:R1:W-:Y:S02]  /*13220*/  STS.128 [R0+0x20400], R36 ;  /* 0x0204002400007388 */ /* 0x0003e40000000c00 */
.L_x_2487:
[----:B------:R-:W-:Y:S05]  /*13230*/  BSYNC B1 ;  /* 0x0000000000017941 */ /* 0x000fea0003800000 */
.L_x_2486:
[----:B------:R-:W-:Y:S04]  /*13240*/  BSSY B1, `(.L_x_2488) ;  /* 0x0000101000017945 */ /* 0x000fe80003800000 */
[----:B------:R-:W-:Y:S05]  /*13250*/  @P2 BRA `(.L_x_2489) ;  /* 0x0000000c00fc2947 */ /* 0x000fea0003800000 */
[----:B-1----:R-:W2:Y:S04]  /*13260*/  LDL R38, [R1+0x30] ;  /* 0x0000300001267983 */ /* 0x002ea80000100800 */
[----:B------:R-:W3:Y:S01]  /*13270*/  LDL R68, [R1+0x60] ;  /* 0x0000600001447983 */ /* 0x000ee20000100800 */
[----:B0----5:R-:W-:Y:S01]  /*13280*/  SHF.R.U32.HI R3, RZ, 0x8, R44 ;  /* 0x00000008ff037819 */ /* 0x021fe2000001162c */
[----:B------:R-:W-:Y:S01]  /*13290*/  VIADD R37, R19, 0x20 ;  /* 0x0000002013257836 */ /* 0x000fe20000000000 */
[----:B------:R-:W-:Y:S02]  /*132a0*/  LOP3.LUT R0, R44, 0xff, RZ, 0xc0, !PT ;  /* 0x000000ff2c007812 */ /* 0x000fe400078ec0ff */
[----:B------:R-:W-:Y:S01]  /*132b0*/  LOP3.LUT R3, R3, 0xff, RZ, 0xc0, !PT ;  /* 0x000000ff03037812 */ /* 0x000fe200078ec0ff */
[----:B------:R-:W-:Y:S01]  /*132c0*/  IMAD.SHL.U32 R37, R37, 0x80, RZ ;  /* 0x0000008025257824 */ /* 0x000fe200078e00ff */
[----:B------:R-:W-:-:S02]  /*132d0*/  LEA.HI R36, R51, R50, RZ, 0x1c ;  /* 0x0000003233247211 */ /* 0x000fc400078fe0ff */
[----:B------:R-:W-:Y:S02]  /*132e0*/  PRMT R35, R3, 0x7604, R0 ;  /* 0x0000760403237816 */ /* 0x000fe40000000000 */
[----:B------:R-:W-:Y:S01]  /*132f0*/  LOP3.LUT R37, R37, 0x380, RZ, 0xc0, !PT ;  /* 0x0000038025257812 */ /* 0x000fe200078ec0ff */
[----:B------:R-:W-:Y:S01]  /*13300*/  IMAD.SHL.U32 R0, R36, 0x10, RZ ;  /* 0x0000001024007824 */ /* 0x000fe200078e00ff */
[----:B------:R-:W-:Y:S02]  /*13310*/  SHF.R.U32.HI R15, RZ, 0x8, R46 ;  /* 0x00000008ff0f7819 */ /* 0x000fe4000001162e */
[----:B------:R-:W-:Y:S02]  /*13320*/  SHF.R.U32.HI R13, RZ, 0x8, R45 ;  /* 0x00000008ff0d7819 */ /* 0x000fe4000001162d */
[----:B------:R-:W-:Y:S01]  /*13330*/  LOP3.LUT R0, R37, 0x70, R0, 0xf8, !PT ;  /* 0x0000007025007812 */ /* 0x000fe200078ef800 */
[----:B------:R-:W-:Y:S01]  /*13340*/  VIADD R37, R19, 0x20 ;  /* 0x0000002013257836 */ /* 0x000fe20000000000 */
[----:B------:R-:W-:-:S02]  /*13350*/  LOP3.LUT R14, R46, 0xff, RZ, 0xc0, !PT ;  /* 0x000000ff2e0e7812 */ /* 0x000fc400078ec0ff */
[----:B------:R-:W-:Y:S01]  /*13360*/  LOP3.LUT R15, R15, 0xff, RZ, 0xc0, !PT ;  /* 0x000000ff0f0f7812 */ /* 0x000fe200078ec0ff */
[----:B------:R-:W-:Y:S01]  /*13370*/  IMAD.SHL.U32 R37, R37, 0x80, RZ ;  /* 0x0000008025257824 */ /* 0x000fe200078e00ff */
[----:B------:R-:W-:Y:S02]  /*13380*/  SHF.R.S32.HI R3, RZ, 0x1f, R36 ;  /* 0x0000001fff037819 */ /* 0x000fe40000011424 */
[----:B------:R-:W-:Y:S02]  /*13390*/  LOP3.LUT R12, R45, 0xff, RZ, 0xc0, !PT ;  /* 0x000000ff2d0c7812 */ /* 0x000fe400078ec0ff */
[----:B------:R-:W-:Y:S02]  /*133a0*/  LOP3.LUT R13, R13, 0xff, RZ, 0xc0, !PT ;  /* 0x000000ff0d0d7812 */ /* 0x000fe400078ec0ff */
[----:B------:R-:W-:Y:S02]  /*133b0*/  PRMT R41, R15, 0x7604, R14 ;  /* 0x000076040f297816 */ /* 0x000fe4000000000e */
[----:B------:R-:W-:-:S02]  /*133c0*/  LOP3.LUT R37, R37, 0x380, RZ, 0xc0, !PT ;  /* 0x0000038025257812 */ /* 0x000fc400078ec0ff */
[----:B------:R-:W-:Y:S02]  /*133d0*/  LEA.HI R15, R3, R36, RZ, 0x3 ;  /* 0x00000024030f7211 */ /* 0x000fe400078f18ff */
[----:B------:R-:W-:Y:S02]  /*133e0*/  PRMT R34, R13, 0x7604, R12 ;  /* 0x000076040d227816 */ /* 0x000fe4000000000c */
[----:B------:R-:W-:Y:S02]  /*133f0*/  SHF.R.U32.HI R12, RZ, 0x8, R47 ;  /* 0x00000008ff0c7819 */ /* 0x000fe4000001162f */
[----:B------:R-:W-:Y:S02]  /*13400*/  SHF.R.U32.HI R37, RZ, 0x3, R37 ;  /* 0x00000003ff257819 */ /* 0x000fe40000011625 */
[----:B------:R-:W-:Y:S02]  /*13410*/  SHF.L.U32 R15, R15, 0xb, RZ ;  /* 0x0000000b0f0f7819 */ /* 0x000fe400000006ff */
[----:B------:R-:W-:-:S02]  /*13420*/  LOP3.LUT R3, R47, 0xff, RZ, 0xc0, !PT ;  /* 0x000000ff2f037812 */ /* 0x000fc400078ec0ff */
[----:B------:R-:W-:Y:S02]  /*13430*/  LOP3.LUT R12, R12, 0xff, RZ, 0xc0, !PT ;  /* 0x000000ff0c0c7812 */ /* 0x000fe400078ec0ff */
[----:B------:R-:W-:Y:S02]  /*13440*/  LOP3.LUT R0, R0, R37, RZ, 0x3c, !PT ;  /* 0x0000002500007212 */ /* 0x000fe400078e3cff */
[----:B------:R-:W-:Y:S02]  /*13450*/  LOP3.LUT R37, R15, 0xffffc000, RZ, 0xc0, !PT ;  /* 0xffffc0000f257812 */ /* 0x000fe400078ec0ff */
[----:B------:R-:W-:Y:S02]  /*13460*/  PRMT R40, R12, 0x7604, R3 ;  /* 0x000076040c287816 */ /* 0x000fe40000000003 */
[----:B------:R-:W-:Y:S02]  /*13470*/  SHF.R.U32.HI R14, RZ, 0x8, R4 ;  /* 0x00000008ff0e7819 */ /* 0x000fe40000011604 */
[----:B------:R-:W-:-:S02]  /*13480*/  SHF.R.U32.HI R36, RZ, 0x8, R5 ;  /* 0x00000008ff247819 */ /* 0x000fc40000011605 */
[----:B------:R-:W-:Y:S02]  /*13490*/  LOP3.LUT R13, R4, 0xff, RZ, 0xc0, !PT ;  /* 0x000000ff040d7812 */ /* 0x000fe400078ec0ff */
[----:B------:R-:W-:Y:S02]  /*134a0*/  LOP3.LUT R14, R14, 0xff, RZ, 0xc0, !PT ;  /* 0x000000ff0e0e7812 */ /* 0x000fe400078ec0ff */
[----:B------:R-:W-:Y:S02]  /*134b0*/  SHF.R.U32.HI R52, RZ, 0x8, R6 ;  /* 0x00000008ff347819 */ /* 0x000fe40000011606 */
[----:B------:R-:W-:Y:S02]  /*134c0*/  PRMT R49, R14, 0x7604, R13 ;  /* 0x000076040e317816 */ /* 0x000fe4000000000d */
[----:B------:R-:W-:Y:S02]  /*134d0*/  LOP3.LUT R42, R5, 0xff, RZ, 0xc0, !PT ;  /* 0x000000ff052a7812 */ /* 0x000fe400078ec0ff */
[----:B------:R-:W-:-:S02]  /*134e0*/  LOP3.LUT R43, R6, 0xff, RZ, 0xc0, !PT ;  /* 0x000000ff062b7812 */ /* 0x000fc400078ec0ff */
[----:B------:R-:W-:Y:S02]  /*134f0*/  LOP3.LUT R52, R52, 0xff, RZ, 0xc0, !PT ;  /* 0x000000ff34347812 */ /* 0x000fe400078ec0ff */
[----:B------:R-:W-:Y:S02]  /*13500*/  SHF.R.U32.HI R55, RZ, 0x10, R5 ;  /* 0x00000010ff377819 */ /* 0x000fe40000011605 */
[----:B------:R-:W-:Y:S02]  /*13510*/  PRMT R57, R52, 0x7604, R43 ;  /* 0x0000760434397816 */ /* 0x000fe4000000002b */
[----:B------:R-:W-:Y:S01]  /*13520*/  SHF.R.U32.HI R43, RZ, 0x10, R47 ;  /* 0x00000010ff2b7819 */ /* 0x000fe2000001162f */
[----:B------:R-:W-:Y:S01]  /*13530*/  IMAD.U32 R55, R55, 0x10000, RZ ;  /* 0x0001000037377824 */ /* 0x000fe200078e00ff */
[----:B------:R-:W-:Y:S02]  /*13540*/  SHF.R.U32.HI R54, RZ, 0x8, R7 ;  /* 0x00000008ff367819 */ /* 0x000fe40000011607 */
[----:B------:R-:W-:Y:S01]  /*13550*/  LOP3.LUT R53, R7, 0xff, RZ, 0xc0, !PT ;  /* 0x000000ff07357812 */ /* 0x000fe200078ec0ff */
[----:B------:R-:W-:Y:S01]  /*13560*/  IMAD.U32 R43, R43, 0x10000, RZ ;  /* 0x000100002b2b7824 */ /* 0x000fe200078e00ff */
[----:B------:R-:W-:-:S02]  /*13570*/  LOP3.LUT R54, R54, 0xff, RZ, 0xc0, !PT ;  /* 0x000000ff36367812 */ /* 0x000fc400078ec0ff */
[--C-:B------:R-:W-:Y:S02]  /*13580*/  LOP3.LUT R35, R35, 0xff0000, R44.reuse, 0xf8, !PT ;  /* 0x00ff000023237812 */ /* 0x100fe400078ef82c */
[----:B------:R-:W-:Y:S02]  /*13590*/  PRMT R54, R54, 0x7604, R53 ;  /* 0x0000760436367816 */ /* 0x000fe40000000035 */
[----:B------:R-:W-:Y:S02]  /*135a0*/  SHF.R.U32.HI R59, RZ, 0x10, R7 ;  /* 0x00000010ff3b7819 */ /* 0x000fe40000011607 */
[----:B------:R-:W-:Y:S02]  /*135b0*/  LOP3.LUT R53, R40, 0xff0000, R43, 0xf8, !PT ;  /* 0x00ff000028357812 */ /* 0x000fe400078ef82b */
[----:B------:R-:W-:Y:S01]  /*135c0*/  LOP3.LUT R43, R35, 0xff000000, R44, 0xf8, !PT ;  /* 0xff000000232b7812 */ /* 0x000fe200078ef82c */
[----:B------:R-:W-:Y:S01]  /*135d0*/  IMAD.U32 R59, R59, 0x10000, RZ ;  /* 0x000100003b3b7824 */ /* 0x000fe200078e00ff */
[----:B------:R-:W-:-:S02]  /*135e0*/  LOP3.LUT R41, R41, 0xff0000, R46, 0xf8, !PT ;  /* 0x00ff000029297812 */ /* 0x000fc400078ef82e */
[----:B------:R-:W-:Y:S02]  /*135f0*/  LOP3.LUT R53, R53, 0xff000000, R47, 0xf8, !PT ;  /* 0xff00000035357812 */ /* 0x000fe400078ef82f */
[----:B------:R-:W-:Y:S02]  /*13600*/  LOP3.LUT R59, R54, 0xff0000, R59, 0xf8, !PT ;  /* 0x00ff0000363b7812 */ /* 0x000fe400078ef83b */
[--C-:B------:R-:W-:Y:S02]  /*13610*/  LOP3.LUT R57, R57, 0xff0000, R6.reuse, 0xf8, !PT ;  /* 0x00ff000039397812 */ /* 0x100fe400078ef806 */
[----:B------:R-:W-:Y:S02]  /*13620*/  LOP3.LUT R59, R59, 0xff000000, R7, 0xf8, !PT ;  /* 0xff0000003b3b7812 */ /* 0x000fe400078ef807 */
[----:B------:R-:W-:Y:S02]  /*13630*/  LOP3.LUT R57, R57, 0xff000000, R6, 0xf8, !PT ;  /* 0xff00000039397812 */ /* 0x000fe400078ef806 */
[----:B--2---:R-:W-:Y:S01]  /*13640*/  IADD3 R3, R0, R37, R38 ;  /* 0x0000002500037210 */ /* 0x004fe20007ffe026 */
[----:B---3--:R-:W0:Y:S04]  /*13650*/  LDS.128 R12, [R68+0x20400] ;  /* 0x02040000440c7984 */ /* 0x008e280000000c00 */
[----:B------:R-:W-:Y:S01]  /*13660*/  IMAD.IADD R0, R18, 0x1, R3 ;  /* 0x0000000112007824 */ /* 0x000fe200078e0203 */
[----:B------:R-:W-:-:S04]  /*13670*/  LOP3.LUT R3, R36, 0xff, RZ, 0xc0, !PT ;  /* 0x000000ff24037812 */ /* 0x000fc800078ec0ff */
[----:B------:R-:W1:Y:S01]  /*13680*/  LDS.128 R36, [R0+0x20400] ;  /* 0x0204000000247984 */ /* 0x000e620000000c00 */
[----:B------:R-:W-:Y:S02]  /*13690*/  PRMT R42, R3, 0x7604, R42 ;  /* 0x00007604032a7816 */ /* 0x000fe4000000002a */
[----:B------:R-:W-:Y:S02]  /*136a0*/  SHF.R.U32.HI R3, RZ, 0x10, R45 ;  /* 0x00000010ff037819 */ /* 0x000fe4000001162d */
[----:B------:R-:W-:-:S03]  /*136b0*/  LOP3.LUT R55, R42, 0xff0000, R55, 0xf8, !PT ;  /* 0x00ff00002a377812 */ /* 0x000fc600078ef837 */
[----:B------:R-:W-:Y:S01]  /*136c0*/  IMAD.U32 R3, R3, 0x10000, RZ ;  /* 0x0001000003037824 */ /* 0x000fe200078e00ff */
[----:B------:R-:W-:-:S04]  /*136d0*/  LOP3.LUT R55, R55, 0xff000000, R5, 0xf8, !PT ;  /* 0xff00000037377812 */ /* 0x000fc800078ef805 */
[----:B------:R-:W-:Y:S02]  /*136e0*/  LOP3.LUT R3, R34, 0xff0000, R3, 0xf8, !PT ;  /* 0x00ff000022037812 */ /* 0x000fe400078ef803 */
[----:B------:R-:W-:Y:S02]  /*136f0*/  F2FP.F16.E4M3.UNPACK_B R52, R55 ;  /* 0x00000037ff34723e */ /* 0x000fe400020006ff */
[----:B------:R-:W-:Y:S02]  /*13700*/  LOP3.LUT R44, R3, 0xff000000, R45, 0xf8, !PT ;  /* 0xff000000032c7812 */ /* 0x000fe400078ef82d */
[--C-:B------:R-:W-:Y:S01]  /*13710*/  LOP3.LUT R3, R49, 0xff0000, R4.reuse, 0xf8, !PT ;  /* 0x00ff000031037812 */ /* 0x100fe200078ef804 */
[--C-:B------:R-:W-:Y:S01]  /*13720*/  HADD2.F32 R54, -RZ, R52.reuse.H0_H0 ;  /* 0x20000034ff367230 */ /* 0x100fe20000004100 */
[----:B------:R-:W-:Y:S01]  /*13730*/  F2FP.F16.E4M3.UNPACK_B R45, R44 ;  /* 0x0000002cff2d723e */ /* 0x000fe200020006ff */
[----:B------:R-:W-:Y:S01]  /*13740*/  HADD2.F32 R52, -RZ, R52.H1_H1 ;  /* 0x30000034ff347230 */ /* 0x000fe20000004100 */
[----:B------:R-:W-:-:S02]  /*13750*/  LOP3.LUT R47, R3, 0xff000000, R4, 0xf8, !PT ;  /* 0xff000000032f7812 */ /* 0x000fc400078ef804 */
[----:B------:R-:W-:Y:S01]  /*13760*/  LOP3.LUT R49, R41, 0xff000000, R46, 0xf8, !PT ;  /* 0xff00000029317812 */ /* 0x000fe200078ef82e */
[--C-:B------:R-:W-:Y:S01]  /*13770*/  HADD2.F32 R46, -RZ, R45.reuse.H0_H0 ;  /* 0x2000002dff2e7230 */ /* 0x100fe20000004100 */
[----:B------:R-:W-:Y:S01]  /*13780*/  F2FP.F16.E4M3.UNPACK_B R55, R55.H1 ;  /* 0x00000037ff37723e */ /* 0x000fe200030006ff */
[----:B------:R-:W-:Y:S01]  /*13790*/  HADD2.F32 R45, -RZ, R45.H1_H1 ;  /* 0x3000002dff2d7230 */ /* 0x000fe20000004100 */
[----:B------:R-:W-:Y:S02]  /*137a0*/  F2FP.F16.E4M3.UNPACK_B R44, R44.H1 ;  /* 0x0000002cff2c723e */ /* 0x000fe400030006ff */
[-C--:B0-----:R-:W-:Y:S02]  /*137b0*/  F2FP.F16.E4M3.UNPACK_B R4, R13.reuse ;  /* 0x0000000dff04723e */ /* 0x081fe400020006ff */
[----:B------:R-:W-:Y:S02]  /*137c0*/  F2FP.F16.E4M3.UNPACK_B R13, R13.H1 ;  /* 0x0000000dff0d723e */ /* 0x000fe400030006ff */
[----:B------:R-:W-:Y:S01]  /*137d0*/  F2FP.F16.E4M3.UNPACK_B R7, R15 ;  /* 0x0000000fff07723e */ /* 0x000fe200020006ff */
[--C-:B------:R-:W-:Y:S01]  /*137e0*/  HADD2.F32 R5, -RZ, R4.reuse.H0_H0 ;  /* 0x20000004ff057230 */ /* 0x100fe20000004100 */
[-C--:B-1----:R-:W-:Y:S01]  /*137f0*/  F2FP.F16.E4M3.UNPACK_B R35, R37.reuse ;  /* 0x00000025ff23723e */ /* 0x082fe200020006ff */
[----:B------:R-:W-:Y:S01]  /*13800*/  HADD2.F32 R4, -RZ, R4.H1_H1 ;  /* 0x30000004ff047230 */ /* 0x000fe20000004100 */
[----:B------:R-:W-:-:S02]  /*13810*/  F2FP.F16.E4M3.UNPACK_B R37, R37.H1 ;  /* 0x00000025ff25723e */ /* 0x000fc400030006ff */
[-C--:B------:R-:W-:Y:S01]  /*13820*/  F2FP.F16.E4M3.UNPACK_B R41, R39.reuse ;  /* 0x00000027ff29723e */ /* 0x080fe200020006ff */
[--C-:B------:R-:W-:Y:S01]  /*13830*/  HADD2.F32 R40, -RZ, R35.reuse.H0_H0 ;  /* 0x20000023ff287230 */ /* 0x100fe20000004100 */
[----:B------:R-:W-:Y:S01]  /*13840*/  F2FP.F16.E4M3.UNPACK_B R42, R39.H1 ;  /* 0x00000027ff2a723e */ /* 0x000fe200030006ff */
[----:B------:R-:W-:Y:S01]  /*13850*/  HADD2.F32 R35, -RZ, R35.H1_H1 ;  /* 0x30000023ff237230 */ /* 0x000fe20000004100 */
[----:B------:R-:W-:Y:S02]  /*13860*/  F2FP.F16.E4M3.UNPACK_B R39, R38 ;  /* 0x00000026ff27723e */ /* 0x000fe400020006ff */
[C---:B------:R-:W-:Y:S01]  /*13870*/  FMUL.FTZ R56, R40.reuse, R54 ;  /* 0x0000003628387220 */ /* 0x040fe20000410000 */
[----:B------:R-:W-:Y:S01]  /*13880*/  FMUL.FTZ R61, R40, R46 ;  /* 0x0000002e283d7220 */ /* 0x000fe20000410000 */
[----:B------:R-:W-:Y:S01]  /*13890*/  F2FP.F16.E4M3.UNPACK_B R40, R38.H1 ;  /* 0x00000026ff28723e */ /* 0x000fe200030006ff */
[----:B------:R-:W-:Y:S02]  /*138a0*/  HADD2.F32 R38, -RZ, R37.H0_H0 ;  /* 0x20000025ff267230 */ /* 0x000fe40000004100 */
[C---:B------:R-:W-:Y:S01]  /*138b0*/  FFMA.FTZ R56, R5.reuse, R46, -R56 ;  /* 0x0000002e05387223 */ /* 0x040fe20000010838 */
[----:B------:R-:W-:Y:S01]  /*138c0*/  FFMA.FTZ R61, R5, R54, R61 ;  /* 0x00000036053d7223 */ /* 0x000fe2000001003d */
[----:B------:R-:W-:-:S02]  /*138d0*/  HADD2.F32 R54, -RZ, R55.H0_H0 ;  /* 0x20000037ff367230 */ /* 0x000fc40000004100 */
[C---:B------:R-:W-:Y:S01]  /*138e0*/  FMUL.FTZ R63, R35.reuse, R52 ;  /* 0x00000034233f7220 */ /* 0x040fe20000410000 */
[----:B------:R-:W-:Y:S02]  /*138f0*/  HADD2.F32 R46, -RZ, R44.H0_H0 ;  /* 0x2000002cff2e7230 */ /* 0x000fe40000004100 */
[-C--:B------:R-:W-:Y:S01]  /*13900*/  FMUL.FTZ R35, R35, R45.reuse ;  /* 0x0000002d23237220 */ /* 0x080fe20000410000 */
[----:B------:R-:W-:Y:S02]  /*13910*/  HADD2.F32 R5, -RZ, R13.H0_H0 ;  /* 0x2000000dff057230 */ /* 0x000fe40000004100 */
[----:B------:R-:W-:Y:S01]  /*13920*/  FFMA.FTZ R63, R4, R45, -R63 ;  /* 0x0000002d043f7223 */ /* 0x000fe2000001083f */
[C---:B------:R-:W-:Y:S01]  /*13930*/  FMUL.FTZ R60, R38.reuse, R54 ;  /* 0x00000036263c7220 */ /* 0x040fe20000410000 */
[----:B------:R-:W-:Y:S01]  /*13940*/  FMUL.FTZ R65, R38, R46 ;  /* 0x0000002e26417220 */ /* 0x000fe20000410000 */
[----:B------:R-:W-:Y:S01]  /*13950*/  FFMA.FTZ R58, R4, R52, R35 ;  /* 0x00000034043a7223 */ /* 0x000fe20000010023 */
[----:B------:R-:W-:Y:S01]  /*13960*/  F2FP.F16.E4M3.UNPACK_B R45, R59 ;  /* 0x0000003bff2d723e */ /* 0x000fe200020006ff */
[C---:B------:R-:W-:Y:S01]  /*13970*/  FFMA.FTZ R60, R5.reuse, R46, -R60 ;  /* 0x0000002e053c7223 */ /* 0x040fe2000001083c */
[-C--:B------:R-:W-:Y:S01]  /*13980*/  F2FP.F16.E4M3.UNPACK_B R35, R53.reuse ;  /* 0x00000035ff23723e */ /* 0x080fe200020006ff */
[----:B------:R-:W-:Y:S01]  /*13990*/  FFMA.FTZ R65, R5, R54, R65 ;  /* 0x0000003605417223 */ /* 0x000fe20000010041 */
        /* <DEDUP_REMOVED lines=9> */
[----:B------:R-:W-:Y:S01]  /*13a30*/  F2FP.F16.E4M3.UNPACK_B R34, R36 ;  /* 0x00000024ff22723e */ /* 0x000fe200020006ff */
[----:B------:R-:W-:Y:S02]  /*13a40*/  HADD2.F32 R38, -RZ, R35.H0_H0 ;  /* 0x20000023ff267230 */ /* 0x000fe40000004100 */
[----:B------:R-:W-:Y:S01]  /*13a50*/  FMUL.FTZ R67, R5, R52 ;  /* 0x0000003405437220 */ /* 0x000fe20000410000 */
[----:B------:R-:W-:Y:S02]  /*13a60*/  HADD2.F32 R13, -RZ, R13.H1_H1 ;  /* 0x3000000dff0d7230 */ /* 0x000fe40000004100 */
[----:B------:R-:W-:Y:S01]  /*13a70*/  FMUL.FTZ R37, R37, R44 ;  /* 0x0000002c25257220 */ /* 0x000fe20000410000 */
[----:B------:R-:W-:Y:S02]  /*13a80*/  HADD2.F32 R4, -RZ, R7.H0_H0 ;  /* 0x20000007ff047230 */ /* 0x000fe40000004100 */
[----:B------:R-:W-:Y:S01]  /*13a90*/  FMUL.FTZ R5, R5, R38 ;  /* 0x0000002605057220 */ /* 0x000fe20000410000 */
[----:B------:R-:W-:-:S02]  /*13aa0*/  HADD2.F32 R41, -RZ, R41.H1_H1 ;  /* 0x30000029ff297230 */ /* 0x000fc40000004100 */
[C---:B------:R-:W-:Y:S01]  /*13ab0*/  FFMA.FTZ R55, R13.reuse, R44, -R54 ;  /* 0x0000002c0d377223 */ /* 0x040fe20000010836 */
[----:B------:R-:W-:Y:S01]  /*13ac0*/  FFMA.FTZ R46, R13, R46, R37 ;  /* 0x0000002e0d2e7223 */ /* 0x000fe20000010025 */
[C---:B------:R-:W-:Y:S01]  /*13ad0*/  FFMA.FTZ R54, R4.reuse, R52, R5 ;  /* 0x0000003404367223 */ /* 0x040fe20000010005 */
[----:B------:R-:W-:Y:S02]  /*13ae0*/  HADD2.F32 R5, -RZ, R42.H0_H0 ;  /* 0x2000002aff057230 */ /* 0x000fe40000004100 */
[----:B------:R-:W-:Y:S01]  /*13af0*/  FFMA.FTZ R67, R4, R38, -R67 ;  /* 0x0000002604437223 */ /* 0x000fe20000010843 */
[----:B------:R-:W-:Y:S01]  /*13b00*/  HADD2.F32 R13, -RZ, R53.H0_H0 ;  /* 0x20000035ff0d7230 */ /* 0x000fe20000004100 */
[----:B------:R-:W-:Y:S01]  /*13b10*/  F2FP.F16.E4M3.UNPACK_B R36, R36.H1 ;  /* 0x00000024ff24723e */ /* 0x000fe200030006ff */
[----:B------:R-:W-:Y:S01]  /*13b20*/  HADD2.F32 R38, -RZ, R35.H1_H1 ;  /* 0x30000023ff267230 */ /* 0x000fe20000004100 */
[----:B------:R-:W-:Y:S01]  /*13b30*/  F2FP.F16.E4M3.UNPACK_B R3, R12 ;  /* 0x0000000cff03723e */ /* 0x000fe200020006ff */
[----:B------:R-:W-:-:S02]  /*13b40*/  HADD2.F32 R44, -RZ, R45.H1_H1 ;  /* 0x3000002dff2c7230 */ /* 0x000fc40000004100 */
[----:B------:R-:W-:Y:S01]  /*13b50*/  FMUL.FTZ R66, R5, R13 ;  /* 0x0000000d05427220 */ /* 0x000fe20000410000 */
[----:B------:R-:W-:Y:S01]  /*13b60*/  HADD2.F32 R35, -RZ, R59.H0_H0 ;  /* 0x2000003bff237230 */ /* 0x000fe20000004100 */
[----:B------:R-:W-:Y:S01]  /*13b70*/  F2FP.F16.E4M3.UNPACK_B R12, R12.H1 ;  /* 0x0000000cff0c723e */ /* 0x000fe200030006ff */
[----:B------:R-:W-:Y:S02]  /*13b80*/  HADD2.F32 R4, -RZ, R15.H0_H0 ;  /* 0x2000000fff047230 */ /* 0x000fe40000004100 */
[C---:B------:R-:W-:Y:S01]  /*13b90*/  FMUL.FTZ R52, R41.reuse, R44 ;  /* 0x0000002c29347220 */ /* 0x040fe20000410000 */
[----:B------:R-:W-:Y:S02]  /*13ba0*/  HADD2.F32 R7, -RZ, R7.H1_H1 ;  /* 0x30000007ff077230 */ /* 0x000fe40000004100 */
[----:B------:R-:W-:Y:S01]  /*13bb0*/  FMUL.FTZ R41, R41, R38 ;  /* 0x0000002629297220 */ /* 0x000fe20000410000 */
[-C--:B------:R-:W-:Y:S01]  /*13bc0*/  FMUL.FTZ R37, R5, R35.reuse ;  /* 0x0000002305257220 */ /* 0x080fe20000410000 */
[----:B------:R-:W-:Y:S01]  /*13bd0*/  FFMA.FTZ R66, R4, R35, R66 ;  /* 0x0000002304427223 */ /* 0x000fe20000010042 */
[----:B------:R-:W-:Y:S01]  /*13be0*/  F2FP.F16.E4M3.UNPACK_B R35, R47.H1 ;  /* 0x0000002fff23723e */ /* 0x000fe200030006ff */
[----:B------:R-:W-:-:S02]  /*13bf0*/  HADD2.F32 R59, -RZ, R59.H1_H1 ;  /* 0x3000003bff3b7230 */ /* 0x000fc40000004100 */
[C---:B------:R-:W-:Y:S01]  /*13c00*/  FFMA.FTZ R62, R7.reuse, R38, -R52 ;  /* 0x00000026073e7223 */ /* 0x040fe20000010834 */
[----:B------:R-:W-:Y:S02]  /*13c10*/  HADD2.F32 R42, -RZ, R42.H1_H1 ;  /* 0x3000002aff2a7230 */ /* 0x000fe40000004100 */
[----:B------:R-:W-:Y:S01]  /*13c20*/  FFMA.FTZ R45, R7, R44, R41 ;  /* 0x0000002c072d7223 */ /* 0x000fe20000010029 */
[----:B------:R-:W-:Y:S02]  /*13c30*/  HADD2.F32 R53, -RZ, R53.H1_H1 ;  /* 0x30000035ff357230 */ /* 0x000fe40000004100 */
[----:B------:R-:W-:Y:S01]  /*13c40*/  FFMA.FTZ R64, R4, R13, -R37 ;  /* 0x0000000d04407223 */ /* 0x000fe20000010825 */
[----:B------:R-:W-:Y:S01]  /*13c50*/  F2FP.F16.E4M3.UNPACK_B R7, R43.H1 ;  /* 0x0000002bff07723e */ /* 0x000fe200030006ff */
[----:B------:R-:W-:Y:S02]  /*13c60*/  HADD2.F32 R15, -RZ, R15.H1_H1 ;  /* 0x3000000fff0f7230 */ /* 0x000fe40000004100 */
[----:B------:R-:W-:Y:S01]  /*13c70*/  FMUL.FTZ R44, R42, R59 ;  /* 0x0000003b2a2c7220 */ /* 0x000fe20000410000 */
[----:B------:R-:W-:-:S02]  /*13c80*/  HADD2.F32 R37, -RZ, R35.H0_H0 ;  /* 0x20000023ff257230 */ /* 0x000fc40000004100 */
[-C--:B------:R-:W-:Y:S01]  /*13c90*/  FMUL.FTZ R42, R42, R53.reuse ;  /* 0x000000352a2a7220 */ /* 0x080fe20000410000 */
[--C-:B------:R-:W-:Y:S02]  /*13ca0*/  HADD2.F32 R5, -RZ, R36.reuse.H0_H0 ;  /* 0x20000024ff057230 */ /* 0x100fe40000004100 */
[C---:B------:R-:W-:Y:S01]  /*13cb0*/  FFMA.FTZ R53, R15.reuse, R53, -R44 ;  /* 0x000000350f357223 */ /* 0x040fe2000001082c */
[----:B------:R-:W-:Y:S02]  /*13cc0*/  HADD2.F32 R35, -RZ, R35.H1_H1 ;  /* 0x30000023ff237230 */ /* 0x000fe40000004100 */
[----:B------:R-:W-:Y:S01]  /*13cd0*/  FFMA.FTZ R59, R15, R59, R42 ;  /* 0x0000003b0f3b7223 */ /* 0x000fe2000001002a */
[----:B------:R-:W-:Y:S02]  /*13ce0*/  HADD2.F32 R36, -RZ, R36.H1_H1 ;  /* 0x30000024ff247230 */ /* 0x000fe40000004100 */
[----:B------:R-:W-:Y:S01]  /*13cf0*/  FMUL.FTZ R41, R5, R37 ;  /* 0x0000002505297220 */ /* 0x000fe20000410000 */
[--C-:B------:R-:W-:Y:S01]  /*13d00*/  HADD2.F32 R13, -RZ, R7.reuse.H0_H0 ;  /* 0x20000007ff0d7230 */ /* 0x100fe20000004100 */
[----:B------:R-:W-:Y:S01]  /*13d10*/  F2FP.F16.E4M3.UNPACK_B R47, R47 ;  /* 0x0000002fff2f723e */ /* 0x000fe200020006ff */
[----:B------:R-:W-:Y:S01]  /*13d20*/  HADD2.F32 R4, -RZ, R12.H0_H0 ;  /* 0x2000000cff047230 */ /* 0x000fe20000004100 */
[----:B------:R-:W-:Y:S01]  /*13d30*/  F2FP.F16.E4M3.UNPACK_B R43, R43 ;  /* 0x0000002bff2b723e */ /* 0x000fe200020006ff */
[----:B------:R-:W-:-:S02]  /*13d40*/  HADD2.F32 R7, -RZ, R7.H1_H1 ;  /* 0x30000007ff077230 */ /* 0x000fc40000004100 */
[----:B------:R-:W-:Y:S01]  /*13d50*/  FMUL.FTZ R15, R36, R35 ;  /* 0x00000023240f7220 */ /* 0x000fe20000410000 */
[----:B------:R-:W-:Y:S02]  /*13d60*/  HADD2.F32 R12, -RZ, R12.H1_H1 ;  /* 0x3000000cff0c7230 */ /* 0x000fe40000004100 */
[-C--:B------:R-:W-:Y:S01]  /*13d70*/  FMUL.FTZ R38, R5, R13.reuse ;  /* 0x0000000d05267220 */ /* 0x080fe20000410000 */
[----:B------:R-:W-:Y:S01]  /*13d80*/  FFMA.FTZ R41, R4, R13, -R41 ;  /* 0x0000000d04297223 */ /* 0x000fe20000010829 */
[-C--:B------:R-:W-:Y:S01]  /*13d90*/  FMUL.FTZ R36, R36, R7.reuse ;  /* 0x0000000724247220 */ /* 0x080fe20000410000 */
[----:B------:R-:W-:Y:S02]  /*13da0*/  HADD2.F32 R13, -RZ, R47.H0_H0 ;  /* 0x2000002fff0d7230 */ /* 0x000fe40000004100 */
[----:B------:R-:W-:Y:S01]  /*13db0*/  FFMA.FTZ R42, R12, R7, -R15 ;  /* 0x000000070c2a7223 */ /* 0x000fe2000001080f */
[----:B------:R-:W-:Y:S02]  /*13dc0*/  HADD2.F32 R5, -RZ, R34.H0_H0 ;  /* 0x20000022ff057230 */ /* 0x000fe40000004100 */
[----:B------:R-:W-:Y:S01]  /*13dd0*/  FFMA.FTZ R37, R4, R37, R38 ;  /* 0x0000002504257223 */ /* 0x000fe20000010026 */
[----:B------:R-:W-:-:S02]  /*13de0*/  HADD2.F32 R7, -RZ, R43.H0_H0 ;  /* 0x2000002bff077230 */ /* 0x000fc40000004100 */
        /* <DEDUP_REMOVED lines=8> */
[----:B------:R-:W-:Y:S01]  /*13e70*/  F2FP.F16.E4M3.UNPACK_B R6, R14 ;  /* 0x0000000eff06723e */ /* 0x000fe200020006ff */
[----:B------:R-:W-:-:S02]  /*13e80*/  HADD2.F32 R3, -RZ, R3.H1_H1 ;  /* 0x30000003ff037230 */ /* 0x000fc40000004100 */
[----:B------:R-:W-:Y:S01]  /*13e90*/  FMUL.FTZ R38, R34, R47 ;  /* 0x0000002f22267220 */ /* 0x000fe20000410000 */
[C---:B------:R-:W-:Y:S01]  /*13ea0*/  FFMA.FTZ R36, R4.reuse, R13, R5 ;  /* 0x0000000d04247223 */ /* 0x040fe20000010005 */
[----:B------:R-:W-:Y:S01]  /*13eb0*/  F2FP.F16.E4M3.UNPACK_B R14, R14.H1 ;  /* 0x0000000eff0e723e */ /* 0x000fe200030006ff */
[----:B------:R-:W-:Y:S01]  /*13ec0*/  FFMA.FTZ R35, R4, R7, -R15 ;  /* 0x0000000704237223 */ /* 0x000fe2000001080f */
        /* <DEDUP_REMOVED lines=17> */
[C---:B------:R-:W-:Y:S01]  /*13fe0*/  FMUL.FTZ R7, R40.reuse, R15 ;  /* 0x0000000f28077220 */ /* 0x040fe20000410000 */
[----:B------:R-:W-:Y:S01]  /*13ff0*/  F2FP.SATFINITE.E4M3.F32.PACK_AB_MERGE_C R59, R59, R66, RZ ;  /* 0x000000423b3b723e */ /* 0x000fe200048070ff */
[----:B------:R-:W-:Y:S01]  /*14000*/  FMUL.FTZ R12, R40, R5 ;  /* 0x00000005280c7220 */ /* 0x000fe20000410000 */
[----:B------:R-:W-:Y:S01]  /*14010*/  FFMA.FTZ R40, R3, R13, R4 ;  /* 0x0000000d03287223 */ /* 0x000fe20000010004 */
[----:B------:R-:W-:Y:S01]  /*14020*/  FFMA.FTZ R52, R14, R5, -R7 ;  /* 0x000000050e347223 */ /* 0x000fe20000010807 */
[----:B------:R-:W-:-:S02]  /*14030*/  HADD2.F32 R5, -RZ, R49.H0_H0 ;  /* 0x20000031ff057230 */ /* 0x000fc40000004100 */
[----:B------:R-:W-:Y:S01]  /*14040*/  FFMA.FTZ R15, R14, R15, R12 ;  /* 0x0000000f0e0f7223 */ /* 0x000fe2000001000c */
[----:B------:R-:W-:Y:S02]  /*14050*/  HADD2.F32 R7, -RZ, R57.H0_H0 ;  /* 0x20000039ff077230 */ /* 0x000fe40000004100 */
[----:B------:R-:W-:Y:S02]  /*14060*/  HADD2.F32 R4, -RZ, R39.H0_H0 ;  /* 0x20000027ff047230 */ /* 0x000fe40000004100 */
[----:B------:R-:W-:Y:S01]  /*14070*/  HADD2.F32 R49, -RZ, R49.H1_H1 ;  /* 0x30000031ff317230 */ /* 0x000fe20000004100 */
[----:B------:R-:W-:Y:S01]  /*14080*/  F2FP.SATFINITE.E4M3.F32.PACK_AB_MERGE_C R40, R15, R40, RZ ;  /* 0x000000280f28723e */ /* 0x000fe200048070ff */
[----:B------:R-:W-:Y:S02]  /*14090*/  HADD2.F32 R57, -RZ, R57.H1_H1 ;  /* 0x30000039ff397230 */ /* 0x000fe40000004100 */
[----:B------:R-:W-:Y:S01]  /*140a0*/  FMUL.FTZ R12, R4, R7 ;  /* 0x00000007040c7220 */ /* 0x000fe20000410000 */
[----:B------:R-:W-:-:S02]  /*140b0*/  HADD2.F32 R39, -RZ, R39.H1_H1 ;  /* 0x30000027ff277230 */ /* 0x000fc40000004100 */
[----:B------:R-:W-:Y:S01]  /*140c0*/  FMUL.FTZ R4, R4, R5 ;  /* 0x0000000504047220 */ /* 0x000fe20000410000 */
[--C-:B------:R-:W-:Y:S01]  /*140d0*/  HADD2.F32 R3, -RZ, R6.reuse.H0_H0 ;  /* 0x20000006ff037230 */ /* 0x100fe20000004100 */
[----:B------:R-:W-:Y:S01]  /*140e0*/  F2FP.SATFINITE.E4M3.F32.PACK_AB_MERGE_C R15, R45, R54, R59 ;  /* 0x000000362d0f723e */ /* 0x000fe2000480703b */
[----:B------:R-:W-:Y:S02]  /*140f0*/  HADD2.F32 R6, -RZ, R6.H1_H1 ;  /* 0x30000006ff067230 */ /* 0x000fe40000004100 */
[C---:B------:R-:W-:Y:S01]  /*14100*/  FMUL.FTZ R13, R39.reuse, R57 ;  /* 0x00000039270d7220 */ /* 0x040fe20000410000 */
[----:B------:R-:W-:Y:S01]  /*14110*/  FMUL.FTZ R34, R39, R49 ;  /* 0x0000003127227220 */ /* 0x000fe20000410000 */
        /* <DEDUP_REMOVED lines=19> */
.L_x_2489:
[----:B------:R-:W-:Y:S05]  /*14250*/  BSYNC B1 ;  /* 0x0000000000017941 */ /* 0x000fea0003800000 */
.L_x_2488:
[----:B------:R-:W-:Y:S04]  /*14260*/  BSSY B1, `(.L_x_2490) ;  /* 0x0000106000017945 */ /* 0x000fe80003800000 */
[----:B------:R-:W-:Y:S05]  /*14270*/  @P1 BRA `(.L_x_2491) ;  /* 0x0000001000101947 */ /* 0x000fea0003800000 */
[----:B-12---:R-:W2:Y:S01]  /*14280*/  LDL R15, [R1+0x2c] ;  /* 0x00002c00010f7983 */ /* 0x006ea20000100800 */
[----:B------:R-:W-:-:S03]  /*14290*/  VIADD R0, R19, 0x40 ;  /* 0x0000004013007836 */ /* 0x000fc60000000000 */
[----:B------:R-:W3:Y:S01]  /*142a0*/  LDL R61, [R1+0x5c] ;  /* 0x00005c00013d7983 */ /* 0x000ee20000100800 */
[----:B-----5:R-:W-:Y:S01]  /*142b0*/  LEA.HI R7, R51, R50, RZ, 0x1c ;  /* 0x0000003233077211 */ /* 0x020fe200078fe0ff */
[----:B0-----:R-:W-:Y:S01]  /*142c0*/  IMAD.SHL.U32 R3, R0, 0x80, RZ ;  /* 0x0000008000037824 */ /* 0x001fe200078e00ff */
[----:B------:R-:W-:Y:S02]  /*142d0*/  SHF.R.U32.HI R0, RZ, 0x8, R20 ;  /* 0x00000008ff007819 */ /* 0x000fe40000011614 */
[----:B------:R-:W-:Y:S01]  /*142e0*/  SHF.R.S32.HI R14, RZ, 0x1f, R7 ;  /* 0x0000001fff0e7819 */ /* 0x000fe20000011407 */
[----:B------:R-:W-:Y:S01]  /*142f0*/  IMAD.SHL.U32 R12, R7, 0x10, RZ ;  /* 0x00000010070c7824 */ /* 0x000fe200078e00ff */
[----:B------:R-:W-:Y:S02]  /*14300*/  LOP3.LUT R13, R3, 0x380, RZ, 0xc0, !PT ;  /* 0x00000380030d7812 */ /* 0x000fe400078ec0ff */
[----:B------:R-:W-:Y:S02]  /*14310*/  LOP3.LUT R4, R20, 0xff, RZ, 0xc0, !PT ;  /* 0x000000ff14047812 */ /* 0x000fe400078ec0ff */
[----:B------:R-:W-:-:S02]  /*14320*/  LOP3.LUT R3, R0, 0xff, RZ, 0xc0, !PT ;  /* 0x000000ff00037812 */ /* 0x000fc400078ec0ff */
[----:B------:R-:W-:Y:S02]  /*14330*/  LEA.HI R14, R14, R7, RZ, 0x3 ;  /* 0x000000070e0e7211 */ /* 0x000fe400078f18ff */
[----:B------:R-:W-:Y:S02]  /*14340*/  LOP3.LUT R0, R13, 0x70, R12, 0xf8, !PT ;  /* 0x000000700d007812 */ /* 0x000fe400078ef80c */
[----:B------:R-:W-:Y:S01]  /*14350*/  PRMT R34, R3, 0x7604, R4 ;  /* 0x0000760403227816 */ /* 0x000fe20000000004 */
[----:B------:R-:W-:Y:S01]  /*14360*/  IMAD.SHL.U32 R14, R14, 0x800, RZ ;  /* 0x000008000e0e7824 */ /* 0x000fe200078e00ff */
[----:B------:R-:W-:Y:S02]  /*14370*/  SHF.R.U32.HI R13, RZ, 0x3, R13 ;  /* 0x00000003ff0d7819 */ /* 0x000fe4000001160d */
[----:B------:R-:W-:Y:S02]  /*14380*/  SHF.R.U32.HI R3, RZ, 0x8, R28 ;  /* 0x00000008ff037819 */ /* 0x000fe4000001161c */
[----:B------:R-:W-:-:S02]  /*14390*/  LOP3.LUT R0, R0, R13, RZ, 0x3c, !PT ;  /* 0x0000000d00007212 */ /* 0x000fc400078e3cff */
[----:B------:R-:W-:Y:S02]  /*143a0*/  LOP3.LUT R4, R28, 0xff, RZ, 0xc0, !PT ;  /* 0x000000ff1c047812 */ /* 0x000fe400078ec0ff */
[----:B------:R-:W-:Y:S02]  /*143b0*/  LOP3.LUT R3, R3, 0xff, RZ, 0xc0, !PT ;  /* 0x000000ff03037812 */ /* 0x000fe400078ec0ff */
[----:B------:R-:W-:Y:S02]  /*143c0*/  SHF.R.U32.HI R7, RZ, 0x8, R30 ;  /* 0x00000008ff077819 */ /* 0x000fe4000001161e */
[----:B------:R-:W-:Y:S02]  /*143d0*/  LOP3.LUT R13, R14, 0xffffc000, RZ, 0xc0, !PT ;  /* 0xffffc0000e0d7812 */ /* 0x000fe400078ec0ff */
[----:B------:R-:W-:Y:S02]  /*143e0*/  PRMT R39, R3, 0x7604, R4 ;  /* 0x0000760403277816 */ /* 0x000fe40000000004 */
[----:B------:R-:W-:-:S02]  /*143f0*/  SHF.R.U32.HI R5, RZ, 0x8, R21 ;  /* 0x00000008ff057819 */ /* 0x000fc40000011615 */
[----:B------:R-:W-:Y:S02]  /*14400*/  LOP3.LUT R12, R30, 0xff, RZ, 0xc0, !PT ;  /* 0x000000ff1e0c7812 */ /* 0x000fe400078ec0ff */
[----:B------:R-:W-:Y:S02]  /*14410*/  LOP3.LUT R7, R7, 0xff, RZ, 0xc0, !PT ;  /* 0x000000ff07077812 */ /* 0x000fe400078ec0ff */
[----:B------:R-:W-:Y:S02]  /*14420*/  LOP3.LUT R6, R21, 0xff, RZ, 0xc0, !PT ;  /* 0x000000ff15067812 */ /* 0x000fe400078ec0ff */
[----:B------:R-:W-:Y:S02]  /*14430*/  LOP3.LUT R5, R5, 0xff, RZ, 0xc0, !PT ;  /* 0x000000ff05057812 */ /* 0x000fe400078ec0ff */
[----:B------:R-:W-:Y:S02]  /*14440*/  PRMT R43, R7, 0x7604, R12 ;  /* 0x00007604072b7816 */ /* 0x000fe4000000000c */
[----:B------:R-:W-:-:S02]  /*14450*/  SHF.R.U32.HI R12, RZ, 0x8, R32 ;  /* 0x00000008ff0c7819 */ /* 0x000fc40000011620 */
[----:B------:R-:W-:Y:S02]  /*14460*/  SHF.R.U32.HI R14, RZ, 0x8, R33 ;  /* 0x00000008ff0e7819 */ /* 0x000fe40000011621 */
[----:B------:R-:W-:Y:S02]  /*14470*/  PRMT R36, R5, 0x7604, R6 ;  /* 0x0000760405247816 */ /* 0x000fe40000000006 */
        /* <DEDUP_REMOVED lines=10> */
[----:B------:R-:W-:Y:S02]  /*14520*/  LOP3.LUT R35, R35, 0xff, RZ, 0xc0, !PT ;  /* 0x000000ff23237812 */ /* 0x000fe400078ec0ff */
[----:B------:R-:W-:Y:S02]  /*14530*/  LOP3.LUT R38, R37, 0xff, RZ, 0xc0, !PT ;  /* 0x000000ff25267812 */ /* 0x000fe400078ec0ff */
[----:B------:R-:W-:Y:S02]  /*14540*/  PRMT R37, R35, 0x7054, R36 ;  /* 0x0000705423257816 */ /* 0x000fe40000000024 */
[----:B------:R-:W-:Y:S02]  /*14550*/  SHF.R.U32.HI R35, RZ, 0x10, R31 ;  /* 0x00000010ff237819 */ /* 0x000fe4000001161f */
[----:B------:R-:W-:Y:S02]  /*14560*/  SHF.R.U32.HI R40, RZ, 0x10, R29 ;  /* 0x00000010ff287819 */ /* 0x000fe4000001161d */
[----:B------:R-:W-:-:S02]  /*14570*/  LOP3.LUT R35, R35, 0xff, RZ, 0xc0, !PT ;  /* 0x000000ff23237812 */ /* 0x000fc400078ec0ff */
[----:B------:R-:W-:Y:S02]  /*14580*/  SHF.R.U32.HI R36, RZ, 0x10, R32 ;  /* 0x00000010ff247819 */ /* 0x000fe40000011620 */
[----:B------:R-:W-:Y:S02]  /*14590*/  LOP3.LUT R40, R40, 0xff, RZ, 0xc0, !PT ;  /* 0x000000ff28287812 */ /* 0x000fe400078ec0ff */
[----:B------:R-:W-:Y:S02]  /*145a0*/  PRMT R39, R38, 0x7054, R39 ;  /* 0x0000705426277816 */ /* 0x000fe40000000027 */
[----:B------:R-:W-:Y:S02]  /*145b0*/  SHF.R.U32.HI R38, RZ, 0x10, R33 ;  /* 0x00000010ff267819 */ /* 0x000fe40000011621 */
[----:B------:R-:W-:Y:S02]  /*145c0*/  LOP3.LUT R36, R36, 0xff, RZ, 0xc0, !PT ;  /* 0x000000ff24247812 */ /* 0x000fe400078ec0ff */
[----:B------:R-:W-:-:S02]  /*145d0*/  PRMT R41, R40, 0x7054, R41 ;  /* 0x0000705428297816 */ /* 0x000fc40000000029 */
[----:B------:R-:W-:Y:S02]  /*145e0*/  LOP3.LUT R37, R37, 0xff000000, R21, 0xf8, !PT ;  /* 0xff00000025257812 */ /* 0x000fe400078ef815 */
[----:B------:R-:W-:Y:S02]  /*145f0*/  LOP3.LUT R38, R38, 0xff, RZ, 0xc0, !PT ;  /* 0x000000ff26267812 */ /* 0x000fe400078ec0ff */
[----:B------:R-:W-:Y:S02]  /*14600*/  LOP3.LUT R40, R41, 0xff000000, R29, 0xf8, !PT ;  /* 0xff00000029287812 */ /* 0x000fe400078ef81d */
[----:B------:R-:W-:Y:S02]  /*14610*/  PRMT R49, R38, 0x7054, R49 ;  /* 0x0000705426317816 */ /* 0x000fe40000000031 */
[----:B------:R-:W-:Y:S02]  /*14620*/  LOP3.LUT R38, R39, 0xff000000, R28, 0xf8, !PT ;  /* 0xff00000027267812 */ /* 0x000fe400078ef81c */
[----:B------:R-:W-:-:S02]  /*14630*/  LOP3.LUT R44, R49, 0xff000000, R33, 0xf8, !PT ;  /* 0xff000000312c7812 */ /* 0x000fc400078ef821 */
[----:B--2---:R-:W-:Y:S02]  /*14640*/  IADD3 R3, R0, R13, R15 ;  /* 0x0000000d00037210 */ /* 0x004fe40007ffe00f */
[----:B------:R-:W-:Y:S02]  /*14650*/  SHF.R.U32.HI R0, RZ, 0x8, R31 ;  /* 0x00000008ff007819 */ /* 0x000fe4000001161f */
[----:B------:R-:W-:Y:S01]  /*14660*/  LOP3.LUT R13, R31, 0xff, RZ, 0xc0, !PT ;  /* 0x000000ff1f0d7812 */ /* 0x000fe200078ec0ff */
[----:B---3--:R-:W0:Y:S01]  /*14670*/  LDS.128 R4, [R61+0x20400] ;  /* 0x020400003d047984 */ /* 0x008e220000000c00 */
[----:B------:R-:W-:Y:S02]  /*14680*/  LOP3.LUT R0, R0, 0xff, RZ, 0xc0, !PT ;  /* 0x000000ff00007812 */ /* 0x000fe400078ec0ff */
[----:B------:R-:W-:Y:S02]  /*14690*/  LOP3.LUT R15, R32, 0xff, RZ, 0xc0, !PT ;  /* 0x000000ff200f7812 */ /* 0x000fe400078ec0ff */
[----:B------:R-:W-:-:S02]  /*146a0*/  PRMT R42, R0, 0x7604, R13 ;  /* 0x00007604002a7816 */ /* 0x000fc4000000000d */
[----:B------:R-:W-:Y:S02]  /*146b0*/  IADD3 R0, R18, R3, RZ ;  /* 0x0000000312007210 */ /* 0x000fe40007ffe0ff */
[----:B------:R-:W-:-:S03]  /*146c0*/  PRMT R47, R12, 0x7604, R15 ;  /* 0x000076040c2f7816 */ /* 0x000fc6000000000f */
[----:B------:R-:W1:Y:S01]  /*146d0*/  LDS.128 R12, [R0+0x20400] ;  /* 0x02040000000c7984 */ /* 0x000e620000000c00 */
[----:B------:R-:W-:-:S04]  /*146e0*/  SHF.R.U32.HI R3, RZ, 0x10, R20 ;  /* 0x00000010ff037819 */ /* 0x000fc80000011614 */
[----:B------:R-:W-:-:S04]  /*146f0*/  LOP3.LUT R3, R3, 0xff, RZ, 0xc0, !PT ;  /* 0x000000ff03037812 */ /* 0x000fc800078ec0ff */
[----:B------:R-:W-:Y:S02]  /*14700*/  PRMT R3, R3, 0x7054, R34 ;  /* 0x0000705403037816 */ /* 0x000fe40000000022 */
[----:B------:R-:W-:Y:S02]  /*14710*/  SHF.R.U32.HI R34, RZ, 0x10, R30 ;  /* 0x00000010ff227819 */ /* 0x000fe4000001161e */
[----:B------:R-:W-:Y:S02]  /*14720*/  PRMT R45, R35, 0x7054, R42 ;  /* 0x00007054232d7816 */ /* 0x000fe4000000002a */
[----:B------:R-:W-:Y:S02]  /*14730*/  LOP3.LUT R34, R34, 0xff, RZ, 0xc0, !PT ;  /* 0x000000ff22227812 */ /* 0x000fe400078ec0ff */
[----:B------:R-:W-:Y:S02]  /*14740*/  LOP3.LUT R45, R45, 0xff000000, R31, 0xf8, !PT ;  /* 0xff0000002d2d7812 */ /* 0x000fe400078ef81f */
[----:B------:R-:W-:-:S02]  /*14750*/  PRMT R43, R34, 0x7054, R43 ;  /* 0x00007054222b7816 */ /* 0x000fc4000000002b */
[----:B------:R-:W-:Y:S02]  /*14760*/  PRMT R47, R36, 0x7054, R47 ;  /* 0x00007054242f7816 */ /* 0x000fe4000000002f */
[----:B------:R-:W-:Y:S02]  /*14770*/  LOP3.LUT R43, R43, 0xff000000, R30, 0xf8, !PT ;  /* 0xff0000002b2b7812 */ /* 0x000fe400078ef81e */
[----:B------:R-:W-:Y:S02]  /*14780*/  F2FP.F16.E4M3.UNPACK_B R36, R37 ;  /* 0x00000025ff24723e */ /* 0x000fe400020006ff */
[----:B------:R-:W-:Y:S02]  /*14790*/  F2FP.F16.E4M3.UNPACK_B R41, R45 ;  /* 0x0000002dff29723e */ /* 0x000fe400020006ff */
[----:B------:R-:W-:Y:S01]  /*147a0*/  LOP3.LUT R35, R3, 0xff000000, R20, 0xf8, !PT ;  /* 0xff00000003237812 */ /* 0x000fe200078ef814 */
[----:B------:R-:W-:Y:S01]  /*147b0*/  HADD2.F32 R39, -RZ, R36.H0_H0 ;  /* 0x20000024ff277230 */ /* 0x000fe20000004100 */
[----:B------:R-:W-:-:S02]  /*147c0*/  LOP3.LUT R42, R47, 0xff000000, R32, 0xf8, !PT ;  /* 0xff0000002f2a7812 */ /* 0x000fc400078ef820 */
[----:B0-----:R-:W-:Y:S01]  /*147d0*/  F2FP.F16.E4M3.UNPACK_B R20, R5 ;  /* 0x00000005ff14723e */ /* 0x001fe200020006ff */
[----:B------:R-:W-:Y:S01]  /*147e0*/  HADD2.F32 R47, -RZ, R41.H0_H0 ;  /* 0x20000029ff2f7230 */ /* 0x000fe20000004100 */
[----:B-1----:R-:W-:Y:S02]  /*147f0*/  F2FP.F16.E4M3.UNPACK_B R30, R13 ;  /* 0x0000000dff1e723e */ /* 0x002fe400020006ff */
[----:B------:R-:W-:-:S03]  /*14800*/  F2FP.F16.E4M3.UNPACK_B R28, R7 ;  /* 0x00000007ff1c723e */ /* 0x000fc600020006ff */
[----:B------:R-:W-:Y:S01]  /*14810*/  HADD2.F32 R32, -RZ, R30.H0_H0 ;  /* 0x2000001eff207230 */ /* 0x000fe20000004100 */
[----:B------:R-:W-:Y:S02]  /*14820*/  F2FP.F16.E4M3.UNPACK_B R29, R7.H1 ;  /* 0x00000007ff1d723e */ /* 0x000fe400030006ff */
[-C--:B------:R-:W-:Y:S02]  /*14830*/  F2FP.F16.E4M3.UNPACK_B R7, R6.reuse ;  /* 0x00000006ff07723e */ /* 0x080fe400020006ff */
[----:B------:R-:W-:Y:S01]  /*14840*/  F2FP.F16.E4M3.UNPACK_B R21, R6.H1 ;  /* 0x00000006ff15723e */ /* 0x000fe200030006ff */
[----:B------:R-:W-:Y:S02]  /*14850*/  HADD2.F32 R6, -RZ, R20.H0_H0 ;  /* 0x20000014ff067230 */ /* 0x000fe40000004100 */
[C---:B------:R-:W-:Y:S01]  /*14860*/  FMUL.FTZ R52, R32.reuse, R39 ;  /* 0x0000002720347220 */ /* 0x040fe20000410000 */
[----:B------:R-:W-:Y:S01]  /*14870*/  FMUL.FTZ R49, R32, R47 ;  /* 0x0000002f20317220 */ /* 0x000fe20000410000 */
[----:B------:R-:W-:Y:S01]  /*14880*/  F2FP.F16.E4M3.UNPACK_B R31, R13.H1 ;  /* 0x0000000dff1f723e */ /* 0x000fe200030006ff */
[----:B------:R-:W-:-:S02]  /*14890*/  HADD2.F32 R30, -RZ, R30.H1_H1 ;  /* 0x3000001eff1e7230 */ /* 0x000fc40000004100 */
[C---:B------:R-:W-:Y:S01]  /*148a0*/  FFMA.FTZ R52, R6.reuse, R47, R52 ;  /* 0x0000002f06347223 */ /* 0x040fe20000010034 */
[----:B------:R-:W-:Y:S01]  /*148b0*/  F2FP.F16.E4M3.UNPACK_B R45, R45.H1 ;  /* 0x0000002dff2d723e */ /* 0x000fe200030006ff */
[----:B------:R-:W-:Y:S01]  /*148c0*/  FFMA.FTZ R46, R6, R39, -R49 ;  /* 0x00000027062e7223 */ /* 0x000fe20000010831 */
[----:B------:R-:W-:Y:S01]  /*148d0*/  HADD2.F32 R47, -RZ, R41.H1_H1 ;  /* 0x30000029ff2f7230 */ /* 0x000fe20000004100 */
[----:B------:R-:W-:Y:S01]  /*148e0*/  F2FP.F16.E4M3.UNPACK_B R37, R37.H1 ;  /* 0x00000025ff25723e */ /* 0x000fe200030006ff */
[----:B------:R-:W-:Y:S01]  /*148f0*/  HADD2.F32 R39, -RZ, R36.H1_H1 ;  /* 0x30000024ff277230 */ /* 0x000fe20000004100 */
[-C--:B------:R-:W-:Y:S02]  /*14900*/  F2FP.F16.E4M3.UNPACK_B R33, R15.reuse ;  /* 0x0000000fff21723e */ /* 0x080fe400020006ff */
        /* <DEDUP_REMOVED lines=11> */
[----:B------:R-:W-:Y:S02]  /*149c0*/  HADD2.F32 R6, -RZ, R5.H0_H0 ;  /* 0x20000005ff067230 */ /* 0x000fe40000004100 */
[----:B------:R-:W-:Y:S01]  /*149d0*/  FFMA.FTZ R53, R20, R39, -R53 ;  /* 0x0000002714357223 */ /* 0x000fe20000010835 */
[----:B------:R-:W-:Y:S01]  /*149e0*/  FMUL.FTZ R14, R14, R41 ;  /* 0x000000290e0e7220 */ /* 0x000fe20000410000 */
[----:B------:R-:W-:Y:S01]  /*149f0*/  FFMA.FTZ R47, R20, R47, R30 ;  /* 0x0000002f142f7223 */ /* 0x000fe2000001001e */
[----:B------:R-:W-:Y:S02]  /*14a00*/  F2FP.F16.E4M3.UNPACK_B R39, R44 ;  /* 0x0000002cff27723e */ /* 0x000fe400020006ff */
[----:B------:R-:W-:Y:S01]  /*14a10*/  F2FP.F16.E4M3.UNPACK_B R30, R40 ;  /* 0x00000028ff1e723e */ /* 0x000fe200020006ff */
[C---:B------:R-:W-:Y:S01]  /*14a20*/  FFMA.FTZ R55, R6.reuse, R41, -R55 ;  /* 0x0000002906377223 */ /* 0x040fe20000010837 */
[----:B------:R-:W-:Y:S01]  /*14a30*/  FFMA.FTZ R49, R6, R49, R14 ;  /* 0x0000003106317223 */ /* 0x000fe2000001000e */
[----:B------:R-:W-:-:S02]  /*14a40*/  HADD2.F32 R20, -RZ, R37.H1_H1 ;  /* 0x30000025ff147230 */ /* 0x000fc40000004100 */
[----:B------:R-:W-:Y:S02]  /*14a50*/  HADD2.F32 R41, -RZ, R39.H0_H0 ;  /* 0x20000027ff297230 */ /* 0x000fe40000004100 */
[----:B------:R-:W-:Y:S02]  /*14a60*/  HADD2.F32 R14, -RZ, R33.H0_H0 ;  /* 0x20000021ff0e7230 */ /* 0x000fe40000004100 */
[----:B------:R-:W-:Y:S02]  /*14a70*/  HADD2.F32 R36, -RZ, R45.H1_H1 ;  /* 0x3000002dff247230 */ /* 0x000fe40000004100 */
[----:B------:R-:W-:Y:S02]  /*14a80*/  HADD2.F32 R31, -RZ, R31.H1_H1 ;  /* 0x3000001fff1f7230 */ /* 0x000fe40000004100 */
[----:B------:R-:W-:Y:S02]  /*14a90*/  HADD2.F32 R37, -RZ, R30.H0_H0 ;  /* 0x2000001eff257230 */ /* 0x000fe40000004100 */
[----:B------:R-:W-:Y:S01]  /*14aa0*/  FMUL.FTZ R45, R14, R41 ;  /* 0x000000290e2d7220 */ /* 0x000fe20000410000 */
[----:B------:R-:W-:-:S02]  /*14ab0*/  HADD2.F32 R5, -RZ, R5.H1_H1 ;  /* 0x30000005ff057230 */ /* 0x000fc40000004100 */
[C---:B------:R-:W-:Y:S01]  /*14ac0*/  FMUL.FTZ R54, R31.reuse, R36 ;  /* 0x000000241f367220 */ /* 0x040fe20000410000 */
[----:B------:R-:W-:Y:S02]  /*14ad0*/  HADD2.F32 R6, -RZ, R28.H0_H0 ;  /* 0x2000001cff067230 */ /* 0x000fe40000004100 */
[-C--:B------:R-:W-:Y:S01]  /*14ae0*/  FMUL.FTZ R14, R14, R37.reuse ;  /* 0x000000250e0e7220 */ /* 0x080fe20000410000 */
[----:B------:R-:W-:Y:S01]  /*14af0*/  F2FP.F16.E4M3.UNPACK_B R44, R44.H1 ;  /* 0x0000002cff2c723e */ /* 0x000fe200030006ff */
[-C--:B------:R-:W-:Y:S01]  /*14b00*/  FMUL.FTZ R31, R31, R20.reuse ;  /* 0x000000141f1f7220 */ /* 0x080fe20000410000 */
[----:B------:R-:W-:Y:S01]  /*14b10*/  FFMA.FTZ R54, R5, R20, -R54 ;  /* 0x0000001405367223 */ /* 0x000fe20000010836 */
[C---:B------:R-:W-:Y:S01]  /*14b20*/  FFMA.FTZ R45, R6.reuse, R37, -R45 ;  /* 0x00000025062d7223 */ /* 0x040fe2000001082d */
[----:B------:R-:W-:Y:S01]  /*14b30*/  FFMA.FTZ R41, R6, R41, R14 ;  /* 0x0000002906297223 */ /* 0x000fe2000001000e */
[----:B------:R-:W-:Y:S01]  /*14b40*/  F2FP.F16.E4M3.UNPACK_B R40, R40.H1 ;  /* 0x00000028ff28723e */ /* 0x000fe200030006ff */
[----:B------:R-:W-:-:S02]  /*14b50*/  HADD2.F32 R20, -RZ, R44.H0_H0 ;  /* 0x2000002cff147230 */ /* 0x000fc40000004100 */
[----:B------:R-:W-:Y:S02]  /*14b60*/  HADD2.F32 R6, -RZ, R34.H0_H0 ;  /* 0x20000022ff067230 */ /* 0x000fe40000004100 */
[----:B------:R-:W-:Y:S01]  /*14b70*/  FFMA.FTZ R56, R5, R36, R31 ;  /* 0x0000002405387223 */ /* 0x000fe2000001001f */
[----:B------:R-:W-:Y:S02]  /*14b80*/  HADD2.F32 R30, -RZ, R30.H1_H1 ;  /* 0x3000001eff1e7230 */ /* 0x000fe40000004100 */
[----:B------:R-:W-:Y:S02]  /*14b90*/  HADD2.F32 R39, -RZ, R39.H1_H1 ;  /* 0x30000027ff277230 */ /* 0x000fe40000004100 */
[----:B------:R-:W-:Y:S02]  /*14ba0*/  HADD2.F32 R33, -RZ, R33.H1_H1 ;  /* 0x30000021ff217230 */ /* 0x000fe40000004100 */
[----:B------:R-:W-:Y:S01]  /*14bb0*/  FMUL.FTZ R62, R6, R20 ;  /* 0x00000014063e7220 */ /* 0x000fe20000410000 */
[----:B------:R-:W-:-:S02]  /*14bc0*/  HADD2.F32 R14, -RZ, R40.H0_H0 ;  /* 0x20000028ff0e7230 */ /* 0x000fc40000004100 */
[----:B------:R-:W-:Y:S02]  /*14bd0*/  HADD2.F32 R5, -RZ, R29.H0_H0 ;  /* 0x2000001dff057230 */ /* 0x000fe40000004100 */
[C---:B------:R-:W-:Y:S01]  /*14be0*/  FMUL.FTZ R31, R33.reuse, R39 ;  /* 0x00000027211f7220 */ /* 0x040fe20000410000 */
[----:B------:R-:W-:Y:S02]  /*14bf0*/  HADD2.F32 R28, -RZ, R28.H1_H1 ;  /* 0x3000001cff1c7230 */ /* 0x000fe40000004100 */
[----:B------:R-:W-:Y:S01]  /*14c00*/  FMUL.FTZ R36, R33, R30 ;  /* 0x0000001e21247220 */ /* 0x000fe20000410000 */
[----:B------:R-:W-:Y:S01]  /*14c10*/  F2FP.F16.E4M3.UNPACK_B R13, R12 ;  /* 0x0000000cff0d723e */ /* 0x000fe200020006ff */
[-C--:B------:R-:W-:Y:S01]  /*14c20*/  FMUL.FTZ R33, R6, R14.reuse ;  /* 0x0000000e06217220 */ /* 0x080fe20000410000 */
[C---:B------:R-:W-:Y:S01]  /*14c30*/  FFMA.FTZ R62, R5.reuse, R14, -R62 ;  /* 0x0000000e053e7223 */ /* 0x040fe2000001083e */
[----:B------:R-:W-:Y:S02]  /*14c40*/  F2FP.F16.E4M3.UNPACK_B R12, R12.H1 ;  /* 0x0000000cff0c723e */ /* 0x000fe400030006ff */
[----:B------:R-:W-:Y:S01]  /*14c50*/  F2FP.F16.E4M3.UNPACK_B R14, R35.H1 ;  /* 0x00000023ff0e723e */ /* 0x000fe200030006ff */
[C---:B------:R-:W-:Y:S01]  /*14c60*/  FFMA.FTZ R58, R28.reuse, R30, -R31 ;  /* 0x0000001e1c3a7223 */ /* 0x040fe2000001081f */
[-C--:B------:R-:W-:Y:S01]  /*14c70*/  F2FP.F16.E4M3.UNPACK_B R3, R4.reuse ;  /* 0x00000004ff03723e */ /* 0x080fe200020006ff */
[----:B------:R-:W-:Y:S01]  /*14c80*/  FFMA.FTZ R60, R28, R39, R36 ;  /* 0x000000271c3c7223 */ /* 0x000fe20000010024 */
[----:B------:R-:W-:Y:S01]  /*14c90*/  F2FP.F16.E4M3.UNPACK_B R4, R4.H1 ;  /* 0x00000004ff04723e */ /* 0x000fe200030006ff */
[----:B------:R-:W-:Y:S01]  /*14ca0*/  FFMA.FTZ R57, R5, R20, R33 ;  /* 0x0000001405397223 */ /* 0x000fe20000010021 */
[----:B------:R-:W-:Y:S01]  /*14cb0*/  HADD2.F32 R40, -RZ, R40.H1_H1 ;  /* 0x30000028ff287230 */ /* 0x000fe20000004100 */
[----:B------:R-:W-:Y:S01]  /*14cc0*/  F2FP.F16.E4M3.UNPACK_B R28, R43.H1 ;  /* 0x0000002bff1c723e */ /* 0x000fe200030006ff */
[----:B------:R-:W-:-:S02]  /*14cd0*/  HADD2.F32 R34, -RZ, R34.H1_H1 ;  /* 0x30000022ff227230 */ /* 0x000fc40000004100 */
[----:B------:R-:W-:Y:S02]  /*14ce0*/  HADD2.F32 R44, -RZ, R44.H1_H1 ;  /* 0x3000002cff2c7230 */ /* 0x000fe40000004100 */
[----:B------:R-:W-:Y:S02]  /*14cf0*/  HADD2.F32 R6, -RZ, R12.H0_H0 ;  /* 0x2000000cff067230 */ /* 0x000fe40000004100 */
[----:B------:R-:W-:Y:S02]  /*14d00*/  HADD2.F32 R20, -RZ, R14.H0_H0 ;  /* 0x2000000eff147230 */ /* 0x000fe40000004100 */
[C---:B------:R-:W-:Y:S01]  /*14d10*/  FMUL.FTZ R33, R34.reuse, R40 ;  /* 0x0000002822217220 */ /* 0x040fe20000410000 */
[----:B------:R-:W-:Y:S02]  /*14d20*/  HADD2.F32 R29, -RZ, R29.H1_H1 ;  /* 0x3000001dff1d7230 */ /* 0x000fe40000004100 */
[----:B------:R-:W-:Y:S01]  /*14d30*/  FMUL.FTZ R36, R34, R44 ;  /* 0x0000002c22247220 */ /* 0x000fe20000410000 */
[----:B------:R-:W-:-:S02]  /*14d40*/  HADD2.F32 R30, -RZ, R28.H0_H0 ;  /* 0x2000001cff1e7230 */ /* 0x000fc40000004100 */
[C---:B------:R-:W-:Y:S01]  /*14d50*/  FMUL.FTZ R31, R6.reuse, R20 ;  /* 0x00000014061f7220 */ /* 0x040fe20000410000 */
[----:B------:R-:W-:Y:S02]  /*14d60*/  HADD2.F32 R5, -RZ, R4.H0_H0 ;  /* 0x20000004ff057230 */ /* 0x000fe40000004100 */
[C---:B------:R-:W-:Y:S01]  /*14d70*/  FFMA.FTZ R44, R29.reuse, R44, R33 ;  /* 0x0000002c1d2c7223 */ /* 0x040fe20000010021 */
[----:B------:R-:W-:Y:S01]  /*14d80*/  FFMA.FTZ R59, R29, R40, -R36 ;  /* 0x000000281d3b7223 */ /* 0x000fe20000010824 */
[----:B------:R-:W-:Y:S02]  /*14d90*/  HADD2.F32 R12, -RZ, R12.H1_H1 ;  /* 0x3000000cff0c7230 */ /* 0x000fe40000004100 */
[-C--:B------:R-:W-:Y:S01]  /*14da0*/  FFMA.FTZ R33, R5, R30.reuse, R31 ;  /* 0x0000001e05217223 */ /* 0x080fe2000001001f */
[----:B------:R-:W-:Y:S02]  /*14db0*/  HADD2.F32 R31, -RZ, R28.H1_H1 ;  /* 0x3000001cff1f7230 */ /* 0x000fe40000004100 */
[----:B------:R-:W-:Y:S01]  /*14dc0*/  FMUL.FTZ R34, R6, R30 ;  /* 0x0000001e06227220 */ /* 0x000fe20000410000 */
[----:B------:R-:W-:Y:S01]  /*14dd0*/  HADD2.F32 R29, -RZ, R14.H1_H1 ;  /* 0x3000000eff1d7230 */ /* 0x000fe20000004100 */
[----:B------:R-:W-:Y:S01]  /*14de0*/  F2FP.F16.E4M3.UNPACK_B R43, R43 ;  /* 0x0000002bff2b723e */ /* 0x000fe200020006ff */
[----:B------:R-:W-:-:S02]  /*14df0*/  HADD2.F32 R4, -RZ, R4.H1_H1 ;  /* 0x30000004ff047230 */ /* 0x000fc40000004100 */
[----:B------:R-:W-:Y:S01]  /*14e00*/  FFMA.FTZ R34, R5, R20, -R34 ;  /* 0x0000001405227223 */ /* 0x000fe20000010822 */
[----:B------:R-:W-:Y:S01]  /*14e10*/  F2FP.F16.E4M3.UNPACK_B R35, R35 ;  /* 0x00000023ff23723e */ /* 0x000fe200020006ff */
[C---:B------:R-:W-:Y:S01]  /*14e20*/  FMUL.FTZ R37, R12.reuse, R31 ;  /* 0x0000001f0c257220 */ /* 0x040fe20000410000 */
[-C--:B------:R-:W-:Y:S01]  /*14e30*/  FMUL.FTZ R6, R12, R29.reuse ;  /* 0x0000001d0c067220 */ /* 0x080fe20000410000 */
[----:B------:R-:W-:Y:S02]  /*14e40*/  HADD2.F32 R12, -RZ, R43.H0_H0 ;  /* 0x2000002bff0c7230 */ /* 0x000fe40000004100 */
[----:B------:R-:W-:Y:S02]  /*14e50*/  HADD2.F32 R5, -RZ, R13.H0_H0 ;  /* 0x2000000dff057230 */ /* 0x000fe40000004100 */
[C---:B------:R-:W-:Y:S01]  /*14e60*/  FFMA.FTZ R37, R4.reuse, R29, -R37 ;  /* 0x0000001d04257223 */ /* 0x040fe20000010825 */
[----:B------:R-:W-:Y:S01]  /*14e70*/  FFMA.FTZ R36, R4, R31, R6 ;  /* 0x0000001f04247223 */ /* 0x000fe20000010006 */
[----:B------:R-:W-:-:S02]  /*14e80*/  HADD2.F32 R6, -RZ, R35.H0_H0 ;  /* 0x20000023ff067230 */ /* 0x000fc40000004100 */
[----:B------:R-:W-:Y:S02]  /*14e90*/  HADD2.F32 R4, -RZ, R3.H0_H0 ;  /* 0x20000003ff047230 */ /* 0x000fe40000004100 */
[C---:B------:R-:W-:Y:S01]  /*14ea0*/  FMUL.FTZ R29, R5.reuse, R12 ;  /* 0x0000000c051d7220 */ /* 0x040fe20000410000 */
[----:B------:R-:W-:Y:S02]  /*14eb0*/  HADD2.F32 R14, -RZ, R43.H1_H1 ;  /* 0x3000002bff0e7230 */ /* 0x000fe40000004100 */
[-C--:B------:R-:W-:Y:S01]  /*14ec0*/  FMUL.FTZ R5, R5, R6.reuse ;  /* 0x0000000605057220 */ /* 0x080fe20000410000 */
[----:B------:R-:W-:Y:S02]  /*14ed0*/  HADD2.F32 R13, -RZ, R13.H1_H1 ;  /* 0x3000000dff0d7230 */ /* 0x000fe40000004100 */
[----:B------:R-:W-:Y:S01]  /*14ee0*/  FFMA.FTZ R29, R4, R6, -R29 ;  /* 0x00000006041d7223 */ /* 0x000fe2000001081d */
[----:B------:R-:W-:Y:S01]  /*14ef0*/  HADD2.F32 R6, -RZ, R35.H1_H1 ;  /* 0x30000023ff067230 */ /* 0x000fe20000004100 */
[----:B------:R-:W-:Y:S01]  /*14f00*/  F2FP.F16.E4M3.UNPACK_B R20, R42.H1 ;  /* 0x0000002aff14723e */ /* 0x000fe200030006ff */
[----:B------:R-:W-:-:S02]  /*14f10*/  HADD2.F32 R3, -RZ, R3.H1_H1 ;  /* 0x30000003ff037230 */ /* 0x000fc40000004100 */
[C---:B------:R-:W-:Y:S01]  /*14f20*/  FMUL.FTZ R30, R13.reuse, R14 ;  /* 0x0000000e0d1e7220 */ /* 0x040fe20000410000 */
[----:B------:R-:W-:Y:S01]  /*14f30*/  FFMA.FTZ R28, R4, R12, R5 ;  /* 0x0000000c041c7223 */ /* 0x000fe20000010005 */
[----:B------:R-:W-:Y:S01]  /*14f40*/  F2FP.F16.E4M3.UNPACK_B R5, R38.H1 ;  /* 0x00000026ff05723e */ /* 0x000fe200030006ff */
        /* <DEDUP_REMOVED lines=9> */
[----:B------:R-:W-:Y:S02]  /*14fe0*/  HADD2.F32 R32, -RZ, R32.H1_H1 ;  /* 0x30000020ff207230 */ /* 0x000fe40000004100 */
[-C--:B------:R-:W-:Y:S01]  /*14ff0*/  FMUL.FTZ R4, R4, R6.reuse ;  /* 0x0000000604047220 */ /* 0x080fe20000410000 */
[----:B------:R-:W-:Y:S02]  /*15000*/  HADD2.F32 R5, -RZ, R5.H1_H1 ;  /* 0x30000005ff057230 */ /* 0x000fe40000004100 */
[C---:B------:R-:W-:Y:S01]  /*15010*/  FFMA.FTZ R35, R3.reuse, R6, -R14 ;  /* 0x0000000603237223 */ /* 0x040fe2000001080e */
[----:B------:R-:W-:Y:S01]  /*15020*/  HADD2.F32 R21, -RZ, R21.H1_H1 ;  /* 0x30000015ff157230 */ /* 0x000fe20000004100 */
[----:B------:R-:W-:Y:S01]  /*15030*/  F2FP.F16.E4M3.UNPACK_B R38, R38 ;  /* 0x00000026ff26723e */ /* 0x000fe200020006ff */
[C---:B------:R-:W-:Y:S01]  /*15040*/  FMUL.FTZ R6, R32.reuse, R20 ;  /* 0x0000001420067220 */ /* 0x040fe20000410000 */
[----:B------:R-:W-:Y:S01]  /*15050*/  F2FP.F16.E4M3.UNPACK_B R42, R42 ;  /* 0x0000002aff2a723e */ /* 0x000fe200020006ff */
[-C--:B------:R-:W-:Y:S01]  /*15060*/  FMUL.FTZ R13, R32, R5.reuse ;  /* 0x00000005200d7220 */ /* 0x080fe20000410000 */
[----:B------:R-:W-:Y:S01]  /*15070*/  FFMA.FTZ R32, R3, R12, R4 ;  /* 0x0000000c03207223 */ /* 0x000fe20000010004 */
[----:B------:R-:W-:Y:S01]  /*15080*/  FFMA.FTZ R40, R21, R5, -R6 ;  /* 0x0000000515287223 */ /* 0x000fe20000010806 */
[----:B------:R-:W-:-:S02]  /*15090*/  HADD2.F32 R5, -RZ, R38.H0_H0 ;  /* 0x20000026ff057230 */ /* 0x000fc40000004100 */
[--C-:B------:R-:W-:Y:S02]  /*150a0*/  HADD2.F32 R6, -RZ, R42.reuse.H0_H0 ;  /* 0x2000002aff067230 */ /* 0x100fe40000004100 */
[--C-:B------:R-:W-:Y:S02]  /*150b0*/  HADD2.F32 R4, -RZ, R15.reuse.H0_H0 ;  /* 0x2000000fff047230 */ /* 0x100fe40000004100 */
[----:B------:R-:W-:Y:S02]  /*150c0*/  HADD2.F32 R42, -RZ, R42.H1_H1 ;  /* 0x3000002aff2a7230 */ /* 0x000fe40000004100 */
[----:B------:R-:W-:Y:S02]  /*150d0*/  HADD2.F32 R15, -RZ, R15.H1_H1 ;  /* 0x3000000fff0f7230 */ /* 0x000fe40000004100 */
[----:B------:R-:W-:Y:S02]  /*150e0*/  HADD2.F32 R38, -RZ, R38.H1_H1 ;  /* 0x30000026ff267230 */ /* 0x000fe40000004100 */
[----:B------:R-:W-:Y:S01]  /*150f0*/  FFMA.FTZ R39, R21, R20, R13 ;  /* 0x0000001415277223 */ /* 0x000fe2000001000d */
[----:B------:R-:W-:-:S02]  /*15100*/  HADD2.F32 R3, -RZ, R7.H0_H0 ;  /* 0x20000007ff037230 */ /* 0x000fc40000004100 */
[C---:B------:R-:W-:Y:S01]  /*15110*/  FMUL.FTZ R12, R4.reuse, R6 ;  /* 0x00000006040c7220 */ /* 0x040fe20000410000 */
[-C--:B------:R-:W-:Y:S01]  /*15120*/  FMUL.FTZ R13, R4, R5.reuse ;  /* 0x00000005040d7220 */ /* 0x080fe20000410000 */
        /* <DEDUP_REMOVED lines=21> */
[----:B------:R-:W-:Y:S02]  /*15280*/  F2FP.SATFINITE.E4M3.F32.PACK_AB_MERGE_C R12, R31, R28, R12 ;  /* 0x0000001c1f0c723e */ /* 0x000fe4000480700c */
[----:B------:R-:W-:Y:S01]  /*15290*/  F2FP.SATFINITE.E4M3.F32.PACK_AB_MERGE_C R14, R42, R3, R32 ;  /* 0x000000032a0e723e */ /* 0x000fe20004807020 */
[----:B------:R3:W-:Y:S04]  /*152a0*/  STS.128 [R61+0x20400], R4 ;  /* 0x020400043d007388 */ /* 0x0007e80000000c00 */
[----:B------:R3:W-:Y:S02]  /*152b0*/  STS.128 [R0+0x20400], R12 ;  /* 0x0204000c00007388 */ /* 0x0007e40000000c00 */
.L_x_2491:
[----:B------:R-:W-:Y:S05]  /*152c0*/  BSYNC B1 ;  /* 0x0000000000017941 */ /* 0x000fea0003800000 */
.L_x_2490:
[----:B------:R-:W-:Y:S05]  /*152d0*/  @P0 BRA `(.L_x_2475) ;  /* 0x0000000c00f00947 */ /* 0x000fea0003800000 */
[----:B------:R-:W4:Y:S04]  /*152e0*/  LDL R30, [R1+0x28] ;  /* 0x00002800011e7983 */ /* 0x000f280000100800 */
[----:B------:R-:W4:Y:S01]  /*152f0*/  LDL R53, [R1+0x58] ;  /* 0x0000580001357983 */ /* 0x000f220000100800 */
[----:B0----5:R-:W-:Y:S01]  /*15300*/  SHF.R.U32.HI R3, RZ, 0x8, R24 ;  /* 0x00000008ff037819 */ /* 0x021fe20000011618 */
[----:B--23--:R-:W-:Y:S01]  /*15310*/  VIADD R7, R19, 0x60 ;  /* 0x0000006013077836 */ /* 0x00cfe20000000000 */
[----:B------:R-:W-:Y:S02]  /*15320*/  SHF.R.U32.HI R5, RZ, 0x8, R25 ;  /* 0x00000008ff057819 */ /* 0x000fe40000011619 */
[----:B-1----:R-:W-:Y:S02]  /*15330*/  LOP3.LUT R0, R24, 0xff, RZ, 0xc0, !PT ;  /* 0x000000ff18007812 */ /* 0x002fe400078ec0ff */
[----:B------:R-:W-:-:S02]  /*15340*/  LOP3.LUT R3, R3, 0xff, RZ, 0xc0, !PT ;  /* 0x000000ff03037812 */ /* 0x000fc400078ec0ff */
[----:B------:R-:W-:Y:S02]  /*15350*/  LOP3.LUT R4, R25, 0xff, RZ, 0xc0, !PT ;  /* 0x000000ff19047812 */ /* 0x000fe400078ec0ff */
[----:B------:R-:W-:Y:S02]  /*15360*/  SHF.R.U32.HI R6, RZ, 0x8, R26 ;  /* 0x00000008ff067819 */ /* 0x000fe4000001161a */
[----:B------:R-:W-:Y:S02]  /*15370*/  LOP3.LUT R5, R5, 0xff, RZ, 0xc0, !PT ;  /* 0x000000ff05057812 */ /* 0x000fe400078ec0ff */
[----:B------:R-:W-:Y:S02]  /*15380*/  LEA.HI R50, R51, R50, RZ, 0x1c ;  /* 0x0000003233327211 */ /* 0x000fe400078fe0ff */
[----:B------:R-:W-:Y:S02]  /*15390*/  PRMT R21, R3, 0x7604, R0 ;  /* 0x0000760403157816 */ /* 0x000fe40000000000 */
[----:B------:R-:W-:-:S02]  /*153a0*/  LOP3.LUT R0, R26, 0xff, RZ, 0xc0, !PT ;  /* 0x000000ff1a007812 */ /* 0x000fc400078ec0ff */
[----:B------:R-:W-:Y:S01]  /*153b0*/  LOP3.LUT R3, R6, 0xff, RZ, 0xc0, !PT ;  /* 0x000000ff06037812 */ /* 0x000fe200078ec0ff */
[----:B------:R-:W-:Y:S01]  /*153c0*/  IMAD.SHL.U32 R6, R7, 0x80, RZ ;  /* 0x0000008007067824 */ /* 0x000fe200078e00ff */
[----:B------:R-:W-:Y:S02]  /*153d0*/  PRMT R20, R5, 0x7604, R4 ;  /* 0x0000760405147816 */ /* 0x000fe40000000004 */
[----:B------:R-:W-:Y:S02]  /*153e0*/  SHF.R.S32.HI R5, RZ, 0x1f, R50 ;  /* 0x0000001fff057819 */ /* 0x000fe40000011432 */
[----:B------:R-:W-:Y:S01]  /*153f0*/  PRMT R29, R3, 0x7604, R0 ;  /* 0x00007604031d7816 */ /* 0x000fe20000000000 */
[----:B------:R-:W-:Y:S01]  /*15400*/  IMAD.SHL.U32 R0, R50, 0x10, RZ ;  /* 0x0000001032007824 */ /* 0x000fe200078e00ff */
[----:B------:R-:W-:Y:S02]  /*15410*/  LEA.HI R7, R5, R50, RZ, 0x3 ;  /* 0x0000003205077211 */ /* 0x000fe400078f18ff */
[----:B------:R-:W-:-:S02]  /*15420*/  LOP3.LUT R13, R6, 0x380, RZ, 0xc0, !PT ;  /* 0x00000380060d7812 */ /* 0x000fc400078ec0ff */
[----:B------:R-:W-:Y:S01]  /*15430*/  SHF.R.U32.HI R4, RZ, 0x8, R27 ;  /* 0x00000008ff047819 */ /* 0x000fe2000001161b */
[----:B------:R-:W-:Y:S01]  /*15440*/  IMAD.SHL.U32 R7, R7, 0x800, RZ ;  /* 0x0000080007077824 */ /* 0x000fe200078e00ff */
[----:B------:R-:W-:Y:S02]  /*15450*/  LOP3.LUT R0, R13, 0x70, R0, 0xf8, !PT ;  /* 0x000000700d007812 */ /* 0x000fe400078ef800 */
[----:B------:R-:W-:Y:S02]  /*15460*/  SHF.R.U32.HI R13, RZ, 0x3, R13 ;  /* 0x00000003ff0d7819 */ /* 0x000fe4000001160d */
[----:B------:R-:W-:Y:S02]  /*15470*/  LOP3.LUT R3, R27, 0xff, RZ, 0xc0, !PT ;  /* 0x000000ff1b037812 */ /* 0x000fe400078ec0ff */
[----:B------:R-:W-:Y:S02]  /*15480*/  LOP3.LUT R4, R4, 0xff, RZ, 0xc0, !PT ;  /* 0x000000ff04047812 */ /* 0x000fe400078ec0ff */
[----:B------:R-:W-:-:S02]  /*15490*/  LOP3.LUT R0, R0, R13, RZ, 0x3c, !PT ;  /* 0x0000000d00007212 */ /* 0x000fc400078e3cff */
[----:B------:R-:W-:Y:S02]  /*154a0*/  LOP3.LUT R7, R7, 0xffffc000, RZ, 0xc0, !PT ;  /* 0xffffc00007077812 */ /* 0x000fe400078ec0ff */
[----:B------:R-:W-:Y:S02]  /*154b0*/  PRMT R28, R4, 0x7604, R3 ;  /* 0x00007604041c7816 */ /* 0x000fe40000000003 */
[----:B------:R-:W-:Y:S02]  /*154c0*/  SHF.R.U32.HI R6, RZ, 0x8, R8 ;  /* 0x00000008ff067819 */ /* 0x000fe40000011608 */
[----:B------:R-:W-:Y:S02]  /*154d0*/  LOP3.LUT R5, R8, 0xff, RZ, 0xc0, !PT ;  /* 0x000000ff08057812 */ /* 0x000fe400078ec0ff */
[----:B------:R-:W-:Y:S02]  /*154e0*/  LOP3.LUT R6, R6, 0xff, RZ, 0xc0, !PT ;  /* 0x000000ff06067812 */ /* 0x000fe400078ec0ff */
[----:B------:R-:W-:-:S02]  /*154f0*/  SHF.R.U32.HI R4, RZ, 0x8, R9 ;  /* 0x00000008ff047819 */ /* 0x000fc40000011609 */
[----:B------:R-:W-:Y:S02]  /*15500*/  PRMT R35, R6, 0x7604, R5 ;  /* 0x0000760406237816 */ /* 0x000fe40000000005 */
[----:B------:R-:W-:Y:S02]  /*15510*/  SHF.R.U32.HI R32, RZ, 0x8, R10 ;  /* 0x00000008ff207819 */ /* 0x000fe4000001160a */
[----:B------:R-:W-:Y:S02]  /*15520*/  LOP3.LUT R31, R10, 0xff, RZ, 0xc0, !PT ;  /* 0x000000ff0a1f7812 */ /* 0x000fe400078ec0ff */
[----:B------:R-:W-:Y:S02]  /*15530*/  LOP3.LUT R32, R32, 0xff, RZ, 0xc0, !PT ;  /* 0x000000ff20207812 */ /* 0x000fe400078ec0ff */
[----:B------:R-:W-:Y:S02]  /*15540*/  SHF.R.U32.HI R34, RZ, 0x8, R11 ;  /* 0x00000008ff227819 */ /* 0x000fe4000001160b */
[----:B------:R-:W-:-:S02]  /*15550*/  PRMT R39, R32, 0x7604, R31 ;  /* 0x0000760420277816 */ /* 0x000fc4000000001f */
[----:B------:R-:W-:Y:S02]  /*15560*/  SHF.R.U32.HI R31, RZ, 0x10, R27 ;  /* 0x00000010ff1f7819 */ /* 0x000fe4000001161b */
[----:B------:R-:W-:Y:S02]  /*15570*/  SHF.R.U32.HI R37, RZ, 0x10, R9 ;  /* 0x00000010ff257819 */ /* 0x000fe40000011609 */
[----:B------:R-:W-:Y:S01]  /*15580*/  LOP3.LUT R33, R11, 0xff, RZ, 0xc0, !PT ;  /* 0x000000ff0b217812 */ /* 0x000fe200078ec0ff */
[----:B------:R-:W-:Y:S01]  /*15590*/  IMAD.U32 R31, R31, 0x10000, RZ ;  /* 0x000100001f1f7824 */ /* 0x000fe200078e00ff */
[----:B------:R-:W-:Y:S01]  /*155a0*/  LOP3.LUT R34, R34, 0xff, RZ, 0xc0, !PT ;  /* 0x000000ff22227812 */ /* 0x000fe200078ec0ff */
[----:B------:R-:W-:Y:S01]  /*155b0*/  IMAD.U32 R37, R37, 0x10000, RZ ;  /* 0x0001000025257824 */ /* 0x000fe200078e00ff */
        /* <DEDUP_REMOVED lines=11> */
[--C-:B------:R-:W-:Y:S02]  /*15670*/  LOP3.LUT R39, R39, 0xff0000, R10.reuse, 0xf8, !PT ;  /* 0x00ff000027277812 */ /* 0x100fe400078ef80a */
[----:B------:R-:W-:Y:S02]  /*15680*/  LOP3.LUT R33, R33, 0xff000000, R27, 0xf8, !PT ;  /* 0xff00000021217812 */ /* 0x000fe400078ef81b */
[----:B------:R-:W-:Y:S02]  /*15690*/  LOP3.LUT R38, R39, 0xff000000, R10, 0xf8, !PT ;  /* 0xff00000027267812 */ /* 0x000fe400078ef80a */
[----:B------:R-:W-:-:S02]  /*156a0*/  LOP3.LUT R40, R41, 0xff000000, R11, 0xf8, !PT ;  /* 0xff00000029287812 */ /* 0x000fc400078ef80b */
[----:B----4-:R-:W-:Y:S02]  /*156b0*/  IADD3 R3, R0, R7, R30 ;  /* 0x0000000700037210 */ /* 0x010fe40007ffe01e */
[----:B------:R-:W-:Y:S01]  /*156c0*/  LOP3.LUT R30, R9, 0xff, RZ, 0xc0, !PT ;  /* 0x000000ff091e7812 */ /* 0x000fe200078ec0ff */
[----:B------:R-:W0:Y:S02]  /*156d0*/  LDS.128 R12, [R53+0x20400] ;  /* 0x02040000350c7984 */ /* 0x000e240000000c00 */
        /* <DEDUP_REMOVED lines=9> */
[-C--:B------:R-:W-:Y:S02]  /*15770*/  F2FP.F16.E4M3.UNPACK_B R34, R37.reuse ;  /* 0x00000025ff22723e */ /* 0x080fe400020006ff */
[----:B------:R-:W-:Y:S02]  /*15780*/  LOP3.LUT R29, R3, 0xff000000, R25, 0xf8, !PT ;  /* 0xff000000031d7812 */ /* 0x000fe400078ef819 */
[----:B------:R-:W-:Y:S01]  /*15790*/  F2FP.F16.E4M3.UNPACK_B R37, R37.H1 ;  /* 0x00000025ff25723e */ /* 0x000fe200030006ff */
[----:B------:R-:W-:Y:S01]  /*157a0*/  HADD2.F32 R36, -RZ, R34.H0_H0 ;  /* 0x20000022ff247230 */ /* 0x000fe20000004100 */
[-C--:B------:R-:W-:Y:S02]  /*157b0*/  F2FP.F16.E4M3.UNPACK_B R30, R29.reuse ;  /* 0x0000001dff1e723e */ /* 0x080fe400020006ff */
[----:B------:R-:W-:Y:S01]  /*157c0*/  F2FP.F16.E4M3.UNPACK_B R29, R29.H1 ;  /* 0x0000001dff1d723e */ /* 0x000fe200030006ff */
[----:B------:R-:W-:-:S02]  /*157d0*/  HADD2.F32 R41, -RZ, R37.H0_H0 ;  /* 0x20000025ff297230 */ /* 0x000fc40000004100 */
[----:B------:R-:W-:Y:S01]  /*157e0*/  HADD2.F32 R31, -RZ, R30.H0_H0 ;  /* 0x2000001eff1f7230 */ /* 0x000fe20000004100 */
[-C--:B0-----:R-:W-:Y:S02]  /*157f0*/  F2FP.F16.E4M3.UNPACK_B R8, R13.reuse ;  /* 0x0000000dff08723e */ /* 0x081fe400020006ff */
[----:B------:R-:W-:Y:S02]  /*15800*/  F2FP.F16.E4M3.UNPACK_B R13, R13.H1 ;  /* 0x0000000dff0d723e */ /* 0x000fe400030006ff */
[----:B------:R-:W-:Y:S01]  /*15810*/  F2FP.F16.E4M3.UNPACK_B R11, R15 ;  /* 0x0000000fff0b723e */ /* 0x000fe200020006ff */
[--C-:B------:R-:W-:Y:S01]  /*15820*/  HADD2.F32 R9, -RZ, R8.reuse.H0_H0 ;  /* 0x20000008ff097230 */ /* 0x100fe20000004100 */
[-C--:B-1----:R-:W-:Y:S01]  /*15830*/  F2FP.F16.E4M3.UNPACK_B R20, R5.reuse ;  /* 0x00000005ff14723e */ /* 0x082fe200020006ff */
[----:B------:R-:W-:Y:S01]  /*15840*/  HADD2.F32 R8, -RZ, R8.H1_H1 ;  /* 0x30000008ff087230 */ /* 0x000fe20000004100 */
[----:B------:R-:W-:Y:S02]  /*15850*/  F2FP.F16.E4M3.UNPACK_B R21, R5.H1 ;  /* 0x00000005ff15723e */ /* 0x000fe400030006ff */
[-C--:B------:R-:W-:Y:S01]  /*15860*/  F2FP.F16.E4M3.UNPACK_B R26, R7.reuse ;  /* 0x00000007ff1a723e */ /* 0x080fe200020006ff */
[--C-:B------:R-:W-:Y:S01]  /*15870*/  HADD2.F32 R24, -RZ, R20.reuse.H0_H0 ;  /* 0x20000014ff187230 */ /* 0x100fe20000004100 */
[----:B------:R-:W-:Y:S01]  /*15880*/  F2FP.F16.E4M3.UNPACK_B R27, R7.H1 ;  /* 0x00000007ff1b723e */ /* 0x000fe200030006ff */
[----:B------:R-:W-:Y:S01]  /*15890*/  HADD2.F32 R20, -RZ, R20.H1_H1 ;  /* 0x30000014ff147230 */ /* 0x000fe20000004100 */
[----:B------:R-:W-:-:S02]  /*158a0*/  F2FP.F16.E4M3.UNPACK_B R5, R4 ;  /* 0x00000004ff05723e */ /* 0x000fc400020006ff */
[CC--:B------:R-:W-:Y:S01]  /*158b0*/  FMUL.FTZ R39, R24.reuse, R31.reuse ;  /* 0x0000001f18277220 */ /* 0x0c0fe20000410000 */
[----:B------:R-:W-:Y:S01]  /*158c0*/  F2FP.F16.E4M3.UNPACK_B R7, R4.H1 ;  /* 0x00000004ff07723e */ /* 0x000fe200030006ff */
[----:B------:R-:W-:Y:S01]  /*158d0*/  FMUL.FTZ R4, R24, R36 ;  /* 0x0000002418047220 */ /* 0x000fe20000410000 */
[----:B------:R-:W-:Y:S01]  /*158e0*/  F2FP.F16.E4M3.UNPACK_B R24, R6 ;  /* 0x00000006ff18723e */ /* 0x000fe200020006ff */
[C---:B------:R-:W-:Y:S01]  /*158f0*/  FFMA.FTZ R36, R9.reuse, R36, R39 ;  /* 0x0000002409247223 */ /* 0x040fe20000010027 */
[----:B------:R-:W-:Y:S01]  /*15900*/  HADD2.F32 R39, -RZ, R34.H1_H1 ;  /* 0x30000022ff277230 */ /* 0x000fe20000004100 */
[----:B------:R-:W-:Y:S01]  /*15910*/  F2FP.F16.E4M3.UNPACK_B R25, R6.H1 ;  /* 0x00000006ff19723e */ /* 0x000fe200030006ff */
[----:B------:R-:W-:Y:S01]  /*15920*/  FFMA.FTZ R42, R9, R31, -R4 ;  /* 0x0000001f092a7223 */ /* 0x000fe20000010804 */
[----:B------:R-:W-:Y:S01]  /*15930*/  HADD2.F32 R6, -RZ, R21.H0_H0 ;  /* 0x20000015ff067230 */ /* 0x000fe20000004100 */
[----:B------:R-:W-:Y:S01]  /*15940*/  F2FP.F16.E4M3.UNPACK_B R15, R15.H1 ;  /* 0x0000000fff0f723e */ /* 0x000fe200030006ff */
[----:B------:R-:W-:-:S02]  /*15950*/  HADD2.F32 R9, -RZ, R30.H1_H1 ;  /* 0x3000001eff097230 */ /* 0x000fc40000004100 */
[----:B------:R-:W-:Y:S01]  /*15960*/  FMUL.FTZ R43, R20, R39 ;  /* 0x00000027142b7220 */ /* 0x000fe20000410000 */
[----:B------:R-:W-:Y:S02]  /*15970*/  HADD2.F32 R31, -RZ, R29.H0_H0 ;  /* 0x2000001dff1f7230 */ /* 0x000fe40000004100 */
[----:B------:R-:W-:Y:S01]  /*15980*/  FMUL.FTZ R45, R6, R41 ;  /* 0x00000029062d7220 */ /* 0x000fe20000410000 */
[----:B------:R-:W-:Y:S02]  /*15990*/  HADD2.F32 R4, -RZ, R13.H0_H0 ;  /* 0x2000000dff047230 */ /* 0x000fe40000004100 */
[-C--:B------:R-:W-:Y:S01]  /*159a0*/  FMUL.FTZ R20, R20, R9.reuse ;  /* 0x0000000914147220 */ /* 0x080fe20000410000 */
[----:B------:R-:W-:Y:S01]  /*159b0*/  FFMA.FTZ R43, R8, R9, -R43 ;  /* 0x00000009082b7223 */ /* 0x000fe2000001082b */
[----:B------:R-:W-:Y:S01]  /*159c0*/  FMUL.FTZ R6, R6, R31 ;  /* 0x0000001f06067220 */ /* 0x000fe20000410000 */
[-C--:B------:R-:W-:Y:S01]  /*159d0*/  F2FP.F16.E4M3.UNPACK_B R30, R40.reuse ;  /* 0x00000028ff1e723e */ /* 0x080fe200020006ff */
[----:B------:R-:W-:Y:S01]  /*159e0*/  FFMA.FTZ R39, R8, R39, R20 ;  /* 0x0000002708277223 */ /* 0x000fe20000010014 */
[----:B------:R-:W-:Y:S01]  /*159f0*/  F2FP.F16.E4M3.UNPACK_B R9, R33 ;  /* 0x00000021ff09723e */ /* 0x000fe200020006ff */
[C---:B------:R-:W-:Y:S01]  /*15a00*/  FFMA.FTZ R45, R4.reuse, R31, -R45 ;  /* 0x0000001f042d7223 */ /* 0x040fe2000001082d */
[----:B------:R-:W-:Y:S01]  /*15a10*/  FFMA.FTZ R41, R4, R41, R6 ;  /* 0x0000002904297223 */ /* 0x000fe20000010006 */
[----:B------:R-:W-:Y:S01]  /*15a20*/  HADD2.F32 R8, -RZ, R29.H1_H1 ;  /* 0x3000001dff087230 */ /* 0x000fe20000004100 */
[----:B------:R-:W-:Y:S01]  /*15a30*/  F2FP.F16.E4M3.UNPACK_B R40, R40.H1 ;  /* 0x00000028ff28723e */ /* 0x000fe200030006ff */
[----:B------:R-:W-:Y:S01]  /*15a40*/  HADD2.F32 R20, -RZ, R37.H1_H1 ;  /* 0x30000025ff147230 */ /* 0x000fe20000004100 */
[----:B------:R-:W-:Y:S01]  /*15a50*/  F2FP.F16.E4M3.UNPACK_B R33, R33.H1 ;  /* 0x00000021ff21723e */ /* 0x000fe200030006ff */
[----:B------:R-:W-:Y:S01]  /*15a60*/  HADD2.F32 R21, -RZ, R21.H1_H1 ;  /* 0x30000015ff157230 */ /* 0x000fe20000004100 */
[-C--:B------:R-:W-:Y:S01]  /*15a70*/  F2FP.F16.E4M3.UNPACK_B R3, R12.reuse ;  /* 0x0000000cff03723e */ /* 0x080fe200020006ff */
        /* <DEDUP_REMOVED lines=13> */
[C---:B------:R-:W-:Y:S01]  /*15b50*/  FFMA.FTZ R46, R4.reuse, R31, R6 ;  /* 0x0000001f042e7223 */ /* 0x040fe20000010006 */
[----:B------:R-:W-:Y:S02]  /*15b60*/  HADD2.F32 R26, -RZ, R26.H1_H1 ;  /* 0x3000001aff1a7230 */ /* 0x000fe40000004100 */
[----:B------:R-:W-:Y:S01]  /*15b70*/  FFMA.FTZ R34, R13, R8, -R34 ;  /* 0x000000080d227223 */ /* 0x000fe20000010822 */
[----:B------:R-:W-:Y:S01]  /*15b80*/  FFMA.FTZ R37, R4, R29, -R37 ;  /* 0x0000001d04257223 */ /* 0x000fe20000010825 */
[----:B------:R-:W-:Y:S01]  /*15b90*/  HADD2.F32 R11, -RZ, R11.H1_H1 ;  /* 0x3000000bff0b7230 */ /* 0x000fe20000004100 */
[----:B------:R-:W-:Y:S01]  /*15ba0*/  F2FP.F16.E4M3.UNPACK_B R10, R14 ;  /* 0x0000000eff0a723e */ /* 0x000fe200020006ff */
[----:B------:R-:W-:-:S02]  /*15bb0*/  HADD2.F32 R21, -RZ, R40.H0_H0 ;  /* 0x20000028ff157230 */ /* 0x000fc40000004100 */
[CC--:B------:R-:W-:Y:S01]  /*15bc0*/  FMUL.FTZ R8, R26.reuse, R30.reuse ;  /* 0x0000001e1a087220 */ /* 0x0c0fe20000410000 */
[----:B------:R-:W-:Y:S02]  /*15bd0*/  HADD2.F32 R6, -RZ, R27.H0_H0 ;  /* 0x2000001bff067230 */ /* 0x000fe40000004100 */
[-C--:B------:R-:W-:Y:S01]  /*15be0*/  FMUL.FTZ R29, R26, R9.reuse ;  /* 0x000000091a1d7220 */ /* 0x080fe20000410000 */
[----:B------:R-:W-:Y:S02]  /*15bf0*/  HADD2.F32 R13, -RZ, R33.H0_H0 ;  /* 0x20000021ff0d7230 */ /* 0x000fe40000004100 */
[C---:B------:R-:W-:Y:S01]  /*15c00*/  FFMA.FTZ R50, R11.reuse, R9, -R8 ;  /* 0x000000090b327223 */ /* 0x040fe20000010808 */
[----:B------:R-:W-:Y:S02]  /*15c10*/  HADD2.F32 R4, -RZ, R15.H0_H0 ;  /* 0x2000000fff047230 */ /* 0x000fe40000004100 */
[C---:B------:R-:W-:Y:S01]  /*15c20*/  FMUL.FTZ R31, R6.reuse, R21 ;  /* 0x00000015061f7220 */ /* 0x040fe20000410000 */
[----:B------:R-:W-:Y:S01]  /*15c30*/  FFMA.FTZ R47, R11, R30, R29 ;  /* 0x0000001e0b2f7223 */ /* 0x000fe2000001001d */
[----:B------:R-:W-:Y:S01]  /*15c40*/  FMUL.FTZ R6, R6, R13 ;  /* 0x0000000d06067220 */ /* 0x000fe20000410000 */
[----:B------:R-:W-:Y:S01]  /*15c50*/  F2FP.F16.E4M3.UNPACK_B R11, R35.H1 ;  /* 0x00000023ff0b723e */ /* 0x000fe200030006ff */
[C---:B------:R-:W-:Y:S01]  /*15c60*/  FFMA.FTZ R49, R4.reuse, R13, -R31 ;  /* 0x0000000d04317223 */ /* 0x040fe2000001081f */
[-C--:B------:R-:W-:Y:S01]  /*15c70*/  F2FP.F16.E4M3.UNPACK_B R8, R28.reuse.H1 ;  /* 0x0000001cff08723e */ /* 0x080fe200030006ff */
[----:B------:R-:W-:Y:S01]  /*15c80*/  FFMA.FTZ R51, R4, R21, R6 ;  /* 0x0000001504337223 */ /* 0x000fe20000010006 */
[----:B------:R-:W-:Y:S01]  /*15c90*/  HADD2.F32 R40, -RZ, R40.H1_H1 ;  /* 0x30000028ff287230 */ /* 0x000fe20000004100 */
[----:B------:R-:W-:Y:S01]  /*15ca0*/  F2FP.F16.E4M3.UNPACK_B R35, R35 ;  /* 0x00000023ff23723e */ /* 0x000fe200020006ff */
[----:B------:R-:W-:Y:S01]  /*15cb0*/  HADD2.F32 R27, -RZ, R27.H1_H1 ;  /* 0x3000001bff1b7230 */ /* 0x000fe20000004100 */
[----:B------:R-:W-:Y:S01]  /*15cc0*/  F2FP.F16.E4M3.UNPACK_B R28, R28 ;  /* 0x0000001cff1c723e */ /* 0x000fe200020006ff */
[----:B------:R-:W-:Y:S01]  /*15cd0*/  HADD2.F32 R13, -RZ, R11.H0_H0 ;  /* 0x2000000bff0d7230 */ /* 0x000fe20000004100 */
[----:B------:R-:W-:Y:S01]  /*15ce0*/  F2FP.F16.E4M3.UNPACK_B R14, R14.H1 ;  /* 0x0000000eff0e723e */ /* 0x000fe200030006ff */
[----:B------:R-:W-:-:S02]  /*15cf0*/  HADD2.F32 R6, -RZ, R7.H0_H0 ;  /* 0x20000007ff067230 */ /* 0x000fc40000004100 */
[C---:B------:R-:W-:Y:S01]  /*15d00*/  FMUL.FTZ R26, R27.reuse, R40 ;  /* 0x000000281b1a7220 */ /* 0x040fe20000410000 */
[----:B------:R-:W-:Y:S02]  /*15d10*/  HADD2.F32 R9, -RZ, R8.H0_H0 ;  /* 0x20000008ff097230 */ /* 0x000fe40000004100 */
[----:B------:R-:W-:Y:S02]  /*15d20*/  HADD2.F32 R20, -RZ, R33.H1_H1 ;  /* 0x30000021ff147230 */ /* 0x000fe40000004100 */
[C---:B------:R-:W-:Y:S01]  /*15d30*/  FMUL.FTZ R21, R6.reuse, R13 ;  /* 0x0000000d06157220 */ /* 0x040fe20000410000 */
[----:B------:R-:W-:Y:S02]  /*15d40*/  HADD2.F32 R15, -RZ, R15.H1_H1 ;  /* 0x3000000fff0f7230 */ /* 0x000fe40000004100 */
[----:B------:R-:W-:Y:S01]  /*15d50*/  FMUL.FTZ R6, R6, R9 ;  /* 0x0000000906067220 */ /* 0x000fe20000410000 */
[----:B------:R-:W-:Y:S02]  /*15d60*/  HADD2.F32 R4, -RZ, R12.H0_H0 ;  /* 0x2000000cff047230 */ /* 0x000fe40000004100 */
[----:B------:R-:W-:Y:S01]  /*15d70*/  FMUL.FTZ R27, R27, R20 ;  /* 0x000000141b1b7220 */ /* 0x000fe20000410000 */
[----:B------:R-:W-:-:S02]  /*15d80*/  HADD2.F32 R7, -RZ, R7.H1_H1 ;  /* 0x30000007ff077230 */ /* 0x000fc40000004100 */
[C---:B------:R-:W-:Y:S01]  /*15d90*/  FFMA.FTZ R52, R15.reuse, R20, -R26 ;  /* 0x000000140f347223 */ /* 0x040fe2000001081a */
[----:B------:R-:W-:Y:S02]  /*15da0*/  HADD2.F32 R8, -RZ, R8.H1_H1 ;  /* 0x30000008ff087230 */ /* 0x000fe40000004100 */
[C---:B------:R-:W-:Y:S01]  /*15db0*/  FFMA.FTZ R21, R4.reuse, R9, -R21 ;  /* 0x0000000904157223 */ /* 0x040fe20000010815 */
[----:B------:R-:W-:Y:S01]  /*15dc0*/  FFMA.FTZ R26, R4, R13, R6 ;  /* 0x0000000d041a7223 */ /* 0x000fe20000010006 */
[----:B------:R-:W-:Y:S02]  /*15dd0*/  HADD2.F32 R11, -RZ, R11.H1_H1 ;  /* 0x3000000bff0b7230 */ /* 0x000fe40000004100 */
[----:B------:R-:W-:Y:S01]  /*15de0*/  FFMA.FTZ R54, R15, R40, R27 ;  /* 0x000000280f367223 */ /* 0x000fe2000001001b */
[----:B------:R-:W-:Y:S02]  /*15df0*/  HADD2.F32 R12, -RZ, R12.H1_H1 ;  /* 0x3000000cff0c7230 */ /* 0x000fe40000004100 */
[----:B------:R-:W-:Y:S01]  /*15e00*/  FMUL.FTZ R4, R7, R8 ;  /* 0x0000000807047220 */ /* 0x000fe20000410000 */
[----:B------:R-:W-:-:S02]  /*15e10*/  HADD2.F32 R9, -RZ, R35.H0_H0 ;  /* 0x20000023ff097230 */ /* 0x000fc40000004100 */
[-C--:B------:R-:W-:Y:S01]  /*15e20*/  FMUL.FTZ R13, R7, R11.reuse ;  /* 0x0000000b070d7220 */ /* 0x080fe20000410000 */
[----:B------:R-:W-:Y:S02]  /*15e30*/  HADD2.F32 R6, -RZ, R5.H0_H0 ;  /* 0x20000005ff067230 */ /* 0x000fe40000004100 */
[C---:B------:R-:W-:Y:S01]  /*15e40*/  FFMA.FTZ R27, R12.reuse, R11, R4 ;  /* 0x0000000b0c1b7223 */ /* 0x040fe20000010004 */
[----:B------:R-:W-:Y:S02]  /*15e50*/  HADD2.F32 R7, -RZ, R28.H0_H0 ;  /* 0x2000001cff077230 */ /* 0x000fe40000004100 */
[----:B------:R-:W-:Y:S01]  /*15e60*/  FFMA.FTZ R30, R12, R8, -R13 ;  /* 0x000000080c1e7223 */ /* 0x000fe2000001080d */
[----:B------:R-:W-:Y:S02]  /*15e70*/  HADD2.F32 R4, -RZ, R3.H0_H0 ;  /* 0x20000003ff047230 */ /* 0x000fe40000004100 */
[----:B------:R-:W-:Y:S01]  /*15e80*/  FMUL.FTZ R11, R6, R9 ;  /* 0x00000009060b7220 */ /* 0x000fe20000410000 */
        /* <DEDUP_REMOVED lines=9> */
[----:B------:R-:W-:Y:S01]  /*15f20*/  F2FP.F16.E4M3.UNPACK_B R6, R32.H1 ;  /* 0x00000020ff06723e */ /* 0x000fe200030006ff */
[----:B------:R-:W-:Y:S01]  /*15f30*/  FMUL.FTZ R5, R5, R28 ;  /* 0x0000001c05057220 */ /* 0x000fe20000410000 */
[----:B------:R-:W-:-:S02]  /*15f40*/  HADD2.F32 R9, -RZ, R7.H0_H0 ;  /* 0x20000007ff097230 */ /* 0x000fc40000004100 */
[C---:B------:R-:W-:Y:S01]  /*15f50*/  FFMA.FTZ R15, R3.reuse, R28, -R20 ;  /* 0x0000001c030f7223 */ /* 0x040fe20000010814 */
[----:B------:R-:W-:Y:S02]  /*15f60*/  HADD2.F32 R4, -RZ, R25.H0_H0 ;  /* 0x20000019ff047230 */ /* 0x000fe40000004100 */
[----:B------:R-:W-:Y:S01]  /*15f70*/  FFMA.FTZ R8, R3, R8, R5 ;  /* 0x0000000803087223 */ /* 0x000fe20000010005 */
[----:B------:R-:W-:Y:S01]  /*15f80*/  HADD2.F32 R5, -RZ, R6.H0_H0 ;  /* 0x20000006ff057230 */ /* 0x000fe20000004100 */
[----:B------:R-:W-:Y:S01]  /*15f90*/  F2FP.F16.E4M3.UNPACK_B R38, R38 ;  /* 0x00000026ff26723e */ /* 0x000fe200020006ff */
[----:B------:R-:W-:Y:S02]  /*15fa0*/  HADD2.F32 R3, -RZ, R14.H0_H0 ;  /* 0x2000000eff037230 */ /* 0x000fe40000004100 */
[C---:B------:R-:W-:Y:S01]  /*15fb0*/  FMUL.FTZ R20, R4.reuse, R9 ;  /* 0x0000000904147220 */ /* 0x040fe20000410000 */
[----:B------:R-:W-:Y:S02]  /*15fc0*/  HADD2.F32 R7, -RZ, R7.H1_H1 ;  /* 0x30000007ff077230 */ /* 0x000fe40000004100 */
[----:B------:R-:W-:Y:S01]  /*15fd0*/  FMUL.FTZ R4, R4, R5 ;  /* 0x0000000504047220 */ /* 0x000fe20000410000 */
[----:B------:R-:W-:-:S02]  /*15fe0*/  HADD2.F32 R25, -RZ, R25.H1_H1 ;  /* 0x30000019ff197230 */ /* 0x000fc40000004100 */
[----:B------:R-:W-:Y:S01]  /*15ff0*/  FFMA.FTZ R20, R3, R5, -R20 ;  /* 0x0000000503147223 */ /* 0x000fe20000010814 */
[----:B------:R-:W-:Y:S01]  /*16000*/  HADD2.F32 R6, -RZ, R6.H1_H1 ;  /* 0x30000006ff067230 */ /* 0x000fe20000004100 */
[----:B------:R-:W-:Y:S01]  /*16010*/  F2FP.F16.E4M3.UNPACK_B R32, R32 ;  /* 0x00000020ff20723e */ /* 0x000fe200020006ff */
[----:B------:R-:W-:Y:S02]  /*16020*/  HADD2.F32 R14, -RZ, R14.H1_H1 ;  /* 0x3000000eff0e7230 */ /* 0x000fe40000004100 */
[----:B------:R-:W-:Y:S01]  /*16030*/  FMUL.FTZ R5, R25, R7 ;  /* 0x0000000719057220 */ /* 0x000fe20000410000 */
[----:B------:R-:W-:Y:S01]  /*16040*/  FFMA.FTZ R28, R3, R9, R4 ;  /* 0x00000009031c7223 */ /* 0x000fe20000010004 */
[-C--:B------:R-:W-:Y:S01]  /*16050*/  FMUL.FTZ R40, R25, R6.reuse ;  /* 0x0000000619287220 */ /* 0x080fe20000410000 */
[----:B------:R-:W-:Y:S02]  /*16060*/  HADD2.F32 R4, -RZ, R24.H0_H0 ;  /* 0x20000018ff047230 */ /* 0x000fe40000004100 */
[----:B------:R-:W-:Y:S01]  /*16070*/  FFMA.FTZ R29, R14, R6, -R5 ;  /* 0x000000060e1d7223 */ /* 0x000fe20000010805 */
[----:B------:R-:W-:-:S02]  /*16080*/  HADD2.F32 R6, -RZ, R38.H0_H0 ;  /* 0x20000026ff067230 */ /* 0x000fc40000004100 */
        /* <DEDUP_REMOVED lines=28> */
[----:B------:R-:W-:Y:S01]  /*16250*/  F2FP.SATFINITE.E4M3.F32.PACK_AB_MERGE_C R11, R47, R46, R11 ;  /* 0x0000002e2f0b723e */ /* 0x000fe2000480700b */
[----:B------:R4:W-:Y:S01]  /*16260*/  STS.128 [R53+0x20400], R4 ;  /* 0x0204000435007388 */ /* 0x0009e20000000c00 */
[----:B------:R-:W-:Y:S02]  /*16270*/  F2FP.SATFINITE.E4M3.F32.PACK_AB_MERGE_C R8, R8, R13, R26 ;  /* 0x0000000d0808723e */ /* 0x000fe4000480701a */
[----:B------:R-:W-:-:S05]  /*16280*/  F2FP.SATFINITE.E4M3.F32.PACK_AB_MERGE_C R10, R10, R3, R28 ;  /* 0x000000030a0a723e */ /* 0x000fca000480701c */
[----:B------:R4:W-:Y:S02]  /*16290*/  STS.128 [R0+0x20400], R8 ;  /* 0x0204000800007388 */ /* 0x0009e40000000c00 */
.L_x_2475:
[----:B------:R-:W-:Y:S05]  /*162a0*/  BSYNC B0 ;  /* 0x0000000000007941 */ /* 0x000fea0003800000 */
.L_x_2447:
        /* <DEDUP_REMOVED lines=8> */
.L_x_2445:
[----:B--234-:R-:W-:-:S04]  /*16330*/  MOV R0, UR45 ;  /* 0x0000002d00007c02 */ /* 0x01cfc80008000f00 */
[----:B------:R-:W-:-:S13]  /*16340*/  ISETP.NE.AND P1, PT, R0, 0x3, PT ;  /* 0x000000030000780c */ /* 0x000fda0003f25270 */
[----:B------:R-:W-:Y:S05]  /*16350*/  @!P1 BRA `(.L_x_2492) ;  /* 0x0000000000049947 */ /* 0x000fea0003800000 */
[----:B------:R-:W-:Y:S01]  /*16360*/  BPT.TRAP 0x1 ;  /* 0x000000040000795c */ /* 0x000fe20000300000 */
.L_x_2492:
[----:B0----5:R-:W-:Y:S01]  /*16370*/  IMAD R4, R234, 0x8, R18 ;  /* 0x00000008ea047824 */ /* 0x021fe200078e0212 */
[----:B-1----:R-:W-:-:S04]  /*16380*/  SHF.L.U32 R3, R235, 0x1f, RZ ;  /* 0x0000001feb037819 */ /* 0x002fc800000006ff */
[----:B------:R0:W1:Y:S01]  /*16390*/  SYNCS.PHASECHK.TRANS64.TRYWAIT P0, [R4+URZ+0x38830], R3 ;  /* 0x03883003040075a7 */ /* 0x000062000800017f */
[----:B------:R-:W-:Y:S05]  /*163a0*/  @!P1 BRA `(.L_x_2493) ;  /* 0x0000000000049947 */ /* 0x000fea0003800000 */
[----:B------:R-:W-:Y:S01]  /*163b0*/  BPT.TRAP 0x1 ;  /* 0x000000040000795c */ /* 0x000fe20000300000 */
.L_x_2493:
[----:B------:R-:W2:Y:S02]  /*163c0*/  S2R R0, SR_TID.X ;  /* 0x0000000000007919 */ /* 0x000ea40000002100 */
[----:B--2---:R-:W-:-:S04]  /*163d0*/  LOP3.LUT R0, R0, 0x7f, RZ, 0xc0, !PT ;  /* 0x0000007f00007812 */ /* 0x004fc800078ec0ff */
[----:B------:R-:W-:Y:S01]  /*163e0*/  ISETP.NE.AND P2, PT, R0, RZ, PT ;  /* 0x000000ff0000720c */ /* 0x000fe20003f45270 */
[----:B-1----:R-:W-:-:S12]  /*163f0*/  @P0 BRA `(.L_x_2494) ;  /* 0x0000000000080947 */ /* 0x002fd80003800000 */
[----:B------:R-:W1:Y:S02]  /*16400*/  SYNCS.PHASECHK.TRANS64.TRYWAIT P0, [R4+URZ+0x38830], R3 ;  /* 0x03883003040075a7 */ /* 0x000e64000800017f */
[----:B-1----:R-:W-:Y:S05]  /*16410*/  @!P0 BRA `(.L_x_2495) ;  /* 0x0000014c006c8947 */ /* 0x002fea0003800000 */
.L_x_2494:
[----:B------:R-:W-:Y:S05]  /*16420*/  WARPSYNC.ALL ;  /* 0x0000000000007948 */ /* 0x000fea0003800000 */
[----:B------:R-:W-:Y:S01]  /*16430*/  VIADD R0, R18, 0x28400 ;  /* 0x0002840012007836 */ /* 0x000fe20000000000 */
[----:B------:R-:W2:Y:S04]  /*16440*/  LDL R5, [R1+0x3c] ;  /* 0x00003c0001057983 */ /* 0x000ea80000100800 */
[----:B------:R-:W-:Y:S01]  /*16450*/  SHF.R.U32.HI R0, RZ, 0x4, R0 ;  /* 0x00000004ff007819 */ /* 0x000fe20000011600 */
[----:B------:R-:W2:Y:S03]  /*16460*/  LDL R98, [R1+0x8] ;  /* 0x0000080001627983 */ /* 0x000ea60000100800 */
[----:B------:R-:W-:Y:S01]  /*16470*/  LOP3.LUT R0, R0, 0x3fff, RZ, 0xc0, !PT ;  /* 0x00003fff00007812 */ /* 0x000fe200078ec0ff */
[----:B------:R-:W3:Y:S01]  /*16480*/  LDL R11, [R1+0x38] ;  /* 0x00003800010b7983 */ /* 0x000ee20000100800 */
[----:B------:R-:W-:-:S02]  /*16490*/  R2UR UR12, R48 ;  /* 0x00000000300c72ca */ /* 0x000fc400000e0000 */
[----:B------:R-:W-:Y:S01]  /*164a0*/  LOP3.LUT R10, R0, 0x10000, RZ, 0xfc, !PT ;  /* 0x00010000000a7812 */ /* 0x000fe200078efcff */
[----:B------:R-:W-:Y:S01]  /*164b0*/  IMAD.MOV.U32 R7, RZ, RZ, 0x40000040 ;  /* 0x40000040ff077424 */ /* 0x000fe200078e00ff */
[----:B------:R-:W-:Y:S01]  /*164c0*/  WARPGROUP.ARRIVE ;  /* 0x00000000000079c5 */ /* 0x000fe20000000000 */
[----:B------:R-:W-:Y:S01]  /*164d0*/  UMOV UR13, 0x40000040 ;  /* 0x40000040000d7882 */ /* 0x000fe20000000000 */
[----:B------:R-:W-:Y:S01]  /*164e0*/  IMAD.MOV.U32 R9, RZ, RZ, 0x40000040 ;  /* 0x40000040ff097424 */ /* 0x000fe200078e00ff */
[----:B------:R-:W-:Y:S01]  /*164f0*/  UMOV UR9, 0x40000040 ;  /* 0x4000004000097882 */ /* 0x000fe20000000000 */
[----:B------:R-:W-:Y:S01]  /*16500*/  IMAD R6, R234, 0x800, R10 ;  /* 0x00000800ea067824 */ /* 0x000fe200078e020a */
[----:B------:R-:W-:Y:S01]  /*16510*/  R2UR UR15, R7 ;  /* 0x00000000070f72ca */ /* 0x000fe200000e0000 */
[----:B------:R-:W-:Y:S01]  /*16520*/  UMOV UR5, 0x40000040 ;  /* 0x4000004000057882 */ /* 0x000fe20000000000 */
[----:B------:R-:W-:Y:S01]  /*16530*/  UMOV UR17, 0x40000040 ;  /* 0x4000004000117882 */ /* 0x000fe20000000000 */
[----:B------:R-:W-:Y:S01]  /*16540*/  UMOV UR21, 0x40000040 ;  /* 0x4000004000157882 */ /* 0x000fe20000000000 */
[----:B------:R-:W-:Y:S01]  /*16550*/  R2UR UR14, R6 ;  /* 0x00000000060e72ca */ /* 0x000fe200000e0000 */
[----:B------:R-:W-:Y:S01]  /*16560*/  ULOP3.LUT UR12, UR12, 0x10000, URZ, 0xfc, !UPT ;  /* 0x000100000c0c7892 */ /* 0x000fe2000f8efc3f */
[----:B------:R-:W4:Y:S01]  /*16570*/  LDL R94, [R1+0x10] ;  /* 0x00001000015e7983 */ /* 0x000f220000100800 */
[----:B------:R-:W-:-:S03]  /*16580*/  UMOV UR25, 0x40000040 ;  /* 0x4000004000197882 */ /* 0x000fc60000000000 */
[----:B------:R-:W5:Y:S01]  /*16590*/  LDL R96, [R1+0xc] ;  /* 0x00000c0001607983 */ /* 0x000f620000100800 */
[----:B------:R-:W-:Y:S01]  /*165a0*/  UMOV UR29, 0x40000040 ;  /* 0x40000040001d7882 */ /* 0x000fe20000000000 */
[----:B------:R-:W-:Y:S01]  /*165b0*/  UMOV UR33, 0x40000040 ;  /* 0x4000004000217882 */ /* 0x000fe20000000000 */
[----:B------:R-:W0:Y:S04]  /*165c0*/  LDC R0, c[0x0][0x448] ;  /* 0x00011200ff007b82 */ /* 0x000e280000000800 */
[----:B------:R-:W-:Y:S01]  /*165d0*/  QGMMA.64x128x32.F32.E4M3.E4M3 R24, gdesc[UR12], RZ, !UPT, gsb0 ;  /* 0x01e000000c1879f3 */ /* 0x000fe2000c0008ff */
[----:B------:R-:W-:Y:S01]  /*165e0*/  VIADD R8, R6, 0x2 ;  /* 0x0000000206087836 */ /* 0x000fe20000000000 */
[----:B------:R-:W-:-:S04]  /*165f0*/  R2UR UR11, R9 ;  /* 0x00000000090b72ca */ /* 0x000fc800000e0000 */
[----:B------:R-:W-:Y:S01]  /*16600*/  R2UR UR10, R8 ;  /* 0x00000000080a72ca */ /* 0x000fe200000e0000 */
[----:B------:R-:W-:Y:S01]  /*16610*/  UIADD3 UR8, UR12, 0x2, URZ ;  /* 0x000000020c087890 */ /* 0x000fe2000fffe03f */
[----:B------:R-:W-:Y:S02]  /*16620*/  VIADD R8, R6, 0x4 ;  /* 0x0000000406087836 */ /* 0x000fe40000000000 */
[----:B------:R-:W-:-:S03]  /*16630*/  IMAD.MOV.U32 R9, RZ, RZ, 0x40000040 ;  /* 0x40000040ff097424 */ /* 0x000fc600078e00ff */
[----:B------:R-:W-:Y:S02]  /*16640*/  R2UR UR6, R8 ;  /* 0x00000000080672ca */ /* 0x000fe400000e0000 */
[----:B------:R-:W-:Y:S01]  /*16650*/  R2UR UR7, R9 ;  /* 0x00000000090772ca */ /* 0x000fe200000e0000 */
[----:B------:R-:W-:Y:S01]  /*16660*/  UIADD3 UR4, UR12, 0x4, URZ ;  /* 0x000000040c047890 */ /* 0x000fe2000fffe03f */
[----:B------:R-:W-:Y:S02]  /*16670*/  WARPGROUP.DEPBAR.LE gsb0, 0x0 ;  /* 0x00008000000079c5 */ /* 0x000fe40000010000 */
[----:B------:R-:W-:-:S06]  /*16680*/  WARPGROUP.ARRIVE ;  /* 0x00000000000079c5 */ /* 0x000fcc0000000000 */
[----:B------:R-:W-:Y:S01]  /*16690*/  QGMMA.64x128x32.F32.E4M3.E4M3 R24, gdesc[UR8], R24, gsb0 ;  /* 0x01e00000081879f3 */ /* 0x000fe20008000818 */
[----:B------:R-:W-:Y:S01]  /*166a0*/  VIADD R8, R6, 0x6 ;  /* 0x0000000606087836 */ /* 0x000fe20000000000 */
[----:B------:R-:W-:-:S04]  /*166b0*/  MOV R9, 0x40000040 ;  /* 0x4000004000097802 */ /* 0x000fc80000000f00 */
[----:B------:R-:W-:Y:S02]  /*166c0*/  R2UR UR18, R8 ;  /* 0x00000000081272ca */ /* 0x000fe400000e0000 */
[----:B------:R-:W-:Y:S01]  /*166d0*/  R2UR UR19, R9 ;  /* 0x00000000091372ca */ /* 0x000fe200000e0000 */
[----:B------:R-:W-:Y:S01]  /*166e0*/  UIADD3 UR16, UR12, 0x6, URZ ;  /* 0x000000060c107890 */ /* 0x000fe2000fffe03f */
[----:B------:R-:W-:Y:S02]  /*166f0*/  WARPGROUP.DEPBAR.LE gsb0, 0x0 ;  /* 0x00008000000079c5 */ /* 0x000fe40000010000 */
[----:B------:R-:W-:-:S06]  /*16700*/  WARPGROUP.ARRIVE ;  /* 0x00000000000079c5 */ /* 0x000fcc0000000000 */
[----:B------:R-:W-:Y:S01]  /*16710*/  QGMMA.64x128x32.F32.E4M3.E4M3 R24, gdesc[UR4], R24, gsb0 ;  /* 0x01e00000041879f3 */ /* 0x000fe20008000818 */
        /* <DEDUP_REMOVED lines=32> */
[----:B0-----:R-:W-:-:S13]  /*16920*/  ISETP.NE.AND P0, PT, R0, 0x1, PT ;  /* 0x000000010000780c */ /* 0x001fda0003f05270 */
[----:B------:R-:W0:Y:S08]  /*16930*/  @P0 LDC R0, c[0x0][0x44c] ;  /* 0x00011300ff000b82 */ /* 0x000e300000000800 */
[----:B-1----:R-:W1:Y:S01]  /*16940*/  @P0 LDC R3, c[0x0][0x450] ;  /* 0x00011400ff030b82 */ /* 0x002e620000000800 */
[----:B--2---:R-:W-:-:S04]  /*16950*/  IMAD.IADD R7, R5, 0x1, R98 ;  /* 0x0000000105077824 */ /* 0x004fc800078e0262 */
[----:B0-----:R-:W-:-:S05]  /*16960*/  @P0 IMAD.HI.U32 R0, R7, R0, RZ ;  /* 0x0000000007000227 */ /* 0x001fca00078e00ff */
[----:B-1----:R-:W-:Y:S02]  /*16970*/  @P0 SHF.R.U32.HI R7, RZ, R3, R0 ;  /* 0x00000003ff070219 */ /* 0x002fe40000011600 */
[----:B------:R-:W-:Y:S01]  /*16980*/  MOV R0, 0xffffff80 ;  /* 0xffffff8000007802 */ /* 0x000fe20000000f00 */
[----:B------:R-:W-:Y:S02]  /*16990*/  WARPGROUP.DEPBAR.LE gsb0, 0x0 ;  /* 0x00008000000079c5 */ /* 0x000fe40000010000 */
[----:B------:R-:W-:-:S06]  /*169a0*/  WARPGROUP.ARRIVE ;  /* 0x00000000000079c5 */ /* 0x000fcc0000000000 */
[----:B------:R-:W-:Y:S01]  /*169b0*/  QGMMA.64x128x32.F32.E4M3.E4M3 R24, gdesc[UR32], R24, gsb0 ;  /* 0x01e00000201879f3 */ /* 0x000fe20008000818 */
[----:B------:R-:W0:Y:S01]  /*169c0*/  SHFL.IDX PT, R5, R7, 0x1, 0x1c1f ;  /* 0x003c1f0007057f89 */ /* 0x000e2200000e0000 */
[----:B------:R-:W-:-:S04]  /*169d0*/  IMAD R0, R131, R0, 0x80 ;  /* 0x0000008083007424 */ /* 0x000fc800078e0200 */
[----:B------:R-:W-:Y:S02]  /*169e0*/  VIADD R3, R0, 0x1 ;  /* 0x0000000100037836 */ /* 0x000fe40000000000 */
[----:B----4-:R-:W-:Y:S02]  /*169f0*/  IMAD.IADD R0, R94, 0x1, R0 ;  /* 0x000000015e007824 */ /* 0x010fe400078e0200 */
[C---:B---3--:R-:W-:Y:S02]  /*16a00*/  IMAD R3, R11.reuse, -0x2, R3 ;  /* 0xfffffffe0b037824 */ /* 0x048fe400078e0203 */
[----:B------:R-:W-:-:S03]  /*16a10*/  IMAD R6, R11, -0x2, R0 ;  /* 0xfffffffe0b067824 */ /* 0x000fc600078e0200 */
[----:B-----5:R-:W-:-:S04]  /*16a20*/  IADD3 R9, -R96, R3, R94 ;  /* 0x0000000360097210 */ /* 0x020fc80007ffe15e */
[----:B0-----:R-:W-:-:S04]  /*16a30*/  VIADDMNMX R5, R5, R9, R6, PT ;  /* 0x0000000905057246 */ /* 0x001fc80003800106 */
[C---:B------:R-:W-:Y:S02]  /*16a40*/  ISETP.GT.AND P4, PT, R5.reuse, RZ, PT ;  /* 0x000000ff0500720c */ /* 0x040fe40003f84270 */
[C---:B------:R-:W-:Y:S02]  /*16a50*/  ISETP.GT.AND P5, PT, R5.reuse, 0x1, PT ;  /* 0x000000010500780c */ /* 0x040fe40003fa4270 */
[----:B------:R-:W-:Y:S01]  /*16a60*/  ISETP.GT.AND P3, PT, R5, 0x8, PT ;  /* 0x000000080500780c */ /* 0x000fe20003f64270 */
[----:B------:R-:W-:Y:S02]  /*16a70*/  WARPGROUP.DEPBAR.LE gsb0, 0x0 ;  /* 0x00008000000079c5 */ /* 0x000fe40000010000 */
[----:B------:R-:W-:Y:S02]  /*16a80*/  FSEL R26, R26, -INF , P4 ;  /* 0xff8000001a1a7808 */ /* 0x000fe40002000000 */
[----:B------:R-:W-:Y:S02]  /*16a90*/  FSEL R8, R27, -INF , P5 ;  /* 0xff8000001b087808 */ /* 0x000fe40002800000 */
[----:B------:R-:W-:-:S02]  /*16aa0*/  ISETP.GT.AND P4, PT, R5, 0x9, PT ;  /* 0x000000090500780c */ /* 0x000fc40003f84270 */
[----:B------:R-:W-:Y:S02]  /*16ab0*/  FSEL R30, R30, -INF , P3 ;  /* 0xff8000001e1e7808 */ /* 0x000fe40001800000 */
[----:B------:R-:W-:Y:S02]  /*16ac0*/  FMNMX.FTZ R3, R26, R8, !PT ;  /* 0x000000081a037209 */ /* 0x000fe40007810000 */
[----:B------:R-:W-:Y:S02]  /*16ad0*/  ISETP.GT.AND P3, PT, R5, 0x10, PT ;  /* 0x000000100500780c */ /* 0x000fe40003f64270 */
[----:B------:R-:W-:Y:S02]  /*16ae0*/  FSEL R11, R31, -INF , P4 ;  /* 0xff8000001f0b7808 */ /* 0x000fe40002000000 */
[----:B------:R-:W-:Y:S02]  /*16af0*/  FMNMX.FTZ R0, R30, R3, !PT ;  /* 0x000000031e007209 */ /* 0x000fe40007810000 */
        /* <DEDUP_REMOVED lines=81> */
[----:B------:R-:W-:Y:S02]  /*17010*/  FSEL R87, R87, -INF , P4 ;  /* 0xff80000057577808 */ /* 0x000fe40002000000 */
[----:B------:R-:W-:-:S04]  /*17020*/  FMNMX.FTZ R0, R43, R0, !PT ;  /* 0x000000002b007209 */ /* 0x000fc80007810000 */
[----:B------:R-:W-:-:S05]  /*17030*/  FMNMX.FTZ R34, R87, R0, !PT ;  /* 0x0000000057227209 */ /* 0x000fca0007810000 */
[----:B------:R-:W0:Y:S04]  /*17040*/  SHFL.BFLY PT, R5, R34, 0x2, 0x1f ;  /* 0x0c401f0022057f89 */ /* 0x000e2800000e0000 */
[----:B------:R-:W1:Y:S01]  /*17050*/  SHFL.IDX PT, R7, R7, RZ, 0x1c1f ;  /* 0x001c1fff07077589 */ /* 0x000e6200000e0000 */
[----:B0-----:R-:W-:-:S05]  /*17060*/  FMNMX.FTZ R51, R34, R5, !PT ;  /* 0x0000000522337209 */ /* 0x001fca0007810000 */
[----:B------:R-:W0:Y:S01]  /*17070*/  SHFL.BFLY PT, R0, R51, 0x1, 0x1f ;  /* 0x0c201f0033007f89 */ /* 0x000e2200000e0000 */
[----:B-1----:R-:W-:-:S04]  /*17080*/  VIADDMNMX R34, R7, R9, R6, PT ;  /* 0x0000000907227246 */ /* 0x002fc80003800106 */
[C---:B------:R-:W-:Y:S02]  /*17090*/  ISETP.GT.AND P4, PT, R34.reuse, RZ, PT ;  /* 0x000000ff2200720c */ /* 0x040fe40003f84270 */
[----:B------:R-:W-:Y:S02]  /*170a0*/  ISETP.GT.AND P5, PT, R34, 0x1, PT ;  /* 0x000000012200780c */ /* 0x000fe40003fa4270 */
[----:B0-----:R-:W-:-:S04]  /*170b0*/  FMNMX.FTZ R0, R51, R0, !PT ;  /* 0x0000000033007209 */ /* 0x001fc80007810000 */
[----:B------:R-:W-:Y:S01]  /*170c0*/  FSETP.NEU.FTZ.AND P3, PT, R0, -INF , PT ;  /* 0xff8000000000780b */ /* 0x000fe20003f7d000 */
[----:B------:R-:W-:-:S05]  /*170d0*/  FFMA.FTZ R47, R2, R0, -8 ;  /* 0xc1000000022f7423 */ /* 0x000fca0000010000 */
[----:B------:R-:W-:Y:S02]  /*170e0*/  FSEL R47, R47, RZ, P3 ;  /* 0x000000ff2f2f7208 */ /* 0x000fe40001800000 */
[----:B------:R-:W-:Y:S02]  /*170f0*/  ISETP.GT.AND P3, PT, R34, 0x8, PT ;  /* 0x000000082200780c */ /* 0x000fe40003f64270 */
[----:B------:R-:W-:Y:S01]  /*17100*/  FSEL R55, R24, -INF , P4 ;  /* 0xff80000018377808 */ /* 0x000fe20002000000 */
[----:B------:R-:W-:-:S01]  /*17110*/  FFMA.FTZ R5, R2, R26, -R47 ;  /* 0x0000001a02057223 */ /* 0x000fc2000001082f */
[----:B------:R-:W-:Y:S02]  /*17120*/  FSEL R26, R25, -INF , P5 ;  /* 0xff800000191a7808 */ /* 0x000fe40002800000 */
        /* <DEDUP_REMOVED lines=59> */
[----:B------:R-:W-:Y:S01]  /*174e0*/  FMNMX.FTZ R28, R109, R28, !PT ;  /* 0x0000001c6d1c7209 */ /* 0x000fe20007810000 */
[----:B------:R-:W-:-:S01]  /*174f0*/  FFMA.FTZ R7, R2, R30, -R47 ;  /* 0x0000001e02077223 */ /* 0x000fc2000001082f */
        /* <DEDUP_REMOVED lines=26> */
[----:B------:R-:W-:Y:S01]  /*176a0*/  FMNMX.FTZ R36, R81, R36, !PT ;  /* 0x0000002451247209 */ /* 0x000fe20007810000 */
[----:B------:R-:W-:-:S01]  /*176b0*/  FFMA.FTZ R8, R2, R8, -R47 ;  /* 0x0000000802087223 */ /* 0x000fc2000001082f */
[----:B------:R-:W-:Y:S01]  /*176c0*/  FSEL R85, R85, -INF , P4 ;  /* 0xff80000055557808 */ /* 0x000fe20002000000 */
[----:B------:R-:W-:-:S01]  /*176d0*/  FFMA.FTZ R11, R2, R11, -R47 ;  /* 0x0000000b020b7223 */ /* 0x000fc2000001082f */
[----:B------:R-:W-:Y:S01]  /*176e0*/  FMNMX.FTZ R36, R119, R36, !PT ;  /* 0x0000002477247209 */ /* 0x000fe20007810000 */
[----:B------:R-:W-:Y:S03]  /*176f0*/  MUFU.EX2 R6, R8 ;  /* 0x0000000800067308 */ /* 0x000fe60000000800 */
[----:B------:R-:W-:-:S05]  /*17700*/  FMNMX.FTZ R40, R85, R36, !PT ;  /* 0x0000002455287209 */ /* 0x000fca0007810000 */
[----:B------:R0:W-:Y:S02]  /*17710*/  MUFU.EX2 R8, R11 ;  /* 0x0000000b00087308 */ /* 0x0001e40000000800 */
[----:B0-----:R-:W-:-:S01]  /*17720*/  FFMA.FTZ R11, R2, R38, -R47 ;  /* 0x00000026020b7223 */ /* 0x001fc2000001082f */
[C-C-:B------:R-:W-:Y:S01]  /*17730*/  FFMA.FTZ R38, R2.reuse, R35, -R47.reuse ;  /* 0x0000002302267223 */ /* 0x140fe2000001082f */
[----:B------:R-:W-:-:S02]  /*17740*/  FFMA.FTZ R35, R2, R59, -R47 ;  /* 0x0000003b02237223 */ /* 0x000fc4000001082f */
[----:B------:R-:W0:Y:S02]  /*17750*/  SHFL.BFLY PT, R59, R40, 0x2, 0x1f ;  /* 0x0c401f00283b7f89 */ /* 0x000e2400000e0000 */
[----:B0-----:R-:W-:-:S05]  /*17760*/  FMNMX.FTZ R59, R40, R59, !PT ;  /* 0x0000003b283b7209 */ /* 0x001fca0007810000 */
[----:B------:R-:W0:Y:S01]  /*17770*/  SHFL.BFLY PT, R44, R59, 0x1, 0x1f ;  /* 0x0c201f003b2c7f89 */ /* 0x000e2200000e0000 */
[----:B------:R-:W-:-:S01]  /*17780*/  FFMA.FTZ R36, R2, R3, -R47 ;  /* 0x0000000302247223 */ /* 0x000fc2000001082f */
[----:B------:R-:W-:-:S04]  /*17790*/  FFMA.FTZ R46, R2, R46, -R47 ;  /* 0x0000002e022e7223 */ /* 0x000fc8000001082f */
[----:B------:R1:W-:Y:S01]  /*177a0*/  MUFU.EX2 R24, R46 ;  /* 0x0000002e00187308 */ /* 0x0003e20000000800 */
[----:B0-----:R-:W-:-:S04]  /*177b0*/  FMNMX.FTZ R3, R59, R44, !PT ;  /* 0x0000002c3b037209 */ /* 0x001fc80007810000 */
[----:B------:R-:W-:Y:S01]  /*177c0*/  FSETP.NEU.FTZ.AND P3, PT, R3, -INF , PT ;  /* 0xff8000000300780b */ /* 0x000fe20003f7d000 */
[----:B-1----:R-:W-:-:S05]  /*177d0*/  FFMA.FTZ R46, R2, R3, -8 ;  /* 0xc1000000022e7423 */ /* 0x002fca0000010003 */
[----:B------:R-:W-:Y:S01]  /*177e0*/  FSEL R48, R46, RZ, P3 ;  /* 0x000000ff2e307208 */ /* 0x000fe20001800000 */
[----:B------:R-:W0:Y:S04]  /*177f0*/  MUFU.EX2 R5, R5 ;  /* 0x0000000500057308 */ /* 0x000e280000000800 */
[----:B------:R-:W-:-:S01]  /*17800*/  FFMA.FTZ R55, R2, R55, -R48 ;  /* 0x0000003702377223 */ /* 0x000fc20000010830 */
[C-C-:B------:R-:W-:Y:S01]  /*17810*/  FFMA.FTZ R26, R2.reuse, R26, -R48.reuse ;  /* 0x0000001a021a7223 */ /* 0x140fe20000010830 */
[----:B------:R-:W-:-:S02]  /*17820*/  FFMA.FTZ R51, R2, R51, -R48 ;  /* 0x0000003302337223 */ /* 0x000fc40000010830 */
[----:B------:R-:W1:Y:S01]  /*17830*/  MUFU.EX2 R7, R7 ;  /* 0x0000000700077308 */ /* 0x000e620000000800 */
[----:B------:R-:W-:-:S01]  /*17840*/  FFMA.FTZ R9, R2, R12, -R47 ;  /* 0x0000000c02097223 */ /* 0x000fc2000001082f */
[C---:B------:R-:W-:Y:S01]  /*17850*/  FFMA.FTZ R29, R2.reuse, R29, -R48 ;  /* 0x0000001d021d7223 */ /* 0x040fe20000010830 */
[----:B------:R-:W-:-:S05]  /*17860*/  FFMA.FTZ R12, R2, R13, -R47 ;  /* 0x0000000d020c7223 */ /* 0x000fca000001082f */
[----:B------:R-:W-:Y:S01]  /*17870*/  MUFU.EX2 R55, R55 ;  /* 0x0000003700377308 */ /* 0x000fe20000000800 */
[----:B------:R-:W-:-:S07]  /*17880*/  FFMA.FTZ R89, R2, R89, -R48 ;  /* 0x0000005902597223 */ /* 0x000fce0000010830 */
[----:B------:R-:W2:Y:S01]  /*17890*/  MUFU.EX2 R26, R26 ;  /* 0x0000001a001a7308 */ /* 0x000ea20000000800 */
[----:B------:R-:W-:-:S07]  /*178a0*/  FFMA.FTZ R227, R2, R50, -R47 ;  /* 0x0000003202e37223 */ /* 0x000fce000001082f */
[----:B------:R-:W3:Y:S01]  /*178b0*/  MUFU.EX2 R51, R51 ;  /* 0x0000003300337308 */ /* 0x000ee20000000800 */
[----:B------:R-:W-:-:S01]  /*178c0*/  FFMA.FTZ R33, R2, R33, -R48 ;  /* 0x0000002102217223 */ /* 0x000fc20000010830 */
[----:B0-----:R-:W-:-:S06]  /*178d0*/  FADD.FTZ R58, R5, R6 ;  /* 0x00000006053a7221 */ /* 0x001fcc0000010000 */
[----:B------:R-:W-:Y:S01]  /*178e0*/  MUFU.EX2 R9, R9 ;  /* 0x0000000900097308 */ /* 0x000fe20000000800 */
[----:B------:R-:W-:-:S01]  /*178f0*/  FFMA.FTZ R14, R2, R14, -R47 ;  /* 0x0000000e020e7223 */ /* 0x000fc2000001082f */
[----:B------:R-:W-:-:S06]  /*17900*/  FFMA.FTZ R91, R2, R91, -R48 ;  /* 0x0000005b025b7223 */ /* 0x000fcc0000010830 */
[----:B------:R1:W0:Y:S01]  /*17910*/  MUFU.EX2 R50, R29 ;  /* 0x0000001d00327308 */ /* 0x0002220000000800 */
[----:B------:R-:W-:-:S07]  /*17920*/  FFMA.FTZ R13, R2, R42, -R47 ;  /* 0x0000002a020d7223 */ /* 0x000fce000001082f */
[----:B------:R-:W4:Y:S01]  /*17930*/  MUFU.EX2 R12, R12 ;  /* 0x0000000c000c7308 */ /* 0x000f220000000800 */
[----:B-1----:R-:W-:-:S01]  /*17940*/  FADD.FTZ R29, R7, R58 ;  /* 0x0000003a071d7221 */ /* 0x002fc20000010000 */
[----:B--2---:R-:W-:-:S06]  /*17950*/  FADD.FTZ R58, R55, R26 ;  /* 0x0000001a373a7221 */ /* 0x004fcc0000010000 */
[----:B------:R-:W1:Y:S01]  /*17960*/  MUFU.EX2 R89, R89 ;  /* 0x0000005900597308 */ /* 0x000e620000000800 */
[----:B------:R-:W-:-:S01]  /*17970*/  FFMA.FTZ R93, R2, R93, -R48 ;  /* 0x0000005d025d7223 */ /* 0x000fc20000010830 */
[----:B------:R-:W-:-:S06]  /*17980*/  FADD.FTZ R60, R8, R29 ;  /* 0x0000001d083c7221 */ /* 0x000fcc0000010000 */
[----:B------:R-:W2:Y:S01]  /*17990*/  MUFU.EX2 R11, R11 ;  /* 0x0000000b000b7308 */ /* 0x000ea20000000800 */
[----:B------:R-:W-:-:S01]  /*179a0*/  FFMA.FTZ R20, R2, R20, -R47 ;  /* 0x0000001402147223 */ /* 0x000fc2000001082f */
[----:B---3--:R-:W-:-:S06]  /*179b0*/  FADD.FTZ R29, R51, R58 ;  /* 0x0000003a331d7221 */ /* 0x008fcc0000010000 */
[----:B------:R3:W5:Y:S01]  /*179c0*/  MUFU.EX2 R230, R33 ;  /* 0x0000002100e67308 */ /* 0x0007620000000800 */
[----:B------:R-:W-:-:S01]  /*179d0*/  FFMA.FTZ R95, R2, R95, -R48 ;  /* 0x0000005f025f7223 */ /* 0x000fc20000010830 */
[----:B0-----:R-:W-:-:S06]  /*179e0*/  FADD.FTZ R58, R50, R29 ;  /* 0x0000001d323a7221 */ /* 0x001fcc0000010000 */
[----:B------:R-:W0:Y:S01]  /*179f0*/  MUFU.EX2 R14, R14 ;  /* 0x0000000e000e7308 */ /* 0x000e220000000800 */
[----:B---3--:R-:W-:-:S07]  /*17a00*/  FADD.FTZ R33, R9, R60 ;  /* 0x0000003c09217221 */ /* 0x008fce0000010000 */
[----:B------:R-:W3:Y:S01]  /*17a10*/  MUFU.EX2 R91, R91 ;  /* 0x0000005b005b7308 */ /* 0x000ee20000000800 */
[----:B------:R-:W-:-:S01]  /*17a20*/  FFMA.FTZ R97, R2, R97, -R48 ;  /* 0x0000006102617223 */ /* 0x000fc20000010830 */
[----:B----4-:R-:W-:-:S06]  /*17a30*/  FADD.FTZ R60, R12, R33 ;  /* 0x000000210c3c7221 */ /* 0x010fcc0000010000 */
[----:B------:R-:W4:Y:S01]  /*17a40*/  MUFU.EX2 R13, R13 ;  /* 0x0000000d000d7308 */ /* 0x000f220000000800 */
[----:B------:R-:W-:-:S01]  /*17a50*/  FFMA.FTZ R25, R2, R88, -R47 ;  /* 0x0000005802197223 */ /* 0x000fc2000001082f */
[----:B-1----:R-:W-:-:S06]  /*17a60*/  FADD.FTZ R29, R89, R58 ;  /* 0x0000003a591d7221 */ /* 0x002fcc0000010000 */
[----:B------:R-:W1:Y:S01]  /*17a70*/  MUFU.EX2 R52, R93 ;  /* 0x0000005d00347308 */ /* 0x000e620000000800 */
[----:B------:R-:W-:-:S01]  /*17a80*/  FFMA.FTZ R99, R2, R99, -R48 ;  /* 0x0000006302637223 */ /* 0x000fc20000010830 */
[----:B--2---:R-:W-:-:S06]  /*17a90*/  FADD.FTZ R33, R11, R60 ;  /* 0x0000003c0b217221 */ /* 0x004fcc0000010000 */
[----:B------:R-:W2:Y:S01]  /*17aa0*/  MUFU.EX2 R20, R20 ;  /* 0x0000001400147308 */ /* 0x000ea20000000800 */
[----:B-----5:R-:W-:-:S01]  /*17ab0*/  FADD.FTZ R58, R230, R29 ;  /* 0x0000001de63a7221 */ /* 0x020fc20000010000 */
[----:B------:R-:W-:-:S06]  /*17ac0*/  FFMA.FTZ R54, R2, R54, -R47 ;  /* 0x0000003602367223 */ /* 0x000fcc000001082f */
[----:B------:R-:W5:Y:S01]  /*17ad0*/  MUFU.EX2 R95, R95 ;  /* 0x0000005f005f7308 */ /* 0x000f620000000800 */
[----:B------:R-:W-:-:S01]  /*17ae0*/  FFMA.FTZ R45, R2, R45, -R48 ;  /* 0x0000002d022d7223 */ /* 0x000fc20000010830 */
[----:B0-----:R-:W-:Y:S01]  /*17af0*/  FADD.FTZ R60, R14, R33 ;  /* 0x000000210e3c7221 */ /* 0x001fe20000010000 */
[----:B---3--:R-:W-:-:S05]  /*17b00*/  FADD.FTZ R29, R91, R58 ;  /* 0x0000003a5b1d7221 */ /* 0x008fca0000010000 */
[----:B------:R-:W0:Y:S01]  /*17b10*/  MUFU.EX2 R224, R97 ;  /* 0x0000006100e07308 */ /* 0x000e220000000800 */
[----:B------:R-:W-:-:S01]  /*17b20*/  FFMA.FTZ R101, R2, R101, -R48 ;  /* 0x0000006502657223 */ /* 0x000fc20000010830 */
[----:B------:R-:W-:Y:S01]  /*17b30*/  FFMA.FTZ R90, R2, R90, -R47 ;  /* 0x0000005a025a7223 */ /* 0x000fe2000001082f */
[----:B----4-:R-:W-:-:S05]  /*17b40*/  FADD.FTZ R33, R13, R60 ;  /* 0x0000003c0d217221 */ /* 0x010fca0000010000 */
[----:B------:R-:W3:Y:S01]  /*17b50*/  MUFU.EX2 R25, R25 ;  /* 0x0000001900197308 */ /* 0x000ee20000000800 */
[----:B-1----:R-:W-:-:S07]  /*17b60*/  FADD.FTZ R58, R52, R29 ;  /* 0x0000001d343a7221 */ /* 0x002fce0000010000 */
[----:B------:R-:W1:Y:S01]  /*17b70*/  MUFU.EX2 R99, R99 ;  /* 0x0000006300637308 */ /* 0x000e620000000800 */
[----:B------:R-:W-:-:S01]  /*17b80*/  FFMA.FTZ R37, R2, R92, -R47 ;  /* 0x0000005c02257223 */ /* 0x000fc2000001082f */
[----:B------:R-:W-:Y:S01]  /*17b90*/  FFMA.FTZ R49, R2, R49, -R48 ;  /* 0x0000003102317223 */ /* 0x000fe20000010830 */
[----:B--2---:R-:W-:-:S05]  /*17ba0*/  FADD.FTZ R33, R20, R33 ;  /* 0x0000002114217221 */ /* 0x004fca0000010000 */
[----:B------:R-:W2:Y:S01]  /*17bb0*/  MUFU.EX2 R227, R227 ;  /* 0x000000e300e37308 */ /* 0x000ea20000000800 */
[----:B-----5:R-:W-:-:S07]  /*17bc0*/  FADD.FTZ R29, R95, R58 ;  /* 0x0000003a5f1d7221 */ /* 0x020fce0000010000 */
[----:B------:R-:W-:Y:S01]  /*17bd0*/  MUFU.EX2 R30, R54 ;  /* 0x00000036001e7308 */ /* 0x000fe20000000800 */
[----:B------:R-:W-:-:S07]  /*17be0*/  FFMA.FTZ R103, R2, R103, -R48 ;  /* 0x0000006702677223 */ /* 0x000fce0000010830 */
[----:B------:R-:W4:Y:S01]  /*17bf0*/  MUFU.EX2 R54, R45 ;  /* 0x0000002d00367308 */ /* 0x000f220000000800 */
[----:B------:R-:W-:-:S01]  /*17c00*/  FADD.FTZ R58, R24, R33 ;  /* 0x00000021183a7221 */ /* 0x000fc20000010000 */
[----:B------:R-:W-:-:S06]  /*17c10*/  F2FP.SATFINITE.E4M3.F32.PACK_AB_MERGE_C R229, R8, R7, RZ ;  /* 0x0000000708e5723e */ /* 0x000fcc00048070ff */
[----:B------:R-:W5:Y:S01]  /*17c20*/  MUFU.EX2 R28, R90 ;  /* 0x0000005a001c7308 */ /* 0x000f620000000800 */
[----:B0-----:R-:W-:-:S07]  /*17c30*/  FADD.FTZ R8, R224, R29 ;  /* 0x0000001de0087221 */ /* 0x001fce0000010000 */
[----:B------:R-:W0:Y:S01]  /*17c40*/  MUFU.EX2 R101, R101 ;  /* 0x0000006500657308 */ /* 0x000e220000000800 */
[----:B------:R-:W-:-:S01]  /*17c50*/  FFMA.FTZ R53, R2, R53, -R48 ;  /* 0x0000003502357223 */ /* 0x000fc20000010830 */
[----:B---3--:R-:W-:Y:S01]  /*17c60*/  FADD.FTZ R58, R25, R58 ;  /* 0x0000003a193a7221 */ /* 0x008fe20000010000 */
[----:B-1----:R-:W-:-:S05]  /*17c70*/  FADD.FTZ R7, R99, R8 ;  /* 0x0000000863077221 */ /* 0x002fca0000010000 */
[----:B------:R-:W1:Y:S01]  /*17c80*/  MUFU.EX2 R226, R49 ;  /* 0x0000003100e27308 */ /* 0x000e620000000800 */
[----:B------:R-:W-:-:S01]  /*17c90*/  FFMA.FTZ R105, R2, R105, -R48 ;  /* 0x0000006902697223 */ /* 0x000fc20000010830 */
[----:B------:R-:W-:-:S06]  /*17ca0*/  F2FP.SATFINITE.E4M3.F32.PACK_AB_MERGE_C R231, R14, R11, RZ ;  /* 0x0000000b0ee7723e */ /* 0x000fcc00048070ff */
[----:B------:R-:W3:Y:S01]  /*17cb0*/  MUFU.EX2 R37, R37 ;  /* 0x0000002500257308 */ /* 0x000ee20000000800 */
[----:B--2---:R-:W-:-:S01]  /*17cc0*/  FADD.FTZ R11, R227, R58 ;  /* 0x0000003ae30b7221 */ /* 0x004fc20000010000 */
[----:B------:R-:W-:Y:S01]  /*17cd0*/  FFMA.FTZ R15, R2, R15, -R47 ;  /* 0x0000000f020f7223 */ /* 0x000fe2000001082f */
[----:B----4-:R-:W-:-:S05]  /*17ce0*/  FADD.FTZ R8, R54, R7 ;  /* 0x0000000736087221 */ /* 0x010fca0000010000 */
[----:B------:R-:W2:Y:S01]  /*17cf0*/  MUFU.EX2 R103, R103 ;  /* 0x0000006700677308 */ /* 0x000ea20000000800 */
[----:B------:R-:W-:-:S01]  /*17d00*/  FFMA.FTZ R57, R2, R57, -R48 ;  /* 0x0000003902397223 */ /* 0x000fc20000010830 */
[----:B------:R-:W-:Y:S02]  /*17d10*/  @!P2 VIADD R4, R4, 0x38840 ;  /* 0x000388400404a836 */ /* 0x000fe40000000000 */
[----:B-----5:R-:W-:-:S04]  /*17d20*/  FADD.FTZ R11, R28, R11 ;  /* 0x0000000b1c0b7221 */ /* 0x020fc80000010000 */
[----:B------:R-:W4:Y:S01]  /*17d30*/  MUFU.EX2 R32, R38 ;  /* 0x0000002600207308 */ /* 0x000f220000000800 */
[----:B0-----:R-:W-:-:S07]  /*17d40*/  FADD.FTZ R7, R101, R8 ;  /* 0x0000000865077221 */ /* 0x001fce0000010000 */
[----:B------:R-:W0:Y:S01]  /*17d50*/  MUFU.EX2 R56, R53 ;  /* 0x0000003500387308 */ /* 0x000e220000000800 */
[----:B------:R-:W-:-:S01]  /*17d60*/  FFMA.FTZ R107, R2, R107, -R48 ;  /* 0x0000006b026b7223 */ /* 0x000fc20000010830 */
[----:B------:R-:W-:Y:S01]  /*17d70*/  FADD.FTZ R8, R30, R11 ;  /* 0x0000000b1e087221 */ /* 0x000fe20000010000 */
[----:B------:R-:W-:-:S05]  /*17d80*/  F2FP.SATFINITE.E4M3.F32.PACK_AB_MERGE_C R229, R6, R5, R229 ;  /* 0x0000000506e5723e */ /* 0x000fca00048070e5 */
[----:B------:R-:W5:Y:S01]  /*17d90*/  MUFU.EX2 R35, R35 ;  /* 0x0000002300237308 */ /* 0x000f620000000800 */
[----:B------:R-:W-:Y:S01]  /*17da0*/  @!P2 PRMT R4, RZ, 0x654, R4 ;  /* 0x00000654ff04a816 */ /* 0x000fe20000000004 */
[----:B-1----:R-:W-:-:S06]  /*17db0*/  FADD.FTZ R6, R226, R7 ;  /* 0x00000007e2067221 */ /* 0x002fcc0000010000 */
[----:B------:R-:W1:Y:S01]  /*17dc0*/  MUFU.EX2 R105, R105 ;  /* 0x0000006900697308 */ /* 0x000e620000000800 */
[----:B------:R-:W-:-:S01]  /*17dd0*/  FFMA.FTZ R61, R2, R61, -R48 ;  /* 0x0000003d023d7223 */ /* 0x000fc20000010830 */
[C---:B---3--:R-:W-:Y:S01]  /*17de0*/  F2FP.SATFINITE.E4M3.F32.PACK_AB_MERGE_C R30, R37.reuse, R30, RZ ;  /* 0x0000001e251e723e */ /* 0x048fe200048070ff */
[----:B------:R-:W-:-:S05]  /*17df0*/  FADD.FTZ R37, R37, R8 ;  /* 0x0000000825257221 */ /* 0x000fca0000010000 */
[----:B------:R-:W3:Y:S01]  /*17e00*/  MUFU.EX2 R15, R15 ;  /* 0x0000000f000f7308 */ /* 0x000ee20000000800 */
[----:B--2---:R-:W-:-:S01]  /*17e10*/  FADD.FTZ R5, R103, R6 ;  /* 0x0000000667057221 */ /* 0x004fc20000010000 */
[----:B------:R2:W-:Y:S06]  /*17e20*/  @!P2 SYNCS.ARRIVE.TRANS64.RED.A1T0 RZ, [R4+URZ], RZ ;  /* 0x000000ff04ffa9a7 */ /* 0x0005ec000810043f */
[----:B------:R-:W3:Y:S01]  /*17e30*/  MUFU.EX2 R220, R57 ;  /* 0x0000003900dc7308 */ /* 0x000ee20000000800 */
[----:B------:R-:W-:-:S01]  /*17e40*/  FFMA.FTZ R109, R2, R109, -R48 ;  /* 0x0000006d026d7223 */ /* 0x000fc20000010830 */
[----:B----4-:R-:W-:Y:S01]  /*17e50*/  FADD.FTZ R6, R32, R37 ;  /* 0x0000002520067221 */ /* 0x010fe20000010000 */
[----:B0-----:R-:W-:-:S05]  /*17e60*/  F2FP.SATFINITE.E4M3.F32.PACK_AB_MERGE_C R103, R56, R103, RZ ;  /* 0x000000673867723e */ /* 0x001fca00048070ff */
[----:B------:R-:W0:Y:S01]  /*17e70*/  MUFU.EX2 R107, R107 ;  /* 0x0000006b006b7308 */ /* 0x000e220000000800 */
[----:B------:R-:W-:-:S01]  /*17e80*/  FADD.FTZ R56, R56, R5 ;  /* 0x0000000538387221 */ /* 0x000fc20000010000 */
[----:B------:R-:W-:Y:S01]  /*17e90*/  FFMA.FTZ R65, R2, R65, -R48 ;  /* 0x0000004102417223 */ /* 0x000fe20000010830 */
[----:B-----5:R-:W-:-:S05]  /*17ea0*/  FADD.FTZ R8, R35, R6 ;  /* 0x0000000623087221 */ /* 0x020fca0000010000 */
[----:B--2---:R-:W2:Y:S01]  /*17eb0*/  MUFU.EX2 R4, R61 ;  /* 0x0000003d00047308 */ /* 0x004ea20000000800 */
[----:B-1----:R-:W-:-:S01]  /*17ec0*/  FADD.FTZ R5, R105, R56 ;  /* 0x0000003869057221 */ /* 0x002fc20000010000 */
[----:B------:R-:W-:Y:S01]  /*17ed0*/  FFMA.FTZ R111, R2, R111, -R48 ;  /* 0x0000006f026f7223 */ /* 0x000fe20000010830 */
[----:B---3--:R-:W-:-:S05]  /*17ee0*/  FADD.FTZ R7, R15, R8 ;  /* 0x000000080f077221 */ /* 0x008fca0000010000 */
[----:B------:R-:W1:Y:S01]  /*17ef0*/  MUFU.EX2 R109, R109 ;  /* 0x0000006d006d7308 */ /* 0x000e620000000800 */
[----:B------:R-:W-:-:S01]  /*17f00*/  FADD.FTZ R8, R220, R5 ;  /* 0x00000005dc087221 */ /* 0x000fc20000010000 */
[----:B------:R-:W-:-:S06]  /*17f10*/  FFMA.FTZ R69, R2, R69, -R48 ;  /* 0x0000004502457223 */ /* 0x000fcc0000010830 */
[----:B------:R-:W3:Y:S01]  /*17f20*/  MUFU.EX2 R222, R65 ;  /* 0x0000004100de7308 */ /* 0x000ee20000000800 */
[----:B0-----:R-:W-:-:S01]  /*17f30*/  FADD.FTZ R5, R107, R8 ;  /* 0x000000086b057221 */ /* 0x001fc20000010000 */
[C-C-:B------:R-:W-:Y:S01]  /*17f40*/  FFMA.FTZ R113, R2.reuse, R113, -R48.reuse ;  /* 0x0000007102717223 */ /* 0x140fe20000010830 */
[----:B------:R-:W-:-:S01]  /*17f50*/  FFMA.FTZ R73, R2, R73, -R48 ;  /* 0x0000004902497223 */ /* 0x000fc20000010830 */
[C-C-:B------:R-:W-:Y:S01]  /*17f60*/  FFMA.FTZ R115, R2.reuse, R115, -R48.reuse ;  /* 0x0000007302737223 */ /* 0x140fe20000010830 */
[----:B------:R-:W-:-:S01]  /*17f70*/  FFMA.FTZ R77, R2, R77, -R48 ;  /* 0x0000004d024d7223 */ /* 0x000fc20000010830 */
[C-C-:B------:R-:W-:Y:S02]  /*17f80*/  FFMA.FTZ R117, R2.reuse, R117, -R48.reuse ;  /* 0x0000007502757223 */ /* 0x140fe40000010830 */
[----:B------:R-:W0:Y:S01]  /*17f90*/  MUFU.EX2 R111, R111 ;  /* 0x0000006f006f7308 */ /* 0x000e220000000800 */
[----:B------:R-:W-:-:S01]  /*17fa0*/  FFMA.FTZ R81, R2, R81, -R48 ;  /* 0x0000005102517223 */ /* 0x000fc20000010830 */
[C-C-:B------:R-:W-:Y:S01]  /*17fb0*/  FFMA.FTZ R119, R2.reuse, R119, -R48.reuse ;  /* 0x0000007702777223 */ /* 0x140fe20000010830 */
[----:B------:R-:W-:-:S01]  /*17fc0*/  FFMA.FTZ R85, R2, R85, -R48 ;  /* 0x0000005502557223 */ /* 0x000fc20000010830 */
[C---:B--2---:R-:W-:Y:S01]  /*17fd0*/  F2FP.SATFINITE.E4M3.F32.PACK_AB_MERGE_C R107, R4.reuse, R107, RZ ;  /* 0x0000006b046b723e */ /* 0x044fe200048070ff */
[----:B------:R-:W-:-:S03]  /*17fe0*/  FADD.FTZ R4, R4, R5 ;  /* 0x0000000504047221 */ /* 0x000fc60000010000 */
[----:B------:R-:W2:Y:S01]  /*17ff0*/  MUFU.EX2 R48, R69 ;  /* 0x0000004500307308 */ /* 0x000ea20000000800 */
[----:B------:R-:W-:-:S01]  /*18000*/  FFMA.FTZ R38, R2, R21, -R47 ;  /* 0x0000001502267223 */ /* 0x000fc2000001082f */
[C-C-:B------:R-:W-:Y:S01]  /*18010*/  FFMA.FTZ R21, R2.reuse, R71, -R47.reuse ;  /* 0x0000004702157223 */ /* 0x140fe2000001082f */
[----:B------:R-:W-:-:S01]  /*18020*/  FFMA.FTZ R34, R2, R63, -R47 ;  /* 0x0000003f02227223 */ /* 0x000fc2000001082f */
[----:B-1----:R-:W-:-:S04]  /*18030*/  FADD.FTZ R5, R109, R4 ;  /* 0x000000046d057221 */ /* 0x002fc80000010000 */
[----:B------:R-:W1:Y:S01]  /*18040*/  MUFU.EX2 R113, R113 ;  /* 0x0000007100717308 */ /* 0x000e620000000800 */
[----:B------:R-:W-:-:S01]  /*18050*/  FFMA.FTZ R41, R2, R67, -R47 ;  /* 0x0000004302297223 */ /* 0x000fc2000001082f */
[----:B------:R-:W-:Y:S01]  /*18060*/  F2FP.SATFINITE.E4M3.F32.PACK_AB_MERGE_C R231, R12, R9, R231 ;  /* 0x000000090ce7723e */ /* 0x000fe200048070e7 */
[----:B---3--:R-:W-:-:S01]  /*18070*/  FADD.FTZ R8, R222, R5 ;  /* 0x00000005de087221 */ /* 0x008fc20000010000 */
[----:B------:R-:W-:Y:S01]  /*18080*/  F2FP.SATFINITE.E4M3.F32.PACK_AB_MERGE_C R225, R25, R24, RZ ;  /* 0x0000001819e1723e */ /* 0x000fe200048070ff */
[----:B------:R-:W3:Y:S03]  /*18090*/  @P0 LDC R9, c[0x0][0x44c] ;  /* 0x00011300ff090b82 */ /* 0x000ee60000000800 */
[----:B------:R-:W4:Y:S01]  /*180a0*/  MUFU.EX2 R216, R73 ;  /* 0x0000004900d87308 */ /* 0x000f220000000800 */
[----:B------:R-:W-:Y:S01]  /*180b0*/  F2FP.SATFINITE.E4M3.F32.PACK_AB_MERGE_C R225, R20, R13, R225 ;  /* 0x0000000d14e1723e */ /* 0x000fe200048070e1 */
[----:B0-----:R-:W-:Y:S01]  /*180c0*/  FADD.FTZ R5, R111, R8 ;  /* 0x000000086f057221 */ /* 0x001fe20000010000 */
[----:B------:R-:W-:-:S01]  /*180d0*/  FFMA.FTZ R43, R2, R43, -R47 ;  /* 0x0000002b022b7223 */ /* 0x000fc2000001082f */
[C-C-:B------:R-:W-:Y:S01]  /*180e0*/  FFMA.FTZ R27, R2.reuse, R27, -R47.reuse ;  /* 0x0000001b021b7223 */ /* 0x140fe2000001082f */
[----:B------:R-:W0:Y:S03]  /*180f0*/  @P0 LDC R13, c[0x0][0x450] ;  /* 0x00011400ff0d0b82 */ /* 0x000e260000000800 */
[----:B------:R-:W-:Y:S01]  /*18100*/  MUFU.EX2 R38, R38 ;  /* 0x0000002600267308 */ /* 0x000fe20000000800 */
[----:B------:R-:W-:-:S01]  /*18110*/  FFMA.FTZ R40, R2, R75, -R47 ;  /* 0x0000004b02287223 */ /* 0x000fc2000001082f */
[C-C-:B------:R-:W-:Y:S01]  /*18120*/  FFMA.FTZ R31, R2.reuse, R31, -R47.reuse ;  /* 0x0000001f021f7223 */ /* 0x140fe2000001082f */
[----:B------:R-:W-:-:S05]  /*18130*/  FFMA.FTZ R42, R2, R79, -R47 ;  /* 0x0000004f022a7223 */ /* 0x000fca000001082f */
[----:B------:R-:W5:Y:S01]  /*18140*/  MUFU.EX2 R21, R21 ;  /* 0x0000001500157308 */ /* 0x000f620000000800 */
[----:B------:R-:W-:-:S01]  /*18150*/  FFMA.FTZ R39, R2, R39, -R47 ;  /* 0x0000002702277223 */ /* 0x000fc2000001082f */
[C-C-:B------:R-:W-:Y:S01]  /*18160*/  FFMA.FTZ R83, R2.reuse, R83, -R47.reuse ;  /* 0x0000005302537223 */ /* 0x140fe2000001082f */
[----:B------:R-:W-:-:S05]  /*18170*/  FFMA.FTZ R47, R2, R87, -R47 ;  /* 0x00000057022f7223 */ /* 0x000fca000001082f */
[----:B------:R-:W3:Y:S01]  /*18180*/  MUFU.EX2 R34, R34 ;  /* 0x0000002200227308 */ /* 0x000ee20000000800 */
[C---:B--2---:R-:W-:Y:S01]  /*18190*/  F2FP.SATFINITE.E4M3.F32.PACK_AB_MERGE_C R111, R48.reuse, R111, RZ ;  /* 0x0000006f306f723e */ /* 0x044fe200048070ff */
[----:B------:R-:W-:-:S06]  /*181a0*/  FADD.FTZ R48, R48, R5 ;  /* 0x0000000530307221 */ /* 0x000fcc0000010000 */
[----:B------:R-:W-:Y:S08]  /*181b0*/  MUFU.EX2 R115, R115 ;  /* 0x0000007300737308 */ /* 0x000ff00000000800 */
[----:B------:R-:W2:Y:S01]  /*181c0*/  MUFU.EX2 R6, R77 ;  /* 0x0000004d00067308 */ /* 0x000ea20000000800 */
[----:B-1----:R-:W-:-:S07]  /*181d0*/  FADD.FTZ R5, R113, R48 ;  /* 0x0000003071057221 */ /* 0x002fce0000010000 */
[----:B------:R-:W-:Y:S08]  /*181e0*/  MUFU.EX2 R36, R36 ;  /* 0x0000002400247308 */ /* 0x000ff00000000800 */
[----:B------:R-:W1:Y:S01]  /*181f0*/  MUFU.EX2 R41, R41 ;  /* 0x0000002900297308 */ /* 0x000e620000000800 */
[----:B----4-:R-:W-:-:S07]  /*18200*/  FADD.FTZ R12, R216, R5 ;  /* 0x00000005d80c7221 */ /* 0x010fce0000010000 */
[----:B------:R-:W-:Y:S01]  /*18210*/  MUFU.EX2 R43, R43 ;  /* 0x0000002b002b7308 */ /* 0x000fe20000000800 */
[----:B-----5:R-:W-:-:S07]  /*18220*/  F2FP.SATFINITE.E4M3.F32.PACK_AB_MERGE_C R223, R21, R38, RZ ;  /* 0x0000002615df723e */ /* 0x020fce00048070ff */
[----:B------:R-:W4:Y:S08]  /*18230*/  MUFU.EX2 R46, R47 ;  /* 0x0000002f002e7308 */ /* 0x000f300000000800 */
[----:B------:R-:W5:Y:S01]  /*18240*/  MUFU.EX2 R117, R117 ;  /* 0x0000007500757308 */ /* 0x000f620000000800 */
[----:B---3--:R-:W-:-:S01]  /*18250*/  FADD.FTZ R7, R34, R7 ;  /* 0x0000000722077221 */ /* 0x008fc20000010000 */
[----:B--2---:R-:W-:Y:S01]  /*18260*/  F2FP.SATFINITE.E4M3.F32.PACK_AB_MERGE_C R5, R6, R115, RZ ;  /* 0x000000730605723e */ /* 0x004fe200048070ff */
[----:B------:R-:W-:-:S05]  /*18270*/  FADD.FTZ R115, R115, R12 ;  /* 0x0000000c73737221 */ /* 0x000fca0000010000 */
[----:B------:R-:W-:Y:S01]  /*18280*/  MUFU.EX2 R39, R39 ;  /* 0x0000002700277308 */ /* 0x000fe20000000800 */
[----:B-1----:R-:W-:-:S07]  /*18290*/  F2FP.SATFINITE.E4M3.F32.PACK_AB_MERGE_C R223, R41, R36, R223 ;  /* 0x0000002429df723e */ /* 0x002fce00048070df */
[----:B------:R-:W1:Y:S08]  /*182a0*/  MUFU.EX2 R44, R83 ;  /* 0x00000053002c7308 */ /* 0x000e700000000800 */
[----:B------:R-:W2:Y:S01]  /*182b0*/  MUFU.EX2 R4, R81 ;  /* 0x0000005100047308 */ /* 0x000ea20000000800 */
[----:B------:R-:W-:-:S01]  /*182c0*/  FADD.FTZ R36, R36, R7 ;  /* 0x0000000724247221 */ /* 0x000fc20000010000 */
[----:B------:R-:W-:Y:S01]  /*182d0*/  FADD.FTZ R6, R6, R115 ;  /* 0x0000007306067221 */ /* 0x000fe20000010000 */
[----:B------:R-:W-:-:S05]  /*182e0*/  @P0 IMAD.HI.U32 R12, R98, R9, RZ ;  /* 0x00000009620c0227 */ /* 0x000fca00078e00ff */
[----:B------:R-:W3:Y:S01]  /*182f0*/  MUFU.EX2 R119, R119 ;  /* 0x0000007700777308 */ /* 0x000ee20000000800 */
[----:B------:R-:W-:-:S01]  /*18300*/  FADD.FTZ R41, R41, R36 ;  /* 0x0000002429297221 */ /* 0x000fc20000010000 */
[----:B------:R-:W-:-:S06]  /*18310*/  F2FP.SATFINITE.E4M3.F32.PACK_AB_MERGE_C R216, R216, R113, R5 ;  /* 0x00000071d8d8723e */ /* 0x000fcc0004807005 */
[----:B------:R-:W-:Y:S01]  /*18320*/  MUFU.EX2 R31, R31 ;  /* 0x0000001f001f7308 */ /* 0x000fe20000000800 */
[----:B------:R-:W-:-:S07]  /*18330*/  IMAD.MOV.U32 R11, RZ, RZ, R98 ;  /* 0x000000ffff0b7224 */ /* 0x000fce00078e0062 */
[----:B------:R-:W3:Y:S01]  /*18340*/  MUFU.EX2 R42, R42 ;  /* 0x0000002a002a7308 */ /* 0x000ee20000000800 */
[----:B----4-:R-:W-:Y:S01]  /*18350*/  F2FP.SATFINITE.E4M3.F32.PACK_AB_MERGE_C R9, R46, R43, RZ ;  /* 0x0000002b2e09723e */ /* 0x010fe200048070ff */
[----:B-----5:R-:W-:-:S06]  /*18360*/  FADD.FTZ R5, R117, R6 ;  /* 0x0000000675057221 */ /* 0x020fcc0000010000 */
[----:B------:R-:W4:Y:S01]  /*18370*/  MUFU.EX2 R27, R27 ;  /* 0x0000001b001b7308 */ /* 0x000f220000000800 */
[----:B0-----:R-:W-:Y:S01]  /*18380*/  @P0 SHF.R.U32.HI R11, RZ, R13, R12 ;  /* 0x0000000dff0b0219 */ /* 0x001fe2000001160c */
[----:B------:R-:W-:-:S06]  /*18390*/  FADD.FTZ R38, R38, R41 ;  /* 0x0000002926267221 */ /* 0x000fcc0000010000 */
[----:B------:R-:W0:Y:S01]  /*183a0*/  MUFU.EX2 R40, R40 ;  /* 0x0000002800287308 */ /* 0x000e220000000800 */
[----:B-1----:R-:W-:Y:S01]  /*183b0*/  F2FP.SATFINITE.E4M3.F32.PACK_AB_MERGE_C R219, R44, R39, R9 ;  /* 0x000000272cdb723e */ /* 0x002fe20004807009 */
[----:B--2---:R-:W-:Y:S01]  /*183c0*/  FADD.FTZ R6, R4, R5 ;  /* 0x0000000504067221 */ /* 0x004fe20000010000 */
[----:B------:R-:W-:Y:S01]  /*183d0*/  IADD3 R9, R11, R94, -R96 ;  /* 0x0000005e0b097210 */ /* 0x000fe20007ffe860 */
[----:B------:R-:W-:Y:S02]  /*183e0*/  FADD.FTZ R38, R21, R38 ;  /* 0x0000002615267221 */ /* 0x000fe40000010000 */
[----:B---3--:R-:W-:-:S01]  /*183f0*/  FADD.FTZ R5, R119, R6 ;  /* 0x0000000677057221 */ /* 0x008fc20000010000 */
[----:B------:R-:W-:Y:S02]  /*18400*/  SHF.R.S32.HI R6, RZ, 0x1f, R9 ;  /* 0x0000001fff067819 */ /* 0x000fe40000011409 */
[----:B------:R-:W-:Y:S01]  /*18410*/  F2FP.SATFINITE.E4M3.F32.PACK_AB_MERGE_C R217, R42, R31, RZ ;  /* 0x0000001f2ad9723e */ /* 0x000fe200048070ff */
[----:B----4-:R-:W-:Y:S01]  /*18420*/  FADD.FTZ R7, R27, R38 ;  /* 0x000000261b077221 */ /* 0x010fe20000010000 */
[----:B------:R-:W-:Y:S01]  /*18430*/  LEA.HI R6, R6, R9, RZ, 0x7 ;  /* 0x0000000906067211 */ /* 0x000fe200078f38ff */
[----:B------:R-:W1:Y:S01]  /*18440*/  MUFU.EX2 R8, R85 ;  /* 0x0000005500087308 */ /* 0x000e620000000800 */
[C---:B0-----:R-:W-:Y:S01]  /*18450*/  F2FP.SATFINITE.E4M3.F32.PACK_AB_MERGE_C R217, R40.reuse, R27, R217 ;  /* 0x0000001b28d9723e */ /* 0x041fe200048070d9 */
[----:B------:R-:W-:Y:S01]  /*18460*/  FADD.FTZ R40, R40, R7 ;  /* 0x0000000728287221 */ /* 0x000fe20000010000 */
[----:B------:R-:W-:Y:S01]  /*18470*/  SHF.R.S32.HI R6, RZ, 0x7, R6 ;  /* 0x00000007ff067819 */ /* 0x000fe20000011406 */
[----:B------:R-:W-:Y:S01]  /*18480*/  VIADD R11, R131, 0xfffffffe ;  /* 0xfffffffe830b7836 */ /* 0x000fe20000000000 */
[----:B------:R-:W-:Y:S01]  /*18490*/  F2FP.SATFINITE.E4M3.F32.PACK_AB_MERGE_C R221, R34, R15, RZ ;  /* 0x0000000f22dd723e */ /* 0x000fe200048070ff */
[----:B------:R-:W-:Y:S01]  /*184a0*/  FADD.FTZ R31, R31, R40 ;  /* 0x000000281f1f7221 */ /* 0x000fe20000010000 */
[----:B------:R-:W-:-:S03]  /*184b0*/  VIMNMX R15, RZ, R6, !PT ;  /* 0x00000006ff0f7248 */ /* 0x000fc60007fe0100 */
[----:B------:R-:W-:Y:S01]  /*184c0*/  FADD.FTZ R42, R42, R31 ;  /* 0x0000001f2a2a7221 */ /* 0x000fe20000010000 */
[----:B------:R-:W-:-:S03]  /*184d0*/  ISETP.GE.AND P2, PT, R11, R15, PT ;  /* 0x0000000f0b00720c */ /* 0x000fc60003f46270 */
[----:B------:R-:W-:-:S04]  /*184e0*/  FADD.FTZ R7, R39, R42 ;  /* 0x0000002a27077221 */ /* 0x000fc80000010000 */
[----:B------:R-:W-:Y:S01]  /*184f0*/  FADD.FTZ R44, R44, R7 ;  /* 0x000000072c2c7221 */ /* 0x000fe20000010000 */
[----:B-1----:R-:W-:Y:S02]  /*18500*/  F2FP.SATFINITE.E4M3.F32.PACK_AB_MERGE_C R7, R8, R119, RZ ;  /* 0x000000770807723e */ /* 0x002fe400048070ff */
[----:B------:R-:W-:Y:S01]  /*18510*/  F2FP.SATFINITE.E4M3.F32.PACK_AB_MERGE_C R228, R50, R51, RZ ;  /* 0x0000003332e4723e */ /* 0x000fe200048070ff */
[----:B------:R-:W-:-:S01]  /*18520*/  FADD.FTZ R43, R43, R44 ;  /* 0x0000002c2b2b7221 */ /* 0x000fc20000010000 */
[----:B------:R-:W-:Y:S02]  /*18530*/  F2FP.SATFINITE.E4M3.F32.PACK_AB_MERGE_C R52, R52, R91, RZ ;  /* 0x0000005b3434723e */ /* 0x000fe400048070ff */
[----:B------:R-:W-:Y:S02]  /*18540*/  F2FP.SATFINITE.E4M3.F32.PACK_AB_MERGE_C R54, R54, R99, RZ ;  /* 0x000000633636723e */ /* 0x000fe400048070ff */
[----:B------:R-:W-:Y:S01]  /*18550*/  F2FP.SATFINITE.E4M3.F32.PACK_AB_MERGE_C R218, R4, R117, R7 ;  /* 0x0000007504da723e */ /* 0x000fe20004807007 */
[----:B------:R-:W-:-:S01]  /*18560*/  FADD.FTZ R4, R46, R43 ;  /* 0x0000002b2e047221 */ /* 0x000fc20000010000 */
[----:B------:R-:W-:Y:S01]  /*18570*/  F2FP.SATFINITE.E4M3.F32.PACK_AB_MERGE_C R227, R28, R227, R30 ;  /* 0x000000e31ce3723e */ /* 0x000fe2000480701e */
[----:B------:R-:W-:-:S01]  /*18580*/  FADD.FTZ R5, R8, R5 ;  /* 0x0000000508057221 */ /* 0x000fc20000010000 */
[----:B------:R-:W-:-:S02]  /*18590*/  F2FP.SATFINITE.E4M3.F32.PACK_AB_MERGE_C R221, R35, R32, R221 ;  /* 0x0000002023dd723e */ /* 0x000fc400048070dd */
[----:B------:R-:W-:Y:S02]  /*185a0*/  CS2R R150, SRZ ;  /* 0x0000000000967805 */ /* 0x000fe4000001ff00 */
[----:B------:R-:W-:Y:S02]  /*185b0*/  F2FP.SATFINITE.E4M3.F32.PACK_AB_MERGE_C R228, R26, R55, R228 ;  /* 0x000000371ae4723e */ /* 0x000fe400048070e4 */
[----:B------:R-:W-:Y:S02]  /*185c0*/  CS2R R148, SRZ ;  /* 0x0000000000947805 */ /* 0x000fe4000001ff00 */
[----:B------:R-:W-:Y:S02]  /*185d0*/  F2FP.SATFINITE.E4M3.F32.PACK_AB_MERGE_C R230, R230, R89, R52 ;  /* 0x00000059e6e6723e */ /* 0x000fe40004807034 */
[----:B------:R-:W-:Y:S02]  /*185e0*/  CS2R R146, SRZ ;  /* 0x0000000000927805 */ /* 0x000fe4000001ff00 */
        /* <DEDUP_REMOVED lines=66> */
[----:B------:R-:W-:Y:S02]  /*18a10*/  IMAD.MOV.U32 R13, RZ, RZ, R0 ;  /* 0x000000ffff0d7224 */ /* 0x000fe400078e0000 */
[----:B------:R-:W-:Y:S02]  /*18a20*/  IMAD.MOV.U32 R12, RZ, RZ, R3 ;  /* 0x000000ffff0c7224 */ /* 0x000fe400078e0003 */
[----:B------:R-:W-:Y:S02]  /*18a30*/  IMAD.MOV.U32 R6, RZ, RZ, R235 ;  /* 0x000000ffff067224 */ /* 0x000fe400078e00eb */
[----:B------:R-:W-:-:S07]  /*18a40*/  IMAD.MOV.U32 R151, RZ, RZ, RZ ;  /* 0x000000ffff977224 */ /* 0x000fce00078e00ff */
.L_x_2507:
[----:B------:R-:W2:Y:S01]  /*18a50*/  LDL R0, [R1] ;  /* 0x0000000001007983 */ /* 0x000ea20000100800 */
[----:B------:R-:W-:Y:S01]  /*18a60*/  ISETP.NE.AND P2, PT, R234, 0x1, PT ;  /* 0x00000001ea00780c */ /* 0x000fe20003f45270 */
[----:B------:R-:W-:Y:S05]  /*18a70*/  YIELD ;  /* 0x0000000000007946 */ /* 0x000fea0003800000 */
[----:B------:R-:W-:-:S04]  /*18a80*/  SEL R235, RZ, 0x1, P2 ;  /* 0x00000001ffeb7807 */ /* 0x000fc80001000000 */
[----:B------:R-:W-:Y:S02]  /*18a90*/  LOP3.LUT R235, R6, R235, RZ, 0x3c, !PT ;  /* 0x000000eb06eb7212 */ /* 0x000fe400078e3cff */
[----:B--2---:R-:W-:-:S13]  /*18aa0*/  ISETP.NE.AND P2, PT, R0, RZ, PT ;  /* 0x000000ff0000720c */ /* 0x004fda0003f45270 */
[----:B------:R-:W-:Y:S05]  /*18ab0*/  @P2 BRA `(.L_x_2497) ;  /* 0x00000000003c2947 */ /* 0x000fea0003800000 */
[----:B------:R-:W-:Y:S05]  /*18ac0*/  @!P1 BRA `(.L_x_2498) ;  /* 0x0000000000049947 */ /* 0x000fea0003800000 */
[----:B------:R-:W-:Y:S01]  /*18ad0*/  BPT.TRAP 0x1 ;  /* 0x000000040000795c */ /* 0x000fe20000300000 */
.L_x_2498:
[----:B------:R-:W-:-:S04]  /*18ae0*/  IADD3 R0, R234, 0x1, RZ ;  /* 0x00000001ea007810 */ /* 0x000fc80007ffe0ff */
[----:B------:R-:W-:-:S04]  /*18af0*/  ISETP.NE.AND P3, PT, R0, 0x2, PT ;  /* 0x000000020000780c */ /* 0x000fc80003f65270 */
[----:B------:R-:W-:Y:S02]  /*18b00*/  SEL R3, R0, RZ, P3 ;  /* 0x000000ff00037207 */ /* 0x000fe40001800000 */
[----:B------:R-:W-:-:S03]  /*18b10*/  SHF.L.U32 R0, R235, 0x1f, RZ ;  /* 0x0000001feb007819 */ /* 0x000fc600000006ff */
[----:B------:R-:W-:-:S04]  /*18b20*/  IMAD R3, R3, 0x8, R18 ;  /* 0x0000000803037824 */ /* 0x000fc800078e0212 */
[----:B------:R0:W1:Y:S01]  /*18b30*/  SYNCS.PHASECHK.TRANS64.TRYWAIT P3, [R3+URZ+0x38830], R0 ;  /* 0x03883000030075a7 */ /* 0x000062000806017f */
[----:B------:R-:W-:Y:S05]  /*18b40*/  @!P1 BRA `(.L_x_2499) ;  /* 0x0000000000049947 */ /* 0x000fea0003800000 */
[----:B------:R-:W-:Y:S01]  /*18b50*/  BPT.TRAP 0x1 ;  /* 0x000000040000795c */ /* 0x000fe20000300000 */
.L_x_2499:
[----:B------:R-:W-:Y:S04]  /*18b60*/  BSSY B0, `(.L_x_2497) ;  /* 0x0000004000007945 */ /* 0x000fe80003800000 */
[----:B-1----:R-:W-:Y:S05]  /*18b70*/  @P3 BRA `(.L_x_2500) ;  /* 0x0000000000083947 */ /* 0x002fea0003800000 */
[----:B------:R-:W1:Y:S02]  /*18b80*/  SYNCS.PHASECHK.TRANS64.TRYWAIT P3, [R3+URZ+0x38830], R0 ;  /* 0x03883000030075a7 */ /* 0x000e64000806017f */
[----:B-1----:R-:W-:Y:S05]  /*18b90*/  @!P3 BRA `(.L_x_2501) ;  /* 0x0000012400a0b947 */ /* 0x002fea0003800000 */
.L_x_2500:
[----:B------:R-:W-:Y:S05]  /*18ba0*/  BSYNC B0 ;  /* 0x0000000000007941 */ /* 0x000fea0003800000 */
.L_x_2497:
        /* <DEDUP_REMOVED lines=29> */
[C---:B------:R-:W-:Y:S01]  /*18d80*/  R2UR UR19, R21.reuse ;  /* 0x00000000151372ca */ /* 0x040fe200000e0000 */
[----:B------:R-:W-:Y:S01]  /*18d90*/  VIADD R0, R0, 0x8 ;  /* 0x0000000800007836 */ /* 0x000fe20000000000 */
[----:B------:R-:W-:Y:S02]  /*18da0*/  R2UR UR26, R20 ;  /* 0x00000000141a72ca */ /* 0x000fe400000e0000 */
[----:B------:R-:W-:Y:S02]  /*18db0*/  R2UR UR27, R21 ;  /* 0x00000000151b72ca */ /* 0x000fe400000e0000 */
[----:B------:R0:W-:Y:S01]  /*18dc0*/  BAR.SYNC.DEFER_BLOCKING R0, 0x100 ;  /* 0x000400000000751d */ /* 0x0001e20000010000 */
[----:B------:R-:W-:Y:S02]  /*18dd0*/  R2UR UR34, R8 ;  /* 0x00000000082272ca */ /* 0x000fe400000e0000 */
[----:B------:R-:W-:-:S03]  /*18de0*/  R2UR UR35, R9 ;  /* 0x00000000092372ca */ /* 0x000fc600000e0000 */
        /* <DEDUP_REMOVED lines=27> */
.L_x_2503:
[----:B------:R-:W-:Y:S01]  /*18fa0*/  SHF.L.U32 R0, R6, 0x1f, RZ ;  /* 0x0000001f06007819 */ /* 0x000fe200000006ff */
[----:B------:R-:W-:-:S04]  /*18fb0*/  IMAD R3, R234, 0x8, R18 ;  /* 0x00000008ea037824 */ /* 0x000fc800078e0212 */
[----:B------:R0:W1:Y:S01]  /*18fc0*/  SYNCS.PHASECHK.TRANS64.TRYWAIT P2, [R3+URZ+0x38850], R0 ;  /* 0x03885000030075a7 */ /* 0x000062000804017f */
[----:B------:R-:W-:Y:S05]  /*18fd0*/  @!P1 BRA `(.L_x_2504) ;  /* 0x0000000000049947 */ /* 0x000fea0003800000 */
[----:B------:R-:W-:Y:S01]  /*18fe0*/  BPT.TRAP 0x1 ;  /* 0x000000040000795c */ /* 0x000fe20000300000 */
.L_x_2504:
[----:B-1----:R-:W-:Y:S05]  /*18ff0*/  @P2 BRA `(.L_x_2502) ;  /* 0x0000000000082947 */ /* 0x002fea0003800000 */
[----:B------:R-:W1:Y:S02]  /*19000*/  SYNCS.PHASECHK.TRANS64.TRYWAIT P2, [R3+URZ+0x38850], R0 ;  /* 0x03885000030075a7 */ /* 0x000e64000804017f */
[----:B-1----:R-:W-:Y:S05]  /*19010*/  @!P2 BRA `(.L_x_2505) ;  /* 0x000001200094a947 */ /* 0x002fea0003800000 */
.L_x_2502:
[----:B01----:R-:W-:Y:S01]  /*19020*/  VIADD R0, R18, 0x400 ;  /* 0x0000040012007836 */ /* 0x003fe20000000000 */
[----:B------:R-:W-:Y:S05]  /*19030*/  WARPSYNC.ALL ;  /* 0x0000000000007948 */ /* 0x000fea0003800000 */
[----:B------:R-:W-:Y:S01]  /*19040*/  SHF.R.U32.HI R0, RZ, 0x4, R0 ;  /* 0x00000004ff007819 */ /* 0x000fe20000011600 */
[----:B------:R-:W-:Y:S01]  /*19050*/  IMAD.MOV.U32 R7, RZ, RZ, 0x40000040 ;  /* 0x40000040ff077424 */ /* 0x000fe200078e00ff */
[----:B------:R-:W2:Y:S04]  /*19060*/  LDL R21, [R1+0x10] ;  /* 0x0000100001157983 */ /* 0x000ea80000100800 */
[----:B------:R-:W2:Y:S01]  /*19070*/  LDL R20, [R1+0xc] ;  /* 0x00000c0001147983 */ /* 0x000ea20000100800 */
[----:B------:R-:W-:Y:S01]  /*19080*/  LOP3.LUT R0, R0, 0x3fff, RZ, 0xc0, !PT ;  /* 0x00003fff00007812 */ /* 0x000fe200078ec0ff */
[----:B------:R-:W-:Y:S01]  /*19090*/  WARPGROUP.ARRIVE ;  /* 0x00000000000079c5 */ /* 0x000fe20000000000 */
[----:B------:R-:W-:Y:S01]  /*190a0*/  R2UR UR7, R7 ;  /* 0x00000000070772ca */ /* 0x000fe200000e0000 */
[----:B------:R-:W-:Y:S01]  /*190b0*/  IMAD.MOV.U32 R9, RZ, RZ, 0x40000040 ;  /* 0x40000040ff097424 */ /* 0x000fe200078e00ff */
[----:B------:R-:W-:Y:S01]  /*190c0*/  LOP3.LUT R0, R0, 0x10000, RZ, 0xfc, !PT ;  /* 0x0001000000007812 */ /* 0x000fe200078efcff */
[----:B------:R-:W0:Y:S04]  /*190d0*/  @P0 LDC R3, c[0x0][0x450] ;  /* 0x00011400ff030b82 */ /* 0x000e280000000800 */
[----:B------:R-:W-:-:S04]  /*190e0*/  IMAD R6, R234, 0x800, R0 ;  /* 0x00000800ea067824 */ /* 0x000fc800078e0200 */
[----:B------:R-:W1:Y:S01]  /*190f0*/  @P0 LDC R0, c[0x0][0x44c] ;  /* 0x00011300ff000b82 */ /* 0x000e620000000800 */
[----:B------:R-:W-:-:S13]  /*19100*/  R2UR UR6, R6 ;  /* 0x00000000060672ca */ /* 0x000fda00000e0000 */
[----:B------:R-:W-:Y:S01]  /*19110*/  QGMMA.64x256x32.F32.E4M3.E4M3 R24, R228, gdesc[UR4], R24, gsb0 ;  /* 0x03e00004e4187df3 */ /* 0x000fe20008000818 */
[----:B------:R-:W-:Y:S02]  /*19120*/  IADD3 R8, R6, 0x2, RZ ;  /* 0x0000000206087810 */ /* 0x000fe40007ffe0ff */
[----:B------:R-:W-:Y:S02]  /*19130*/  R2UR UR7, R9 ;  /* 0x00000000090772ca */ /* 0x000fe400000e0000 */
[----:B------:R-:W-:Y:S01]  /*19140*/  R2UR UR6, R8 ;  /* 0x00000000080672ca */ /* 0x000fe200000e0000 */
[----:B------:R-:W-:Y:S02]  /*19150*/  WARPGROUP.DEPBAR.LE gsb0, 0x0 ;  /* 0x00008000000079c5 */ /* 0x000fe40000010000 */
[----:B------:R-:W3:Y:S04]  /*19160*/  LDL R229, [R1+0x8] ;  /* 0x0000080001e57983 */ /* 0x000ee80000100800 */
[----:B------:R-:W3:Y:S04]  /*19170*/  LDL R230, [R1+0x3c] ;  /* 0x00003c0001e67983 */ /* 0x000ee80000100800 */
[----:B------:R-:W4:Y:S01]  /*19180*/  LDL R231, [R1+0x38] ;  /* 0x0000380001e77983 */ /* 0x000f220000100800 */
[----:B------:R-:W-:Y:S01]  /*19190*/  WARPGROUP.ARRIVE ;  /* 0x00000000000079c5 */ /* 0x000fe20000000000 */
[----:B------:R-:W-:-:S02]  /*191a0*/  VIADD R8, R6, 0x4 ;  /* 0x0000000406087836 */ /* 0x000fc40000000000 */
[----:B------:R-:W-:Y:S02]  /*191b0*/  IMAD.MOV.U32 R9, RZ, RZ, 0x40000040 ;  /* 0x40000040ff097424 */ /* 0x000fe400078e00ff */
[----:B------:R-:W-:-:S06]  /*191c0*/  VIADD R6, R6, 0x6 ;  /* 0x0000000606067836 */ /* 0x000fcc0000000000 */
[----:B------:R-:W-:Y:S01]  /*191d0*/  QGMMA.64x256x32.F32.E4M3.E4M3 R24, R224, gdesc[UR4], R24, gsb0 ;  /* 0x03e00004e0187df3 */ /* 0x000fe20008000818 */
[----:B------:R-:W-:Y:S02]  /*191e0*/  R2UR UR6, R8 ;  /* 0x00000000080672ca */ /* 0x000fe400000e0000 */
[----:B------:R-:W-:Y:S01]  /*191f0*/  R2UR UR7, R9 ;  /* 0x00000000090772ca */ /* 0x000fe200000e0000 */
[----:B------:R-:W-:Y:S02]  /*19200*/  WARPGROUP.DEPBAR.LE gsb0, 0x0 ;  /* 0x00008000000079c5 */ /* 0x000fe40000010000 */
[----:B------:R-:W-:-:S15]  /*19210*/  WARPGROUP.ARRIVE ;  /* 0x00000000000079c5 */ /* 0x000fde0000000000 */
[----:B------:R-:W-:-:S07]  /*19220*/  NOP ;  /* 0x0000000000007918 */ /* 0x000fce0000000000 */
[----:B------:R-:W-:Y:S01]  /*19230*/  QGMMA.64x256x32.F32.E4M3.E4M3 R24, R220, gdesc[UR4], R24, gsb0 ;  /* 0x03e00004dc187df3 */ /* 0x000fe20008000818 */
[----:B------:R-:W-:Y:S01]  /*19240*/  R2UR UR6, R6 ;  /* 0x00000000060672ca */ /* 0x000fe200000e0000 */
[----:B---3--:R-:W-:-:S04]  /*19250*/  IMAD.IADD R7, R230, 0x1, R229 ;  /* 0x00000001e6077824 */ /* 0x008fc800078e02e5 */
[----:B-1----:R-:W-:-:S05]  /*19260*/  @P0 IMAD.HI.U32 R0, R7, R0, RZ ;  /* 0x0000000007000227 */ /* 0x002fca00078e00ff */
[----:B0-----:R-:W-:Y:S01]  /*19270*/  @P0 SHF.R.U32.HI R7, RZ, R3, R0 ;  /* 0x00000003ff070219 */ /* 0x001fe20000011600 */
[----:B------:R-:W-:-:S04]  /*19280*/  IMAD.MOV.U32 R0, RZ, RZ, -0x80 ;  /* 0xffffff80ff007424 */ /* 0x000fc800078e00ff */
[----:B------:R-:W0:Y:S01]  /*19290*/  SHFL.IDX PT, R3, R7, RZ, 0x1c1f ;  /* 0x001c1fff07037589 */ /* 0x000e2200000e0000 */
[----:B------:R-:W-:-:S04]  /*192a0*/  IMAD R0, R11, R0, 0x1 ;  /* 0x000000010b007424 */ /* 0x000fc800078e0200 */
[----:B----4-:R-:W-:Y:S02]  /*192b0*/  IMAD R0, R231, -0x2, R0 ;  /* 0xfffffffee7007824 */ /* 0x010fe400078e0200 */
[----:B------:R-:W1:Y:S03]  /*192c0*/  S2R R231, SR_TID.X ;  /* 0x0000000000e77919 */ /* 0x000e660000002100 */
[----:B--2---:R-:W-:-:S05]  /*192d0*/  IADD3 R0, -R20, R0, R21 ;  /* 0x0000000014007210 */ /* 0x004fca0007ffe115 */
[----:B0-----:R-:W-:-:S05]  /*192e0*/  IMAD.IADD R3, R0, 0x1, R3 ;  /* 0x0000000100037824 */ /* 0x001fca00078e0203 */
[C---:B------:R-:W-:Y:S02]  /*192f0*/  ISETP.GT.AND P2, PT, R3.reuse, RZ, PT ;  /* 0x000000ff0300720c */ /* 0x040fe40003f44270 */
[C---:B------:R-:W-:Y:S02]  /*19300*/  ISETP.GT.AND P3, PT, R3.reuse, 0x1, PT ;  /* 0x000000010300780c */ /* 0x040fe40003f64270 */
        /* <DEDUP_REMOVED lines=92> */
[----:B------:R-:W-:-:S04]  /*198d0*/  FMNMX.FTZ R3, R212, R8, !PT ;  /* 0x00000008d4037209 */ /* 0x000fc80007810000 */
[----:B------:R-:W-:-:S05]  /*198e0*/  FMNMX.FTZ R3, R213, R3, !PT ;  /* 0x00000003d5037209 */ /* 0x000fca0007810000 */
[----:B------:R-:W0:Y:S01]  /*198f0*/  SHFL.BFLY PT, R8, R3, 0x2, 0x1f ;  /* 0x0c401f0003087f89 */ /* 0x000e2200000e0000 */
[----:B------:R-:W-:Y:S02]  /*19900*/  WARPGROUP.DEPBAR.LE gsb0, 0x0 ;  /* 0x00008000000079c5 */ /* 0x000fe40000010000 */
[----:B------:R-:W-:Y:S01]  /*19910*/  WARPGROUP.ARRIVE ;  /* 0x00000000000079c5 */ /* 0x000fe20000000000 */
[----:B-1----:R-:W-:Y:S02]  /*19920*/  LOP3.LUT R220, R231, 0x7f, RZ, 0xc0, !PT ;  /* 0x0000007fe7dc7812 */ /* 0x002fe400078ec0ff */
[----:B0-----:R-:W-:-:S03]  /*19930*/  FMNMX.FTZ R3, R3, R8, !PT ;  /* 0x0000000803037209 */ /* 0x001fc60007810000 */
[----:B------:R-:W0:Y:S01]  /*19940*/  S2R R231, SR_TID.X ;  /* 0x0000000000e77919 */ /* 0x000e220000002100 */
[----:B------:R1:W2:Y:S04]  /*19950*/  SHFL.IDX PT, R8, R7, 0x1, 0x1c1f ;  /* 0x003c1f0007087f89 */ /* 0x0002a800000e0000 */
[----:B------:R-:W3:Y:S01]  /*19960*/  SHFL.BFLY PT, R9, R3, 0x1, 0x1f ;  /* 0x0c201f0003097f89 */ /* 0x000ee200000e0000 */
[----:B-1----:R-:W-:-:S05]  /*19970*/  IMAD.MOV.U32 R7, RZ, RZ, 0x40000040 ;  /* 0x40000040ff077424 */ /* 0x002fca00078e00ff */
[----:B------:R-:W-:Y:S01]  /*19980*/  R2UR UR7, R7 ;  /* 0x00000000070772ca */ /* 0x000fe200000e0000 */
[----:B--2---:R-:W-:-:S12]  /*19990*/  IMAD.IADD R8, R0, 0x1, R8 ;  /* 0x0000000100087824 */ /* 0x004fd800078e0208 */
[----:B------:R-:W-:Y:S01]  /*199a0*/  QGMMA.64x256x32.F32.E4M3.E4M3 R24, R216, gdesc[UR4], R24, gsb0 ;  /* 0x03e00004d8187df3 */ /* 0x000fe20008000818 */
[----:B---3--:R-:W-:Y:S02]  /*199b0*/  FMNMX.FTZ R3, R3, R9, !PT ;  /* 0x0000000903037209 */ /* 0x008fe40007810000 */
[C---:B------:R-:W-:Y:S02]  /*199c0*/  ISETP.GT.AND P3, PT, R8.reuse, RZ, PT ;  /* 0x000000ff0800720c */ /* 0x040fe40003f64270 */
[----:B------:R-:W-:Y:S01]  /*199d0*/  ISETP.GT.AND P4, PT, R8, 0x1, PT ;  /* 0x000000010800780c */ /* 0x000fe20003f84270 */
[----:B------:R-:W-:-:S01]  /*199e0*/  FFMA.FTZ R7, R2, R3, -8 ;  /* 0xc100000002077423 */ /* 0x000fc20000010003 */
        /* <DEDUP_REMOVED lines=88> */
[----:B------:R-:W-:Y:S02]  /*19f70*/  FSETP.NEU.FTZ.AND P3, PT, R3, -INF , PT ;  /* 0xff8000000300780b */ /* 0x000fe40003f7d000 */
[----:B------:R-:W-:Y:S02]  /*19f80*/  ISETP.GT.AND P4, PT, R8, 0x79, PT ;  /* 0x000000790800780c */ /* 0x000fe40003f84270 */
[----:B------:R-:W-:Y:S02]  /*19f90*/  FSEL R214, R214, -INF , P2 ;  /* 0xff800000d6d67808 */ /* 0x000fe40001000000 */
[----:B------:R-:W-:Y:S02]  /*19fa0*/  FMNMX.FTZ R0, R211, R0, !PT ;  /* 0x00000000d3007209 */ /* 0x000fe40007810000 */
[----:B------:R-:W-:-:S02]  /*19fb0*/  FSEL R7, R7, RZ, P3 ;  /* 0x000000ff07077208 */ /* 0x000fc40001800000 */
[----:B------:R-:W-:Y:S02]  /*19fc0*/  FSEL R215, R215, -INF , P4 ;  /* 0xff800000d7d77808 */ /* 0x000fe40002000000 */
[----:B------:R-:W-:Y:S01]  /*19fd0*/  FMNMX.FTZ R0, R214, R0, !PT ;  /* 0x00000000d6007209 */ /* 0x000fe20007810000 */
[----:B------:R-:W-:-:S01]  /*19fe0*/  FFMA.FTZ R20, R2, R156, -R7 ;  /* 0x0000009c02147223 */ /* 0x000fc20000010807 */
[C-C-:B------:R-:W-:Y:S01]  /*19ff0*/  FFMA.FTZ R156, R2.reuse, R165, -R7.reuse ;  /* 0x000000a5029c7223 */ /* 0x140fe20000010807 */
[----:B------:R-:W-:-:S01]  /*1a000*/  FFMA.FTZ R165, R2, R176, -R7 ;  /* 0x000000b002a57223 */ /* 0x000fc20000010807 */
[----:B------:R-:W-:Y:S01]  /*1a010*/  FMNMX.FTZ R0, R215, R0, !PT ;  /* 0x00000000d7007209 */ /* 0x000fe20007810000 */
[----:B------:R-:W-:-:S01]  /*1a020*/  FFMA.FTZ R176, R2, R185, -R7 ;  /* 0x000000b902b07223 */ /* 0x000fc20000010807 */
[C-C-:B------:R-:W-:Y:S01]  /*1a030*/  FFMA.FTZ R21, R2.reuse, R157, -R7.reuse ;  /* 0x0000009d02157223 */ /* 0x140fe20000010807 */
[----:B------:R-:W-:-:S01]  /*1a040*/  FFMA.FTZ R157, R2, R168, -R7 ;  /* 0x000000a8029d7223 */ /* 0x000fc20000010807 */
[C-C-:B------:R-:W-:Y:S01]  /*1a050*/  FFMA.FTZ R168, R2.reuse, R177, -R7.reuse ;  /* 0x000000b102a87223 */ /* 0x140fe20000010807 */
[----:B------:R-:W1:Y:S01]  /*1a060*/  SHFL.BFLY PT, R185, R0, 0x2, 0x1f ;  /* 0x0c401f0000b97f89 */ /* 0x000e6200000e0000 */
[----:B------:R-:W-:-:S01]  /*1a070*/  FFMA.FTZ R177, R2, R188, -R7 ;  /* 0x000000bc02b17223 */ /* 0x000fc20000010807 */
[C-C-:B------:R-:W-:Y:S01]  /*1a080*/  FFMA.FTZ R188, R2.reuse, R196, -R7.reuse ;  /* 0x000000c402bc7223 */ /* 0x140fe20000010807 */
        /* <DEDUP_REMOVED lines=19> */
[----:B------:R-:W-:Y:S01]  /*1a1c0*/  ISETP.NE.AND P4, PT, R220, RZ, PT ;  /* 0x000000ffdc00720c */ /* 0x000fe20003f85270 */
[----:B------:R-:W-:Y:S01]  /*1a1d0*/  MUFU.EX2 R6, R6 ;  /* 0x0000000600067308 */ /* 0x000fe20000000800 */
[----:B-1----:R-:W-:Y:S01]  /*1a1e0*/  FMNMX.FTZ R0, R0, R185, !PT ;  /* 0x000000b900007209 */ /* 0x002fe20007810000 */
[C---:B------:R-:W-:Y:S01]  /*1a1f0*/  FFMA.FTZ R185, R2.reuse, R201, -R7 ;  /* 0x000000c902b97223 */ /* 0x040fe20000010807 */
[----:B0-----:R-:W-:Y:S01]  /*1a200*/  SHF.R.U32.HI R220, RZ, 0x7, R231 ;  /* 0x00000007ffdc7819 */ /* 0x001fe200000116e7 */
[----:B------:R-:W-:-:S02]  /*1a210*/  FFMA.FTZ R201, R2, R209, -R7 ;  /* 0x000000d102c97223 */ /* 0x000fc40000010807 */
[----:B------:R-:W0:Y:S02]  /*1a220*/  SHFL.BFLY PT, R196, R0, 0x1, 0x1f ;  /* 0x0c201f0000c47f89 */ /* 0x000e2400000e0000 */
[----:B------:R-:W-:Y:S08]  /*1a230*/  MUFU.EX2 R9, R9 ;  /* 0x0000000900097308 */ /* 0x000ff00000000800 */
[----:B------:R-:W-:Y:S08]  /*1a240*/  MUFU.EX2 R20, R20 ;  /* 0x0000001400147308 */ /* 0x000ff00000000800 */
[----:B------:R-:W-:Y:S01]  /*1a250*/  MUFU.EX2 R21, R21 ;  /* 0x0000001500157308 */ /* 0x000fe20000000800 */
[----:B0-----:R-:W-:Y:S01]  /*1a260*/  FMNMX.FTZ R0, R0, R196, !PT ;  /* 0x000000c400007209 */ /* 0x001fe20007810000 */
[----:B------:R-:W-:-:S06]  /*1a270*/  FFMA.FTZ R196, R2, R212, -R7 ;  /* 0x000000d402c47223 */ /* 0x000fcc0000010807 */
[----:B------:R-:W-:Y:S01]  /*1a280*/  MUFU.EX2 R8, R8 ;  /* 0x0000000800087308 */ /* 0x000fe20000000800 */
[----:B------:R-:W-:-:S01]  /*1a290*/  FFMA.FTZ R7, R2, R213, -R7 ;  /* 0x000000d502077223 */ /* 0x000fc20000010807 */
[----:B------:R-:W-:Y:S01]  /*1a2a0*/  FSETP.NEU.FTZ.AND P2, PT, R0, -INF , PT ;  /* 0xff8000000000780b */ /* 0x000fe20003f5d000 */
[----:B------:R-:W-:-:S03]  /*1a2b0*/  FFMA.FTZ R205, R2, R0, -8 ;  /* 0xc100000002cd7423 */ /* 0x000fc60000010000 */
[----:B------:R-:W-:Y:S02]  /*1a2c0*/  FSEL R204, R0, RZ, P2 ;  /* 0x000000ff00cc7208 */ /* 0x000fe40001000000 */
[----:B------:R-:W-:Y:S01]  /*1a2d0*/  FSEL R205, R205, RZ, P2 ;  /* 0x000000ffcdcd7208 */ /* 0x000fe20001000000 */
[----:B------:R-:W-:Y:S01]  /*1a2e0*/  MUFU.EX2 R152, R152 ;  /* 0x0000009800987308 */ /* 0x000fe20000000800 */
[----:B------:R-:W-:Y:S02]  /*1a2f0*/  WARPGROUP.DEPBAR.LE gsb0, 0x0 ;  /* 0x00008000000079c5 */ /* 0x000fe40000010000 */
[----:B------:R-:W-:Y:S01]  /*1a300*/  FADD.FTZ R204, -R204, R13 ;  /* 0x0000000dcccc7221 */ /* 0x000fe20000010100 */
[----:B------:R-:W-:-:S01]  /*1a310*/  FFMA.FTZ R208, R2, R182, -R205 ;  /* 0x000000b602d07223 */ /* 0x000fc200000108cd */
[----:B------:R-:W-:Y:S01]  /*1a320*/  FSEL R182, R3, RZ, P3 ;  /* 0x000000ff03b67208 */ /* 0x000fe20001800000 */
[----:B------:R-:W-:-:S01]  /*1a330*/  FFMA.FTZ R154, R2, R154, -R205 ;  /* 0x0000009a029a7223 */ /* 0x000fc200000108cd */
[C---:B------:R-:W-:Y:S01]  /*1a340*/  FMUL.FTZ R204, R2.reuse, R204 ;  /* 0x000000cc02cc7220 */ /* 0x040fe20000410000 */
[----:B------:R-:W-:-:S01]  /*1a350*/  FFMA.FTZ R155, R2, R155, -R205 ;  /* 0x0000009b029b7223 */ /* 0x000fc200000108cd */
[----:B------:R-:W-:Y:S01]  /*1a360*/  FFMA.FTZ R158, R2, R158, -R205 ;  /* 0x0000009e029e7223 */ /* 0x000fe200000108cd */
[----:B------:R-:W-:-:S01]  /*1a370*/  FADD.FTZ R182, -R182, R12 ;  /* 0x0000000cb6b67221 */ /* 0x000fc20000010100 */
[--C-:B------:R-:W-:Y:S01]  /*1a380*/  FFMA.FTZ R159, R2, R159, -R205.reuse ;  /* 0x0000009f029f7223 */ /* 0x100fe200000108cd */
[----:B------:R-:W-:Y:S01]  /*1a390*/  MUFU.EX2 R154, R154 ;  /* 0x0000009a009a7308 */ /* 0x000fe20000000800 */
[----:B------:R-:W-:Y:S01]  /*1a3a0*/  @!P4 LEA R13, R14, R18, 0x3 ;  /* 0x000000120e0dc211 */ /* 0x000fe200078e18ff */
[C---:B------:R-:W-:Y:S01]  /*1a3b0*/  FMUL.FTZ R182, R2.reuse, R182 ;  /* 0x000000b602b67220 */ /* 0x040fe20000410000 */
[----:B------:R-:W-:-:S01]  /*1a3c0*/  FFMA.FTZ R162, R2, R162, -R205 ;  /* 0x000000a202a27223 */ /* 0x000fc200000108cd */
[C-C-:B------:R-:W-:Y:S01]  /*1a3d0*/  FFMA.FTZ R12, R2.reuse, R183, -R205.reuse ;  /* 0x000000b7020c7223 */ /* 0x140fe200000108cd */
[----:B------:R-:W-:-:S01]  /*1a3e0*/  FFMA.FTZ R163, R2, R163, -R205 ;  /* 0x000000a302a37223 */ /* 0x000fc200000108cd */
[----:B------:R-:W-:Y:S01]  /*1a3f0*/  @!P4 VIADD R13, R13, 0x38840 ;  /* 0x000388400d0dc836 */ /* 0x000fe20000000000 */
[----:B------:R-:W-:Y:S01]  /*1a400*/  IADD3 R183, -R220, 0xb, RZ ;  /* 0x0000000bdcb77810 */ /* 0x000fe20007ffe1ff */
[----:B------:R-:W0:Y:S01]  /*1a410*/  MUFU.EX2 R182, R182 ;  /* 0x000000b600b67308 */ /* 0x000e220000000800 */
[----:B------:R-:W-:-:S01]  /*1a420*/  FFMA.FTZ R166, R2, R166, -R205 ;  /* 0x000000a602a67223 */ /* 0x000fc200000108cd */
[C---:B------:R-:W-:Y:S01]  /*1a430*/  FFMA.FTZ R167, R2.reuse, R167, -R205 ;  /* 0x000000a702a77223 */ /* 0x040fe200000108cd */
[----:B------:R-:W-:Y:S01]  /*1a440*/  @!P4 PRMT R13, RZ, 0x654, R13 ;  /* 0x00000654ff0dc816 */ /* 0x000fe2000000000d */
[----:B------:R1:W-:Y:S06]  /*1a450*/  BAR.ARV R183, 0x100 ;  /* 0x000400b70000751d */ /* 0x0003ec0000002000 */
[----:B------:R-:W2:Y:S01]  /*1a460*/  MUFU.EX2 R204, R204 ;  /* 0x000000cc00cc7308 */ /* 0x000ea20000000800 */
[----:B------:R3:W-:Y:S01]  /*1a470*/  @!P4 SYNCS.ARRIVE.TRANS64.RED.A1T0 RZ, [R13+URZ], RZ ;  /* 0x000000ff0dffc9a7 */ /* 0x0007e2000810043f */
[----:B------:R-:W-:-:S01]  /*1a480*/  FFMA.FTZ R170, R2, R170, -R205 ;  /* 0x000000aa02aa7223 */ /* 0x000fc200000108cd */
[C-C-:B------:R-:W-:Y:S01]  /*1a490*/  FFMA.FTZ R171, R2.reuse, R171, -R205.reuse ;  /* 0x000000ab02ab7223 */ /* 0x140fe200000108cd */
[----:B------:R-:W-:-:S01]  /*1a4a0*/  FFMA.FTZ R174, R2, R174, -R205 ;  /* 0x000000ae02ae7223 */ /* 0x000fc200000108cd */
[C-C-:B------:R-:W-:Y:S01]  /*1a4b0*/  FFMA.FTZ R175, R2.reuse, R175, -R205.reuse ;  /* 0x000000af02af7223 */ /* 0x140fe200000108cd */
[----:B------:R-:W-:-:S01]  /*1a4c0*/  FFMA.FTZ R178, R2, R178, -R205 ;  /* 0x000000b202b27223 */ /* 0x000fc200000108cd */
[----:B0-----:R-:W-:Y:S01]  /*1a4d0*/  FFMA.FTZ R5, R182, R5, R6 ;  /* 0x00000005b6057223 */ /* 0x001fe20000010006 */
[----:B------:R-:W3:Y:S01]  /*1a4e0*/  MUFU.EX2 R155, R155 ;  /* 0x0000009b009b7308 */ /* 0x000ee20000000800 */
[----:B------:R-:W-:-:S01]  /*1a4f0*/  FFMA.FTZ R179, R2, R179, -R205 ;  /* 0x000000b302b37223 */ /* 0x000fc200000108cd */
[----:B------:R-:W-:Y:S01]  /*1a500*/  FFMA.FTZ R186, R2, R186, -R205 ;  /* 0x000000ba02ba7223 */ /* 0x000fe200000108cd */
[----:B------:R-:W-:-:S01]  /*1a510*/  FADD.FTZ R5, R9, R5 ;  /* 0x0000000509057221 */ /* 0x000fc20000010000 */
[C-C-:B------:R-:W-:Y:S01]  /*1a520*/  FFMA.FTZ R187, R2.reuse, R187, -R205.reuse ;  /* 0x000000bb02bb7223 */ /* 0x140fe200000108cd */
[----:B------:R-:W-:-:S01]  /*1a530*/  FFMA.FTZ R190, R2, R190, -R205 ;  /* 0x000000be02be7223 */ /* 0x000fc200000108cd */
[C-C-:B------:R-:W-:Y:S01]  /*1a540*/  FFMA.FTZ R191, R2.reuse, R191, -R205.reuse ;  /* 0x000000bf02bf7223 */ /* 0x140fe200000108cd */
[----:B------:R-:W-:-:S01]  /*1a550*/  FFMA.FTZ R194, R2, R194, -R205 ;  /* 0x000000c202c27223 */ /* 0x000fc200000108cd */
[----:B------:R-:W0:Y:S01]  /*1a560*/  MUFU.EX2 R158, R158 ;  /* 0x0000009e009e7308 */ /* 0x000e220000000800 */
[----:B--2---:R-:W-:-:S01]  /*1a570*/  FFMA.FTZ R4, R204, R4, R154 ;  /* 0x00000004cc047223 */ /* 0x004fc2000001009a */
[C-C-:B------:R-:W-:Y:S01]  /*1a580*/  FFMA.FTZ R195, R2.reuse, R195, -R205.reuse ;  /* 0x000000c302c37223 */ /* 0x140fe200000108cd */
[----:B------:R-:W-:-:S01]  /*1a590*/  FFMA.FTZ R198, R2, R198, -R205 ;  /* 0x000000c602c67223 */ /* 0x000fc200000108cd */
[C-C-:B------:R-:W-:Y:S01]  /*1a5a0*/  FFMA.FTZ R199, R2.reuse, R199, -R205.reuse ;  /* 0x000000c702c77223 */ /* 0x140fe200000108cd */
[----:B------:R-:W-:-:S01]  /*1a5b0*/  FFMA.FTZ R202, R2, R202, -R205 ;  /* 0x000000ca02ca7223 */ /* 0x000fc200000108cd */
[C-C-:B------:R-:W-:Y:S01]  /*1a5c0*/  FFMA.FTZ R203, R2.reuse, R203, -R205.reuse ;  /* 0x000000cb02cb7223 */ /* 0x140fe200000108cd */
[----:B------:R-:W-:-:S01]  /*1a5d0*/  FFMA.FTZ R206, R2, R206, -R205 ;  /* 0x000000ce02ce7223 */ /* 0x000fc200000108cd */
[----:B------:R-:W2:Y:S01]  /*1a5e0*/  MUFU.EX2 R159, R159 ;  /* 0x0000009f009f7308 */ /* 0x000ea20000000800 */
[----:B---3--:R-:W-:-:S01]  /*1a5f0*/  FADD.FTZ R13, R155, R4 ;  /* 0x000000049b0d7221 */ /* 0x008fc20000010000 */
[----:B------:R-:W-:Y:S01]  /*1a600*/  FADD.FTZ R4, R20, R5 ;  /* 0x0000000514047221 */ /* 0x000fe20000010000 */
[----:B------:R-:W-:-:S01]  /*1a610*/  FFMA.FTZ R207, R2, R207, -R205 ;  /* 0x000000cf02cf7223 */ /* 0x000fc200000108cd */
[C-C-:B------:R-:W-:Y:S01]  /*1a620*/  FFMA.FTZ R210, R2.reuse, R210, -R205.reuse ;  /* 0x000000d202d27223 */ /* 0x140fe200000108cd */
[----:B------:R-:W-:-:S01]  /*1a630*/  FFMA.FTZ R211, R2, R211, -R205 ;  /* 0x000000d302d37223 */ /* 0x000fc200000108cd */
[----:B------:R-:W-:Y:S01]  /*1a640*/  FADD.FTZ R4, R21, R4 ;  /* 0x0000000415047221 */ /* 0x000fe20000010000 */
[----:B------:R-:W-:-:S01]  /*1a650*/  FFMA.FTZ R214, R2, R214, -R205 ;  /* 0x000000d602d67223 */ /* 0x000fc200000108cd */
[----:B------:R-:W3:Y:S01]  /*1a660*/  MUFU.EX2 R162, R162 ;  /* 0x000000a200a27308 */ /* 0x000ee20000000800 */
[----:B0-----:R-:W-:-:S01]  /*1a670*/  FADD.FTZ R5, R158, R13 ;  /* 0x0000000d9e057221 */ /* 0x001fc20000010000 */
[----:B------:R-:W-:Y:S01]  /*1a680*/  FADD.FTZ R4, R8, R4 ;  /* 0x0000000408047221 */ /* 0x000fe20000010000 */
[----:B------:R-:W-:-:S03]  /*1a690*/  FFMA.FTZ R205, R2, R215, -R205 ;  /* 0x000000d702cd7223 */ /* 0x000fc600000108cd */
[----:B------:R-:W-:Y:S02]  /*1a6a0*/  FADD.FTZ R4, R152, R4 ;  /* 0x0000000498047221 */ /* 0x000fe40000010000 */
[----:B------:R-:W0:Y:S01]  /*1a6b0*/  MUFU.EX2 R163, R163 ;  /* 0x000000a300a37308 */ /* 0x000e220000000800 */
[----:B--2---:R-:W-:-:S07]  /*1a6c0*/  FADD.FTZ R5, R159, R5 ;  /* 0x000000059f057221 */ /* 0x004fce0000010000 */
        /* <DEDUP_REMOVED lines=103> */
[----:B---3--:R-:W-:-:S01]  /*1ad40*/  FADD.FTZ R13, R214, R5 ;  /* 0x00000005d60d7221 */ /* 0x008fc20000010000 */
[----:B0-----:R-:W-:-:S03]  /*1ad50*/  FADD.FTZ R5, R7, R4 ;  /* 0x0000000407057221 */ /* 0x001fc60000010000 */
[----:B--2---:R-:W-:Y:S01]  /*1ad60*/  FADD.FTZ R4, R205, R13 ;  /* 0x0000000dcd047221 */ /* 0x004fe20000010000 */
[----:B-1----:R-:W-:Y:S06]  /*1ad70*/  @!P1 BRA `(.L_x_2506) ;  /* 0x0000000000049947 */ /* 0x002fec0003800000 */
[----:B------:R-:W-:Y:S01]  /*1ad80*/  BPT.TRAP 0x1 ;  /* 0x000000040000795c */ /* 0x000fe20000300000 */
.L_x_2506:
[----:B------:R-:W-:Y:S01]  /*1ad90*/  IMAD R13, R234, 0x8, R18 ;  /* 0x00000008ea0d7824 */ /* 0x000fe200078e0212 */
[----:B------:R-:W-:Y:S01]  /*1ada0*/  ISETP.GT.AND P2, PT, R11, R15, PT ;  /* 0x0000000f0b00720c */ /* 0x000fe20003f44270 */
[----:B------:R-:W-:Y:S01]  /*1adb0*/  IMAD.U32 R183, RZ, RZ, UR42 ;  /* 0x0000002affb77e24 */ /* 0x000fe2000f8e00ff */
[----:B------:R-:W-:Y:S01]  /*1adc0*/  F2FP.SATFINITE.E4M3.F32.PACK_AB_MERGE_C R20, R21, R20, RZ ;  /* 0x000000141514723e */ /* 0x000fe200048070ff */
[----:B------:R-:W-:Y:S01]  /*1add0*/  VIADD R13, R13, 0x38860 ;  /* 0x000388600d0d7836 */ /* 0x000fe20000000000 */
[----:B------:R-:W-:Y:S01]  /*1ade0*/  F2FP.SATFINITE.E4M3.F32.PACK_AB_MERGE_C R12, R12, R208, RZ ;  /* 0x000000d00c0c723e */ /* 0x000fe200048070ff */
[----:B------:R-:W-:Y:S01]  /*1adf0*/  FMUL.FTZ R24, R24, R182 ;  /* 0x000000b618187220 */ /* 0x000fe20000410000 */
        /* <DEDUP_REMOVED lines=163> */
[----:B------:R-:W-:Y:S02]  /*1b830*/  IMAD.MOV.U32 R6, RZ, RZ, R235 ;  /* 0x000000ffff067224 */ /* 0x000fe400078e00eb */
[----:B------:R-:W-:Y:S01]  /*1b840*/  IMAD.MOV.U32 R234, RZ, RZ, R14 ;  /* 0x000000ffffea7224 */ /* 0x000fe200078e000e */
[----:B------:R-:W-:Y:S06]  /*1b850*/  @P2 BRA `(.L_x_2507) ;  /* 0xffffffd0007c2947 */ /* 0x000fec000383ffff */
[----:B------:R-:W-:-:S07]  /*1b860*/  IMAD.MOV.U32 R234, RZ, RZ, R14 ;  /* 0x000000ffffea7224 */ /* 0x000fce00078e000e */
.L_x_2496:
[----:B------:R-:W-:-:S13]  /*1b870*/  ISETP.GE.AND P0, PT, R11, RZ, PT ;  /* 0x000000ff0b00720c */ /* 0x000fda0003f06270 */
[----:B------:R-:W-:Y:S05]  /*1b880*/  @!P0 BRA `(.L_x_2508) ;  /* 0x0000002400208947 */ /* 0x000fea0003800000 */
[----:B------:R-:W-:Y:S02]  /*1b890*/  IMAD.MOV.U32 R14, RZ, RZ, R0 ;  /* 0x000000ffff0e7224 */ /* 0x000fe400078e0000 */
[----:B------:R-:W-:Y:S02]  /*1b8a0*/  IMAD.MOV.U32 R12, RZ, RZ, R3 ;  /* 0x000000ffff0c7224 */ /* 0x000fe400078e0003 */
[----:B------:R-:W-:Y:S02]  /*1b8b0*/  IMAD.MOV.U32 R6, RZ, RZ, R235 ;  /* 0x000000ffff067224 */ /* 0x000fe400078e00eb */
[----:B------:R-:W-:-:S07]  /*1b8c0*/  IMAD.MOV.U32 R13, RZ, RZ, R234 ;  /* 0x000000ffff0d7224 */ /* 0x000fce00078e00ea */
.L_x_2519:
[----:B------:R-:W2:Y:S01]  /*1b8d0*/  LDL R0, [R1] ;  /* 0x0000000001007983 */ /* 0x000ea20000100800 */
[----:B------:R-:W-:Y:S01]  /*1b8e0*/  VIADD R234, R13, 0x1 ;  /* 0x000000010dea7836 */ /* 0x000fe20000000000 */
[----:B------:R-:W-:Y:S05]  /*1b8f0*/  YIELD ;  /* 0x0000000000007946 */ /* 0x000fea0003800000 */
[----:B------:R-:W-:-:S04]  /*1b900*/  ISETP.NE.AND P0, PT, R234, 0x2, PT ;  /* 0x00000002ea00780c */ /* 0x000fc80003f05270 */
[----:B------:R-:W-:Y:S02]  /*1b910*/  SEL R235, RZ, 0x1, P0 ;  /* 0x00000001ffeb7807 */ /* 0x000fe40000000000 */
[----:B------:R-:W-:Y:S02]  /*1b920*/  SEL R234, R234, RZ, P0 ;  /* 0x000000ffeaea7207 */ /* 0x000fe40000000000 */
[----:B------:R-:W-:Y:S02]  /*1b930*/  LOP3.LUT R235, R6, R235, RZ, 0x3c, !PT ;  /* 0x000000eb06eb7212 */ /* 0x000fe400078e3cff */
[----:B--2---:R-:W-:-:S13]  /*1b940*/  ISETP.NE.AND P2, PT, R0, RZ, PT ;  /* 0x000000ff0000720c */ /* 0x004fda0003f45270 */
[----:B------:R-:W-:Y:S05]  /*1b950*/  @P2 BRA `(.L_x_2509) ;  /* 0x0000000000302947 */ /* 0x000fea0003800000 */
[----:B------:R-:W-:Y:S05]  /*1b960*/  @!P1 BRA `(.L_x_2510) ;  /* 0x0000000000049947 */ /* 0x000fea0003800000 */
[----:B------:R-:W-:Y:S01]  /*1b970*/  BPT.TRAP 0x1 ;  /* 0x000000040000795c */ /* 0x000fe20000300000 */
.L_x_2510:
[----:B------:R-:W-:Y:S01]  /*1b980*/  IMAD R0, R234, 0x8, R18 ;  /* 0x00000008ea007824 */ /* 0x000fe200078e0212 */
[----:B------:R-:W-:-:S04]  /*1b990*/  SHF.L.U32 R3, R235, 0x1f, RZ ;  /* 0x0000001feb037819 */ /* 0x000fc800000006ff */
[----:B------:R0:W1:Y:S01]  /*1b9a0*/  SYNCS.PHASECHK.TRANS64.TRYWAIT P0, [R0+URZ+0x38830], R3 ;  /* 0x03883003000075a7 */ /* 0x000062000800017f */
[----:B------:R-:W-:Y:S05]  /*1b9b0*/  @!P1 BRA `(.L_x_2511) ;  /* 0x0000000000049947 */ /* 0x000fea0003800000 */
[----:B------:R-:W-:Y:S01]  /*1b9c0*/  BPT.TRAP 0x1 ;  /* 0x000000040000795c */ /* 0x000fe20000300000 */
.L_x_2511:
[----:B------:R-:W-:Y:S04]  /*1b9d0*/  BSSY B0, `(.L_x_2509) ;  /* 0x0000004000007945 */ /* 0x000fe80003800000 */
[----:B-1----:R-:W-:Y:S05]  /*1b9e0*/  @P0 BRA `(.L_x_2512) ;  /* 0x0000000000080947 */ /* 0x002fea0003800000 */
[----:B------:R-:W1:Y:S02]  /*1b9f0*/  SYNCS.PHASECHK.TRANS64.TRYWAIT P0, [R0+URZ+0x38830], R3 ;  /* 0x03883003000075a7 */ /* 0x000e64000800017f */
[----:B-1----:R-:W-:Y:S05]  /*1ba00*/  @!P0 BRA `(.L_x_2513) ;  /* 0x000000f8002c8947 */ /* 0x002fea0003800000 */
.L_x_2512:
[----:B------:R-:W-:Y:S05]  /*1ba10*/  BSYNC B0 ;  /* 0x0000000000007941 */ /* 0x000fea0003800000 */
.L_x_2509:
[----:B01----:R-:W0:Y:S01]  /*1ba20*/  S2R R0, SR_TID.X ;  /* 0x0000000000007919 */ /* 0x003e220000002100 */
[----:B------:R-:W-:Y:S05]  /*1ba30*/  WARPSYNC.ALL ;  /* 0x0000000000007948 */ /* 0x000fea0003800000 */
[----:B------:R-:W-:Y:S02]  /*1ba40*/  IMAD R8, R234, 0x800, R10 ;  /* 0x00000800ea087824 */ /* 0x000fe400078e020a */
[----:B------:R-:W-:Y:S02]  /*1ba50*/  IMAD.MOV.U32 R9, RZ, RZ, 0x40000040 ;  /* 0x40000040ff097424 */ /* 0x000fe400078e00ff */
[C---:B------:R-:W-:Y:S01]  /*1ba60*/  VIADD R154, R8.reuse, 0x4 ;  /* 0x00000004089a7836 */ /* 0x040fe20000000000 */
[C---:B------:R-:W-:Y:S01]  /*1ba70*/  IADD3 R152, R8.reuse, 0x2, RZ ;  /* 0x0000000208987810 */ /* 0x040fe20007ffe0ff */
[----:B------:R-:W-:Y:S01]  /*1ba80*/  IMAD.MOV.U32 R153, RZ, RZ, 0x40000040 ;  /* 0x40000040ff997424 */ /* 0x000fe200078e00ff */
[C---:B------:R-:W-:Y:S01]  /*1ba90*/  R2UR UR14, R8.reuse ;  /* 0x00000000080e72ca */ /* 0x040fe200000e0000 */
[----:B------:R-:W-:Y:S01]  /*1baa0*/  IMAD.MOV.U32 R155, RZ, RZ, 0x40000040 ;  /* 0x40000040ff9b7424 */ /* 0x000fe200078e00ff */
[----:B------:R-:W-:Y:S01]  /*1bab0*/  R2UR UR15, R9 ;  /* 0x00000000090f72ca */ /* 0x000fe200000e0000 */
[----:B------:R-:W-:Y:S01]  /*1bac0*/  VIADD R20, R8, 0x6 ;  /* 0x0000000608147836 */ /* 0x000fe20000000000 */
[----:B------:R-:W-:Y:S01]  /*1bad0*/  R2UR UR10, R152 ;  /* 0x00000000980a72ca */ /* 0x000fe200000e0000 */
[----:B------:R-:W-:Y:S01]  /*1bae0*/  VIADD R152, R8, 0x400 ;  /* 0x0000040008987836 */ /* 0x000fe20000000000 */
[----:B------:R-:W-:Y:S01]  /*1baf0*/  R2UR UR6, R154 ;  /* 0x000000009a0672ca */ /* 0x000fe200000e0000 */
[----:B------:R-:W-:Y:S01]  /*1bb00*/  VIADD R154, R8, 0x404 ;  /* 0x00000404089a7836 */ /* 0x000fe20000000000 */
[----:B------:R-:W-:Y:S01]  /*1bb10*/  R2UR UR11, R153 ;  /* 0x00000000990b72ca */ /* 0x000fe200000e0000 */
[----:B------:R-:W-:Y:S01]  /*1bb20*/  IMAD.MOV.U32 R21, RZ, RZ, 0x40000040 ;  /* 0x40000040ff157424 */ /* 0x000fe200078e00ff */
[----:B------:R-:W-:-:S02]  /*1bb30*/  R2UR UR7, R155 ;  /* 0x000000009b0772ca */ /* 0x000fc400000e0000 */
[----:B------:R-:W-:Y:S02]  /*1bb40*/  R2UR UR22, R152 ;  /* 0x00000000981672ca */ /* 0x000fe400000e0000 */
[----:B------:R-:W-:Y:S02]  /*1bb50*/  R2UR UR23, R153 ;  /* 0x00000000991772ca */ /* 0x000fe400000e0000 */
[----:B------:R-:W-:Y:S02]  /*1bb60*/  R2UR UR30, R154 ;  /* 0x000000009a1e72ca */ /* 0x000fe400000e0000 */
[----:B------:R-:W-:Y:S02]  /*1bb70*/  R2UR UR31, R155 ;  /* 0x000000009b1f72ca */ /* 0x000fe400000e0000 */
[----:B0-----:R-:W-:Y:S02]  /*1bb80*/  SHF.R.U32.HI R0, RZ, 0x7, R0 ;  /* 0x00000007ff007819 */ /* 0x001fe40000011600 */
[----:B------:R-:W-:Y:S01]  /*1bb90*/  R2UR UR18, R20 ;  /* 0x00000000141272ca */ /* 0x000fe200000e0000 */
[----:B------:R-:W-:Y:S01]  /*1bba0*/  VIADD R20, R8, 0x402 ;  /* 0x0000040208147836 */ /* 0x000fe20000000000 */
[C---:B------:R-:W-:Y:S01]  /*1bbb0*/  R2UR UR19, R21.reuse ;  /* 0x00000000151372ca */ /* 0x040fe200000e0000 */
[----:B------:R-:W-:Y:S01]  /*1bbc0*/  VIADD R0, R0, 0x8 ;  /* 0x0000000800007836 */ /* 0x000fe20000000000 */
[----:B------:R-:W-:-:S02]  /*1bbd0*/  R2UR UR27, R21 ;  /* 0x00000000151b72ca */ /* 0x000fc400000e0000 */
[----:B------:R-:W-:Y:S02]  /*1bbe0*/  R2UR UR26, R20 ;  /* 0x00000000141a72ca */ /* 0x000fe400000e0000 */
[----:B------:R0:W-:Y:S01]  /*1bbf0*/  BAR.SYNC.DEFER_BLOCKING R0, 0x100 ;  /* 0x000400000000751d */ /* 0x0001e20000010000 */
[----:B------:R-:W-:Y:S02]  /*1bc00*/  IADD3 R8, R8, 0x406, RZ ;  /* 0x0000040608087810 */ /* 0x000fe40007ffe0ff */
[----:B------:R-:W-:Y:S02]  /*1bc10*/  R2UR UR35, R9 ;  /* 0x00000000092372ca */ /* 0x000fe400000e0000 */
        /* <DEDUP_REMOVED lines=28> */
.L_x_2515:
[----:B------:R-:W-:Y:S01]  /*1bde0*/  SHF.L.U32 R0, R6, 0x1f, RZ ;  /* 0x0000001f06007819 */ /* 0x000fe200000006ff */
[----:B------:R-:W-:-:S04]  /*1bdf0*/  IMAD R3, R13, 0x8, R18 ;  /* 0x000000080d037824 */ /* 0x000fc800078e0212 */
[----:B------:R0:W1:Y:S01]  /*1be00*/  SYNCS.PHASECHK.TRANS64.TRYWAIT P0, [R3+URZ+0x38850], R0 ;  /* 0x03885000030075a7 */ /* 0x000062000800017f */
[----:B------:R-:W-:Y:S05]  /*1be10*/  @!P1 BRA `(.L_x_2516) ;  /* 0x0000000000049947 */ /* 0x000fea0003800000 */
[----:B------:R-:W-:Y:S01]  /*1be20*/  BPT.TRAP 0x1 ;  /* 0x000000040000795c */ /* 0x000fe20000300000 */
.L_x_2516:
[----:B-1----:R-:W-:Y:S05]  /*1be30*/  @P0 BRA `(.L_x_2514) ;  /* 0x0000000000080947 */ /* 0x002fea0003800000 */
[----:B------:R-:W1:Y:S02]  /*1be40*/  SYNCS.PHASECHK.TRANS64.TRYWAIT P0, [R3+URZ+0x38850], R0 ;  /* 0x03885000030075a7 */ /* 0x000e64000800017f */
[----:B-1----:R-:W-:Y:S05]  /*1be50*/  @!P0 BRA `(.L_x_2517) ;  /* 0x000000f4002c8947 */ /* 0x002fea0003800000 */
.L_x_2514:
[----:B01----:R-:W-:Y:S01]  /*1be60*/  VIADD R0, R18, 0x400 ;  /* 0x0000040012007836 */ /* 0x003fe20000000000 */
[----:B------:R-:W-:Y:S05]  /*1be70*/  WARPSYNC.ALL ;  /* 0x0000000000007948 */ /* 0x000fea0003800000 */
[----:B------:R-:W-:Y:S01]  /*1be80*/  SHF.R.U32.HI R0, RZ, 0x4, R0 ;  /* 0x00000004ff007819 */ /* 0x000fe20000011600 */
[----:B------:R-:W-:Y:S01]  /*1be90*/  IMAD.MOV.U32 R7, RZ, RZ, 0x40000040 ;  /* 0x40000040ff077424 */ /* 0x000fe200078e00ff */
[----:B------:R-:W-:Y:S01]  /*1bea0*/  WARPGROUP.ARRIVE ;  /* 0x00000000000079c5 */ /* 0x000fe20000000000 */
[----:B------:R-:W-:Y:S01]  /*1beb0*/  IMAD.MOV.U32 R9, RZ, RZ, 0x40000040 ;  /* 0x40000040ff097424 */ /* 0x000fe200078e00ff */
[----:B------:R-:W-:-:S02]  /*1bec0*/  LOP3.LUT R0, R0, 0x3fff, RZ, 0xc0, !PT ;  /* 0x00003fff00007812 */ /* 0x000fc400078ec0ff */
[----:B------:R-:W-:Y:S02]  /*1bed0*/  R2UR UR7, R7 ;  /* 0x00000000070772ca */ /* 0x000fe400000e0000 */
[----:B------:R-:W-:Y:S02]  /*1bee0*/  LOP3.LUT R0, R0, 0x10000, RZ, 0xfc, !PT ;  /* 0x0001000000007812 */ /* 0x000fe400078efcff */
[----:B------:R-:W-:-:S03]  /*1bef0*/  FMNMX.FTZ R3, R154, R14, !PT ;  /* 0x0000000e9a037209 */ /* 0x000fc60007810000 */
[----:B------:R-:W-:Y:S01]  /*1bf00*/  IMAD R6, R13, 0x800, R0 ;  /* 0x000008000d067824 */ /* 0x000fe200078e0200 */
[----:B------:R-:W-:Y:S02]  /*1bf10*/  FMNMX.FTZ R0, R152, R12, !PT ;  /* 0x0000000c98007209 */ /* 0x000fe40007810000 */
[----:B------:R-:W-:Y:S01]  /*1bf20*/  FMNMX.FTZ R3, R155, R3, !PT ;  /* 0x000000039b037209 */ /* 0x000fe20007810000 */
[C---:B------:R-:W-:Y:S01]  /*1bf30*/  VIADD R8, R6.reuse, 0x2 ;  /* 0x0000000206087836 */ /* 0x040fe20000000000 */
[----:B------:R-:W-:Y:S02]  /*1bf40*/  R2UR UR6, R6 ;  /* 0x00000000060672ca */ /* 0x000fe400000e0000 */
[----:B------:R-:W-:Y:S02]  /*1bf50*/  FMNMX.FTZ R0, R153, R0, !PT ;  /* 0x0000000099007209 */ /* 0x000fe40007810000 */
[----:B------:R-:W-:Y:S02]  /*1bf60*/  FMNMX.FTZ R3, R158, R3, !PT ;  /* 0x000000039e037209 */ /* 0x000fe40007810000 */
[----:B------:R-:W-:-:S02]  /*1bf70*/  FMNMX.FTZ R0, R156, R0, !PT ;  /* 0x000000009c007209 */ /* 0x000fc40007810000 */
[----:B------:R-:W-:Y:S02]  /*1bf80*/  FMNMX.FTZ R3, R159, R3, !PT ;  /* 0x000000039f037209 */ /* 0x000fe40007810000 */
[----:B------:R-:W-:Y:S02]  /*1bf90*/  FMNMX.FTZ R0, R157, R0, !PT ;  /* 0x000000009d007209 */ /* 0x000fe40007810000 */
[----:B------:R-:W-:Y:S01]  /*1bfa0*/  FMNMX.FTZ R3, R162, R3, !PT ;  /* 0x00000003a2037209 */ /* 0x000fe20007810000 */
[----:B------:R-:W-:Y:S01]  /*1bfb0*/  QGMMA.64x256x32.F32.E4M3.E4M3 R24, R228, gdesc[UR4], R24, gsb0 ;  /* 0x03e00004e4187df3 */ /* 0x000fe20008000818 */
[----:B------:R-:W-:Y:S01]  /*1bfc0*/  R2UR UR6, R8 ;  /* 0x00000000080672ca */ /* 0x000fe200000e0000 */
[----:B------:R-:W-:Y:S01]  /*1bfd0*/  VIADD R8, R6, 0x4 ;  /* 0x0000000406087836 */ /* 0x000fe20000000000 */
[----:B------:R-:W-:Y:S01]  /*1bfe0*/  R2UR UR7, R9 ;  /* 0x00000000090772ca */ /* 0x000fe200000e0000 */
[----:B------:R-:W-:Y:S01]  /*1bff0*/  IMAD.MOV.U32 R9, RZ, RZ, 0x40000040 ;  /* 0x40000040ff097424 */ /* 0x000fe200078e00ff */
[----:B------:R-:W-:Y:S01]  /*1c000*/  FMNMX.FTZ R0, R160, R0, !PT ;  /* 0x00000000a0007209 */ /* 0x000fe20007810000 */
[----:B------:R-:W-:Y:S01]  /*1c010*/  VIADD R6, R6, 0x6 ;  /* 0x0000000606067836 */ /* 0x000fe20000000000 */
        /* <DEDUP_REMOVED lines=53> */
[----:B------:R-:W-:-:S05]  /*1c370*/  FMNMX.FTZ R0, R213, R0, !PT ;  /* 0x00000000d5007209 */ /* 0x000fca0007810000 */
[----:B------:R-:W0:Y:S02]  /*1c380*/  SHFL.BFLY PT, R7, R0, 0x2, 0x1f ;  /* 0x0c401f0000077f89 */ /* 0x000e2400000e0000 */
[----:B0-----:R-:W-:Y:S02]  /*1c390*/  FMNMX.FTZ R0, R0, R7, !PT ;  /* 0x0000000700007209 */ /* 0x001fe40007810000 */
[----:B------:R-:W-:Y:S01]  /*1c3a0*/  MOV R7, 0x40000040 ;  /* 0x4000004000077802 */ /* 0x000fe20000000f00 */
[----:B------:R-:W-:Y:S02]  /*1c3b0*/  WARPGROUP.DEPBAR.LE gsb0, 0x0 ;  /* 0x00008000000079c5 */ /* 0x000fe40000010000 */
[----:B------:R-:W-:-:S06]  /*1c3c0*/  WARPGROUP.ARRIVE ;  /* 0x00000000000079c5 */ /* 0x000fcc0000000000 */
[----:B------:R-:W0:Y:S01]  /*1c3d0*/  S2R R231, SR_TID.X ;  /* 0x0000000000e77919 */ /* 0x000e220000002100 */
[----:B------:R-:W-:Y:S01]  /*1c3e0*/  QGMMA.64x256x32.F32.E4M3.E4M3 R24, R224, gdesc[UR4], R24, gsb0 ;  /* 0x03e00004e0187df3 */ /* 0x000fe20008000818 */
[----:B------:R-:W-:Y:S02]  /*1c3f0*/  R2UR UR6, R8 ;  /* 0x00000000080672ca */ /* 0x000fe400000e0000 */
[----:B------:R-:W-:Y:S01]  /*1c400*/  R2UR UR7, R9 ;  /* 0x00000000090772ca */ /* 0x000fe200000e0000 */
[----:B------:R-:W1:Y:S01]  /*1c410*/  SHFL.BFLY PT, R8, R3, 0x2, 0x1f ;  /* 0x0c401f0003087f89 */ /* 0x000e6200000e0000 */
[----:B0-----:R-:W-:Y:S02]  /*1c420*/  LOP3.LUT R231, R231, 0x7f, RZ, 0xc0, !PT ;  /* 0x0000007fe7e77812 */ /* 0x001fe400078ec0ff */
[----:B-1----:R-:W-:Y:S02]  /*1c430*/  FMNMX.FTZ R8, R3, R8, !PT ;  /* 0x0000000803087209 */ /* 0x002fe40007810000 */
[----:B------:R-:W0:Y:S01]  /*1c440*/  SHFL.BFLY PT, R3, R0, 0x1, 0x1f ;  /* 0x0c201f0000037f89 */ /* 0x000e2200000e0000 */
[----:B------:R-:W-:-:S02]  /*1c450*/  ISETP.NE.AND P0, PT, R231, RZ, PT ;  /* 0x000000ffe700720c */ /* 0x000fc40003f05270 */
[----:B------:R-:W1:Y:S01]  /*1c460*/  S2R R231, SR_TID.X ;  /* 0x0000000000e77919 */ /* 0x000e620000002100 */
[----:B0-----:R-:W-:-:S05]  /*1c470*/  FMNMX.FTZ R3, R0, R3, !PT ;  /* 0x0000000300037209 */ /* 0x001fca0007810000 */
[----:B------:R-:W-:-:S04]  /*1c480*/  FFMA.FTZ R9, R2, R3, -8 ;  /* 0xc100000002097423 */ /* 0x000fc80000010003 */
[C-C-:B------:R-:W-:Y:S01]  /*1c490*/  FFMA.FTZ R15, R2.reuse, R157, -R9.reuse ;  /* 0x0000009d020f7223 */ /* 0x140fe20000010809 */
[----:B------:R-:W-:-:S01]  /*1c4a0*/  FFMA.FTZ R20, R2, R160, -R9 ;  /* 0x000000a002147223 */ /* 0x000fc20000010809 */
[C---:B------:R-:W-:Y:S01]  /*1c4b0*/  FFMA.FTZ R157, R2.reuse, R169, -R9 ;  /* 0x000000a9029d7223 */ /* 0x040fe20000010809 */
[----:B-1----:R-:W-:Y:S01]  /*1c4c0*/  SHF.R.U32.HI R231, RZ, 0x7, R231 ;  /* 0x00000007ffe77819 */ /* 0x002fe200000116e7 */
[C-C-:B------:R-:W-:Y:S01]  /*1c4d0*/  FFMA.FTZ R169, R2.reuse, R181, -R9.reuse ;  /* 0x000000b502a97223 */ /* 0x140fe20000010809 */
[----:B------:R-:W-:-:S01]  /*1c4e0*/  FFMA.FTZ R181, R2, R193, -R9 ;  /* 0x000000c102b57223 */ /* 0x000fc20000010809 */
[----:B------:R-:W-:Y:S01]  /*1c4f0*/  MUFU.EX2 R15, R15 ;  /* 0x0000000f000f7308 */ /* 0x000fe20000000800 */
[----:B------:R-:W-:-:S01]  /*1c500*/  FFMA.FTZ R21, R2, R161, -R9 ;  /* 0x000000a102157223 */ /* 0x000fc20000010809 */
[C-C-:B------:R-:W-:Y:S01]  /*1c510*/  FFMA.FTZ R193, R2.reuse, R205, -R9.reuse ;  /* 0x000000cd02c17223 */ /* 0x140fe20000010809 */
[----:B------:R-:W-:Y:S01]  /*1c520*/  IADD3 R205, -R231, 0xb, RZ ;  /* 0x0000000be7cd7810 */ /* 0x000fe20007ffe1ff */
        /* <DEDUP_REMOVED lines=8> */
[----:B------:R-:W-:-:S04]  /*1c5b0*/  FFMA.FTZ R197, R2, R209, -R9 ;  /* 0x000000d102c57223 */ /* 0x000fc80000010809 */
[----:B------:R-:W-:Y:S08]  /*1c5c0*/  MUFU.EX2 R21, R21 ;  /* 0x0000001500157308 */ /* 0x000ff00000000800 */
        /* <DEDUP_REMOVED lines=14> */
[----:B------:R-:W-:Y:S01]  /*1c6b0*/  QGMMA.64x256x32.F32.E4M3.E4M3 R24, R220, gdesc[UR4], R24, gsb0 ;  /* 0x03e00004dc187df3 */ /* 0x000fe20008000818 */
[----:B------:R-:W-:Y:S02]  /*1c6c0*/  R2UR UR6, R6 ;  /* 0x00000000060672ca */ /* 0x000fe400000e0000 */
[----:B------:R-:W-:Y:S01]  /*1c6d0*/  R2UR UR7, R7 ;  /* 0x00000000070772ca */ /* 0x000fe200000e0000 */
[----:B------:R-:W0:Y:S01]  /*1c6e0*/  SHFL.BFLY PT, R6, R8, 0x1, 0x1f ;  /* 0x0c201f0008067f89 */ /* 0x000e2200000e0000 */
[----:B------:R-:W-:-:S01]  /*1c6f0*/  FADD.FTZ R7, -R3, R12 ;  /* 0x0000000c03077221 */ /* 0x000fc20000010100 */
[C-C-:B------:R-:W-:Y:S01]  /*1c700*/  FFMA.FTZ R12, R2.reuse, R153, -R9.reuse ;  /* 0x00000099020c7223 */ /* 0x140fe20000010809 */
[----:B------:R-:W-:-:S01]  /*1c710*/  FFMA.FTZ R153, R2, R165, -R9 ;  /* 0x000000a502997223 */ /* 0x000fc20000010809 */
[C-C-:B------:R-:W-:Y:S01]  /*1c720*/  FFMA.FTZ R165, R2.reuse, R177, -R9.reuse ;  /* 0x000000b102a57223 */ /* 0x140fe20000010809 */
[----:B------:R-:W-:-:S01]  /*1c730*/  FFMA.FTZ R177, R2, R189, -R9 ;  /* 0x000000bd02b17223 */ /* 0x000fc20000010809 */
[C-C-:B------:R-:W-:Y:S01]  /*1c740*/  FFMA.FTZ R189, R2.reuse, R201, -R9.reuse ;  /* 0x000000c902bd7223 */ /* 0x140fe20000010809 */
[----:B------:R-:W-:Y:S01]  /*1c750*/  FMUL.FTZ R7, R2, R7 ;  /* 0x0000000702077220 */ /* 0x000fe20000410000 */
[----:B------:R-:W-:Y:S08]  /*1c760*/  MUFU.EX2 R12, R12 ;  /* 0x0000000c000c7308 */ /* 0x000ff00000000800 */
[----:B------:R-:W-:Y:S01]  /*1c770*/  MUFU.EX2 R7, R7 ;  /* 0x0000000700077308 */ /* 0x000fe20000000800 */
[----:B0-----:R-:W-:Y:S01]  /*1c780*/  FMNMX.FTZ R0, R8, R6, !PT ;  /* 0x0000000608007209 */ /* 0x001fe20007810000 */
[C-C-:B------:R-:W-:Y:S01]  /*1c790*/  FFMA.FTZ R8, R2.reuse, R152, -R9.reuse ;  /* 0x0000009802087223 */ /* 0x140fe20000010809 */
[----:B------:R-:W-:-:S05]  /*1c7a0*/  FFMA.FTZ R152, R2, R164, -R9 ;  /* 0x000000a402987223 */ /* 0x000fca0000010809 */
[----:B------:R-:W-:Y:S01]  /*1c7b0*/  MUFU.EX2 R153, R153 ;  /* 0x0000009900997308 */ /* 0x000fe20000000800 */
[----:B------:R-:W-:-:S01]  /*1c7c0*/  FFMA.FTZ R164, R2, R176, -R9 ;  /* 0x000000b002a47223 */ /* 0x000fc20000010809 */
[----:B------:R-:W-:Y:S01]  /*1c7d0*/  FADD.FTZ R6, -R0, R14 ;  /* 0x0000000e00067221 */ /* 0x000fe20000010100 */
[----:B------:R-:W-:-:S01]  /*1c7e0*/  FFMA.FTZ R201, R2, R0, -8 ;  /* 0xc100000002c97423 */ /* 0x000fc20000010000 */
[C-C-:B------:R-:W-:Y:S01]  /*1c7f0*/  FFMA.FTZ R14, R2.reuse, R156, -R9.reuse ;  /* 0x0000009c020e7223 */ /* 0x140fe20000010809 */
[----:B------:R-:W-:-:S01]  /*1c800*/  FFMA.FTZ R156, R2, R168, -R9 ;  /* 0x000000a8029c7223 */ /* 0x000fc20000010809 */
[C---:B------:R-:W-:Y:S01]  /*1c810*/  FMUL.FTZ R6, R2.reuse, R6 ;  /* 0x0000000602067220 */ /* 0x040fe20000410000 */
[----:B------:R-:W-:-:S01]  /*1c820*/  FFMA.FTZ R154, R2, R154, -R201 ;  /* 0x0000009a029a7223 */ /* 0x000fc200000108c9 */
[C-C-:B------:R-:W-:Y:S01]  /*1c830*/  FFMA.FTZ R155, R2.reuse, R155, -R201.reuse ;  /* 0x0000009b029b7223 */ /* 0x140fe200000108c9 */
[----:B------:R-:W0:Y:S01]  /*1c840*/  MUFU.EX2 R8, R8 ;  /* 0x0000000800087308 */ /* 0x000e220000000800 */
[----:B------:R-:W-:-:S01]  /*1c850*/  FFMA.FTZ R158, R2, R158, -R201 ;  /* 0x0000009e029e7223 */ /* 0x000fc200000108c9 */
[C-C-:B------:R-:W-:Y:S01]  /*1c860*/  FFMA.FTZ R168, R2.reuse, R180, -R9.reuse ;  /* 0x000000b402a87223 */ /* 0x140fe20000010809 */
[----:B------:R-:W-:-:S01]  /*1c870*/  FFMA.FTZ R180, R2, R192, -R9 ;  /* 0x000000c002b47223 */ /* 0x000fc20000010809 */
[C---:B------:R-:W-:Y:S01]  /*1c880*/  FFMA.FTZ R192, R2.reuse, R204, -R9 ;  /* 0x000000cc02c07223 */ /* 0x040fe20000010809 */
[----:B------:R-:W-:-:S01]  /*1c890*/  FFMA.FTZ R159, R2, R159, -R201 ;  /* 0x0000009f029f7223 */ /* 0x000fc200000108c9 */
[----:B------:R-:W-:-:S02]  /*1c8a0*/  @!P0 IMAD R204, R234, 0x8, R18 ;  /* 0x00000008eacc8824 */ /* 0x000fc400078e0212 */
[----:B------:R-:W-:-:S01]  /*1c8b0*/  FFMA.FTZ R162, R2, R162, -R201 ;  /* 0x000000a202a27223 */ /* 0x000fc200000108c9 */
[----:B------:R-:W-:Y:S01]  /*1c8c0*/  MUFU.EX2 R6, R6 ;  /* 0x0000000600067308 */ /* 0x000fe20000000800 */
[----:B------:R-:W-:-:S01]  /*1c8d0*/  FFMA.FTZ R163, R2, R163, -R201 ;  /* 0x000000a302a37223 */ /* 0x000fc200000108c9 */
[----:B------:R-:W-:Y:S02]  /*1c8e0*/  @!P0 VIADD R204, R204, 0x38840 ;  /* 0x00038840cccc8836 */ /* 0x000fe40000000000 */
[----:B------:R-:W-:-:S01]  /*1c8f0*/  FFMA.FTZ R166, R2, R166, -R201 ;  /* 0x000000a602a67223 */ /* 0x000fc200000108c9 */
[C-C-:B------:R-:W-:Y:S01]  /*1c900*/  FFMA.FTZ R167, R2.reuse, R167, -R201.reuse ;  /* 0x000000a702a77223 */ /* 0x140fe200000108c9 */
[----:B------:R-:W-:-:S01]  /*1c910*/  FFMA.FTZ R170, R2, R170, -R201 ;  /* 0x000000aa02aa7223 */ /* 0x000fc200000108c9 */
[----:B------:R-:W-:Y:S01]  /*1c920*/  FFMA.FTZ R171, R2, R171, -R201 ;  /* 0x000000ab02ab7223 */ /* 0x000fe200000108c9 */
[----:B------:R-:W-:Y:S01]  /*1c930*/  @!P0 PRMT R204, RZ, 0x654, R204 ;  /* 0x00000654ffcc8816 */ /* 0x000fe200000000cc */
[----:B------:R-:W1:Y:S01]  /*1c940*/  MUFU.EX2 R154, R154 ;  /* 0x0000009a009a7308 */ /* 0x000e620000000800 */
[----:B0-----:R-:W-:-:S01]  /*1c950*/  FFMA.FTZ R5, R7, R5, R8 ;  /* 0x0000000507057223 */ /* 0x001fc20000010008 */
[C-C-:B------:R-:W-:Y:S01]  /*1c960*/  FFMA.FTZ R174, R2.reuse, R174, -R201.reuse ;  /* 0x000000ae02ae7223 */ /* 0x140fe200000108c9 */
[----:B------:R-:W-:-:S01]  /*1c970*/  FFMA.FTZ R175, R2, R175, -R201 ;  /* 0x000000af02af7223 */ /* 0x000fc200000108c9 */
[----:B------:R-:W-:Y:S01]  /*1c980*/  FFMA.FTZ R178, R2, R178, -R201 ;  /* 0x000000b202b27223 */ /* 0x000fe200000108c9 */
[----:B------:R-:W-:-:S01]  /*1c990*/  FADD.FTZ R5, R12, R5 ;  /* 0x000000050c057221 */ /* 0x000fc20000010000 */
[C-C-:B------:R-:W-:Y:S01]  /*1c9a0*/  FFMA.FTZ R179, R2.reuse, R179, -R201.reuse ;  /* 0x000000b302b37223 */ /* 0x140fe200000108c9 */
[----:B------:R-:W-:-:S01]  /*1c9b0*/  FFMA.FTZ R182, R2, R182, -R201 ;  /* 0x000000b602b67223 */ /* 0x000fc200000108c9 */
[----:B------:R-:W0:Y:S01]  /*1c9c0*/  MUFU.EX2 R155, R155 ;  /* 0x0000009b009b7308 */ /* 0x000e220000000800 */
[----:B------:R-:W-:-:S01]  /*1c9d0*/  FFMA.FTZ R183, R2, R183, -R201 ;  /* 0x000000b702b77223 */ /* 0x000fc200000108c9 */
[C-C-:B------:R-:W-:Y:S01]  /*1c9e0*/  FFMA.FTZ R186, R2.reuse, R186, -R201.reuse ;  /* 0x000000ba02ba7223 */ /* 0x140fe200000108c9 */
[----:B------:R-:W-:-:S01]  /*1c9f0*/  FFMA.FTZ R187, R2, R187, -R201 ;  /* 0x000000bb02bb7223 */ /* 0x000fc200000108c9 */
[C---:B------:R-:W-:Y:S01]  /*1ca00*/  FFMA.FTZ R176, R2.reuse, R188, -R9 ;  /* 0x000000bc02b07223 */ /* 0x040fe20000010809 */
[----:B------:R-:W-:-:S01]  /*1ca10*/  FFMA.FTZ R190, R2, R190, -R201 ;  /* 0x000000be02be7223 */ /* 0x000fc200000108c9 */
[C-C-:B------:R-:W-:Y:S01]  /*1ca20*/  FFMA.FTZ R191, R2.reuse, R191, -R201.reuse ;  /* 0x000000bf02bf7223 */ /* 0x140fe200000108c9 */
[----:B------:R-:W-:-:S01]  /*1ca30*/  FFMA.FTZ R194, R2, R194, -R201 ;  /* 0x000000c202c27223 */ /* 0x000fc200000108c9 */
[----:B------:R-:W2:Y:S01]  /*1ca40*/  MUFU.EX2 R14, R14 ;  /* 0x0000000e000e7308 */ /* 0x000ea20000000800 */
[----:B-1----:R-:W-:-:S01]  /*1ca50*/  FFMA.FTZ R4, R6, R4, R154 ;  /* 0x0000000406047223 */ /* 0x002fc2000001009a */
[C-C-:B------:R-:W-:Y:S01]  /*1ca60*/  FFMA.FTZ R195, R2.reuse, R195, -R201.reuse ;  /* 0x000000c302c37223 */ /* 0x140fe200000108c9 */
[----:B------:R-:W-:-:S01]  /*1ca70*/  FFMA.FTZ R198, R2, R198, -R201 ;  /* 0x000000c602c67223 */ /* 0x000fc200000108c9 */
[C---:B------:R-:W-:Y:S01]  /*1ca80*/  FFMA.FTZ R199, R2.reuse, R199, -R201 ;  /* 0x000000c702c77223 */ /* 0x040fe200000108c9 */
[----:B------:R-:W-:-:S01]  /*1ca90*/  FFMA.FTZ R188, R2, R200, -R9 ;  /* 0x000000c802bc7223 */ /* 0x000fc20000010809 */
[C-C-:B------:R-:W-:Y:S01]  /*1caa0*/  FFMA.FTZ R202, R2.reuse, R202, -R201.reuse ;  /* 0x000000ca02ca7223 */ /* 0x140fe200000108c9 */
[----:B------:R-:W-:-:S01]  /*1cab0*/  FFMA.FTZ R203, R2, R203, -R201 ;  /* 0x000000cb02cb7223 */ /* 0x000fc200000108c9 */
[----:B------:R-:W1:Y:S01]  /*1cac0*/  MUFU.EX2 R158, R158 ;  /* 0x0000009e009e7308 */ /* 0x000e620000000800 */
[----:B------:R-:W-:-:S01]  /*1cad0*/  FFMA.FTZ R206, R2, R206, -R201 ;  /* 0x000000ce02ce7223 */ /* 0x000fc200000108c9 */
[C-C-:B------:R-:W-:Y:S01]  /*1cae0*/  FFMA.FTZ R207, R2.reuse, R207, -R201.reuse ;  /* 0x000000cf02cf7223 */ /* 0x140fe200000108c9 */
[----:B------:R-:W-:-:S01]  /*1caf0*/  FFMA.FTZ R210, R2, R210, -R201 ;  /* 0x000000d202d27223 */ /* 0x000fc200000108c9 */
[C---:B------:R-:W-:Y:S01]  /*1cb00*/  FFMA.FTZ R211, R2.reuse, R211, -R201 ;  /* 0x000000d302d37223 */ /* 0x040fe200000108c9 */
[----:B------:R-:W-:-:S01]  /*1cb10*/  FFMA.FTZ R200, R2, R212, -R9 ;  /* 0x000000d402c87223 */ /* 0x000fc20000010809 */
[C---:B------:R-:W-:Y:S01]  /*1cb20*/  FFMA.FTZ R214, R2.reuse, R214, -R201 ;  /* 0x000000d602d67223 */ /* 0x040fe200000108c9 */
[----:B------:R-:W-:-:S01]  /*1cb30*/  FFMA.FTZ R9, R2, R213, -R9 ;  /* 0x000000d502097223 */ /* 0x000fc20000010809 */
[----:B------:R-:W3:Y:S01]  /*1cb40*/  MUFU.EX2 R159, R159 ;  /* 0x0000009f009f7308 */ /* 0x000ee20000000800 */
[----:B------:R-:W-:-:S07]  /*1cb50*/  FFMA.FTZ R201, R2, R215, -R201 ;  /* 0x000000d702c97223 */ /* 0x000fce00000108c9 */
[----:B------:R-:W4:Y:S08]  /*1cb60*/  MUFU.EX2 R162, R162 ;  /* 0x000000a200a27308 */ /* 0x000f300000000800 */
[----:B------:R-:W5:Y:S08]  /*1cb70*/  MUFU.EX2 R163, R163 ;  /* 0x000000a300a37308 */ /* 0x000f700000000800 */
        /* <DEDUP_REMOVED lines=19> */
[----:B------:R-:W5:Y:S01]  /*1ccb0*/  MUFU.EX2 R177, R177 ;  /* 0x000000b100b17308 */ /* 0x000f620000000800 */
[----:B------:R-:W-:-:S02]  /*1ccc0*/  WARPGROUP.DEPBAR.LE gsb0, 0x0 ;  /* 0x00008000000079c5 */ /* 0x000fc40000010000 */
[----:B------:R-:W-:-:S05]  /*1ccd0*/  WARPGROUP.ARRIVE ;  /* 0x00000000000079c5 */ /* 0x000fca0000000000 */
[----:B------:R-:W5:Y:S01]  /*1cce0*/  MUFU.EX2 R191, R191 ;  /* 0x000000bf00bf7308 */ /* 0x000f620000000800 */
[----:B------:R-:W-:Y:S07]  /*1ccf0*/  QGMMA.64x256x32.F32.E4M3.E4M3 R24, R216, gdesc[UR4], R24, gsb0 ;  /* 0x03e00004d8187df3 */ /* 0x000fee0008000818 */
        /* <DEDUP_REMOVED lines=19> */
[----:B------:R0:W-:Y:S06]  /*1ce30*/  BAR.ARV R205, 0x100 ;  /* 0x000400cd0000751d */ /* 0x0001ec0000002000 */
[----:B------:R0:W-:Y:S02]  /*1ce40*/  @!P0 SYNCS.ARRIVE.TRANS64.RED.A1T0 RZ, [R204+URZ], RZ ;  /* 0x000000ffccff89a7 */ /* 0x0001e4000810043f */
[----:B0-----:R-:W-:-:S01]  /*1ce50*/  FADD.FTZ R204, R155, R4 ;  /* 0x000000049bcc7221 */ /* 0x001fc20000010000 */
[----:B--2---:R-:W-:-:S03]  /*1ce60*/  FADD.FTZ R4, R14, R5 ;  /* 0x000000050e047221 */ /* 0x004fc60000010000 */
[----:B-1----:R-:W-:Y:S01]  /*1ce70*/  FADD.FTZ R5, R158, R204 ;  /* 0x000000cc9e057221 */ /* 0x002fe20000010000 */
[----:B------:R-:W-:-:S03]  /*1ce80*/  FADD.FTZ R4, R15, R4 ;  /* 0x000000040f047221 */ /* 0x000fc60000010000 */
[----:B---3--:R-:W-:Y:S01]  /*1ce90*/  FADD.FTZ R5, R159, R5 ;  /* 0x000000059f057221 */ /* 0x008fe20000010000 */
[----:B------:R-:W-:-:S03]  /*1cea0*/  FADD.FTZ R4, R20, R4 ;  /* 0x0000000414047221 */ /* 0x000fc60000010000 */
[----:B----4-:R-:W-:Y:S01]  /*1ceb0*/  FADD.FTZ R5, R162, R5 ;  /* 0x00000005a2057221 */ /* 0x010fe20000010000 */
[----:B------:R-:W-:-:S03]  /*1cec0*/  FADD.FTZ R4, R21, R4 ;  /* 0x0000000415047221 */ /* 0x000fc60000010000 */
[----:B-----5:R-:W-:Y:S01]  /*1ced0*/  FADD.FTZ R5, R163, R5 ;  /* 0x00000005a3057221 */ /* 0x020fe20000010000 */
        /* <DEDUP_REMOVED lines=52> */
[----:B------:R-:W-:Y:S06]  /*1d220*/  @!P1 BRA `(.L_x_2518) ;  /* 0x0000000000049947 */ /* 0x000fec0003800000 */
[----:B------:R-:W-:Y:S01]  /*1d230*/  BPT.TRAP 0x1 ;  /* 0x000000040000795c */ /* 0x000fe20000300000 */
.L_x_2518:
[----:B------:R-:W-:Y:S01]  /*1d240*/  IMAD R13, R13, 0x8, R18 ;  /* 0x000000080d0d7824 */ /* 0x000fe200078e0212 */
[----:B------:R-:W-:Y:S01]  /*1d250*/  ISETP.GT.AND P0, PT, R11, RZ, PT ;  /* 0x000000ff0b00720c */ /* 0x000fe20003f04270 */
        /* <DEDUP_REMOVED lines=165> */
[----:B0-----:R-:W-:Y:S01]  /*1dcb0*/  MOV R13, R234 ;  /* 0x000000ea000d7202 */ /* 0x001fe20000000f00 */
[----:B------:R-:W-:-:S02]  /*1dcc0*/  IMAD.MOV.U32 R14, RZ, RZ, R0 ;  /* 0x000000ffff0e7224 */ /* 0x000fc400078e0000 */
[----:B------:R-:W-:Y:S02]  /*1dcd0*/  IMAD.MOV.U32 R12, RZ, RZ, R3 ;  /* 0x000000ffff0c7224 */ /* 0x000fe400078e0003 */
[----:B------:R-:W-:Y:S02]  /*1dce0*/  IMAD.MOV.U32 R6, RZ, RZ, R235 ;  /* 0x000000ffff067224 */ /* 0x000fe400078e00eb */
[----:B------:R-:W-:Y:S01]  /*1dcf0*/  IMAD.MOV.U32 R228, RZ, RZ, R8 ;  /* 0x000000ffffe47224 */ /* 0x000fe200078e0008 */
[----:B------:R-:W-:Y:S06]  /*1dd00*/  @P0 BRA `(.L_x_2519) ;  /* 0xffffffd800f00947 */ /* 0x000fec000383ffff */
.L_x_2508:
[----:B------:R-:W-:Y:S05]  /*1dd10*/  WARPSYNC.ALL ;  /* 0x0000000000007948 */ /* 0x000fea0003800000 */
[----:B------:R-:W-:Y:S06]  /*1dd20*/  BAR.ARV 0x8, 0x180 ;  /* 0x0206000000007b1d */ /* 0x000fec0000002000 */
[----:B------:R-:W-:Y:S05]  /*1dd30*/  @!P1 BRA `(.L_x_2520) ;  /* 0x0000000000049947 */ /* 0x000fea0003800000 */
[----:B------:R-:W-:Y:S01]  /*1dd40*/  BPT.TRAP 0x1 ;  /* 0x000000040000795c */ /* 0x000fe20000300000 */
.L_x_2520:
[----:B------:R-:W-:Y:S01]  /*1dd50*/  IMAD R10, R234, 0x8, R18 ;  /* 0x00000008ea0a7824 */ /* 0x000fe200078e0212 */
[----:B------:R-:W-:-:S04]  /*1dd60*/  SHF.L.U32 R7, R235, 0x1f, RZ ;  /* 0x0000001feb077819 */ /* 0x000fc800000006ff */
[----:B------:R0:W1:Y:S01]  /*1dd70*/  SYNCS.PHASECHK.TRANS64.TRYWAIT P0, [R10+URZ+0x38850], R7 ;  /* 0x038850070a0075a7 */ /* 0x000062000800017f */
[----:B------:R-:W-:Y:S05]  /*1dd80*/  @!P1 BRA `(.L_x_2521) ;  /* 0x0000000000049947 */ /* 0x000fea0003800000 */
[----:B------:R-:W-:Y:S01]  /*1dd90*/  BPT.TRAP 0x1 ;  /* 0x000000040000795c */ /* 0x000fe20000300000 */
.L_x_2521:
[----:B------:R-:W-:-:S05]  /*1dda0*/  VIADD R18, R18, 0x400 ;  /* 0x0000040012127836 */ /* 0x000fca0000000000 */
[----:B------:R-:W-:-:S04]  /*1ddb0*/  SHF.R.U32.HI R18, RZ, 0x4, R18 ;  /* 0x00000004ff127819 */ /* 0x000fc80000011612 */
[----:B------:R-:W-:-:S04]  /*1ddc0*/  LOP3.LUT R18, R18, 0x3fff, RZ, 0xc0, !PT ;  /* 0x00003fff12127812 */ /* 0x000fc800078ec0ff */
[----:B------:R-:W-:Y:S01]  /*1ddd0*/  LOP3.LUT R9, R18, 0x10000, RZ, 0xfc, !PT ;  /* 0x0001000012097812 */ /* 0x000fe200078efcff */
[----:B-1----:R-:W-:Y:S06]  /*1dde0*/  @P0 BRA `(.L_x_2522) ;  /* 0x0000000000080947 */ /* 0x002fec0003800000 */
[----:B------:R-:W1:Y:S02]  /*1ddf0*/  SYNCS.PHASECHK.TRANS64.TRYWAIT P0, [R10+URZ+0x38850], R7 ;  /* 0x038850070a0075a7 */ /* 0x000e64000800017f */
[----:B-1----:R-:W-:Y:S05]  /*1de00*/  @!P0 BRA `(.L_x_2523) ;  /* 0x000000d400548947 */ /* 0x002fea0003800000 */
.L_x_2522:
[----:B------:R-:W-:Y:S01]  /*1de10*/  IMAD R6, R234, 0x800, R9 ;  /* 0x00000800ea067824 */ /* 0x000fe200078e0209 */
[----:B------:R-:W2:Y:S01]  /*1de20*/  LDL R11, [R1+0x44] ;  /* 0x00004400010b7983 */ /* 0x000ea20000100800 */
[----:B01----:R-:W-:Y:S01]  /*1de30*/  IMAD.MOV.U32 R7, RZ, RZ, 0x40000040 ;  /* 0x40000040ff077424 */ /* 0x003fe200078e00ff */
[----:B------:R-:W-:Y:S05]  /*1de40*/  WARPSYNC.ALL ;  /* 0x0000000000007948 */ /* 0x000fea0003800000 */
[C---:B------:R-:W-:Y:S01]  /*1de50*/  R2UR UR6, R6.reuse ;  /* 0x00000000060672ca */ /* 0x040fe200000e0000 */
[----:B------:R-:W3:Y:S01]  /*1de60*/  LDL R13, [R1+0x24] ;  /* 0x00002400010d7983 */ /* 0x000ee20000100800 */
[----:B------:R-:W-:Y:S01]  /*1de70*/  R2UR UR7, R7 ;  /* 0x00000000070772ca */ /* 0x000fe200000e0000 */
[----:B------:R-:W-:Y:S01]  /*1de80*/  WARPGROUP.ARRIVE ;  /* 0x00000000000079c5 */ /* 0x000fe20000000000 */
[C---:B------:R-:W-:Y:S01]  /*1de90*/  VIADD R8, R6.reuse, 0x2 ;  /* 0x0000000206087836 */ /* 0x040fe20000000000 */
[----:B------:R-:W4:Y:S01]  /*1dea0*/  LDL.LU R18, [R1+0x18] ;  /* 0x0000180001127983 */ /* 0x000f220000300800 */
[----:B------:R-:W-:Y:S01]  /*1deb0*/  IMAD.MOV.U32 R9, RZ, RZ, 0x40000040 ;  /* 0x40000040ff097424 */ /* 0x000fe200078e00ff */
        /* <DEDUP_REMOVED lines=9> */
[----:B------:R-:W0:Y:S01]  /*1df50*/  @P0 LDC.64 R8, c[0x0][0x9d0] ;  /* 0x00027400ff080b82 */ /* 0x000e220000000a00 */
[----:B------:R-:W-:Y:S02]  /*1df60*/  WARPGROUP.DEPBAR.LE gsb0, 0x0 ;  /* 0x00008000000079c5 */ /* 0x000fe40000010000 */
[----:B------:R-:W-:-:S06]  /*1df70*/  WARPGROUP.ARRIVE ;  /* 0x00000000000079c5 */ /* 0x000fcc0000000000 */
[----:B------:R-:W-:Y:S01]  /*1df80*/  QGMMA.64x256x32.F32.E4M3.E4M3 R24, R224, gdesc[UR4], R24, gsb0 ;  /* 0x03e00004e0187df3 */ /* 0x000fe20008000818 */
[----:B------:R-:W-:Y:S01]  /*1df90*/  R2UR UR6, R20 ;  /* 0x00000000140672ca */ /* 0x000fe200000e0000 */
[----:B--2---:R-:W-:Y:S01]  /*1dfa0*/  @P0 IMAD R12, R11, R14, RZ ;  /* 0x0000000e0b0c0224 */ /* 0x004fe200078e02ff */
[----:B------:R-:W-:-:S03]  /*1dfb0*/  R2UR UR7, R21 ;  /* 0x00000000150772ca */ /* 0x000fc600000e0000 */
[C---:B---3--:R-:W-:Y:S02]  /*1dfc0*/  @P0 IMAD R7, R13.reuse, R15, R12 ;  /* 0x0000000f0d070224 */ /* 0x048fe400078e020c */
[----:B------:R-:W-:Y:S01]  /*1dfd0*/  @P0 IMAD.WIDE.U32 R12, R13, R14, RZ ;  /* 0x0000000e0d0c0225 */ /* 0x000fe200078e00ff */
[----:B----4-:R-:W-:-:S04]  /*1dfe0*/  @P0 SHF.R.S32.HI R11, RZ, 0x1f, R18 ;  /* 0x0000001fff0b0819 */ /* 0x010fc80000011412 */
[----:B------:R-:W-:Y:S01]  /*1dff0*/  @P0 IADD3 R13, R13, R7, RZ ;  /* 0x000000070d0d0210 */ /* 0x000fe20007ffe0ff */
[----:B0-----:R-:W-:-:S04]  /*1e000*/  @P0 IMAD R14, R11, R8, RZ ;  /* 0x000000080b0e0224 */ /* 0x001fc800078e02ff */
[C---:B------:R-:W-:Y:S02]  /*1e010*/  @P0 IMAD R7, R18.reuse, R9, R14 ;  /* 0x0000000912070224 */ /* 0x040fe400078e020e */
[----:B------:R-:W-:-:S04]  /*1e020*/  @P0 IMAD.WIDE.U32 R8, R18, R8, R12 ;  /* 0x0000000812080225 */ /* 0x000fc800078e000c */
[----:B------:R-:W-:Y:S01]  /*1e030*/  @P0 IMAD.IADD R7, R9, 0x1, R7 ;  /* 0x0000000109070824 */ /* 0x000fe200078e0207 */
        /* <DEDUP_REMOVED lines=17> */
[----:B------:R-:W-:Y:S02]  /*1e150*/  IMAD.MOV.U32 R5, RZ, RZ, RZ ;  /* 0x000000ffff057224 */ /* 0x000fe400078e00ff */
        /* <DEDUP_REMOVED lines=29> */
.L_x_2524:
[----:B------:R-:W-:Y:S01]  /*1e330*/  VIADD R10, R10, 0x38860 ;  /* 0x000388600a0a7836 */ /* 0x000fe20000000000 */
[----:B------:R-:W-:Y:S01]  /*1e340*/  MOV R3, UR42 ;  /* 0x0000002a00037c02 */ /* 0x000fe20008000f00 */
[----:B------:R-:W-:Y:S02]  /*1e350*/  VIADD R234, R234, 0x1 ;  /* 0x00000001eaea7836 */ /* 0x000fe40000000000 */
[-C--:B------:R-:W-:Y:S01]  /*1e360*/  FMUL.FTZ R6, R45, R154.reuse ;  /* 0x0000009a2d067220 */ /* 0x080fe20000410000 */
[-C--:B------:R-:W-:Y:S01]  /*1e370*/  FMUL.FTZ R9, R52, R154.reuse ;  /* 0x0000009a34097220 */ /* 0x080fe20000410000 */
[----:B------:R-:W-:Y:S01]  /*1e380*/  PRMT R18, R3, 0x654, R10 ;  /* 0x0000065403127816 */ /* 0x000fe2000000000a */
[-C--:B------:R-:W-:Y:S01]  /*1e390*/  FMUL.FTZ R13, R68, R154.reuse ;  /* 0x0000009a440d7220 */ /* 0x080fe20000410000 */
[-C--:B------:R-:W-:Y:S01]  /*1e3a0*/  FMUL.FTZ R45, R108, R154.reuse ;  /* 0x0000009a6c2d7220 */ /* 0x080fe20000410000 */
        /* <DEDUP_REMOVED lines=8> */
[----:B------:R-:W-:Y:S01]  /*1e430*/  FMUL.FTZ R47, R86, R2 ;  /* 0x00000002562f7220 */ /* 0x000fe20000410000 */
[----:B------:R-:W-:Y:S01]  /*1e440*/  FMUL.FTZ R11, R60, R154 ;  /* 0x0000009a3c0b7220 */ /* 0x000fe20000410000 */
[----:B------:R0:W-:Y:S01]  /*1e450*/  SYNCS.ARRIVE.TRANS64.RED.A1T0 RZ, [R18+URZ], RZ ;  /* 0x000000ff12ff79a7 */ /* 0x0001e2000810043f */
[-C--:B------:R-:W-:Y:S01]  /*1e460*/  FMUL.FTZ R55, R70, R2.reuse ;  /* 0x0000000246377220 */ /* 0x080fe20000410000 */
[-C--:B------:R-:W-:Y:S01]  /*1e470*/  FMUL.FTZ R86, R95, R2.reuse ;  /* 0x000000025f567220 */ /* 0x080fe20000410000 */
[----:B------:R-:W-:Y:S01]  /*1e480*/  FMUL.FTZ R79, R102, R2 ;  /* 0x00000002664f7220 */ /* 0x000fe20000410000 */
[----:B------:R-:W-:Y:S01]  /*1e490*/  FMUL.FTZ R60, R125, R154 ;  /* 0x0000009a7d3c7220 */ /* 0x000fe20000410000 */
[-C--:B------:R-:W-:Y:S01]  /*1e4a0*/  FMUL.FTZ R70, R87, R2.reuse ;  /* 0x0000000257467220 */ /* 0x080fe20000410000 */
[-C--:B------:R-:W-:Y:S01]  /*1e4b0*/  FMUL.FTZ R102, R103, R2.reuse ;  /* 0x0000000267667220 */ /* 0x080fe20000410000 */
[----:B------:R-:W-:Y:S01]  /*1e4c0*/  FMUL.FTZ R95, R118, R2 ;  /* 0x00000002765f7220 */ /* 0x000fe20000410000 */
[----:B0-----:R-:W-:Y:S01]  /*1e4d0*/  SEL R18, RZ, 0x1, P1 ;  /* 0x00000001ff127807 */ /* 0x001fe20000800000 */
[-C--:B------:R-:W-:Y:S01]  /*1e4e0*/  FMUL.FTZ R5, R36, R154.reuse ;  /* 0x0000009a24057220 */ /* 0x080fe20000410000 */
[-C--:B------:R-:W-:Y:S01]  /*1e4f0*/  FMUL.FTZ R4, R37, R154.reuse ;  /* 0x0000009a25047220 */ /* 0x080fe20000410000 */
[-C--:B------:R-:W-:Y:S01]  /*1e500*/  FMUL.FTZ R10, R61, R154.reuse ;  /* 0x0000009a3d0a7220 */ /* 0x080fe20000410000 */
[----:B------:R-:W-:Y:S01]  /*1e510*/  FMUL.FTZ R12, R69, R154 ;  /* 0x0000009a450c7220 */ /* 0x000fe20000410000 */
        /* <DEDUP_REMOVED lines=108> */
.L_x_2438:
        /* <DEDUP_REMOVED lines=8> */
[----:B0-----:R0:W-:Y:S04]  /*1ec60*/  STL.64 [R1+0x10], R148 ;  /* 0x0000109401007387 */ /* 0x0011e80000100a00 */
[----:B------:R0:W-:Y:S01]  /*1ec70*/  STL.64 [R1+0x18], R150 ;  /* 0x0000189601007387 */ /* 0x0001e20000100a00 */
[----:B------:R-:W-:Y:S06]  /*1ec80*/  BAR.ARV 0x4, 0x180 ;  /* 0x0106000000007b1d */ /* 0x000fec0000002000 */
[----:B------:R-:W-:Y:S05]  /*1ec90*/  @P0 BRA `(.L_x_2526) ;  /* 0x0000002c00680947 */ /* 0x000fea0003800000 */
[----:B0-----:R-:W2:Y:S04]  /*1eca0*/  LDL R149, [R1+0x64] ;  /* 0x0000640001957983 */ /* 0x001ea80000100800 */
[----:B------:R-:W3:Y:S04]  /*1ecb0*/  LDL R148, [R1+0x44] ;  /* 0x0000440001947983 */ /* 0x000ee80000100800 */
[----:B------:R-:W4:Y:S01]  /*1ecc0*/  LDL R143, [R1+0x24] ;  /* 0x00002400018f7983 */ /* 0x000f220000100800 */
[----:B------:R-:W-:Y:S01]  /*1ecd0*/  F2FP.BF16.F32.PACK_AB R32, R5, R32 ;  /* 0x000000200520723e */ /* 0x000fe200000010ff */
[----:B------:R-:W-:Y:S01]  /*1ece0*/  ULDC.64 UR4, c[0x4][0x38] ;  /* 0x01000e0000047ab9 */ /* 0x000fe20000000a00 */
[----:B------:R-:W0:Y:S01]  /*1ecf0*/  S2R R5, SR_SWINHI ;  /* 0x0000000000057919 */ /* 0x000e220000002f00 */
[----:B------:R-:W1:Y:S01]  /*1ed00*/  S2R R141, SR_TID.X ;  /* 0x00000000008d7919 */ /* 0x000e620000002100 */
        /* <DEDUP_REMOVED lines=11> */
[----:B0-----:R-:W-:Y:S02]  /*1edc0*/  MOV R55, R5 ;  /* 0x0000000500377202 */ /* 0x001fe40000000f00 */
        /* <DEDUP_REMOVED lines=9> */
[----:B------:R-:W-:Y:S01]  /*1ee60*/  F2FP.BF16.F32.PACK_AB R137, R76, R137 ;  /* 0x000000894c89723e */ /* 0x000fe200000010ff */
[----:B-1----:R-:W-:Y:S01]  /*1ee70*/  IMAD.SHL.U32 R2, R141, 0x4, RZ ;  /* 0x000000048d027824 */ /* 0x002fe200078e00ff */
        /* <DEDUP_REMOVED lines=9> */
[----:B------:R-:W-:Y:S02]  /*1ef10*/  LOP3.LUT R2, R2, 0xc, RZ, 0xc0, !PT ;  /* 0x0000000c02027812 */ /* 0x000fe400078ec0ff */
[----:B------:R-:W-:Y:S02]  /*1ef20*/  F2FP.BF16.F32.PACK_AB R67, R46, R67 ;  /* 0x000000432e43723e */ /* 0x000fe400000010ff */
[----:B------:R-:W-:Y:S02]  /*1ef30*/  F2FP.BF16.F32.PACK_AB R71, R38, R71 ;  /* 0x000000472647723e */ /* 0x000fe400000010ff */
[----:B------:R-:W-:Y:S02]  /*1ef40*/  F2FP.BF16.F32.PACK_AB R131, R36, R97 ;  /* 0x000000612483723e */ /* 0x000fe400000010ff */
[----:B------:R-:W-:Y:S02]  /*1ef50*/  IADD3 R26, P0, R2, UR4, RZ ;  /* 0x00000004021a7c10 */ /* 0x000fe4000ff1e0ff */
[----:B------:R-:W-:-:S03]  /*1ef60*/  F2FP.BF16.F32.PACK_AB R33, R4, R33 ;  /* 0x000000210421723e */ /* 0x000fc600000010ff */
[----:B------:R-:W-:Y:S01]  /*1ef70*/  IMAD.X R27, RZ, RZ, UR5, P0 ;  /* 0x00000005ff1b7e24 */ /* 0x000fe200080e06ff */
[----:B------:R-:W-:Y:S02]  /*1ef80*/  LOP3.LUT P0, R4, R141, 0x3, RZ, 0xc0, !PT ;  /* 0x000000038d047812 */ /* 0x000fe4000780c0ff */
[----:B------:R-:W-:Y:S02]  /*1ef90*/  F2FP.BF16.F32.PACK_AB R63, R124, R35 ;  /* 0x000000237c3f723e */ /* 0x000fe400000010ff */
[----:B------:R-:W-:Y:S02]  /*1efa0*/  F2FP.BF16.F32.PACK_AB R72, R15, R72 ;  /* 0x000000480f48723e */ /* 0x000fe400000010ff */
[----:B------:R-:W-:Y:S02]  /*1efb0*/  F2FP.BF16.F32.PACK_AB R78, R78, R31 ;  /* 0x0000001f4e4e723e */ /* 0x000fe400000010ff */
[----:B------:R-:W-:Y:S02]  /*1efc0*/  F2FP.BF16.F32.PACK_AB R88, R29, R88 ;  /* 0x000000581d58723e */ /* 0x000fe400000010ff */
[----:B------:R-:W-:-:S02]  /*1efd0*/  F2FP.BF16.F32.PACK_AB R40, R7, R40 ;  /* 0x000000280728723e */ /* 0x000fc400000010ff */
[----:B------:R-:W-:Y:S02]  /*1efe0*/  F2FP.BF16.F32.PACK_AB R125, R28, R89 ;  /* 0x000000591c7d723e */ /* 0x000fe400000010ff */
[----:B------:R-:W-:Y:S01]  /*1eff0*/  F2FP.BF16.F32.PACK_AB R64, R13, R64 ;  /* 0x000000400d40723e */ /* 0x000fe200000010ff */
[----:B------:R-:W-:Y:S01]  /*1f000*/  UMOV UR4, 0xffffffff ;  /* 0xffffffff00047882 */ /* 0x000fe20000000000 */
[----:B------:R-:W-:Y:S01]  /*1f010*/  ISETP.EQ.OR P0, PT, R4, 0x3, !P0 ;  /* 0x000000030400780c */ /* 0x000fe20004702670 */
[----:B------:R0:W5:Y:S01]  /*1f020*/  LDG.E.CONSTANT R2, desc[UR46][R26.64] ;  /* 0x0000002e1a027981 */ /* 0x000162000c1e9900 */
[----:B------:R-:W-:Y:S02]  /*1f030*/  F2FP.BF16.F32.PACK_AB R7, R108, R43 ;  /* 0x0000002b6c07723e */ /* 0x000fe400000010ff */
[----:B------:R-:W-:Y:S02]  /*1f040*/  F2FP.BF16.F32.PACK_AB R43, R14, R73 ;  /* 0x000000490e2b723e */ /* 0x000fe400000010ff */
[----:B------:R-:W-:-:S02]  /*1f050*/  SEL R13, R3, R132, P0 ;  /* 0x00000084030d7207 */ /* 0x000fc40000000000 */
[----:B------:R-:W-:Y:S02]  /*1f060*/  SEL R4, R132, R3, P0 ;  /* 0x0000000384047207 */ /* 0x000fe40000000000 */
[----:B------:R-:W-:Y:S02]  /*1f070*/  F2FP.BF16.F32.PACK_AB R98, R79, R98 ;  /* 0x000000624f62723e */ /* 0x000fe400000010ff */
[----:B0-----:R-:W-:Y:S02]  /*1f080*/  F2FP.BF16.F32.PACK_AB R26, R75, R90 ;  /* 0x0000005a4b1a723e */ /* 0x001fe400000010ff */
        /* <DEDUP_REMOVED lines=14> */
[----:B-----5:R-:W-:-:S02]  /*1f170*/  F2FP.BF16.F32.PACK_AB R116, R127, R138 ;  /* 0x0000008a7f74723e */ /* 0x020fc400000010ff */
        /* <DEDUP_REMOVED lines=30> */
[----:B------:R-:W-:-:S02]  /*1f360*/  IADD3 R105, P3, R50, 0x8040, RZ ;  /* 0x0000804032697810 */ /* 0x000fc40007f7e0ff */
[C---:B------:R-:W-:Y:S02]  /*1f370*/  IADD3 R47, P2, R50.reuse, 0x8020, RZ ;  /* 0x00008020322f7810 */ /* 0x040fe40007f5e0ff */
[C---:B------:R-:W-:Y:S02]  /*1f380*/  IADD3 R45, P1, R50.reuse, 0x8000, RZ ;  /* 0x00008000322d7810 */ /* 0x040fe40007f3e0ff */
[C---:B------:R-:W-:Y:S02]  /*1f390*/  IADD3 R39, P5, R50.reuse, 0x4060, RZ ;  /* 0x0000406032277810 */ /* 0x040fe40007fbe0ff */
[----:B------:R-:W-:Y:S02]  /*1f3a0*/  IADD3 R37, P4, R50, 0x4040, RZ ;  /* 0x0000404032257810 */ /* 0x000fe40007f9e0ff */
[----:B------:R-:W-:Y:S02]  /*1f3b0*/  LOP3.LUT R104, R105, 0x380, RZ, 0xc0, !PT ;  /* 0x0000038069687812 */ /* 0x000fe400078ec0ff */
[----:B------:R-:W-:-:S02]  /*1f3c0*/  LOP3.LUT R46, R47, 0x380, RZ, 0xc0, !PT ;  /* 0x000003802f2e7812 */ /* 0x000fc400078ec0ff */
[----:B------:R-:W-:Y:S02]  /*1f3d0*/  LOP3.LUT R44, R45, 0x380, RZ, 0xc0, !PT ;  /* 0x000003802d2c7812 */ /* 0x000fe400078ec0ff */
[----:B------:R-:W-:Y:S02]  /*1f3e0*/  LOP3.LUT R38, R39, 0x380, RZ, 0xc0, !PT ;  /* 0x0000038027267812 */ /* 0x000fe400078ec0ff */
[----:B------:R-:W-:Y:S02]  /*1f3f0*/  LOP3.LUT R36, R37, 0x380, RZ, 0xc0, !PT ;  /* 0x0000038025247812 */ /* 0x000fe400078ec0ff */
[----:B------:R-:W-:Y:S02]  /*1f400*/  SHF.R.U64 R104, R104, 0x3, RZ ;  /* 0x0000000368687819 */ /* 0x000fe400000012ff */
[----:B------:R-:W-:Y:S02]  /*1f410*/  SHF.R.U64 R46, R46, 0x3, RZ ;  /* 0x000000032e2e7819 */ /* 0x000fe400000012ff */
[----:B------:R-:W-:-:S02]  /*1f420*/  SHF.R.U64 R44, R44, 0x3, RZ ;  /* 0x000000032c2c7819 */ /* 0x000fc400000012ff */
        /* <DEDUP_REMOVED lines=22> */
[----:B------:R-:W-:Y:S02]  /*1f590*/  LOP3.LUT R3, R50, 0x380, RZ, 0xc0, !PT ;  /* 0x0000038032037812 */ /* 0x000fe400078ec0ff */
[----:B------:R-:W-:-:S02]  /*1f5a0*/  SHF.R.U64 R34, R34, 0x3, RZ ;  /* 0x0000000322227819 */ /* 0x000fc400000012ff */
        /* <DEDUP_REMOVED lines=32> */
[C---:B----4-:R-:W-:Y:S02]  /*1f7b0*/  SHF.L.U32 R89, R143.reuse, 0x2, RZ ;  /* 0x000000028f597819 */ /* 0x050fe400000006ff */
[----:B---3--:R-:W-:Y:S01]  /*1f7c0*/  SHF.L.U64.HI R105, R143, 0x2, R148 ;  /* 0x000000028f697819 */ /* 0x008fe20000010294 */
[----:B------:R-:W-:Y:S06]  /*1f7d0*/  BRA.DIV UR4, `(.L_x_2527) ;  /* 0x000000ba04f47947 */ /* 0x000fec000b800000 */
[----:B------:R-:W-:Y:S02]  /*1f7e0*/  SEL R21, R32, R33, P0 ;  /* 0x0000002120157207 */ /* 0x000fe40000000000 */
[----:B------:R-:W-:Y:S02]  /*1f7f0*/  SEL R8, R33, R32, P0 ;  /* 0x0000002021087207 */ /* 0x000fe40000000000 */
[----:B------:R-:W-:Y:S02]  /*1f800*/  SEL R31, R64, R65, P0 ;  /* 0x00000041401f7207 */ /* 0x000fe40000000000 */
        /* <DEDUP_REMOVED lines=48> */
[----:B------:R-:W0:Y:S01]  /*1fb10*/  SHFL.IDX PT, R40, R36, R7, 0x1c1f ;  /* 0x001c1f0724287589 */ /* 0x000e2200000e0000 */
[----:B------:R-:W-:-:S02]  /*1fb20*/  SEL R51, R144, R145, P0 ;  /* 0x0000009190337207 */ /* 0x000fc40000000000 */
[----:B------:R-:W-:Y:S01]  /*1fb30*/  SEL R57, R0, R63, P0 ;  /* 0x0000003f00397207 */ /* 0x000fe20000000000 */
[----:B------:R-:W1:Y:S01]  /*1fb40*/  SHFL.IDX PT, R44, R44, R7, 0x1c1f ;  /* 0x001c1f072c2c7589 */ /* 0x000e6200000e0000 */
[----:B------:R-:W-:Y:S02]  /*1fb50*/  SEL R64, R63, R0, P0 ;  /* 0x000000003f407207 */ /* 0x000fe40000000000 */
[----:B------:R-:W-:Y:S01]  /*1fb60*/  SEL R98, R79, R98, P0 ;  /* 0x000000624f627207 */ /* 0x000fe20000000000 */
[----:B------:R-:W-:Y:S01]  /*1fb70*/  SHFL.IDX PT, R49, R49, R2, 0x1c1f ;  /* 0x001c1f0231317589 */ /* 0x000fe200000e0000 */
[----:B------:R-:W-:Y:S02]  /*1fb80*/  SEL R75, R108, R109, P0 ;  /* 0x0000006d6c4b7207 */ /* 0x000fe40000000000 */
[----:B------:R-:W-:Y:S01]  /*1fb90*/  SEL R77, R110, R111, P0 ;  /* 0x0000006f6e4d7207 */ /* 0x000fe20000000000 */
[----:B------:R-:W2:Y:S01]  /*1fba0*/  SHFL.IDX PT, R29, R28, R7, 0x1c1f ;  /* 0x001c1f071c1d7589 */ /* 0x000ea200000e0000 */
[----:B------:R-:W-:-:S02]  /*1fbb0*/  SEL R43, R12, R113, P0 ;  /* 0x000000710c2b7207 */ /* 0x000fc40000000000 */
[----:B------:R-:W-:Y:S01]  /*1fbc0*/  SEL R50, R113, R12, P0 ;  /* 0x0000000c71327207 */ /* 0x000fe20000000000 */
[----:B------:R-:W3:Y:S01]  /*1fbd0*/  SHFL.IDX PT, R31, R32, R7, 0x1c1f ;  /* 0x001c1f07201f7589 */ /* 0x000ee200000e0000 */
        /* <DEDUP_REMOVED lines=8> */
[----:B------:R1:W-:Y:S01]  /*1fc60*/  SHFL.IDX PT, R68, R58, R7, 0x1c1f ;  /* 0x001c1f073a447589 */ /* 0x0003e200000e0000 */
[----:B------:R-:W-:Y:S02]  /*1fc70*/  SEL R108, R109, R108, P0 ;  /* 0x0000006c6d6c7207 */ /* 0x000fe40000000000 */
[----:B------:R-:W-:Y:S01]  /*1fc80*/  SEL R110, R111, R110, P0 ;  /* 0x0000006e6f6e7207 */ /* 0x000fe20000000000 */
[----:B------:R-:W-:Y:S01]  /*1fc90*/  SHFL.IDX PT, R51, R51, R2, 0x1c1f ;  /* 0x001c1f0233337589 */ /* 0x000fe200000e0000 */
[----:B------:R-:W-:Y:S02]  /*1fca0*/  SEL R79, R112, R123, P0 ;  /* 0x0000007b704f7207 */ /* 0x000fe40000000000 */
[----:B------:R-:W-:Y:S01]  /*1fcb0*/  SEL R56, R129, R128, P0 ;  /* 0x0000008081387207 */ /* 0x000fe20000000000 */
[----:B------:R-:W5:Y:S01]  /*1fcc0*/  SHFL.IDX PT, R25, R20, R7, 0x1c1f ;  /* 0x001c1f0714197589 */ /* 0x000f6200000e0000 */
[----:B------:R-:W-:-:S02]  /*1fcd0*/  SEL R72, R9, R6, P0 ;  /* 0x0000000609487207 */ /* 0x000fc40000000000 */
[----:B------:R-:W-:Y:S01]  /*1fce0*/  SEL R74, R11, R74, P0 ;  /* 0x0000004a0b4a7207 */ /* 0x000fe20000000000 */
[----:B------:R-:W-:Y:S01]  /*1fcf0*/  SHFL.IDX PT, R6, R13, R2, 0x1c1f ;  /* 0x001c1f020d067589 */ /* 0x000fe200000e0000 */
[----:B------:R-:W-:Y:S02]  /*1fd00*/  SEL R112, R123, R112, P0 ;  /* 0x000000707b707207 */ /* 0x000fe40000000000 */
[----:B------:R-:W-:Y:S01]  /*1fd10*/  SEL R109, R114, R115, P0 ;  /* 0x00000073726d7207 */ /* 0x000fe20000000000 */
[----:B------:R-:W5:Y:S01]  /*1fd20*/  SHFL.IDX PT, R9, R4, R7, 0x1c1f ;  /* 0x001c1f0704097589 */ /* 0x000f6200000e0000 */
[----:B------:R-:W-:Y:S02]  /*1fd30*/  SEL R111, R116, R139, P0 ;  /* 0x0000008b746f7207 */ /* 0x000fe40000000000 */
[----:B------:R-:W-:Y:S01]  /*1fd40*/  SEL R114, R115, R114, P0 ;  /* 0x0000007273727207 */ /* 0x000fe20000000000 */
[----:B------:R5:W5:Y:S01]  /*1fd50*/  SHFL.IDX PT, R27, R24, R7, 0x1c1f ;  /* 0x001c1f07181b7589 */ /* 0x000b6200000e0000 */
[----:B------:R-:W-:-:S02]  /*1fd60*/  SEL R116, R139, R116, P0 ;  /* 0x000000748b747207 */ /* 0x000fc40000000000 */
[----:B------:R-:W-:Y:S01]  /*1fd70*/  SEL R3, R142, R135, P0 ;  /* 0x000000878e037207 */ /* 0x000fe20000000000 */
[----:B------:R-:W5:Y:S01]  /*1fd80*/  SHFL.IDX PT, R48, R48, R7, 0x1c1f ;  /* 0x001c1f0730307589 */ /* 0x000f6200000e0000 */
[----:B------:R-:W-:Y:S02]  /*1fd90*/  SEL R5, R135, R142, P0 ;  /* 0x0000008e87057207 */ /* 0x000fe40000000000 */
[----:B0-----:R-:W-:Y:S01]  /*1fda0*/  SEL R12, R33, R40, P0 ;  /* 0x00000028210c7207 */ /* 0x001fe20000000000 */
[----:B------:R0:W-:Y:S01]  /*1fdb0*/  SHFL.IDX PT, R70, R60, R7, 0x1c1f ;  /* 0x001c1f073c467589 */ /* 0x0001e200000e0000 */
[----:B------:R-:W-:Y:S02]  /*1fdc0*/  SEL R14, R40, R33, P0 ;  /* 0x00000021280e7207 */ /* 0x000fe40000000000 */
[----:B-1----:R-:W-:Y:S01]  /*1fdd0*/  SEL R58, R44, R37, P0 ;  /* 0x000000252c3a7207 */ /* 0x002fe20000000000 */
[----:B------:R-:W-:Y:S01]  /*1fde0*/  SHFL.IDX PT, R43, R43, R2, 0x1c1f ;  /* 0x001c1f022b2b7589 */ /* 0x000fe200000e0000 */
[----:B--2---:R-:W-:-:S02]  /*1fdf0*/  SEL R32, R34, R29, P0 ;  /* 0x0000001d22207207 */ /* 0x004fc40000000000 */
[----:B---3--:R-:W-:Y:S01]  /*1fe00*/  SEL R36, R38, R31, P0 ;  /* 0x0000001f26247207 */ /* 0x008fe20000000000 */
[----:B------:R-:W-:Y:S01]  /*1fe10*/  SHFL.IDX PT, R45, R45, R2, 0x1c1f ;  /* 0x001c1f022d2d7589 */ /* 0x000fe200000e0000 */
[----:B----4-:R-:W-:Y:S02]  /*1fe20*/  SEL R40, R35, R42, P0 ;  /* 0x0000002a23287207 */ /* 0x010fe40000000000 */
[----:B-----5:R-:W-:Y:S01]  /*1fe30*/  SEL R24, R26, R25, P0 ;  /* 0x000000191a187207 */ /* 0x020fe20000000000 */
        /* <DEDUP_REMOVED lines=8> */
[----:B0-----:R-:W-:Y:S01]  /*1fec0*/  SEL R60, R41, R48, P0 ;  /* 0x00000030293c7207 */ /* 0x001fe20000000000 */
[----:B------:R-:W-:Y:S01]  /*1fed0*/  SHFL.IDX PT, R50, R50, R7, 0x1c1f ;  /* 0x001c1f0732327589 */ /* 0x000fe200000e0000 */
[----:B------:R-:W-:Y:S02]  /*1fee0*/  SEL R6, R9, R6, P0 ;  /* 0x0000000609067207 */ /* 0x000fe40000000000 */
[----:B------:R-:W-:Y:S01]  /*1fef0*/  SEL R26, R25, R26, P0 ;  /* 0x0000001a191a7207 */ /* 0x000fe20000000000 */
[----:B------:R-:W-:Y:S01]  /*1ff00*/  SHFL.IDX PT, R52, R52, R7, 0x1c1f ;  /* 0x001c1f0734347589 */ /* 0x000fe200000e0000 */
[----:B------:R-:W-:-:S03]  /*1ff10*/  SEL R30, R27, R30, P0 ;  /* 0x0000001e1b1e7207 */ /* 0x000fc60000000000 */
[----:B------:R0:W1:Y:S04]  /*1ff20*/  SHFL.IDX PT, R20, R56, R7, 0x1c1f ;  /* 0x001c1f0738147589 */ /* 0x00006800000e0000 */
[----:B------:R-:W2:Y:S04]  /*1ff30*/  SHFL.IDX PT, R86, R72, R7, 0x1c1f ;  /* 0x001c1f0748567589 */ /* 0x000ea800000e0000 */
[----:B------:R-:W3:Y:S01]  /*1ff40*/  SHFL.IDX PT, R88, R74, R7, 0x1c1f ;  /* 0x001c1f074a587589 */ /* 0x000ee200000e0000 */
[----:B0-----:R-:W-:-:S03]  /*1ff50*/  SEL R56, R37, R44, P0 ;  /* 0x0000002c25387207 */ /* 0x001fc60000000000 */
[----:B------:R0:W4:Y:S01]  /*1ff60*/  SHFL.IDX PT, R90, R76, R7, 0x1c1f ;  /* 0x001c1f074c5a7589 */ /* 0x00012200000e0000 */
[----:B------:R-:W-:Y:S02]  /*1ff70*/  SEL R44, R39, R46, P0 ;  /* 0x0000002e272c7207 */ /* 0x000fe40000000000 */
[----:B------:R-:W-:Y:S01]  /*1ff80*/  SEL R46, R46, R39, P0 ;  /* 0x000000272e2e7207 */ /* 0x000fe20000000000 */
[----:B------:R5:W4:Y:S04]  /*1ff90*/  SHFL.IDX PT, R92, R78, R7, 0x1c1f ;  /* 0x001c1f074e5c7589 */ /* 0x000b2800000e0000 */
[----:B------:R-:W-:Y:S01]  /*1ffa0*/  SHFL.IDX PT, R57, R57, R2, 0x1c1f ;  /* 0x001c1f0239397589 */ /* 0x000fe200000e0000 */
[----:B0-----:R-:W-:-:S03]  /*1ffb0*/  SEL R76, R49, R68, P0 ;  /* 0x00000044314c7207 */ /* 0x001fc60000000000 */
[----:B------:R-:W-:Y:S01]  /*1ffc0*/  SHFL.IDX PT, R73, R73, R2, 0x1c1f ;  /* 0x001c1f0249497589 */ /* 0x000fe200000e0000 */
[----:B-1----:R-:W-:Y:S02]  /*1ffd0*/  SEL R72, R47, R20, P0 ;  /* 0x000000142f487207 */ /* 0x002fe40000000000 */
[----:B-----5:R-:W-:Y:S01]  /*1ffe0*/  SEL R78, R68, R49, P0 ;  /* 0x00000031444e7207 */ /* 0x020fe20000000000 */
[----:B------:R-:W-:Y:S01]  /*1fff0*/  SHFL.IDX PT, R75, R75, R2, 0x1c1f ;  /* 0x001c1f024b4b7589 */ /* 0x000fe200000e0000 */
[----:B------:R-:W-:Y:S02]  /*20000*/  SEL R68, R51, R70, P0 ;  /* 0x0000004633447207 */ /* 0x000fe40000000000 */
[----:B------:R-:W-:Y:S01]  /*20010*/  SEL R74, R20, R47, P0 ;  /* 0x0000002f144a7207 */ /* 0x000fe20000000000 */
[----:B------:R-:W-:Y:S01]  /*20020*/  SHFL.IDX PT, R77, R77, R2, 0x1c1f ;  /* 0x001c1f024d4d7589 */ /* 0x000fe200000e0000 */
[----:B------:R-:W-:Y:S02]  /*20030*/  SEL R70, R70, R51, P0 ;  /* 0x0000003346467207 */ /* 0x000fe40000000000 */
[----:B--2---:R-:W-:Y:S01]  /*20040*/  SEL R29, R61, R86, P0 ;  /* 0x000000563d1d7207 */ /* 0x004fe20000000000 */
[----:B------:R-:W-:Y:S01]  /*20050*/  SHFL.IDX PT, R79, R79, R2, 0x1c1f ;  /* 0x001c1f024f4f7589 */ /* 0x000fe200000e0000 */
[----:B------:R-:W-:-:S02]  /*20060*/  SEL R31, R86, R61, P0 ;  /* 0x0000003d561f7207 */ /* 0x000fc40000000000 */
[----:B---3--:R-:W-:Y:S01]  /*20070*/  SEL R33, R63, R88, P0 ;  /* 0x000000583f217207 */ /* 0x008fe20000000000 */
[----:B------:R-:W0:Y:S01]  /*20080*/  SHFL.IDX PT, R21, R8, R7, 0x1c1f ;  /* 0x001c1f0708157589 */ /* 0x000e2200000e0000 */
[----:B------:R-:W-:Y:S02]  /*20090*/  SEL R35, R88, R63, P0 ;  /* 0x0000003f58237207 */ /* 0x000fe40000000000 */
[----:B----4-:R-:W-:Y:S01]  /*200a0*/  SEL R37, R65, R90, P0 ;  /* 0x0000005a41257207 */ /* 0x010fe20000000000 */
[----:B------:R1:W2:Y:S01]  /*200b0*/  SHFL.IDX PT, R82, R64, R7, 0x1c1f ;  /* 0x001c1f0740527589 */ /* 0x0002a200000e0000 */
[----:B------:R-:W-:Y:S02]  /*200c0*/  SEL R39, R90, R65, P0 ;  /* 0x000000415a277207 */ /* 0x000fe40000000000 */
[----:B------:R-:W-:Y:S01]  /*200d0*/  SEL R13, R67, R92, P0 ;  /* 0x0000005c430d7207 */ /* 0x000fe20000000000 */
[----:B------:R3:W4:Y:S01]  /*200e0*/  SHFL.IDX PT, R84, R66, R7, 0x1c1f ;  /* 0x001c1f0742547589 */ /* 0x00072200000e0000 */
[----:B------:R-:W-:-:S03]  /*200f0*/  SEL R15, R92, R67, P0 ;  /* 0x000000435c0f7207 */ /* 0x000fc60000000000 */
[----:B------:R-:W5:Y:S01]  /*20100*/  SHFL.IDX PT, R98, R98, R7, 0x1c1f ;  /* 0x001c1f0762627589 */ /* 0x000f6200000e0000 */
[----:B-1----:R-:W-:-:S03]  /*20110*/  SEL R64, R45, R52, P0 ;  /* 0x000000342d407207 */ /* 0x002fc60000000000 */
[----:B------:R-:W1:Y:S01]  /*20120*/  SHFL.IDX PT, R108, R108, R7, 0x1c1f ;  /* 0x001c1f076c6c7589 */ /* 0x000e6200000e0000 */
[----:B---3--:R-:W-:-:S03]  /*20130*/  SEL R66, R52, R45, P0 ;  /* 0x0000002d34427207 */ /* 0x008fc60000000000 */
[----:B------:R-:W3:Y:S04]  /*20140*/  SHFL.IDX PT, R110, R110, R7, 0x1c1f ;  /* 0x001c1f076e6e7589 */ /* 0x000ee800000e0000 */
[----:B------:R-:W3:Y:S01]  /*20150*/  SHFL.IDX PT, R112, R112, R7, 0x1c1f ;  /* 0x001c1f0770707589 */ /* 0x000ee200000e0000 */
[----:B0-----:R-:W-:Y:S02]  /*20160*/  SEL R8, R10, R21, P0 ;  /* 0x000000150a087207 */ /* 0x001fe40000000000 */
[----:B------:R-:W-:Y:S01]  /*20170*/  SEL R10, R21, R10, P0 ;  /* 0x0000000a150a7207 */ /* 0x000fe20000000000 */
[----:B------:R-:W-:Y:S01]  /*20180*/  SHFL.IDX PT, R71, R71, R2, 0x1c1f ;  /* 0x001c1f0247477589 */ /* 0x000fe200000e0000 */
[----:B--2---:R-:W-:Y:S02]  /*20190*/  SEL R9, R57, R82, P0 ;  /* 0x0000005239097207 */ /* 0x004fe40000000000 */
[----:B------:R-:W-:Y:S01]  /*201a0*/  SEL R11, R82, R57, P0 ;  /* 0x00000039520b7207 */ /* 0x000fe20000000000 */
[----:B------:R-:W-:Y:S01]  /*201b0*/  SHFL.IDX PT, R109, R109, R2, 0x1c1f ;  /* 0x001c1f026d6d7589 */ /* 0x000fe200000e0000 */
[----:B----4-:R-:W-:-:S02]  /*201c0*/  SEL R25, R59, R84, P0 ;  /* 0x000000543b197207 */ /* 0x010fc40000000000 */
[----:B------:R-:W-:Y:S01]  /*201d0*/  SEL R27, R84, R59, P0 ;  /* 0x0000003b541b7207 */ /* 0x000fe20000000000 */
[----:B------:R-:W-:Y:S01]  /*201e0*/  SHFL.IDX PT, R111, R111, R2, 0x1c1f ;  /* 0x001c1f026f6f7589 */ /* 0x000fe200000e0000 */
[----:B-----5:R-:W-:Y:S02]  /*201f0*/  SEL R45, R73, R98, P0 ;  /* 0x00000062492d7207 */ /* 0x020fe40000000000 */
[----:B------:R-:W-:Y:S01]  /*20200*/  SEL R47, R98, R73, P0 ;  /* 0x00000049622f7207 */ /* 0x000fe20000000000 */
[----:B------:R0:W-:Y:S01]  /*20210*/  SHFL.IDX PT, R80, R62, R7, 0x1c1f ;  /* 0x001c1f073e507589 */ /* 0x0001e200000e0000 */
[----:B-1----:R-:W-:Y:S02]  /*20220*/  SEL R61, R75, R108, P0 ;  /* 0x0000006c4b3d7207 */ /* 0x002fe40000000000 */
[----:B------:R-:W-:Y:S01]  /*20230*/  SEL R63, R108, R75, P0 ;  /* 0x0000004b6c3f7207 */ /* 0x000fe20000000000 */
[----:B------:R-:W1:Y:S01]  /*20240*/  SHFL.IDX PT, R94, R94, R7, 0x1c1f ;  /* 0x001c1f075e5e7589 */ /* 0x000e6200000e0000 */
[----:B---3--:R-:W-:-:S02]  /*20250*/  SEL R49, R77, R110, P0 ;  /* 0x0000006e4d317207 */ /* 0x008fc40000000000 */
[----:B------:R-:W-:Y:S01]  /*20260*/  SEL R51, R110, R77, P0 ;  /* 0x0000004d6e337207 */ /* 0x000fe20000000000 */
[----:B------:R-:W2:Y:S01]  /*20270*/  SHFL.IDX PT, R96, R96, R7, 0x1c1f ;  /* 0x001c1f0760607589 */ /* 0x000ea200000e0000 */
[----:B------:R-:W-:Y:S02]  /*20280*/  SEL R65, R79, R112, P0 ;  /* 0x000000704f417207 */ /* 0x000fe40000000000 */
[----:B0-----:R-:W-:Y:S01]  /*20290*/  SEL R62, R48, R41, P0 ;  /* 0x00000029303e7207 */ /* 0x001fe20000000000 */
[----:B------:R-:W0:Y:S01]  /*202a0*/  SHFL.IDX PT, R114, R114, R7, 0x1c1f ;  /* 0x001c1f0772727589 */ /* 0x000e2200000e0000 */
[----:B------:R-:W-:Y:S02]  /*202b0*/  SEL R48, R43, R50, P0 ;  /* 0x000000322b307207 */ /* 0x000fe40000000000 */
[----:B------:R-:W-:Y:S01]  /*202c0*/  SEL R50, R50, R43, P0 ;  /* 0x0000002b32327207 */ /* 0x000fe20000000000 */
[----:B------:R-:W3:Y:S01]  /*202d0*/  SHFL.IDX PT, R116, R116, R7, 0x1c1f ;  /* 0x001c1f0774747589 */ /* 0x000ee200000e0000 */
[----:B------:R-:W-:-:S03]  /*202e0*/  SEL R67, R112, R79, P0 ;  /* 0x0000004f70437207 */ /* 0x000fc60000000000 */
[----:B------:R4:W3:Y:S04]  /*202f0*/  SHFL.IDX PT, R0, R5, R2, 0x1c1f ;  /* 0x001c1f0205007589 */ /* 0x0008e800000e0000 */
[----:B------:R5:W3:Y:S01]  /*20300*/  SHFL.IDX PT, R3, R3, R7, 0x1c1f ;  /* 0x001c1f0703037589 */ /* 0x000ae200000e0000 */
[----:B-1----:R-:W-:Y:S02]  /*20310*/  SEL R41, R69, R94, P0 ;  /* 0x0000005e45297207 */ /* 0x002fe40000000000 */
[----:B----4-:R-:W-:Y:S01]  /*20320*/  SEL R5, R53, R80, P0 ;  /* 0x0000005035057207 */ /* 0x010fe20000000000 */
[----:B------:R-:W-:Y:S01]  /*20330*/  IMAD.MOV.U32 R2, RZ, RZ, RZ ;  /* 0x000000ffff027224 */ /* 0x000fe200078e00ff */
[----:B------:R-:W-:Y:S02]  /*20340*/  SEL R43, R94, R69, P0 ;  /* 0x000000455e2b7207 */ /* 0x000fe40000000000 */
[----:B-----5:R-:W-:-:S02]  /*20350*/  SEL R7, R80, R53, P0 ;  /* 0x0000003550077207 */ /* 0x020fc40000000000 */
[----:B--2---:R-:W-:Y:S02]  /*20360*/  SEL R57, R71, R96, P0 ;  /* 0x0000006047397207 */ /* 0x004fe40000000000 */
[----:B------:R-:W-:Y:S02]  /*20370*/  SEL R59, R96, R71, P0 ;  /* 0x00000047603b7207 */ /* 0x000fe40000000000 */
[----:B0-----:R-:W-:Y:S02]  /*20380*/  SEL R73, R109, R114, P0 ;  /* 0x000000726d497207 */ /* 0x001fe40000000000 */
[----:B------:R-:W-:Y:S02]  /*20390*/  SEL R75, R114, R109, P0 ;  /* 0x0000006d724b7207 */ /* 0x000fe40000000000 */
[----:B---3--:R-:W-:Y:S02]  /*203a0*/  SEL R77, R111, R116, P0 ;  /* 0x000000746f4d7207 */ /* 0x008fe40000000000 */
[----:B------:R-:W-:-:S07]  /*203b0*/  SEL R79, R116, R111, P0 ;  /* 0x0000006f744f7207 */ /* 0x000fce0000000000 */
.L_x_2801:
[----:B------:R-:W-:Y:S05]  /*203c0*/  WARPSYNC.ALL ;  /* 0x0000000000007948 */ /* 0x000fea0003800000 */
[----:B------:R-:W-:Y:S01]  /*203d0*/  BAR.SYNC.DEFER_BLOCKING 0x1, 0x100 ;  /* 0x0044000000007b1d */ /* 0x000fe20000010000 */
[----:B------:R-:W-:-:S05]  /*203e0*/  SEL R69, R0, R3, P0 ;  /* 0x0000000300457207 */ /* 0x000fca0000000000 */
[----:B------:R-:W-:Y:S02]  /*203f0*/  ULDC.64 UR4, c[0x0][0xc00] ;  /* 0x0003000000047ab9 */ /* 0x000fe40000000a00 */
[----:B------:R-:W-:Y:S01]  /*20400*/  ISETP.NE.U32.AND P1, PT, RZ, UR4, PT ;  /* 0x00000004ff007c0c */ /* 0x000fe2000bf25070 */
[----:B------:R-:W2:Y:S01]  /*20410*/  LDL R52, [R1+0x3c] ;  /* 0x00003c0001347983 */ /* 0x000ea20000100800 */
[----:B------:R-:W-:Y:S02]  /*20420*/  IADD3 R20, P2, R89, UR4, RZ ;  /* 0x0000000459147c10 */ /* 0x000fe4000ff5e0ff */
[----:B------:R-:W-:Y:S01]  /*20430*/  SEL R71, R3, R0, P0 ;  /* 0x0000000003477207 */ /* 0x000fe20000000000 */
[----:B------:R-:W2:Y:S01]  /*20440*/  LDL R82, [R1+0x8] ;  /* 0x0000080001527983 */ /* 0x000ea20000100800 */
[----:B------:R-:W-:Y:S01]  /*20450*/  ISETP.NE.AND.EX P1, PT, RZ, UR5, PT, P1 ;  /* 0x00000005ff007c0c */ /* 0x000fe2000bf25310 */
[----:B------:R-:W0:Y:S01]  /*20460*/  LDC R0, c[0x0][0xbe8] ;  /* 0x0002fa00ff007b82 */ /* 0x000e220000000800 */
[----:B------:R-:W-:Y:S01]  /*20470*/  IADD3.X R21, R105, UR5, RZ, P2, !PT ;  /* 0x0000000569157c10 */ /* 0x000fe200097fe4ff */
[----:B------:R-:W-:Y:S01]  /*20480*/  ULDC.64 UR4, c[0x0][0xc08] ;  /* 0x0003020000047ab9 */ /* 0x000fe20000000a00 */
[----:B------:R1:W-:Y:S04]  /*20490*/  STSM.16.M88.4 [R107], R4 ;  /* 0x000000046b007844 */ /* 0x0003e80000000200 */
[----:B------:R-:W-:Y:S04]  /*204a0*/  STSM.16.M88.4 [R91], R8 ;  /* 0x000000085b007844 */ /* 0x000fe80000000200 */
        /* <DEDUP_REMOVED lines=8> */
[----:B------:R-:W-:Y:S01]  /*20530*/  STSM.16.M88.4 [R104], R60 ;  /* 0x0000003c68007844 */ /* 0x000fe20000000200 */
[----:B------:R-:W-:-:S03]  /*20540*/  ISETP.NE.U32.AND P0, PT, RZ, UR4, PT ;  /* 0x00000004ff007c0c */ /* 0x000fc6000bf05070 */
[----:B------:R-:W-:Y:S04]  /*20550*/  STSM.16.M88.4 [R106], R48 ;  /* 0x000000306a007844 */ /* 0x000fe80000000200 */
[----:B------:R-:W-:Y:S04]  /*20560*/  STSM.16.M88.4 [R81], R64 ;  /* 0x0000004051007844 */ /* 0x000fe80000000200 */
[----:B------:R-:W-:Y:S04]  /*20570*/  STSM.16.M88.4 [R83], R72 ;  /* 0x0000004853007844 */ /* 0x000fe80000000200 */
[----:B------:R3:W-:Y:S01]  /*20580*/  STSM.16.M88.4 [R85], R76 ;  /* 0x0000004c55007844 */ /* 0x0007e20000000200 */
[----:B------:R-:W-:-:S03]  /*20590*/  ISETP.NE.AND.EX P0, PT, RZ, UR5, PT, P0 ;  /* 0x00000005ff007c0c */ /* 0x000fc6000bf05300 */
[----:B------:R4:W-:Y:S01]  /*205a0*/  STSM.16.M88.4 [R87], R68 ;  /* 0x0000004457007844 */ /* 0x0009e20000000200 */
[----:B------:R-:W-:Y:S09]  /*205b0*/  BAR.SYNC.DEFER_BLOCKING 0x1, 0x100 ;  /* 0x0044000000007b1d */ /* 0x000ff20000010000 */
[----:B-1----:R-:W-:Y:S01]  /*205c0*/  @P0 IADD3 R4, P3, R89, UR4, RZ ;  /* 0x0000000459040c10 */ /* 0x002fe2000ff7e0ff */
[----:B------:R-:W-:-:S02]  /*205d0*/  ULDC UR4, c[0x0][0xa88] ;  /* 0x0002a20000047ab9 */ /* 0x000fc40000000800 */
[----:B---3--:R-:W-:Y:S01]  /*205e0*/  IMAD.U32 R77, RZ, RZ, UR4 ;  /* 0x00000004ff4d7e24 */ /* 0x008fe2000f8e00ff */
[----:B------:R-:W-:Y:S01]  /*205f0*/  @P0 IADD3.X R5, R105, UR5, RZ, P3, !PT ;  /* 0x0000000569050c10 */ /* 0x000fe20009ffe4ff */
[----:B------:R4:W5:Y:S01]  /*20600*/  @P1 LDG.E R2, desc[UR46][R20.64] ;  /* 0x0000002e14021981 */ /* 0x000962000c1e1900 */
[----:B0-----:R-:W-:-:S03]  /*20610*/  ISETP.NE.AND P2, PT, R0, 0x1, PT ;  /* 0x000000010000780c */ /* 0x001fc60003f45270 */
[----:B------:R4:W5:Y:S10]  /*20620*/  @P0 LDG.E R77, desc[UR46][R4.64] ;  /* 0x0000002e044d0981 */ /* 0x000974000c1e1900 */
[----:B------:R-:W0:Y:S08]  /*20630*/  @P2 LDC R3, c[0x0][0xbec] ;  /* 0x0002fb00ff032b82 */ /* 0x000e300000000800 */
[----:B------:R-:W1:Y:S01]  /*20640*/  @P2 LDC R9, c[0x0][0xbf0] ;  /* 0x0002fc00ff092b82 */ /* 0x000e620000000800 */
[----:B--2---:R-:W-:Y:S01]  /*20650*/  IMAD.IADD R8, R52, 0x1, R82 ;  /* 0x0000000134087824 */ /* 0x004fe200078e0252 */
[----:B01--4-:R-:W-:Y:S06]  /*20660*/  @P0 BRA `(.L_x_2528) ;  /* 0x0000000000100947 */ /* 0x013fec0003800000 */
[----:B------:R-:W-:Y:S05]  /*20670*/  @!P1 BRA `(.L_x_2528) ;  /* 0x00000000000c9947 */ /* 0x000fea0003800000 */
[----:B------:R-:W2:Y:S04]  /*20680*/  LDG.E R4, desc[UR46][R20.64] ;  /* 0x0000002e14047981 */ /* 0x000ea8000c1e1900 */
[----:B-----5:R-:W2:Y:S02]  /*20690*/  LDG.E R77, desc[UR46][R20.64+0x4] ;  /* 0x0000042e144d7981 */ /* 0x020ea4000c1e1900 */
[----:B--2---:R-:W-:-:S07]  /*206a0*/  IMAD.IADD R77, R77, 0x1, -R4 ;  /* 0x000000014d4d7824 */ /* 0x004fce00078e0a04 */
.L_x_2528:
[----:B------:R-:W2:Y:S01]  /*206b0*/  LDL.LU R84, [R1+0x40] ;  /* 0x0000400001547983 */ /* 0x000ea20000300800 */
[----:B------:R-:W-:Y:S01]  /*206c0*/  @P2 IMAD.HI.U32 R4, R8, R3, RZ ;  /* 0x0000000308042227 */ /* 0x000fe200078e00ff */
[----:B------:R-:W-:Y:S01]  /*206d0*/  ULDC.64 UR4, c[0x0][0xb90] ;  /* 0x0002e40000047ab9 */ /* 0x000fe20000000a00 */
[----:B-----5:R-:W-:Y:S01]  /*206e0*/  SHF.R.S32.HI R3, RZ, 0x1f, R2 ;  /* 0x0000001fff037819 */ /* 0x020fe20000011402 */
[----:B------:R-:W0:Y:S01]  /*206f0*/  @P2 LDC R81, c[0x0][0xbec] ;  /* 0x0002fb00ff512b82 */ /* 0x000e220000000800 */
[----:B------:R-:W-:Y:S01]  /*20700*/  IMAD.MOV.U32 R7, RZ, RZ, R8 ;  /* 0x000000ffff077224 */ /* 0x000fe200078e0008 */
[----:B------:R-:W-:Y:S01]  /*20710*/  @P2 SHF.R.U32.HI R7, RZ, R9, R4 ;  /* 0x00000009ff072219 */ /* 0x000fe20000011604 */
[----:B------:R-:W-:Y:S01]  /*20720*/  IMAD R11, R19, 0x40, R22 ;  /* 0x00000040130b7824 */ /* 0x000fe200078e0216 */
[----:B------:R-:W-:Y:S01]  /*20730*/  SEL R20, R148, RZ, !P1 ;  /* 0x000000ff94147207 */ /* 0x000fe20004800000 */
[----:B------:R-:W-:Y:S01]  /*20740*/  VIADD R78, R141, 0xffffff80 ;  /* 0xffffff808d4e7836 */ /* 0x000fe20000000000 */
[----:B------:R-:W-:Y:S01]  /*20750*/  SEL R21, R143, RZ, !P1 ;  /* 0x000000ff8f157207 */ /* 0x000fe20004800000 */
[----:B------:R-:W-:Y:S01]  /*20760*/  IMAD.MOV R13, RZ, RZ, -R7 ;  /* 0x000000ffff0d7224 */ /* 0x000fe200078e0a07 */
[----:B------:R-:W1:Y:S01]  /*20770*/  @P2 LDC R83, c[0x0][0xbf0] ;  /* 0x0002fc00ff532b82 */ /* 0x000e620000000800 */
[----:B------:R-:W-:Y:S01]  /*20780*/  IMAD.WIDE R54, R11, 0x2, R54 ;  /* 0x000000020b367825 */ /* 0x000fe200078e0236 */
[----:B------:R-:W-:-:S02]  /*20790*/  SHF.R.S32.HI R11, RZ, 0x1f, R7 ;  /* 0x0000001fff0b7819 */ /* 0x000fc40000011407 */
[----:B------:R-:W-:Y:S01]  /*207a0*/  SHF.R.S32.HI R79, RZ, 0x1f, R78 ;  /* 0x0000001fff4f7819 */ /* 0x000fe2000001144e */
[----:B------:R-:W-:Y:S01]  /*207b0*/  IMAD R77, R77, R0, RZ ;  /* 0x000000004d4d7224 */ /* 0x000fe200078e02ff */
[C---:B------:R-:W-:Y:S02]  /*207c0*/  IADD3 R29, P5, R54.reuse, 0x4000, RZ ;  /* 0x00004000361d7810 */ /* 0x040fe40007fbe0ff */
[----:B------:R-:W-:Y:S02]  /*207d0*/  IADD3 R37, P4, R54, 0x5000, RZ ;  /* 0x0000500036257810 */ /* 0x000fe40007f9e0ff */
[----:B------:R-:W-:Y:S02]  /*207e0*/  LEA.HI R80, R79, R78, RZ, 0x3 ;  /* 0x0000004e4f507211 */ /* 0x000fe400078f18ff */
[----:B------:R-:W-:Y:S02]  /*207f0*/  LOP3.LUT R28, R29, 0x380, RZ, 0xc0, !PT ;  /* 0x000003801d1c7812 */ /* 0x000fe400078ec0ff */
[----:B------:R-:W-:-:S02]  /*20800*/  LOP3.LUT R36, R37, 0x380, RZ, 0xc0, !PT ;  /* 0x0000038025247812 */ /* 0x000fc400078ec0ff */
[----:B------:R-:W-:Y:S02]  /*20810*/  LOP3.LUT R85, R80, 0xfffffff8, RZ, 0xc0, !PT ;  /* 0xfffffff850557812 */ /* 0x000fe400078ec0ff */
[----:B------:R-:W-:Y:S02]  /*20820*/  SHF.R.U64 R28, R28, 0x3, RZ ;  /* 0x000000031c1c7819 */ /* 0x000fe400000012ff */
[----:B------:R-:W-:Y:S02]  /*20830*/  SHF.R.U64 R36, R36, 0x3, RZ ;  /* 0x0000000324247819 */ /* 0x000fe400000012ff */
[----:B------:R-:W-:Y:S01]  /*20840*/  LOP3.LUT R28, R28, R29, RZ, 0x3c, !PT ;  /* 0x0000001d1c1c7212 */ /* 0x000fe200078e3cff */
[--C-:B------:R-:W-:Y:S01]  /*20850*/  IMAD.X R29, RZ, RZ, R55.reuse, P5 ;  /* 0x000000ffff1d7224 */ /* 0x100fe200028e0637 */
[----:B------:R-:W-:Y:S01]  /*20860*/  LOP3.LUT R36, R36, R37, RZ, 0x3c, !PT ;  /* 0x0000002524247212 */ /* 0x000fe200078e3cff */
[----:B------:R-:W-:Y:S01]  /*20870*/  IMAD.X R37, RZ, RZ, R55, P4 ;  /* 0x000000ffff257224 */ /* 0x000fe200020e0637 */
[----:B------:R-:W-:-:S02]  /*20880*/  IADD3 R49, P5, R54, 0x9000, RZ ;  /* 0x0000900036317810 */ /* 0x000fc40007fbe0ff */
[----:B------:R-:W-:Y:S02]  /*20890*/  IADD3 R53, P4, R54, 0xa000, RZ ;  /* 0x0000a00036357810 */ /* 0x000fe40007f9e0ff */
[----:B------:R-:W-:Y:S02]  /*208a0*/  LOP3.LUT R48, R49, 0x380, RZ, 0xc0, !PT ;  /* 0x0000038031307812 */ /* 0x000fe400078ec0ff */
        /* <DEDUP_REMOVED lines=13> */
[----:B------:R-:W-:-:S02]  /*20980*/  LOP3.LUT R64, R64, R65, RZ, 0x3c, !PT ;  /* 0x0000004140407212 */ /* 0x000fc400078e3cff */
[----:B------:R-:W-:Y:S01]  /*20990*/  LOP3.LUT R68, R68, R69, RZ, 0x3c, !PT ;  /* 0x0000004544447212 */ /* 0x000fe200078e3cff */
[----:B------:R-:W-:Y:S01]  /*209a0*/  IMAD.X R69, RZ, RZ, R55, P4 ;  /* 0x000000ffff457224 */ /* 0x000fe200020e0637 */
[----:B------:R-:W-:Y:S01]  /*209b0*/  IADD3.X R65, RZ, R55, RZ, P5, !PT ;  /* 0x00000037ff417210 */ /* 0x000fe20002ffe4ff */
[----:B------:R-:W-:Y:S01]  /*209c0*/  VIADD R87, R22, 0x80 ;  /* 0x0000008016577836 */ /* 0x000fe20000000000 */
[----:B------:R-:W-:Y:S01]  /*209d0*/  BSSY B1, `(.L_x_2529) ;  /* 0x00000c2000017945 */ /* 0x000fe20003800000 */
[----:B------:R-:W-:-:S03]  /*209e0*/  SHF.R.S32.HI R88, RZ, 0x1f, R233 ;  /* 0x0000001fff587819 */ /* 0x000fc600000114e9 */
[----:B------:R-:W-:Y:S02]  /*209f0*/  SHF.R.S32.HI R89, RZ, 0x1f, R87 ;  /* 0x0000001fff597819 */ /* 0x000fe40000011457 */
[----:B--2---:R-:W-:Y:S01]  /*20a00*/  SHF.R.S32.HI R76, RZ, 0x1f, R84 ;  /* 0x0000001fff4c7819 */ /* 0x004fe20000011454 */
[----:B------:R-:W-:-:S04]  /*20a10*/  IMAD.WIDE.U32 R4, R84, UR4, R2 ;  /* 0x0000000454047c25 */ /* 0x000fc8000f8e0002 */
[----:B------:R-:W-:-:S04]  /*20a20*/  IMAD R6, R76, UR4, RZ ;  /* 0x000000044c067c24 */ /* 0x000fc8000f8e02ff */
[----:B------:R-:W-:Y:S01]  /*20a30*/  IMAD R9, R84, UR5, R6 ;  /* 0x0000000554097c24 */ /* 0x000fe2000f8e0206 */
[----:B------:R-:W-:Y:S02]  /*20a40*/  ULDC.64 UR4, c[0x0][0xb98] ;  /* 0x0002e60000047ab9 */ /* 0x000fe40000000a00 */
[----:B------:R-:W-:Y:S02]  /*20a50*/  IMAD R6, R20, UR4, RZ ;  /* 0x0000000414067c24 */ /* 0x000fe4000f8e02ff */
[----:B------:R-:W-:Y:S02]  /*20a60*/  IMAD.IADD R5, R5, 0x1, R9 ;  /* 0x0000000105057824 */ /* 0x000fe400078e0209 */
[----:B------:R-:W-:Y:S02]  /*20a70*/  IMAD R9, R0, R13, R8 ;  /* 0x0000000d00097224 */ /* 0x000fe400078e0208 */
[----:B------:R-:W-:-:S04]  /*20a80*/  IMAD.WIDE.U32 R4, R21, UR4, R4 ;  /* 0x0000000415047c25 */ /* 0x000fc8000f8e0004 */
[----:B------:R-:W-:Y:S01]  /*20a90*/  IMAD R8, R21, UR5, R6 ;  /* 0x0000000515087c24 */ /* 0x000fe2000f8e0206 */
[----:B------:R-:W-:Y:S01]  /*20aa0*/  SHF.R.S32.HI R6, RZ, 0x1f, R9 ;  /* 0x0000001fff067819 */ /* 0x000fe20000011409 */
[----:B------:R-:W-:Y:S01]  /*20ab0*/  ULDC.64 UR4, c[0x0][0xb88] ;  /* 0x0002e20000047ab9 */ /* 0x000fe20000000a00 */
[----:B------:R-:W-:Y:S02]  /*20ac0*/  IADD3 R4, P1, R7, R4, RZ ;  /* 0x0000000407047210 */ /* 0x000fe40007f3e0ff */
[----:B------:R-:W-:Y:S01]  /*20ad0*/  IADD3 R7, P0, R54, 0x1000, RZ ;  /* 0x0000100036077810 */ /* 0x000fe20007f1e0ff */
[----:B------:R-:W-:Y:S01]  /*20ae0*/  IMAD R6, R6, UR4, RZ ;  /* 0x0000000406067c24 */ /* 0x000fe2000f8e02ff */
[----:B------:R-:W-:Y:S02]  /*20af0*/  IADD3.X R5, R11, R5, R8, P1, !PT ;  /* 0x000000050b057210 */ /* 0x000fe40000ffe408 */
[----:B------:R-:W-:Y:S01]  /*20b00*/  LOP3.LUT R8, R7, 0x380, RZ, 0xc0, !PT ;  /* 0x0000038007087812 */ /* 0x000fe200078ec0ff */
[C---:B------:R-:W-:Y:S01]  /*20b10*/  IMAD R11, R9.reuse, UR5, R6 ;  /* 0x00000005090b7c24 */ /* 0x040fe2000f8e0206 */
[----:B------:R-:W-:Y:S01]  /*20b20*/  IADD3 R13, P1, R54, 0x2000, RZ ;  /* 0x00002000360d7810 */ /* 0x000fe20007f3e0ff */
[----:B------:R-:W-:Y:S01]  /*20b30*/  IMAD.WIDE.U32 R4, R9, UR4, R4 ;  /* 0x0000000409047c25 */ /* 0x000fe2000f8e0004 */
[----:B------:R-:W-:Y:S01]  /*20b40*/  ULDC.64 UR4, c[0x0][0xb50] ;  /* 0x0002d40000047ab9 */ /* 0x000fe20000000a00 */
[----:B------:R-:W-:-:S02]  /*20b50*/  SHF.R.U64 R8, R8, 0x3, RZ ;  /* 0x0000000308087819 */ /* 0x000fc400000012ff */
[----:B------:R-:W-:Y:S01]  /*20b60*/  IMAD.IADD R5, R5, 0x1, R11 ;  /* 0x0000000105057824 */ /* 0x000fe200078e020b */
[----:B------:R-:W-:Y:S02]  /*20b70*/  LEA R6, P3, R4, UR4, 0x2 ;  /* 0x0000000404067c11 */ /* 0x000fe4000f8610ff */
[----:B------:R-:W-:Y:S02]  /*20b80*/  LOP3.LUT R8, R8, R7, RZ, 0x3c, !PT ;  /* 0x0000000708087212 */ /* 0x000fe400078e3cff */
[----:B------:R-:W-:Y:S01]  /*20b90*/  LEA.HI.X R10, R4, UR5, R5, 0x2, P3 ;  /* 0x00000005040a7c11 */ /* 0x000fe200098f1405 */
[----:B------:R-:W-:Y:S01]  /*20ba0*/  ULDC.64 UR4, c[0x0][0xaa0] ;  /* 0x0002a80000047ab9 */ /* 0x000fe20000000a00 */
[----:B------:R-:W-:Y:S01]  /*20bb0*/  LEA.HI R4, R79, R78, RZ, 0x7 ;  /* 0x0000004e4f047211 */ /* 0x000fe200078f38ff */
[----:B------:R-:W-:Y:S01]  /*20bc0*/  SHFL.IDX PT, R50, R6, RZ, 0x1c1f ;  /* 0x001c1fff06327589 */ /* 0x000fe200000e0000 */
[----:B------:R-:W-:Y:S02]  /*20bd0*/  IADD3 R25, P3, R54, 0x3000, RZ ;  /* 0x0000300036197810 */ /* 0x000fe40007f7e0ff */
[----:B------:R-:W-:Y:S01]  /*20be0*/  LOP3.LUT R7, R4, 0xffffff80, RZ, 0xc0, !PT ;  /* 0xffffff8004077812 */ /* 0x000fe200078ec0ff */
[----:B------:R-:W2:Y:S01]  /*20bf0*/  SHFL.IDX PT, R51, R10, RZ, 0x1c1f ;  /* 0x001c1fff0a337589 */ /* 0x000ea200000e0000 */
[----:B------:R-:W-:-:S02]  /*20c00*/  SHF.R.S32.HI R5, RZ, 0x7, R4 ;  /* 0x00000007ff057819 */ /* 0x000fc40000011404 */
[----:B------:R-:W-:Y:S01]  /*20c10*/  LOP3.LUT R12, R13, 0x380, RZ, 0xc0, !PT ;  /* 0x000003800d0c7812 */ /* 0x000fe200078ec0ff */
[----:B------:R-:W-:Y:S01]  /*20c20*/  IMAD.IADD R7, R78, 0x1, -R7 ;  /* 0x000000014e077824 */ /* 0x000fe200078e0a07 */
[----:B------:R-:W-:Y:S01]  /*20c30*/  LEA.HI R4, R4, R5, RZ, 0x1 ;  /* 0x0000000504047211 */ /* 0x000fe200078f08ff */
[----:B------:R3:W-:Y:S01]  /*20c40*/  SHFL.IDX PT, R58, R6, 0x1, 0x1c1f ;  /* 0x003c1f00063a7f89 */ /* 0x0007e200000e0000 */
[----:B------:R-:W-:Y:S02]  /*20c50*/  IADD3.X R9, RZ, R55, RZ, P0, !PT ;  /* 0x00000037ff097210 */ /* 0x000fe400007fe4ff */
[----:B------:R-:W-:Y:S01]  /*20c60*/  SHF.R.S32.HI R14, RZ, 0x1f, R7 ;  /* 0x0000001fff0e7819 */ /* 0x000fe20000011407 */
[----:B------:R-:W4:Y:S01]  /*20c70*/  SHFL.IDX PT, R59, R10, 0x1, 0x1c1f ;  /* 0x003c1f000a3b7f89 */ /* 0x000f2200000e0000 */
[----:B------:R-:W-:Y:S02]  /*20c80*/  IADD3 R33, P0, R54, 0x6000, RZ ;  /* 0x0000600036217810 */ /* 0x000fe40007f1e0ff */
[----:B------:R-:W-:-:S02]  /*20c90*/  LOP3.LUT R24, R25, 0x380, RZ, 0xc0, !PT ;  /* 0x0000038019187812 */ /* 0x000fc400078ec0ff */
[----:B------:R-:W-:Y:S02]  /*20ca0*/  LOP3.LUT R4, R4, 0x3fffffe, RZ, 0xc0, !PT ;  /* 0x03fffffe04047812 */ /* 0x000fe400078ec0ff */
[----:B------:R-:W-:Y:S02]  /*20cb0*/  SHF.R.U64 R12, R12, 0x3, RZ ;  /* 0x000000030c0c7819 */ /* 0x000fe400000012ff */
[----:B------:R-:W-:Y:S01]  /*20cc0*/  LEA.HI R11, R14, R7, RZ, 0x2 ;  /* 0x000000070e0b7211 */ /* 0x000fe200078f10ff */
[----:B------:R-:W-:Y:S01]  /*20cd0*/  IMAD.IADD R4, R5, 0x1, -R4 ;  /* 0x0000000105047824 */ /* 0x000fe200078e0a04 */
[----:B------:R-:W-:Y:S02]  /*20ce0*/  LOP3.LUT R32, R33, 0x380, RZ, 0xc0, !PT ;  /* 0x0000038021207812 */ /* 0x000fe400078ec0ff */
[----:B------:R-:W-:Y:S02]  /*20cf0*/  SHF.R.U64 R24, R24, 0x3, RZ ;  /* 0x0000000318187819 */ /* 0x000fe400000012ff */
[----:B------:R-:W-:Y:S01]  /*20d00*/  LOP3.LUT R12, R12, R13, RZ, 0x3c, !PT ;  /* 0x0000000d0c0c7212 */ /* 0x000fe200078e3cff */
[----:B------:R-:W-:Y:S01]  /*20d10*/  IMAD.X R13, RZ, RZ, R55, P1 ;  /* 0x000000ffff0d7224 */ /* 0x000fe200008e0637 */
[----:B------:R-:W-:-:S02]  /*20d20*/  SHF.R.S32.HI R5, RZ, 0x2, R11 ;  /* 0x00000002ff057819 */ /* 0x000fc4000001140b */
[----:B------:R-:W-:Y:S02]  /*20d30*/  SHF.R.S32.HI R26, RZ, 0x1f, R11 ;  /* 0x0000001fff1a7819 */ /* 0x000fe4000001140b */
[----:B------:R-:W-:Y:S02]  /*20d40*/  SHF.R.U64 R32, R32, 0x3, RZ ;  /* 0x0000000320207819 */ /* 0x000fe400000012ff */
[----:B------:R-:W-:Y:S01]  /*20d50*/  LOP3.LUT R24, R24, R25, RZ, 0x3c, !PT ;  /* 0x0000001918187212 */ /* 0x000fe200078e3cff */
[----:B------:R-:W-:Y:S01]  /*20d60*/  IMAD.X R25, RZ, RZ, R55, P3 ;  /* 0x000000ffff197224 */ /* 0x000fe200018e0637 */
[C---:B------:R-:W-:Y:S02]  /*20d70*/  IADD3 R41, P1, R54.reuse, 0x7000, RZ ;  /* 0x0000700036297810 */ /* 0x040fe40007f3e0ff */
[----:B------:R-:W-:Y:S02]  /*20d80*/  IADD3 R45, P3, R54, 0x8000, RZ ;  /* 0x00008000362d7810 */ /* 0x000fe40007f7e0ff */
[----:B------:R-:W-:-:S02]  /*20d90*/  LEA.HI R26, R26, R5, RZ, 0x3 ;  /* 0x000000051a1a7211 */ /* 0x000fc400078f18ff */
[----:B------:R-:W-:Y:S01]  /*20da0*/  LOP3.LUT R32, R32, R33, RZ, 0x3c, !PT ;  /* 0x0000002120207212 */ /* 0x000fe200078e3cff */
[----:B------:R-:W-:Y:S01]  /*20db0*/  IMAD.X R33, RZ, RZ, R55, P0 ;  /* 0x000000ffff217224 */ /* 0x000fe200000e0637 */
[----:B------:R-:W-:Y:S02]  /*20dc0*/  LOP3.LUT R40, R41, 0x380, RZ, 0xc0, !PT ;  /* 0x0000038029287812 */ /* 0x000fe400078ec0ff */
[----:B------:R-:W-:Y:S02]  /*20dd0*/  LOP3.LUT P0, RZ, R7, 0x3, RZ, 0xc0, !PT ;  /* 0x0000000307ff7812 */ /* 0x000fe4000780c0ff */
[----:B------:R-:W-:Y:S02]  /*20de0*/  LOP3.LUT R44, R45, 0x380, RZ, 0xc0, !PT ;  /* 0x000003802d2c7812 */ /* 0x000fe400078ec0ff */
[----:B------:R-:W-:Y:S02]  /*20df0*/  LEA.HI R7, R14, R7, RZ, 0x5 ;  /* 0x000000070e077211 */ /* 0x000fe400078f28ff */
[----:B------:R-:W-:-:S02]  /*20e00*/  LOP3.LUT R26, R26, 0xfffffff8, RZ, 0xc0, !PT ;  /* 0xfffffff81a1a7812 */ /* 0x000fc400078ec0ff */
[----:B------:R-:W-:Y:S01]  /*20e10*/  SHF.R.U64 R40, R40, 0x3, RZ ;  /* 0x0000000328287819 */ /* 0x000fe200000012ff */
[----:B------:R-:W-:Y:S01]  /*20e20*/  IMAD R3, R3, UR4, RZ ;  /* 0x0000000403037c24 */ /* 0x000fe2000f8e02ff */
[----:B------:R-:W-:Y:S01]  /*20e30*/  SHF.R.U64 R44, R44, 0x3, RZ ;  /* 0x000000032c2c7819 */ /* 0x000fe200000012ff */
[----:B------:R-:W-:Y:S01]  /*20e40*/  IMAD.IADD R26, R5, 0x1, -R26 ;  /* 0x00000001051a7824 */ /* 0x000fe200078e0a1a */
[----:B------:R-:W-:Y:S01]  /*20e50*/  SHF.R.S32.HI R7, RZ, 0x5, R7 ;  /* 0x00000005ff077819 */ /* 0x000fe20000011407 */
[----:B------:R-:W-:Y:S01]  /*20e60*/  IMAD.IADD R78, R78, 0x1, -R85 ;  /* 0x000000014e4e7824 */ /* 0x000fe200078e0a55 */
[----:B------:R-:W-:Y:S01]  /*20e70*/  LOP3.LUT R40, R40, R41, RZ, 0x3c, !PT ;  /* 0x0000002928287212 */ /* 0x000fe200078e3cff */
[----:B------:R-:W-:Y:S01]  /*20e80*/  IMAD.X R41, RZ, RZ, R55, P1 ;  /* 0x000000ffff297224 */ /* 0x000fe200008e0637 */
[----:B------:R-:W-:Y:S01]  /*20e90*/  LOP3.LUT R44, R44, R45, RZ, 0x3c, !PT ;  /* 0x0000002d2c2c7212 */ /* 0x000fe200078e3cff */
[----:B------:R-:W-:Y:S01]  /*20ea0*/  IMAD R79, R2, UR5, R3 ;  /* 0x00000005024f7c24 */ /* 0x000fe2000f8e0203 */
[----:B------:R-:W-:Y:S01]  /*20eb0*/  IADD3 R57, P1, R54, 0xb000, RZ ;  /* 0x0000b00036397810 */ /* 0x000fe20007f3e0ff */
[----:B------:R-:W-:Y:S01]  /*20ec0*/  IMAD R7, R7, 0x10, R26 ;  /* 0x0000001007077824 */ /* 0x000fe200078e021a */
[----:B------:R-:W-:Y:S01]  /*20ed0*/  IADD3.X R45, RZ, R55, RZ, P3, !PT ;  /* 0x00000037ff2d7210 */ /* 0x000fe20001ffe4ff */
[----:B------:R-:W-:Y:S01]  /*20ee0*/  IMAD.WIDE.U32 R2, R2, UR4, RZ ;  /* 0x0000000402027c25 */ /* 0x000fe2000f8e00ff */
[----:B------:R-:W-:Y:S01]  /*20ef0*/  IADD3 R61, P3, R54, 0xc000, RZ ;  /* 0x0000c000363d7810 */ /* 0x000fe20007f7e0ff */
[----:B------:R-:W-:Y:S01]  /*20f00*/  ULDC.64 UR4, c[0x0][0xae8] ;  /* 0x0002ba0000047ab9 */ /* 0x000fe20000000a00 */
[----:B------:R-:W-:Y:S01]  /*20f10*/  LOP3.LUT R56, R57, 0x380, RZ, 0xc0, !PT ;  /* 0x0000038039387812 */ /* 0x000fe200078ec0ff */
[----:B------:R-:W-:Y:S01]  /*20f20*/  IMAD R78, R78, 0x20, R19 ;  /* 0x000000204e4e7824 */ /* 0x000fe200078e0213 */
[----:B------:R-:W-:Y:S01]  /*20f30*/  LOP3.LUT R60, R61, 0x380, RZ, 0xc0, !PT ;  /* 0x000003803d3c7812 */ /* 0x000fe200078ec0ff */
[----:B------:R-:W-:Y:S01]  /*20f40*/  IMAD R4, R4, 0x40, R7 ;  /* 0x0000004004047824 */ /* 0x000fe200078e0207 */
[----:B------:R-:W-:Y:S01]  /*20f50*/  SHF.R.U64 R56, R56, 0x3, RZ ;  /* 0x0000000338387819 */ /* 0x000fe200000012ff */
[----:B------:R-:W-:Y:S01]  /*20f60*/  IMAD.IADD R3, R3, 0x1, R79 ;  /* 0x0000000103037824 */ /* 0x000fe200078e024f */
[----:B------:R-:W-:Y:S01]  /*20f70*/  SHF.R.U64 R60, R60, 0x3, RZ ;  /* 0x000000033c3c7819 */ /* 0x000fe200000012ff */
[----:B------:R-:W-:Y:S01]  /*20f80*/  IMAD R76, R76, UR4, RZ ;  /* 0x000000044c4c7c24 */ /* 0x000fe2000f8e02ff */
[----:B------:R-:W-:Y:S01]  /*20f90*/  LOP3.LUT R56, R56, R57, RZ, 0x3c, !PT ;  /* 0x0000003938387212 */ /* 0x000fe200078e3cff */
[----:B------:R-:W-:Y:S01]  /*20fa0*/  IMAD.IADD R78, R82, 0x1, R78 ;  /* 0x00000001524e7824 */ /* 0x000fe200078e024e */
[----:B------:R-:W-:Y:S01]  /*20fb0*/  LOP3.LUT R60, R60, R61, RZ, 0x3c, !PT ;  /* 0x0000003d3c3c7212 */ /* 0x000fe200078e3cff */
[----:B------:R-:W-:Y:S01]  /*20fc0*/  IMAD.IADD R4, R4, 0x1, R82 ;  /* 0x0000000104047824 */ /* 0x000fe200078e0252 */
[----:B------:R-:W-:Y:S01]  /*20fd0*/  LOP3.LUT R5, R54, 0x380, RZ, 0xc0, !PT ;  /* 0x0000038036057812 */ /* 0x000fe200078ec0ff */
[----:B------:R-:W-:-:S02]  /*20fe0*/  IMAD R79, R84, UR5, R76 ;  /* 0x00000005544f7c24 */ /* 0x000fc4000f8e024c */
[----:B------:R-:W-:Y:S01]  /*20ff0*/  IMAD.WIDE.U32 R2, R84, UR4, R2 ;  /* 0x0000000454027c25 */ /* 0x000fe2000f8e0002 */
[----:B------:R-:W-:Y:S01]  /*21000*/  ULDC.64 UR4, c[0x0][0xaf0] ;  /* 0x0002bc0000047ab9 */ /* 0x000fe20000000a00 */
[----:B------:R-:W-:Y:S02]  /*21010*/  SHF.R.U64 R5, R5, 0x3, RZ ;  /* 0x0000000305057819 */ /* 0x000fe400000012ff */
[----:B0-----:R-:W-:-:S04]  /*21020*/  @P2 IMAD.HI.U32 R76, R78, R81, RZ ;  /* 0x000000514e4c2227 */ /* 0x001fc800078e00ff */
[----:B------:R-:W-:Y:S01]  /*21030*/  IMAD.X R57, RZ, RZ, R55, P1 ;  /* 0x000000ffff397224 */ /* 0x000fe200008e0637 */
[----:B------:R-:W-:Y:S01]  /*21040*/  ISETP.GE.OR P1, PT, R4, R77, P0 ;  /* 0x0000004d0400720c */ /* 0x000fe20000726670 */
[----:B------:R-:W-:Y:S02]  /*21050*/  IMAD.IADD R3, R3, 0x1, R79 ;  /* 0x0000000103037824 */ /* 0x000fe400078e024f */
[----:B------:R-:W-:Y:S01]  /*21060*/  IMAD.MOV.U32 R79, RZ, RZ, R78 ;  /* 0x000000ffff4f7224 */ /* 0x000fe200078e004e */
[----:B-1----:R-:W-:Y:S01]  /*21070*/  @P2 SHF.R.U32.HI R79, RZ, R83, R76 ;  /* 0x00000053ff4f2219 */ /* 0x002fe2000001164c */
[----:B------:R-:W-:Y:S02]  /*21080*/  IMAD R20, R20, UR4, RZ ;  /* 0x0000000414147c24 */ /* 0x000fe4000f8e02ff */
[----:B------:R-:W-:Y:S01]  /*21090*/  IMAD.X R61, RZ, RZ, R55, P3 ;  /* 0x000000ffff3d7224 */ /* 0x000fe200018e0637 */
[----:B------:R-:W-:Y:S01]  /*210a0*/  IADD3 R7, P3, R54, 0xf000, RZ ;  /* 0x0000f00036077810 */ /* 0x000fe20007f7e0ff */
[----:B------:R-:W-:-:S02]  /*210b0*/  VIADD R4, R4, 0x8 ;  /* 0x0000000804047836 */ /* 0x000fc40000000000 */
[----:B------:R-:W-:Y:S01]  /*210c0*/  IMAD R81, R21, UR5, R20 ;  /* 0x0000000515517c24 */ /* 0x000fe2000f8e0214 */
[----:B---3--:R-:W-:Y:S01]  /*210d0*/  LOP3.LUT R6, R7, 0x380, RZ, 0xc0, !PT ;  /* 0x0000038007067812 */ /* 0x008fe200078ec0ff */
[----:B------:R-:W-:Y:S01]  /*210e0*/  IMAD.WIDE.U32 R2, R21, UR4, R2 ;  /* 0x0000000415027c25 */ /* 0x000fe2000f8e0002 */
[----:B------:R-:W-:Y:S01]  /*210f0*/  IADD3 R21, -R79, RZ, RZ ;  /* 0x000000ff4f157210 */ /* 0x000fe20007ffe1ff */
[----:B------:R-:W-:Y:S01]  /*21100*/  ULDC.64 UR4, c[0x0][0xae0] ;  /* 0x0002b80000047ab9 */ /* 0x000fe20000000a00 */
[----:B------:R-:W-:Y:S01]  /*21110*/  ISETP.GE.OR P0, PT, R4, R77, P0 ;  /* 0x0000004d0400720c */ /* 0x000fe20000706670 */
[----:B------:R-:W-:Y:S01]  /*21120*/  IMAD.X R73, RZ, RZ, R55, P3 ;  /* 0x000000ffff497224 */ /* 0x000fe200018e0637 */
[----:B------:R-:W-:Y:S01]  /*21130*/  SHF.R.S32.HI R20, RZ, 0x1f, R79 ;  /* 0x0000001fff147819 */ /* 0x000fe2000001144f */
[----:B------:R-:W-:Y:S01]  /*21140*/  IMAD R21, R0, R21, R78 ;  /* 0x0000001500157224 */ /* 0x000fe200078e024e */
[----:B------:R-:W-:Y:S01]  /*21150*/  SHF.R.U64 R6, R6, 0x3, RZ ;  /* 0x0000000306067819 */ /* 0x000fe200000012ff */
[----:B------:R-:W-:Y:S01]  /*21160*/  IMAD.IADD R3, R3, 0x1, R81 ;  /* 0x0000000103037824 */ /* 0x000fe200078e0251 */
[----:B------:R-:W-:Y:S01]  /*21170*/  LOP3.LUT R4, R5, R54, RZ, 0x3c, !PT ;  /* 0x0000003605047212 */ /* 0x000fe200078e3cff */
[----:B------:R-:W-:Y:S01]  /*21180*/  IMAD R20, R20, UR4, RZ ;  /* 0x0000000414147c24 */ /* 0x000fe2000f8e02ff */
[----:B------:R-:W-:Y:S01]  /*21190*/  LOP3.LUT R72, R6, R7, RZ, 0x3c, !PT ;  /* 0x0000000706487212 */ /* 0x000fe200078e3cff */
[----:B------:R-:W-:Y:S01]  /*211a0*/  IMAD.MOV.U32 R5, RZ, RZ, R55 ;  /* 0x000000ffff057224 */ /* 0x000fe200078e0037 */
[----:B------:R-:W-:Y:S01]  /*211b0*/  SHF.R.S32.HI R0, RZ, 0x1f, R21 ;  /* 0x0000001fff007819 */ /* 0x000fe20000011415 */
[C---:B------:R-:W-:Y:S01]  /*211c0*/  IMAD R81, R79.reuse, UR5, R20 ;  /* 0x000000054f517c24 */ /* 0x040fe2000f8e0214 */
[----:B--2---:R0:W-:Y:S01]  /*211d0*/  @!P1 ST.E desc[UR46][R50.64], R152 ;  /* 0x0000009832009985 */ /* 0x0041e2000c10192e */
[----:B------:R-:W-:Y:S01]  /*211e0*/  IMAD.WIDE.U32 R2, R79, UR4, R2 ;  /* 0x000000044f027c25 */ /* 0x000fe2000f8e0002 */
[----:B------:R-:W-:-:S02]  /*211f0*/  ULDC.64 UR4, c[0x0][0xad8] ;  /* 0x0002b60000047ab9 */ /* 0x000fc40000000a00 */
[----:B----4-:R1:W-:Y:S01]  /*21200*/  @!P0 ST.E desc[UR46][R58.64], R153 ;  /* 0x000000993a008985 */ /* 0x0103e2000c10192e */
[----:B------:R-:W-:Y:S02]  /*21210*/  IMAD.IADD R3, R3, 0x1, R81 ;  /* 0x0000000103037824 */ /* 0x000fe400078e0251 */
[----:B------:R-:W-:Y:S01]  /*21220*/  IMAD R0, R0, UR4, RZ ;  /* 0x0000000400007c24 */ /* 0x000fe2000f8e02ff */
[----:B------:R-:W5:Y:S01]  /*21230*/  LD.E.128 R4, desc[UR46][R4.64] ;  /* 0x0000002e04047980 */ /* 0x000f62000c101d00 */
[----:B------:R-:W-:-:S03]  /*21240*/  IMAD.IADD R84, R19, 0x1, R82 ;  /* 0x0000000113547824 */ /* 0x000fc600078e0252 */
[----:B------:R-:W5:Y:S04]  /*21250*/  LD.E.128 R8, desc[UR46][R8.64] ;  /* 0x0000002e08087980 */ /* 0x000f68000c101d00 */
[----:B------:R-:W5:Y:S04]  /*21260*/  LD.E.128 R12, desc[UR46][R12.64] ;  /* 0x0000002e0c0c7980 */ /* 0x000f68000c101d00 */
[----:B------:R-:W5:Y:S04]  /*21270*/  LD.E.128 R24, desc[UR46][R24.64] ;  /* 0x0000002e18187980 */ /* 0x000f68000c101d00 */
[----:B------:R-:W5:Y:S04]  /*21280*/  LD.E.128 R28, desc[UR46][R28.64] ;  /* 0x0000002e1c1c7980 */ /* 0x000f68000c101d00 */
[----:B------:R-:W5:Y:S04]  /*21290*/  LD.E.128 R36, desc[UR46][R36.64] ;  /* 0x0000002e24247980 */ /* 0x000f68000c101d00 */
[----:B------:R-:W5:Y:S04]  /*212a0*/  LD.E.128 R32, desc[UR46][R32.64] ;  /* 0x0000002e20207980 */ /* 0x000f68000c101d00 */
[----:B------:R-:W5:Y:S04]  /*212b0*/  LD.E.128 R40, desc[UR46][R40.64] ;  /* 0x0000002e28287980 */ /* 0x000f68000c101d00 */
[----:B------:R-:W5:Y:S04]  /*212c0*/  LD.E.128 R44, desc[UR46][R44.64] ;  /* 0x0000002e2c2c7980 */ /* 0x000f68000c101d00 */
[----:B0-----:R-:W5:Y:S04]  /*212d0*/  LD.E.128 R48, desc[UR46][R48.64] ;  /* 0x0000002e30307980 */ /* 0x001f68000c101d00 */
[----:B------:R-:W5:Y:S04]  /*212e0*/  LD.E.128 R52, desc[UR46][R52.64] ;  /* 0x0000002e34347980 */ /* 0x000f68000c101d00 */
[----:B-1----:R-:W5:Y:S04]  /*212f0*/  LD.E.128 R56, desc[UR46][R56.64] ;  /* 0x0000002e38387980 */ /* 0x002f68000c101d00 */
[----:B------:R-:W5:Y:S04]  /*21300*/  LD.E.128 R60, desc[UR46][R60.64] ;  /* 0x0000002e3c3c7980 */ /* 0x000f68000c101d00 */
[----:B------:R-:W5:Y:S04]  /*21310*/  LD.E.128 R64, desc[UR46][R64.64] ;  /* 0x0000002e40407980 */ /* 0x000f68000c101d00 */
[----:B------:R-:W5:Y:S04]  /*21320*/  LD.E.128 R68, desc[UR46][R68.64] ;  /* 0x0000002e44447980 */ /* 0x000f68000c101d00 */
[----:B------:R-:W5:Y:S01]  /*21330*/  LD.E.128 R72, desc[UR46][R72.64] ;  /* 0x0000002e48487980 */ /* 0x000f62000c101d00 */
[C---:B------:R-:W-:Y:S01]  /*21340*/  IMAD R79, R21.reuse, UR5, R0 ;  /* 0x00000005154f7c24 */ /* 0x040fe2000f8e0200 */
[----:B------:R-:W-:Y:S01]  /*21350*/  SHF.R.S32.HI R83, RZ, 0x1f, R22 ;  /* 0x0000001fff537819 */ /* 0x000fe20000011416 */
        /* <DEDUP_REMOVED lines=8> */
[----:B------:R-:W-:Y:S01]  /*213e0*/  VIADD R76, R84, 0x40 ;  /* 0x00000040544c7836 */ /* 0x000fe20000000000 */
[----:B------:R-:W-:Y:S01]  /*213f0*/  LEA R82, P2, R2, UR4, 0x1 ;  /* 0x0000000402527c11 */ /* 0x000fe2000f8408ff */
[----:B------:R-:W-:-:S02]  /*21400*/  IMAD.IADD R3, R3, 0x1, R79 ;  /* 0x0000000103037824 */ /* 0x000fc400078e024f */
[----:B------:R-:W-:Y:S01]  /*21410*/  VIADD R0, R18, 0x38820 ;  /* 0x0003882012007836 */ /* 0x000fe20000000000 */
[-C--:B------:R-:W-:Y:S01]  /*21420*/  ISETP.GE.AND P0, PT, R76, R77.reuse, PT ;  /* 0x0000004d4c00720c */ /* 0x080fe20003f06270 */
[----:B------:R-:W-:Y:S01]  /*21430*/  VIADD R20, R84, 0x20 ;  /* 0x0000002054147836 */ /* 0x000fe20000000000 */
[----:B------:R-:W-:Y:S01]  /*21440*/  LEA.HI.X R76, R2, UR5, R3, 0x1, P2 ;  /* 0x00000005024c7c11 */ /* 0x000fe200090f0c03 */
[----:B------:R-:W-:Y:S01]  /*21450*/  VIADD R85, R22, 0xc0 ;  /* 0x000000c016557836 */ /* 0x000fe20000000000 */
[-C--:B------:R-:W-:Y:S01]  /*21460*/  ISETP.GE.AND P2, PT, R84, R77.reuse, PT ;  /* 0x0000004d5400720c */ /* 0x080fe20003f46270 */
[----:B0-----:R0:W1:Y:S01]  /*21470*/  SHFL.IDX PT, R80, R82, RZ, 0x181f ;  /* 0x00181fff52507589 */ /* 0x00106200000e0000 */
[----:B------:R-:W-:Y:S02]  /*21480*/  PRMT R0, RZ, 0x654, R0 ;  /* 0x00000654ff007816 */ /* 0x000fe40000000000 */
[----:B------:R-:W-:Y:S02]  /*21490*/  ISETP.GE.AND P1, PT, R20, R77, PT ;  /* 0x0000004d1400720c */ /* 0x000fe40003f26270 */
[----:B------:R-:W-:Y:S01]  /*214a0*/  SHF.R.S32.HI R86, RZ, 0x1f, R85 ;  /* 0x0000001fff567819 */ /* 0x000fe20000011455 */
[----:B------:R2:W-:Y:S02]  /*214b0*/  SYNCS.ARRIVE.TRANS64.RED.A1T0 RZ, [R0+URZ], RZ ;  /* 0x000000ff00ff79a7 */ /* 0x0005e4000810043f */
[----:B--2---:R0:W2:Y:S04]  /*214c0*/  SHFL.IDX PT, R0, R76, RZ, 0x181f ;  /* 0x00181fff4c007589 */ /* 0x0040a800000e0000 */
[----:B------:R-:W-:Y:S05]  /*214d0*/  @P2 BRA `(.L_x_2530) ;  /* 0x0000000000442947 */ /* 0x000fea0003800000 */
        /* <DEDUP_REMOVED lines=17> */
.L_x_2530:
[----:B------:R-:W-:Y:S05]  /*215f0*/  BSYNC B1 ;  /* 0x0000000000017941 */ /* 0x000fea0003800000 */
.L_x_2529:
        /* <DEDUP_REMOVED lines=21> */
.L_x_2532:
[----:B------:R-:W-:Y:S05]  /*21750*/  BSYNC B1 ;  /* 0x0000000000017941 */ /* 0x000fea0003800000 */
.L_x_2531:
        /* <DEDUP_REMOVED lines=21> */
.L_x_2534:
[----:B------:R-:W-:Y:S05]  /*218b0*/  BSYNC B1 ;  /* 0x0000000000017941 */ /* 0x000fea0003800000 */
.L_x_2533:
[----:B0-----:R-:W-:Y:S01]  /*218c0*/  IADD3 R0, R84, 0x60, RZ ;  /* 0x0000006054007810 */ /* 0x001fe20007ffe0ff */
[----:B--2-4-:R-:W0:Y:S03]  /*218d0*/  SHFL.IDX PT, R76, R76, 0x3, 0x181f ;  /* 0x00781f004c4c7f89 */ /* 0x014e2600000e0000 */
        /* <DEDUP_REMOVED lines=8> */
[-C--:B------:R-:W-:Y:S02]  /*21960*/  @!P4 LEA R4, P1, R233, R82.reuse, 0x1 ;  /* 0x00000052e904c211 */ /* 0x080fe400078208ff */
        /* <DEDUP_REMOVED lines=13> */
.L_x_2526:
[----:B------:R-:W2:Y:S01]  /*21a40*/  LDL R11, [R1+0x24] ;  /* 0x00002400010b7983 */ /* 0x000ea20000100800 */
[----:B------:R-:W-:-:S03]  /*21a50*/  ULDC.64 UR4, c[0x0][0xc00] ;  /* 0x0003000000047ab9 */ /* 0x000fc60000000a00 */
[----:B------:R-:W3:Y:S01]  /*21a60*/  LDL R9, [R1+0x44] ;  /* 0x0000440001097983 */ /* 0x000ee20000100800 */
[----:B------:R-:W-:Y:S01]  /*21a70*/  ISETP.NE.U32.AND P0, PT, RZ, UR4, PT ;  /* 0x00000004ff007c0c */ /* 0x000fe2000bf05070 */
[----:B------:R-:W-:Y:S01]  /*21a80*/  IMAD.MOV.U32 R0, RZ, RZ, RZ ;  /* 0x000000ffff007224 */ /* 0x000fe200078e00ff */
[----:B------:R-:W1:Y:S02]  /*21a90*/  LDC R25, c[0x0][0xbe8] ;  /* 0x0002fa00ff197b82 */ /* 0x000e640000000800 */
        /* <DEDUP_REMOVED lines=8> */
[----:B------:R-:W-:-:S13]  /*21b20*/  ISETP.NE.AND.EX P1, PT, RZ, UR5, PT, P1 ;  /* 0x00000005ff007c0c */ /* 0x000fda000bf25310 */
[----:B------:R-:W-:Y:S01]  /*21b30*/  @P1 IADD3 R4, P2, R4, UR4, RZ ;  /* 0x0000000404041c10 */ /* 0x000fe2000ff5e0ff */
[----:B------:R-:W-:Y:S02]  /*21b40*/  ULDC UR4, c[0x0][0xa88] ;  /* 0x0002a20000047ab9 */ /* 0x000fe40000000800 */
[----:B------:R-:W-:Y:S01]  /*21b50*/  IMAD.U32 R6, RZ, RZ, UR4 ;  /* 0x00000004ff067e24 */ /* 0x000fe2000f8e00ff */
[----:B------:R-:W-:-:S05]  /*21b60*/  @P1 IADD3.X R5, R5, UR5, RZ, P2, !PT ;  /* 0x0000000505051c10 */ /* 0x000fca00097fe4ff */
[----:B------:R2:W5:Y:S01]  /*21b70*/  @P1 LDG.E R6, desc[UR46][R4.64] ;  /* 0x0000002e04061981 */ /* 0x000562000c1e1900 */
[----:B-1----:R-:W-:Y:S01]  /*21b80*/  ISETP.NE.AND P2, PT, R25, 0x1, PT ;  /* 0x000000011900780c */ /* 0x002fe20003f45270 */
[----:B------:R-:W1:-:S12]  /*21b90*/  S2R R8, SR_TID.X ;  /* 0x0000000000087919 */ /* 0x000e580000002100 */
[----:B------:R-:W3:Y:S08]  /*21ba0*/  @P2 LDC R27, c[0x0][0xbec] ;  /* 0x0002fb00ff1b2b82 */ /* 0x000ef00000000800 */
[----:B------:R-:W4:Y:S01]  /*21bb0*/  @P2 LDC R29, c[0x0][0xbf0] ;  /* 0x0002fc00ff1d2b82 */ /* 0x000f220000000800 */
[----:B-1----:R-:W-:-:S05]  /*21bc0*/  VIADD R14, R8, 0xffffff80 ;  /* 0xffffff80080e7836 */ /* 0x002fca0000000000 */
[----:B------:R-:W-:Y:S02]  /*21bd0*/  ISETP.GE.AND P3, PT, R14, 0x80, PT ;  /* 0x000000800e00780c */ /* 0x000fe40003f66270 */
[----:B------:R-:W-:Y:S01]  /*21be0*/  SHF.R.S32.HI R7, RZ, 0x1f, R14 ;  /* 0x0000001fff077819 */ /* 0x000fe2000001140e */
[----:B--2---:R-:W-:Y:S10]  /*21bf0*/  @P1 BRA `(.L_x_2536) ;  /* 0x0000000000101947 */ /* 0x004ff40003800000 */
[----:B------:R-:W-:Y:S05]  /*21c00*/  @!P0 BRA `(.L_x_2536) ;  /* 0x00000000000c8947 */ /* 0x000fea0003800000 */
[----:B------:R-:W2:Y:S04]  /*21c10*/  LDG.E R5, desc[UR46][R2.64] ;  /* 0x0000002e02057981 */ /* 0x000ea8000c1e1900 */
[----:B-----5:R-:W2:Y:S02]  /*21c20*/  LDG.E R6, desc[UR46][R2.64+0x4] ;  /* 0x0000042e02067981 */ /* 0x020ea4000c1e1900 */
[----:B--2---:R-:W-:-:S07]  /*21c30*/  IMAD.IADD R6, R6, 0x1, -R5 ;  /* 0x0000000106067824 */ /* 0x004fce00078e0a05 */
.L_x_2536:
[----:B------:R-:W2:Y:S04]  /*21c40*/  LDL R26, [R1+0x40] ;  /* 0x00004000011a7983 */ /* 0x000ea80000100800 */
[----:B------:R1:W5:Y:S01]  /*21c50*/  LDL R24, [R1+0x8] ;  /* 0x0000080001187983 */ /* 0x0003620000100800 */
[----:B------:R-:W-:Y:S01]  /*21c60*/  BSSY B1, `(.L_x_2537) ;  /* 0x000002d000017945 */ /* 0x000fe20003800000 */
[----:B------:R-:W-:Y:S02]  /*21c70*/  SEL R13, R11, RZ, !P0 ;  /* 0x000000ff0b0d7207 */ /* 0x000fe40004000000 */
[----:B------:R-:W-:Y:S02]  /*21c80*/  LEA.HI R20, R7, R14, RZ, 0x3 ;  /* 0x0000000e07147211 */ /* 0x000fe400078f18ff */
[----:B------:R-:W-:-:S02]  /*21c90*/  SEL R12, R9, RZ, !P0 ;  /* 0x000000ff090c7207 */ /* 0x000fc40004000000 */
[----:B-----5:R-:W-:Y:S02]  /*21ca0*/  SHF.R.S32.HI R11, RZ, 0x1f, R0 ;  /* 0x0000001fff0b7819 */ /* 0x020fe40000011400 */
[----:B--2---:R-:W-:Y:S01]  /*21cb0*/  SHF.R.S32.HI R10, RZ, 0x1f, R26 ;  /* 0x0000001fff0a7819 */ /* 0x004fe2000001141a */
[----:B-1----:R-:W-:Y:S06]  /*21cc0*/  @P3 BRA `(.L_x_2538) ;  /* 0x0000000000983947 */ /* 0x002fec0003800000 */
[----:B------:R-:W1:Y:S01]  /*21cd0*/  LDC R9, c[0x0][0xbe8] ;  /* 0x0002fa00ff097b82 */ /* 0x000e620000000800 */
[----:B------:R-:W-:Y:S01]  /*21ce0*/  IADD3 R8, R24, -0x80, R8 ;  /* 0xffffff8018087810 */ /* 0x000fe20007ffe008 */
[----:B-1----:R-:W-:-:S05]  /*21cf0*/  IMAD R2, R6, R9, RZ ;  /* 0x0000000906027224 */ /* 0x002fca00078e02ff */
        /* <DEDUP_REMOVED lines=9> */
[----:B------:R-:W1:Y:S01]  /*21d90*/  @P0 LDC R15, c[0x0][0xbec] ;  /* 0x0002fb00ff0f0b82 */ /* 0x000e620000000800 */
[----:B------:R-:W-:Y:S01]  /*21da0*/  IMAD R7, R26, UR5, R7 ;  /* 0x000000051a077c24 */ /* 0x000fe2000f8e0207 */
[----:B------:R-:W-:-:S03]  /*21db0*/  ULDC.64 UR4, c[0x0][0xb98] ;  /* 0x0002e60000047ab9 */ /* 0x000fc60000000a00 */
[----:B------:R-:W-:-:S03]  /*21dc0*/  IMAD.IADD R3, R3, 0x1, R7 ;  /* 0x0000000103037824 */ /* 0x000fc600078e0207 */
[----:B------:R-:W2:Y:S01]  /*21dd0*/  @P0 LDC R21, c[0x0][0xbf0] ;  /* 0x0002fc00ff150b82 */ /* 0x000ea20000000800 */
[----:B------:R-:W-:-:S04]  /*21de0*/  IMAD.WIDE.U32 R2, R13, UR4, R2 ;  /* 0x000000040d027c25 */ /* 0x000fc8000f8e0002 */
[----:B-1----:R-:W-:-:S05]  /*21df0*/  @P0 IMAD.HI.U32 R4, R8, R15, RZ ;  /* 0x0000000f08040227 */ /* 0x002fca00078e00ff */
[----:B--2---:R-:W-:Y:S01]  /*21e00*/  @P0 SHF.R.U32.HI R5, RZ, R21, R4 ;  /* 0x00000015ff050219 */ /* 0x004fe20000011604 */
[----:B------:R-:W-:-:S03]  /*21e10*/  IMAD R4, R12, UR4, RZ ;  /* 0x000000040c047c24 */ /* 0x000fc6000f8e02ff */
[C---:B------:R-:W-:Y:S02]  /*21e20*/  IADD3 R7, -R5.reuse, RZ, RZ ;  /* 0x000000ff05077210 */ /* 0x040fe40007ffe1ff */
[----:B------:R-:W-:-:S03]  /*21e30*/  IADD3 R2, P0, R5, R2, RZ ;  /* 0x0000000205027210 */ /* 0x000fc60007f1e0ff */
        /* <DEDUP_REMOVED lines=15> */
.L_x_2538:
[----:B------:R-:W-:Y:S05]  /*21f30*/  BSYNC B1 ;  /* 0x0000000000017941 */ /* 0x000fea0003800000 */
.L_x_2537:
[----:B-1----:R-:W-:Y:S01]  /*21f40*/  LOP3.LUT R5, R20, 0xfffffff8, RZ, 0xc0, !PT ;  /* 0xfffffff814057812 */ /* 0x002fe200078ec0ff */
[----:B------:R-:W-:Y:S01]  /*21f50*/  ULDC.64 UR4, c[0x0][0xaa0] ;  /* 0x0002a80000047ab9 */ /* 0x000fe20000000a00 */
[----:B------:R-:W-:Y:S02]  /*21f60*/  VIADD R21, R22, 0xc0 ;  /* 0x000000c016157836 */ /* 0x000fe40000000000 */
[----:B------:R-:W-:Y:S02]  /*21f70*/  IMAD R3, R11, UR4, RZ ;  /* 0x000000040b037c24 */ /* 0x000fe4000f8e02ff */
[----:B------:R-:W-:Y:S02]  /*21f80*/  IMAD.IADD R4, R14, 0x1, -R5 ;  /* 0x000000010e047824 */ /* 0x000fe400078e0a05 */
[C---:B------:R-:W-:Y:S02]  /*21f90*/  IMAD R5, R0.reuse, UR5, R3 ;  /* 0x0000000500057c24 */ /* 0x040fe4000f8e0203 */
[----:B------:R-:W-:Y:S01]  /*21fa0*/  IMAD.WIDE.U32 R2, R0, UR4, RZ ;  /* 0x0000000400027c25 */ /* 0x000fe2000f8e00ff */
[----:B------:R-:W-:-:S03]  /*21fb0*/  ULDC.64 UR4, c[0x0][0xae8] ;  /* 0x0002ba0000047ab9 */ /* 0x000fc60000000a00 */
[----:B------:R-:W-:Y:S02]  /*21fc0*/  IMAD R4, R4, 0x20, R19 ;  /* 0x0000002004047824 */ /* 0x000fe400078e0213 */
[----:B------:R-:W-:Y:S01]  /*21fd0*/  IMAD R0, R10, UR4, RZ ;  /* 0x000000040a007c24 */ /* 0x000fe2000f8e02ff */
[----:B------:R-:W-:Y:S01]  /*21fe0*/  SHF.R.S32.HI R10, RZ, 0x1f, R233 ;  /* 0x0000001fff0a7819 */ /* 0x000fe200000114e9 */
[----:B------:R-:W-:Y:S02]  /*21ff0*/  IMAD.IADD R8, R24, 0x1, R4 ;  /* 0x0000000118087824 */ /* 0x000fe400078e0204 */
[----:B------:R-:W-:Y:S02]  /*22000*/  IMAD.IADD R3, R3, 0x1, R5 ;  /* 0x0000000103037824 */ /* 0x000fe400078e0205 */
[----:B------:R-:W-:Y:S02]  /*22010*/  IMAD R7, R26, UR5, R0 ;  /* 0x000000051a077c24 */ /* 0x000fe4000f8e0200 */
[----:B---3--:R-:W-:-:S04]  /*22020*/  @P2 IMAD.HI.U32 R0, R8, R27, RZ ;  /* 0x0000001b08002227 */ /* 0x008fc800078e00ff */
[----:B------:R-:W-:Y:S01]  /*22030*/  IMAD.WIDE.U32 R2, R26, UR4, R2 ;  /* 0x000000041a027c25 */ /* 0x000fe2000f8e0002 */
[----:B------:R-:W-:-:S03]  /*22040*/  ULDC.64 UR4, c[0x0][0xaf0] ;  /* 0x0002bc0000047ab9 */ /* 0x000fc60000000a00 */
[----:B------:R-:W-:Y:S01]  /*22050*/  IMAD.MOV.U32 R5, RZ, RZ, R8 ;  /* 0x000000ffff057224 */ /* 0x000fe200078e0008 */
[----:B----4-:R-:W-:Y:S01]  /*22060*/  @P2 SHF.R.U32.HI R5, RZ, R29, R0 ;  /* 0x0000001dff052219 */ /* 0x010fe20000011600 */
        /* <DEDUP_REMOVED lines=22> */
[----:B------:R-:W-:Y:S01]  /*221d0*/  VIADD R7, R22, 0x80 ;  /* 0x0000008016077836 */ /* 0x000fe20000000000 */
[----:B------:R-:W-:Y:S01]  /*221e0*/  UMOV UR4, 0xffffffff ;  /* 0xffffffff00047882 */ /* 0x000fe20000000000 */
[----:B------:R-:W-:Y:S01]  /*221f0*/  IMAD.IADD R5, R19, 0x1, R24 ;  /* 0x0000000113057824 */ /* 0x000fe200078e0218 */
[----:B------:R-:W-:Y:S02]  /*22200*/  LEA.HI.X R3, R4, UR5, R3, 0x1, P0 ;  /* 0x0000000504037c11 */ /* 0x000fe400080f0c03 */
[----:B------:R-:W-:Y:S02]  /*22210*/  SHF.R.S32.HI R9, RZ, 0x1f, R22 ;  /* 0x0000001fff097819 */ /* 0x000fe40000011416 */
[----:B------:R-:W-:Y:S01]  /*22220*/  SHF.R.S32.HI R20, RZ, 0x1f, R7 ;  /* 0x0000001fff147819 */ /* 0x000fe20000011407 */
[----:B------:R-:W-:Y:S06]  /*22230*/  BRA.DIV UR4, `(.L_x_2539) ;  /* 0x000000b2045c7947 */ /* 0x000fec000b800000 */
[----:B------:R1:W2:Y:S04]  /*22240*/  SHFL.IDX PT, R0, R3, RZ, 0x181f ;  /* 0x00181fff03007589 */ /* 0x0002a800000e0000 */
[----:B------:R1:W3:Y:S02]  /*22250*/  SHFL.IDX PT, R14, R2, RZ, 0x181f ;  /* 0x00181fff020e7589 */ /* 0x0002e400000e0000 */
.L_x_2804:
        /* <DEDUP_REMOVED lines=21> */
.L_x_2541:
[----:B------:R-:W-:Y:S05]  /*223b0*/  BSYNC B1 ;  /* 0x0000000000017941 */ /* 0x000fea0003800000 */
.L_x_2540:
[----:B------:R-:W-:-:S03]  /*223c0*/  UMOV UR4, 0xffffffff ;  /* 0xffffffff00047882 */ /* 0x000fc60000000000 */
[----:B------:R-:W-:Y:S05]  /*223d0*/  BRA.DIV UR4, `(.L_x_2542) ;  /* 0x000000b204287947 */ /* 0x000fea000b800000 */
[----:B--2---:R2:W0:Y:S04]  /*223e0*/  SHFL.IDX PT, R0, R3, 0x1, 0x181f ;  /* 0x00381f0003007f89 */ /* 0x00442800000e0000 */
[----:B---34-:R2:W3:Y:S02]  /*223f0*/  SHFL.IDX PT, R14, R2, 0x1, 0x181f ;  /* 0x00381f00020e7f89 */ /* 0x0184e400000e0000 */
.L_x_2808:
        /* <DEDUP_REMOVED lines=21> */
.L_x_2544:
[----:B------:R-:W-:Y:S05]  /*22550*/  BSYNC B1 ;  /* 0x0000000000017941 */ /* 0x000fea0003800000 */
.L_x_2543:
[----:B------:R-:W-:-:S03]  /*22560*/  UMOV UR4, 0xffffffff ;  /* 0xffffffff00047882 */ /* 0x000fc60000000000 */
[----:B------:R-:W-:Y:S05]  /*22570*/  BRA.DIV UR4, `(.L_x_2545) ;  /* 0x000000b204087947 */ /* 0x000fea000b800000 */
[----:B0-----:R0:W0:Y:S04]  /*22580*/  SHFL.IDX PT, R0, R3, 0x2, 0x181f ;  /* 0x00581f0003007f89 */ /* 0x00102800000e0000 */
[----:B---34-:R3:W4:Y:S02]  /*22590*/  SHFL.IDX PT, R14, R2, 0x2, 0x181f ;  /* 0x00581f00020e7f89 */ /* 0x01872400000e0000 */
.L_x_2812:
        /* <DEDUP_REMOVED lines=21> */
.L_x_2547:
[----:B------:R-:W-:Y:S05]  /*226f0*/  BSYNC B1 ;  /* 0x0000000000017941 */ /* 0x000fea0003800000 */
.L_x_2546:
[----:B------:R-:W-:-:S03]  /*22700*/  UMOV UR4, 0xffffffff ;  /* 0xffffffff00047882 */ /* 0x000fc60000000000 */
[----:B------:R-:W-:Y:S05]  /*22710*/  BRA.DIV UR4, `(.L_x_2548) ;  /* 0x000000ae04e87947 */ /* 0x000fea000b800000 */
[----:B0-----:R0:W0:Y:S04]  /*22720*/  SHFL.IDX PT, R0, R3, 0x3, 0x181f ;  /* 0x00781f0003007f89 */ /* 0x00102800000e0000 */
[----:B----4-:R4:W0:Y:S02]  /*22730*/  SHFL.IDX PT, R14, R2, 0x3, 0x181f ;  /* 0x00781f00020e7f89 */ /* 0x01082400000e0000 */
.L_x_2816:
[----:B-1234-:R-:W-:-:S05]  /*22740*/  VIADD R2, R5, 0x60 ;  /* 0x0000006005027836 */ /* 0x01efca0000000000 */
        /* <DEDUP_REMOVED lines=19> */
.L_x_2535:
[----:B------:R-:W-:Y:S05]  /*22880*/  BSYNC B0 ;  /* 0x0000000000007941 */ /* 0x000fea0003800000 */
.L_x_2525:
[----:B0-----:R-:W5:Y:S01]  /*22890*/  LDL R0, [R1+0x1c] ;  /* 0x00001c0001007983 */ /* 0x001f620000100800 */
[----:B------:R-:W-:Y:S02]  /*228a0*/  ULDC UR4, c[0x0][0xc3c] ;  /* 0x00030f0000047ab9 */ /* 0x000fe40000000800 */
[----:B-----5:R-:W-:-:S13]  /*228b0*/  ISETP.GE.AND P0, PT, R0, UR4, PT ;  /* 0x0000000400007c0c */ /* 0x020fda000bf06270 */
[----:B------:R-:W-:Y:S05]  /*228c0*/  @!P0 BRA `(.L_x_2549) ;  /* 0xfffffde800588947 */ /* 0x000fea000383ffff */
[----:B------:R-:W-:Y:S05]  /*228d0*/  BRA `(.L_x_2344) ;  /* 0x0000007400847947 */ /* 0x000fea0003800000 */
.L_x_2342:
        /* <DEDUP_REMOVED lines=18> */
.L_x_2550:
        /* <DEDUP_REMOVED lines=42> */
.L_x_2556:
        /* <DEDUP_REMOVED lines=12> */
.L_x_2555:
[----:B------:R-:W-:Y:S05]  /*22d60*/  BSYNC B0 ;  /* 0x0000000000007941 */ /* 0x000fea0003800000 */
.L_x_2554:
        /* <DEDUP_REMOVED lines=21> */
.L_x_2552:
[----:B------:R-:W-:-:S04]  /*22ec0*/  IMAD.IADD R6, R6, 0x1, -R3 ;  /* 0x0000000106067824 */ /* 0x000fc800078e0a03 */
        /* <DEDUP_REMOVED lines=14> */
[----:B0-----:R-:W-:-:S06]  /*22fb0*/  IADD3 R13, R12, 0xffffffe, RZ ;  /* 0x0ffffffe0c0d7810 */ /* 0x001fcc0007ffe0ff */
[----:B------:R0:W1:Y:S01]  /*22fc0*/  F2I.FTZ.U32.TRUNC.NTZ R3, R13 ;  /* 0x0000000d00037305 */ /* 0x000062000021f000 */
[----:B------:R-:W-:Y:S05]  /*22fd0*/  @!P0 BRA `(.L_x_2557) ;  /* 0x0000000000088947 */ /* 0x000fea0003800000 */
[----:B------:R-:W-:-:S06]  /*22fe0*/  VIADD R16, R7, 0xffffffff ;  /* 0xffffffff07107836 */ /* 0x000fcc0000000000 */
[----:B------:R2:W3:Y:S02]  /*22ff0*/  SHFL.IDX PT, R16, R5, R16, 0x1f ;  /* 0x00001f1005107589 */ /* 0x0004e400000e0000 */
.L_x_2557:
        /* <DEDUP_REMOVED lines=31> */
[----:B-1----:R-:W-:-:S06]  /*231f0*/  IADD3 R3, R10, 0xffffffe, RZ ;  /* 0x0ffffffe0a037810 */ /* 0x002fcc0007ffe0ff */
[----:B------:R-:W1:Y:S02]  /*23200*/  F2I.FTZ.U32.TRUNC.NTZ R3, R3 ;  /* 0x0000000300037305 */ /* 0x000e64000021f000 */
[----:B-1----:R-:W-:-:S04]  /*23210*/  IMAD.MOV R2, RZ, RZ, -R3 ;  /* 0x000000ffff027224 */ /* 0x002fc800078e0a03 */
        /* <DEDUP_REMOVED lines=16> */
[----:B------:R-:W-:Y:S02]  /*23320*/  @!P1 LOP3.LUT R2, RZ, R9, RZ, 0x33, !PT ;  /* 0x00000009ff029212 */ /* 0x000fe400078e33ff */
[----:B------:R-:W-:Y:S02]  /*23330*/  IADD3 R9, -R9, RZ, RZ ;  /* 0x000000ff09097210 */ /* 0x000fe40007ffe1ff */
[----:B------:R-:W-:-:S03]  /*23340*/  LOP3.LUT R17, RZ, R2, RZ, 0x33, !PT ;  /* 0x00000002ff117212 */ /* 0x000fc600078e33ff */
[----:B------:R-:W-:Y:S02]  /*23350*/  IMAD R18, R2, R9, R5 ;  /* 0x0000000902127224 */ /* 0x000fe400078e0205 */
[----:B------:R-:W-:Y:S01]  /*23360*/  IMAD.IADD R17, R4, 0x1, R17 ;  /* 0x0000000104117824 */ /* 0x000fe200078e0211 */
[----:B------:R-:W-:Y:S06]  /*23370*/  BRA `(.L_x_2558) ;  /* 0x00000000000c7947 */ /* 0x000fec0003800000 */
.L_x_2553:
[----:B------:R-:W-:Y:S02]  /*23380*/  IMAD.MOV.U32 R17, RZ, RZ, RZ ;  /* 0x000000ffff117224 */ /* 0x000fe400078e00ff */
[----:B------:R-:W-:Y:S02]  /*23390*/  IMAD.U32 R16, RZ, RZ, UR6 ;  /* 0x00000006ff107e24 */ /* 0x000fe4000f8e00ff */
[----:B------:R-:W-:-:S07]  /*233a0*/  IMAD.MOV.U32 R18, RZ, RZ, RZ ;  /* 0x000000ffff127224 */ /* 0x000fce00078e00ff */
.L_x_2558:
[----:B------:R-:W-:-:S13]  /*233b0*/  ISETP.NE.AND P0, PT, R0, RZ, PT ;  /* 0x000000ff0000720c */ /* 0x000fda0003f05270 */
[----:B------:R-:W1:Y:S01]  /*233c0*/  @!P0 S2R R3, SR_CgaCtaId ;  /* 0x0000000000038919 */ /* 0x000e620000008800 */
[----:B------:R-:W-:-:S04]  /*233d0*/  @!P0 MOV R0, 0x400 ;  /* 0x0000040000008802 */ /* 0x000fc80000000f00 */
[----:B-1----:R-:W-:-:S05]  /*233e0*/  @!P0 LEA R0, R3, R0, 0x18 ;  /* 0x0000000003008211 */ /* 0x002fca00078ec0ff */
[----:B------:R2:W-:Y:S01]  /*233f0*/  @!P0 STS.128 [R0+0x388d0], R16 ;  /* 0x0388d01000008388 */ /* 0x0005e20000000c00 */
[----:B------:R-:W-:Y:S06]  /*23400*/  BAR.ARV 0x5, 0x180 ;  /* 0x0146000000007b1d */ /* 0x000fec0000002000 */
.L_x_2551:
        /* <DEDUP_REMOVED lines=18> */
[----:B------:R-:W-:-:S03]  /*23530*/  R2P PR, R7, 0x6 ;  /* 0x0000000607007804 */ /* 0x000fc60000000000 */
[----:B------:R-:W-:Y:S01]  /*23540*/  IMAD.SHL.U32 R3, R6, 0x40, RZ ;  /* 0x0000004006037824 */ /* 0x000fe200078e00ff */
[----:B------:R-:W-:-:S04]  /*23550*/  LOP3.LUT R0, R2, 0x400, RZ, 0xc0, !PT ;  /* 0x0000040002007812 */ /* 0x000fc800078ec0ff */
[----:B------:R-:W-:Y:S02]  /*23560*/  LOP3.LUT R4, R0, 0x1800, R3, 0xf8, !PT ;  /* 0x0000180000047812 */ /* 0x000fe400078ef803 */
[----:B------:R-:W-:Y:S02]  /*23570*/  SHF.R.U32.HI R3, RZ, 0x1, R7 ;  /* 0x00000001ff037819 */ /* 0x000fe40000011607 */
[----:B------:R-:W-:-:S04]  /*23580*/  LOP3.LUT R0, R2, 0x380, RZ, 0xc0, !PT ;  /* 0x0000038002007812 */ /* 0x000fc800078ec0ff */
[C---:B------:R-:W-:Y:S02]  /*23590*/  LOP3.LUT R3, R0.reuse, 0x30, R3, 0xf8, !PT ;  /* 0x0000003000037812 */ /* 0x040fe400078ef803 */
[----:B------:R-:W-:Y:S01]  /*235a0*/  LOP3.LUT R5, R0, 0x10, R7, 0xf8, !PT ;  /* 0x0000001000057812 */ /* 0x000fe200078ef807 */
[----:B------:R-:W-:-:S05]  /*235b0*/  IMAD.SHL.U32 R0, R7, 0x10, RZ ;  /* 0x0000001007007824 */ /* 0x000fca00078e00ff */
        /* <DEDUP_REMOVED lines=10> */
[----:B-1----:R-:W-:Y:S01]  /*23660*/  IMAD.MOV.U32 R4, RZ, RZ, 0x20 ;  /* 0x00000020ff047424 */ /* 0x002fe200078e00ff */
[----:B------:R-:W-:-:S04]  /*23670*/  SHF.L.U32 R2, R6, 0x4, RZ ;  /* 0x0000000406027819 */ /* 0x000fc800000006ff */
        /* <DEDUP_REMOVED lines=20> */
.L_x_2669:
[----:B-12---:R-:W0:Y:S02]  /*237c0*/  LDC.64 R2, c[0x0][0xc88] ;  /* 0x00032200ff027b82 */ /* 0x006e240000000a00 */
[----:B0-----:R-:W-:-:S05]  /*237d0*/  IMAD.WIDE R2, R19, 0x4, R2 ;  /* 0x0000000413027825 */ /* 0x001fca00078e0202 */
[----:B------:R-:W2:Y:S01]  /*237e0*/  LDG.E R13, desc[UR46][R2.64] ;  /* 0x0000002e020d7981 */ /* 0x000ea2000c1e1900 */
[----:B------:R-:W-:Y:S05]  /*237f0*/  YIELD ;  /* 0x0000000000007946 */ /* 0x000fea0003800000 */
[----:B------:R-:W-:Y:S01]  /*23800*/  ULDC.64 UR4, c[0x0][0xa28] ;  /* 0x00028a0000047ab9 */ /* 0x000fe20000000a00 */
[----:B----4-:R-:W-:Y:S01]  /*23810*/  IMAD.MOV.U32 R0, RZ, RZ, RZ ;  /* 0x000000ffff007224 */ /* 0x010fe200078e00ff */
        /* <DEDUP_REMOVED lines=16> */
[----:B---3--:R-:W-:Y:S01]  /*23920*/  IMAD.MOV.U32 R12, RZ, RZ, RZ ;  /* 0x000000ffff0c7224 */ /* 0x008fe200078e00ff */
[----:B------:R-:W-:Y:S01]  /*23930*/  ISETP.NE.U32.AND P3, PT, RZ, UR10, PT ;  /* 0x0000000aff007c0c */ /* 0x000fe2000bf65070 */
[----:B------:R2:W-:Y:S01]  /*23940*/  STL [R1], R10 ;  /* 0x0000000a01007387 */ /* 0x0005e20000100800 */
[----:B------:R-:W-:-:S02]  /*23950*/  IADD3 R8, P5, R10, UR6, RZ ;  /* 0x000000060a087c10 */ /* 0x000fc4000ffbe0ff */
[C---:B0-----:R-:W-:Y:S01]  /*23960*/  IADD3 R4, P4, R10.reuse, UR4, RZ ;  /* 0x000000040a047c10 */ /* 0x041fe2000ff9e0ff */
[----:B------:R-:W-:Y:S01]  /*23970*/  STL [R1+0x28], R15 ;  /* 0x0000280f01007387 */ /* 0x000fe20000100800 */
[----:B------:R-:W-:Y:S02]  /*23980*/  ISETP.NE.AND.EX P3, PT, RZ, UR11, PT, P3 ;  /* 0x0000000bff007c0c */ /* 0x000fe4000bf65330 */
[----:B-1----:R-:W-:Y:S02]  /*23990*/  CS2R R2, SRZ ;  /* 0x0000000000027805 */ /* 0x002fe4000001ff00 */
[C---:B------:R-:W-:Y:S02]  /*239a0*/  IADD3.X R5, R15.reuse, UR5, RZ, P4, !PT ;  /* 0x000000050f057c10 */ /* 0x040fe4000a7fe4ff */
[----:B------:R-:W-:Y:S02]  /*239b0*/  IADD3 R6, P4, R10, UR8, RZ ;  /* 0x000000080a067c10 */ /* 0x000fe4000ff9e0ff */
[----:B------:R-:W-:Y:S01]  /*239c0*/  ISETP.NE.U32.AND P0, PT, RZ, UR6, PT ;  /* 0x00000006ff007c0c */ /* 0x000fe2000bf05070 */
[----:B------:R-:W3:Y:S01]  /*239d0*/  @P2 LDG.E R2, desc[UR46][R4.64] ;  /* 0x0000002e04022981 */ /* 0x000ee2000c1e1900 */
[----:B------:R-:W-:Y:S01]  /*239e0*/  IADD3.X R7, R15, UR9, RZ, P4, !PT ;  /* 0x000000090f077c10 */ /* 0x000fe2000a7fe4ff */
[----:B------:R-:W-:Y:S01]  /*239f0*/  ULDC UR4, c[0x0][0x288] ;  /* 0x0000a20000047ab9 */ /* 0x000fe20000000800 */
[----:B------:R-:W-:-:S02]  /*23a00*/  ISETP.NE.U32.AND P1, PT, RZ, UR8, PT ;  /* 0x00000008ff007c0c */ /* 0x000fc4000bf25070 */
[----:B------:R-:W-:Y:S02]  /*23a10*/  ISETP.NE.AND.EX P0, PT, RZ, UR7, PT, P0 ;  /* 0x00000007ff007c0c */ /* 0x000fe4000bf05300 */
[----:B--2---:R-:W-:Y:S02]  /*23a20*/  @P3 IADD3 R10, P4, R10, UR10, RZ ;  /* 0x0000000a0a0a3c10 */ /* 0x004fe4000ff9e0ff */
[----:B------:R-:W-:Y:S02]  /*23a30*/  ISETP.NE.AND.EX P1, PT, RZ, UR9, PT, P1 ;  /* 0x00000009ff007c0c */ /* 0x000fe4000bf25310 */
[C---:B------:R-:W-:Y:S02]  /*23a40*/  @P3 IADD3.X R11, R15.reuse, UR11, RZ, P4, !PT ;  /* 0x0000000b0f0b3c10 */ /* 0x040fe4000a7fe4ff */
[----:B------:R-:W-:-:S05]  /*23a50*/  IADD3.X R9, R15, UR7, RZ, P5, !PT ;  /* 0x000000070f097c10 */ /* 0x000fca000affe4ff */
[----:B------:R0:W5:Y:S04]  /*23a60*/  @P0 LDG.E R12, desc[UR46][R8.64] ;  /* 0x0000002e080c0981 */ /* 0x000168000c1e1900 */
[----:B------:R0:W5:Y:S04]  /*23a70*/  @P1 LDG.E R3, desc[UR46][R6.64] ;  /* 0x0000002e06031981 */ /* 0x000168000c1e1900 */
[----:B---3--:R1:W-:Y:S02]  /*23a80*/  STL [R1+0x44], R2 ;  /* 0x0000440201007387 */ /* 0x0083e40000100800 */
[----:B-1----:R-:W-:Y:S01]  /*23a90*/  MOV R2, UR4 ;  /* 0x0000000400027c02 */ /* 0x002fe20008000f00 */
[----:B------:R-:W-:-:S05]  /*23aa0*/  ULDC.64 UR4, c[0x0][0x418] ;  /* 0x0001060000047ab9 */ /* 0x000fca0000000a00 */
[----:B------:R-:W2:Y:S01]  /*23ab0*/  @P3 LDG.E R2, desc[UR46][R10.64] ;  /* 0x0000002e0a023981 */ /* 0x000ea2000c1e1900 */
[----:B------:R-:W-:-:S03]  /*23ac0*/  UISETP.NE.U32.AND UP0, UPT, UR4, URZ, UPT ;  /* 0x0000003f0400728c */ /* 0x000fc6000bf05070 */
[----:B------:R-:W-:Y:S01]  /*23ad0*/  ULDC UR4, c[0x0][0x424] ;  /* 0x0001090000047ab9 */ /* 0x000fe20000000800 */
[----:B------:R-:W-:-:S03]  /*23ae0*/  UISETP.NE.AND.EX UP0, UPT, UR5, URZ, UPT, UP0 ;  /* 0x0000003f0500728c */ /* 0x000fc6000bf05300 */
[----:B------:R-:W-:Y:S01]  /*23af0*/  ULDC UR5, c[0x0][0x2f0] ;  /* 0x0000bc0000057ab9 */ /* 0x000fe20000000800 */
[----:B------:R-:W-:Y:S01]  /*23b00*/  USEL UR4, UR4, 0x1, UP0 ;  /* 0x0000000104047887 */ /* 0x000fe20008000000 */
[----:B--2---:R1:W-:Y:S04]  /*23b10*/  STL [R1+0x48], R2 ;  /* 0x0000480201007387 */ /* 0x0043e80000100800 */
[----:B------:R0:W5:Y:S01]  /*23b20*/  LDL R14, [R1+0x48] ;  /* 0x00004800010e7983 */ /* 0x0001620000100800 */
[----:B------:R-:W-:-:S03]  /*23b30*/  UIMAD UR4, UR4, UR5, URZ ;  /* 0x00000005040472a4 */ /* 0x000fc6000f8e023f */
[----:B------:R-:W-:Y:S02]  /*23b40*/  ULDC UR5, c[0x0][0x348] ;  /* 0x0000d20000057ab9 */ /* 0x000fe40000000800 */
[----:B-1----:R-:W-:Y:S02]  /*23b50*/  IMAD.U32 R2, RZ, RZ, UR5 ;  /* 0x00000005ff027e24 */ /* 0x002fe4000f8e00ff */
[----:B------:R-:W-:Y:S01]  /*23b60*/  IMAD.U32 R10, RZ, RZ, UR4 ;  /* 0x00000004ff0a7e24 */ /* 0x000fe2000f8e00ff */
[----:B0-----:R-:W-:Y:S06]  /*23b70*/  @P3 BRA `(.L_x_2560) ;  /* 0x0000000000143947 */ /* 0x001fec0003800000 */
[----:B------:R-:W-:Y:S05]  /*23b80*/  @!P2 BRA `(.L_x_2560) ;  /* 0x000000000010a947 */ /* 0x000fea0003800000 */
[----:B------:R-:W2:Y:S04]  /*23b90*/  LDG.E R11, desc[UR46][R4.64] ;  /* 0x0000002e040b7981 */ /* 0x000ea8000c1e1900 */
[----:B------:R-:W2:Y:S02]  /*23ba0*/  LDG.E R4, desc[UR46][R4.64+0x4] ;  /* 0x0000042e04047981 */ /* 0x000ea4000c1e1900 */
[----:B--2--5:R-:W-:-:S05]  /*23bb0*/  IMAD.IADD R14, R4, 0x1, -R11 ;  /* 0x00000001040e7824 */ /* 0x024fca00078e0a0b */
[----:B------:R0:W-:Y:S02]  /*23bc0*/  STL [R1+0x48], R14 ;  /* 0x0000480e01007387 */ /* 0x0001e40000100800 */
.L_x_2560:
[----:B-----5:R-:W-:Y:S01]  /*23bd0*/  IMAD.IADD R4, R12, 0x1, R0 ;  /* 0x000000010c047824 */ /* 0x020fe200078e0200 */
[----:B------:R-:W-:Y:S01]  /*23be0*/  ULDC.64 UR4, c[0x0][0xa20] ;  /* 0x0002880000047ab9 */ /* 0x000fe20000000a00 */
[----:B------:R1:W-:Y:S01]  /*23bf0*/  STL [R1+0x18], R13 ;  /* 0x0000180d01007387 */ /* 0x0003e20000100800 */
[----:B------:R-:W-:-:S03]  /*23c00*/  ISETP.NE.U32.AND P2, PT, RZ, UR4, PT ;  /* 0x00000004ff007c0c */ /* 0x000fc6000bf45070 */
[----:B------:R1:W-:Y:S01]  /*23c10*/  STL [R1+0x2c], R4 ;  /* 0x00002c0401007387 */ /* 0x0003e20000100800 */
[----:B------:R-:W-:-:S13]  /*23c20*/  ISETP.NE.AND.EX P2, PT, RZ, UR5, PT, P2 ;  /* 0x00000005ff007c0c */ /* 0x000fda000bf45320 */
[----:B-1----:R-:W-:Y:S05]  /*23c30*/  @!P2 BRA `(.L_x_2561) ;  /* 0x000000000014a947 */ /* 0x002fea0003800000 */
[----:B------:R-:W2:Y:S02]  /*23c40*/  LDL R4, [R1] ;  /* 0x0000000001047983 */ /* 0x000ea40000100800 */
[----:B--2---:R-:W-:-:S04]  /*23c50*/  IADD3 R10, P0, R4, UR4, RZ ;  /* 0x00000004040a7c10 */ /* 0x004fc8000ff1e0ff */
[----:B------:R-:W-:-:S05]  /*23c60*/  IADD3.X R11, R15, UR5, RZ, P0, !PT ;  /* 0x000000050f0b7c10 */ /* 0x000fca00087fe4ff */
[----:B------:R1:W5:Y:S01]  /*23c70*/  LDG.E R10, desc[UR46][R10.64] ;  /* 0x0000002e0a0a7981 */ /* 0x000362000c1e1900 */
[----:B------:R-:W-:Y:S05]  /*23c80*/  BRA `(.L_x_2562) ;  /* 0x0000000000107947 */ /* 0x000fea0003800000 */
.L_x_2561:
[----:B------:R-:W-:Y:S05]  /*23c90*/  @!P0 BRA `(.L_x_2562) ;  /* 0x00000000000c8947 */ /* 0x000fea0003800000 */
[----:B------:R-:W2:Y:S04]  /*23ca0*/  LDG.E R10, desc[UR46][R8.64] ;  /* 0x0000002e080a7981 */ /* 0x000ea8000c1e1900 */
[----:B------:R-:W2:Y:S02]  /*23cb0*/  LDG.E R8, desc[UR46][R8.64+0x4] ;  /* 0x0000042e08087981 */ /* 0x000ea4000c1e1900 */
[----:B--2---:R-:W-:-:S07]  /*23cc0*/  IMAD.IADD R10, R8, 0x1, -R10 ;  /* 0x00000001080a7824 */ /* 0x004fce00078e0a0a */
.L_x_2562:
[----:B------:R-:W2:Y:S01]  /*23cd0*/  @P1 LDG.E R4, desc[UR46][R6.64] ;  /* 0x0000002e06041981 */ /* 0x000ea2000c1e1900 */
[----:B------:R-:W3:Y:S01]  /*23ce0*/  LDC R5, c[0x0][0x448] ;  /* 0x00011200ff057b82 */ /* 0x000ee20000000800 */
[----:B-----5:R-:W-:Y:S02]  /*23cf0*/  IMAD.IADD R0, R10, 0x1, -R0 ;  /* 0x000000010a007824 */ /* 0x020fe400078e0a00 */
[----:B------:R4:W2:Y:S01]  /*23d00*/  @P1 LDG.E R6, desc[UR46][R6.64+0x4] ;  /* 0x0000042e06061981 */ /* 0x0008a2000c1e1900 */
[----:B---3--:R-:W-:-:S13]  /*23d10*/  ISETP.NE.AND P0, PT, R5, 0x1, PT ;  /* 0x000000010500780c */ /* 0x008fda0003f05270 */
[----:B----4-:R-:W3:Y:S01]  /*23d20*/  @P0 LDC R7, c[0x0][0x450] ;  /* 0x00011400ff070b82 */ /* 0x010ee20000000800 */
[----:B------:R-:W-:Y:S01]  /*23d30*/  BSSY B0, `(.L_x_2563) ;  /* 0x0000137000007945 */ /* 0x000fe20003800000 */
[----:B--2---:R-:W-:-:S06]  /*23d40*/  @P1 IMAD.IADD R2, R6, 0x1, -R4 ;  /* 0x0000000106021824 */ /* 0x004fcc00078e0a04 */
[----:B------:R-:W2:Y:S01]  /*23d50*/  @P0 LDC R6, c[0x0][0x44c] ;  /* 0x00011300ff060b82 */ /* 0x000ea20000000800 */
[----:B------:R-:W-:-:S04]  /*23d60*/  IMAD.SHL.U32 R4, R17, 0x80, RZ ;  /* 0x0000008011047824 */ /* 0x000fc800078e00ff */
[----:B------:R-:W-:-:S05]  /*23d70*/  VIADD R4, R4, 0x7f ;  /* 0x0000007f04047836 */ /* 0x000fca0000000000 */
[----:B------:R-:W-:Y:S01]  /*23d80*/  MOV R5, R4 ;  /* 0x0000000400057202 */ /* 0x000fe20000000f00 */
[----:B--2---:R-:W-:-:S04]  /*23d90*/  @P0 IMAD.HI.U32 R6, R4, R6, RZ ;  /* 0x0000000604060227 */ /* 0x004fc800078e00ff */
[----:B------:R-:W-:Y:S01]  /*23da0*/  IMAD.IADD R4, R0, 0x1, R2 ;  /* 0x0000000100047824 */ /* 0x000fe200078e0202 */
[----:B---3--:R-:W-:-:S03]  /*23db0*/  @P0 SHF.R.U32.HI R5, RZ, R7, R6 ;  /* 0x00000007ff050219 */ /* 0x008fc60000011606 */
[C---:B------:R-:W-:Y:S01]  /*23dc0*/  VIADD R6, R4.reuse, 0x7f ;  /* 0x0000007f04067836 */ /* 0x040fe20000000000 */
[----:B------:R-:W-:-:S05]  /*23dd0*/  IADD3 R21, R4, 0x80, -R14 ;  /* 0x0000008004157810 */ /* 0x000fca0007ffe80e */
[----:B------:R-:W-:Y:S01]  /*23de0*/  IMAD.IADD R4, R21, 0x1, R5 ;  /* 0x0000000115047824 */ /* 0x000fe200078e0205 */
[----:B------:R-:W-:-:S04]  /*23df0*/  SHF.R.S32.HI R5, RZ, 0x1f, R6 ;  /* 0x0000001fff057819 */ /* 0x000fc80000011406 */
[----:B------:R-:W-:Y:S02]  /*23e00*/  LEA.HI R20, R5, R6, RZ, 0x7 ;  /* 0x0000000605147211 */ /* 0x000fe400078f38ff */
[----:B------:R-:W-:-:S04]  /*23e10*/  SHF.R.S32.HI R5, RZ, 0x1f, R4 ;  /* 0x0000001fff057819 */ /* 0x000fc80000011404 */
[----:B------:R-:W-:Y:S02]  /*23e20*/  LEA.HI R4, R5, R4, RZ, 0x7 ;  /* 0x0000000405047211 */ /* 0x000fe400078f38ff */
[----:B------:R-:W-:Y:S02]  /*23e30*/  SHF.R.S32.HI R20, RZ, 0x7, R20 ;  /* 0x00000007ff147819 */ /* 0x000fe40000011414 */
[----:B------:R-:W-:-:S04]  /*23e40*/  SHF.R.S32.HI R4, RZ, 0x7, R4 ;  /* 0x00000007ff047819 */ /* 0x000fc80000011404 */
[----:B------:R-:W-:-:S05]  /*23e50*/  VIMNMX R4, R20, R4, PT ;  /* 0x0000000414047248 */ /* 0x000fca0003fe0100 */
[--C-:B------:R-:W-:Y:S02]  /*23e60*/  IMAD R4, R4, 0x80, -R0.reuse ;  /* 0x0000008004047824 */ /* 0x100fe400078e0a00 */
[----:B------:R-:W-:-:S03]  /*23e70*/  IMAD.MOV R0, RZ, RZ, -R0 ;  /* 0x000000ffff007224 */ /* 0x000fc600078e0a00 */
[----:B------:R-:W-:Y:S02]  /*23e80*/  VIMNMX R2, R4, R2, PT ;  /* 0x0000000204027248 */ /* 0x000fe40003fe0100 */
[----:B------:R-:W-:-:S04]  /*23e90*/  VIMNMX R4, RZ, R0, !PT ;  /* 0x00000000ff047248 */ /* 0x000fc80007fe0100 */
[----:B------:R-:W-:-:S13]  /*23ea0*/  ISETP.GT.AND P0, PT, R2, R4, PT ;  /* 0x000000040200720c */ /* 0x000fda0003f04270 */
[----:B------:R-:W-:Y:S01]  /*23eb0*/  @P0 VIADD R0, R2, 0x7f ;  /* 0x0000007f02000836 */ /* 0x000fe20000000000 */
[----:B------:R-:W-:-:S04]  /*23ec0*/  SHF.R.U32.HI R2, RZ, 0x7, R4 ;  /* 0x00000007ff027819 */ /* 0x000fc80000011604 */
[----:B------:R-:W-:Y:S01]  /*23ed0*/  @P0 SHF.R.S32.HI R4, RZ, 0x1f, R0 ;  /* 0x0000001fff040819 */ /* 0x000fe20000011400 */
[----:B------:R-:W-:-:S03]  /*23ee0*/  IMAD.MOV.U32 R8, RZ, RZ, R2 ;  /* 0x000000ffff087224 */ /* 0x000fc600078e0002 */
[----:B------:R-:W-:-:S04]  /*23ef0*/  @P0 LEA.HI R0, R4, R0, RZ, 0x7 ;  /* 0x0000000004000211 */ /* 0x000fc800078f38ff */
[----:B------:R-:W-:-:S04]  /*23f00*/  @P0 SHF.R.S32.HI R8, RZ, 0x7, R0 ;  /* 0x00000007ff080819 */ /* 0x000fc80000011400 */
[----:B------:R-:W-:Y:S02]  /*23f10*/  ISETP.GT.AND P2, PT, R8, R2, PT ;  /* 0x000000020800720c */ /* 0x000fe40003f44270 */
[----:B------:R-:W-:-:S11]  /*23f20*/  PLOP3.LUT P0, PT, PT, PT, PT, 0x80, 0x0 ;  /* 0x000000000000781c */ /* 0x000fd60003f0f070 */
[----:B------:R-:W-:Y:S05]  /*23f30*/  @!P2 BRA `(.L_x_2564) ;  /* 0x000000100058a947 */ /* 0x000fea0003800000 */
[----:B------:R-:W-:Y:S01]  /*23f40*/  UMOV UR4, 0xffffffff ;  /* 0xffffffff00047882 */ /* 0x000fe20000000000 */
[----:B------:R-:W-:Y:S02]  /*23f50*/  SEL R0, R13, RZ, !P1 ;  /* 0x000000ff0d007207 */ /* 0x000fe40004800000 */
[----:B------:R-:W-:Y:S05]  /*23f60*/  BRA.DIV UR4, `(.L_x_2565) ;  /* 0x0000009a041c7947 */ /* 0x000fea000b800000 */
[----:B------:R-:W2:Y:S02]  /*23f70*/  S2R R4, SR_TID.X ;  /* 0x0000000000047919 */ /* 0x000ea40000002100 */
[----:B--2---:R-:W-:-:S04]  /*23f80*/  SHF.R.U32.HI R4, RZ, 0x5, R4 ;  /* 0x00000005ff047819 */ /* 0x004fc80000011604 */
[----:B------:R-:W-:-:S05]  /*23f90*/  LOP3.LUT R4, R4, 0x3, RZ, 0xc0, !PT ;  /* 0x0000000304047812 */ /* 0x000fca00078ec0ff */
[----:B0-----:R0:W2:Y:S02]  /*23fa0*/  SHFL.IDX PT, R14, R4, RZ, 0x1f ;  /* 0x00001fff040e7589 */ /* 0x0010a400000e0000 */
.L_x_2819:
[----:B--2---:R-:W-:Y:S02]  /*23fb0*/  ISETP.NE.AND P0, PT, R14, RZ, PT ;  /* 0x000000ff0e00720c */ /* 0x004fe40003f05270 */
[----:B------:R-:W-:-:S11]  /*23fc0*/  PLOP3.LUT P6, PT, PT, PT, PT, 0x8, 0x0 ;  /* 0x000000000000781c */ /* 0x000fd60003fce170 */
[----:B------:R-:W-:Y:S05]  /*23fd0*/  @P0 BRA `(.L_x_2566) ;  /* 0x00000000000c0947 */ /* 0x000fea0003800000 */
[----:B------:R-:W-:-:S03]  /*23fe0*/  UMOV UR4, 0xffffffff ;  /* 0xffffffff00047882 */ /* 0x000fc60000000000 */
[----:B------:R-:W-:Y:S05]  /*23ff0*/  BRA.DIV UR4, `(.L_x_2567) ;  /* 0x0000009a042c7947 */ /* 0x000fea000b800000 */
[----:B------:R-:W-:-:S13]  /*24000*/  ELECT P6, URZ, PT ;  /* 0x00000000003f782f */ /* 0x000fda00038c0000 */
.L_x_2566:
        /* <DEDUP_REMOVED lines=10> */
.L_x_2822:
[----:B------:R-:W-:Y:S05]  /*240b0*/  BSYNC B1 ;  /* 0x0000000000017941 */ /* 0x000fea0003800000 */
.L_x_2568:
        /* <DEDUP_REMOVED lines=14> */
.L_x_2823:
[----:B------:R-:W-:Y:S05]  /*241a0*/  BSYNC B2 ;  /* 0x0000000000027941 */ /* 0x000fea0003800000 */
.L_x_2572:
        /* <DEDUP_REMOVED lines=9> */
.L_x_2575:
[----:B------:R-:W-:Y:S05]  /*24240*/  BSYNC B2 ;  /* 0x0000000000027941 */ /* 0x000fea0003800000 */
.L_x_2574:
[----:B------:R-:W2:Y:S04]  /*24250*/  LDL R6, [R1+0x4] ;  /* 0x0000040001067983 */ /* 0x000ea80000100800 */
        /* <DEDUP_REMOVED lines=13> */
.L_x_2576:
        /* <DEDUP_REMOVED lines=12> */
[----:B------:R-:W-:Y:S01]  /*243f0*/  UMOV UR6, 0x0 ;  /* 0x0000000000067882 */ /* 0x000fe20000000000 */
[----:B------:R-:W-:Y:S01]  /*24400*/  IADD3 R6, R9, 0x2c400, RZ ;  /* 0x0002c40009067810 */ /* 0x000fe20007ffe0ff */
[----:B------:R-:W-:Y:S01]  /*24410*/  UMOV UR7, 0x12f00000 ;  /* 0x12f0000000077882 */ /* 0x000fe20000000000 */
[----:B------:R-:W-:-:S15]  /*24420*/  R2UR UR10, R12 ;  /* 0x000000000c0a72ca */ /* 0x000fde00000e0000 */
.L_x_2577:
        /* <DEDUP_REMOVED lines=13> */
.L_x_2824:
[----:B------:R-:W-:Y:S05]  /*24500*/  BSYNC B2 ;  /* 0x0000000000027941 */ /* 0x000fea0003800000 */
.L_x_2578:
[----:B------:R-:W-:Y:S01]  /*24510*/  BSSY B2, `(.L_x_2580) ;  /* 0x000000b000027945 */ /* 0x000fe20003800000 */
[----:B0-2---:R-:W-:Y:S02]  /*24520*/  IMAD.MOV.U32 R10, RZ, RZ, 0x0 ;  /* 0x00000000ff0a7424 */ /* 0x005fe400078e00ff */
[----:B-1----:R-:W-:Y:S01]  /*24530*/  IMAD.MOV.U32 R11, RZ, RZ, 0x12f00000 ;  /* 0x12f00000ff0b7424 */ /* 0x002fe200078e00ff */
        /* <DEDUP_REMOVED lines=8> */
.L_x_2581:
[----:B------:R-:W-:Y:S05]  /*245c0*/  BSYNC B2 ;  /* 0x0000000000027941 */ /* 0x000fea0003800000 */
.L_x_2580:
        /* <DEDUP_REMOVED lines=8> */
.L_x_2582:
        /* <DEDUP_REMOVED lines=15> */
.L_x_2583:
        /* <DEDUP_REMOVED lines=10> */
.L_x_2571:
[----:B------:R-:W-:Y:S05]  /*247e0*/  BSYNC B1 ;  /* 0x0000000000017941 */ /* 0x000fea0003800000 */
.L_x_2570:
        /* <DEDUP_REMOVED lines=13> */
.L_x_2598:
[----:B------:R-:W-:Y:S05]  /*248c0*/  YIELD ;  /* 0x0000000000007946 */ /* 0x000fea0003800000 */
[----:B------:R-:W-:Y:S04]  /*248d0*/  BSSY B1, `(.L_x_2584) ;  /* 0x0000070000017945 */ /* 0x000fe80003800000 */
[----:B---3--:R-:W-:Y:S05]  /*248e0*/  @!P6 BRA `(.L_x_2585) ;  /* 0x0000000400b8e947 */ /* 0x008fea0003800000 */
[----:B------:R-:W3:Y:S04]  /*248f0*/  LDL R7, [R1+0x4] ;  /* 0x0000040001077983 */ /* 0x000ee80000100800 */
[----:B--2---:R-:W3:Y:S04]  /*24900*/  LDL R6, [R1+0xc] ;  /* 0x00000c0001067983 */ /* 0x004ee80000100800 */
[----:B------:R-:W2:Y:S01]  /*24910*/  LDL R5, [R1+0x14] ;  /* 0x0000140001057983 */ /* 0x000ea20000100800 */
[----:B------:R-:W0:Y:S01]  /*24920*/  S2R R4, SR_TID.X ;  /* 0x0000000000047919 */ /* 0x000e220000002100 */
[----:B------:R-:W-:Y:S01]  /*24930*/  BSSY B2, `(.L_x_2586) ;  /* 0x0000007000027945 */ /* 0x000fe20003800000 */
[----:B0-----:R-:W-:-:S04]  /*24940*/  LOP3.LUT R4, R4, 0x7f, RZ, 0xc0, !PT ;  /* 0x0000007f04047812 */ /* 0x001fc800078ec0ff */
[----:B------:R-:W-:Y:S01]  /*24950*/  ISETP.NE.AND P2, PT, R4, RZ, PT ;  /* 0x000000ff0400720c */ /* 0x000fe20003f45270 */
[----:B---3--:R-:W-:Y:S01]  /*24960*/  IMAD R8, R6, 0x8, R7 ;  /* 0x0000000806087824 */ /* 0x008fe200078e0207 */
[----:B--2---:R-:W-:-:S04]  /*24970*/  SHF.L.U32 R7, R5, 0x1f, RZ ;  /* 0x0000001f05077819 */ /* 0x004fc800000006ff */
[----:B------:R-:W0:Y:S02]  /*24980*/  SYNCS.PHASECHK.TRANS64.TRYWAIT P1, [R8+URZ+0x388a0], R7 ;  /* 0x0388a007080075a7 */ /* 0x000e24000802017f */
[----:B0-----:R-:W-:Y:S05]  /*24990*/  @!P1 BRA `(.L_x_2587) ;  /* 0x0000009000249947 */ /* 0x001fea0003800000 */
.L_x_2825:
[----:B------:R-:W-:Y:S05]  /*249a0*/  BSYNC B2 ;  /* 0x0000000000027941 */ /* 0x000fea0003800000 */
.L_x_2586:
[----:B------:R-:W-:Y:S04]  /*249b0*/  BSSY B2, `(.L_x_2588) ;  /* 0x0000009000027945 */ /* 0x000fe80003800000 */
[----:B------:R-:W-:Y:S05]  /*249c0*/  @P2 BRA `(.L_x_2589) ;  /* 0x00000000001c2947 */ /* 0x000fea0003800000 */
[----:B------:R-:W2:Y:S02]  /*249d0*/  S2R R4, SR_TID.X ;  /* 0x0000000000047919 */ /* 0x000ea40000002100 */
[----:B--2---:R-:W-:Y:S02]  /*249e0*/  LOP3.LUT R5, R4, 0x1f, RZ, 0xc0, !PT ;  /* 0x0000001f04057812 */ /* 0x004fe400078ec0ff */
[----:B------:R-:W-:Y:S02]  /*249f0*/  MOV R4, 0x8000 ;  /* 0x0000800000047802 */ /* 0x000fe40000000f00 */
[----:B------:R-:W-:Y:S02]  /*24a00*/  ISETP.NE.AND P1, PT, R5, RZ, PT ;  /* 0x000000ff0500720c */ /* 0x000fe40003f25270 */
[----:B------:R2:W-:Y:S11]  /*24a10*/  SYNCS.ARRIVE.TRANS64 RZ, [R8+URZ+0x38890], R4 ;  /* 0x0388900408ff79a7 */ /* 0x0005f6000800003f */
[----:B--2---:R-:W-:Y:S05]  /*24a20*/  @!P1 BRA `(.L_x_2589) ;  /* 0x0000000000049947 */ /* 0x004fea0003800000 */
[----:B------:R-:W-:Y:S01]  /*24a30*/  BPT.TRAP 0x1 ;  /* 0x000000040000795c */ /* 0x000fe20000300000 */
.L_x_2589:
[----:B------:R-:W-:Y:S05]  /*24a40*/  BSYNC B2 ;  /* 0x0000000000027941 */ /* 0x000fea0003800000 */
.L_x_2588:
        /* <DEDUP_REMOVED lines=13> */
.L_x_2590:
        /* <DEDUP_REMOVED lines=16> */
.L_x_2591:
        /* <DEDUP_REMOVED lines=13> */
.L_x_2826:
[----:B------:R-:W-:Y:S05]  /*24cf0*/  BSYNC B2 ;  /* 0x0000000000027941 */ /* 0x000fea0003800000 */
.L_x_2592:
[----:B------:R-:W-:Y:S01]  /*24d00*/  BSSY B2, `(.L_x_2594) ;  /* 0x000000b000027945 */ /* 0x000fe20003800000 */
[----:B------:R-:W-:Y:S02]  /*24d10*/  IMAD.MOV.U32 R10, RZ, RZ, 0x0 ;  /* 0x00000000ff0a7424 */ /* 0x000fe400078e00ff */
[----:B-1----:R-:W-:Y:S01]  /*24d20*/  IMAD.MOV.U32 R11, RZ, RZ, 0x12f00000 ;  /* 0x12f00000ff0b7424 */ /* 0x002fe200078e00ff */
[----:B------:R-:W-:Y:S06]  /*24d30*/  @P2 BRA `(.L_x_2595) ;  /* 0x00000000001c2947 */ /* 0x000fec0003800000 */
[----:B------:R-:W1:Y:S02]  /*24d40*/  S2R R4, SR_TID.X ;  /* 0x0000000000047919 */ /* 0x000e640000002100 */
[----:B-1----:R-:W-:Y:S02]  /*24d50*/  LOP3.LUT R14, R4, 0x1f, RZ, 0xc0, !PT ;  /* 0x0000001f040e7812 */ /* 0x002fe400078ec0ff */
[----:B------:R-:W-:Y:S02]  /*24d60*/  MOV R4, 0x8000 ;  /* 0x0000800000047802 */ /* 0x000fe40000000f00 */
[----:B------:R-:W-:Y:S02]  /*24d70*/  ISETP.NE.AND P1, PT, R14, RZ, PT ;  /* 0x000000ff0e00720c */ /* 0x000fe40003f25270 */
[----:B------:R1:W-:Y:S11]  /*24d80*/  SYNCS.ARRIVE.TRANS64 RZ, [R8+URZ+0x388b0], R4 ;  /* 0x0388b00408ff79a7 */ /* 0x0003f6000800003f */
[----:B-1----:R-:W-:Y:S05]  /*24d90*/  @!P1 BRA `(.L_x_2595) ;  /* 0x0000000000049947 */ /* 0x002fea0003800000 */
[----:B------:R-:W-:Y:S01]  /*24da0*/  BPT.TRAP 0x1 ;  /* 0x000000040000795c */ /* 0x000fe20000300000 */
.L_x_2595:
[----:B------:R-:W-:Y:S05]  /*24db0*/  BSYNC B2 ;  /* 0x0000000000027941 */ /* 0x000fea0003800000 */
.L_x_2594:
        /* <DEDUP_REMOVED lines=8> */
.L_x_2596:
        /* <DEDUP_REMOVED lines=15> */
.L_x_2597:
        /* <DEDUP_REMOVED lines=10> */
.L_x_2585:
[----:B------:R-:W-:Y:S05]  /*24fd0*/  BSYNC B1 ;  /* 0x0000000000017941 */ /* 0x000fea0003800000 */
.L_x_2584:
[----:B--2---:R-:W2:Y:S04]  /*24fe0*/  LDL.LU R4, [R1+0xc] ;  /* 0x00000c0001047983 */ /* 0x004ea80000300800 */
        /* <DEDUP_REMOVED lines=11> */
.L_x_2564:
[----:B------:R-:W-:Y:S05]  /*250a0*/  BSYNC B0 ;  /* 0x0000000000007941 */ /* 0x000fea0003800000 */
.L_x_2563:
[----:B------:R-:W4:Y:S01]  /*250b0*/  LDC R0, c[0x0][0x448] ;  /* 0x00011200ff007b82 */ /* 0x000f220000000800 */
[----:B------:R-:W-:Y:S07]  /*250c0*/  @!P0 WARPSYNC.ALL ;  /* 0x0000000000008948 */ /* 0x000fee0003800000 */
[----:B------:R-:W-:Y:S01]  /*250d0*/  @!P0 BAR.SYNC.DEFER_BLOCKING 0xc, 0x180 ;  /* 0x0306000000008b1d */ /* 0x000fe20000010000 */
[----:B----4-:R-:W-:Y:S02]  /*250e0*/  ISETP.NE.AND P1, PT, R0, 0x1, PT ;  /* 0x000000010000780c */ /* 0x010fe40003f25270 */
[----:B------:R-:W-:-:S11]  /*250f0*/  LEA R0, R17, 0x7f, 0x7 ;  /* 0x0000007f11007811 */ /* 0x000fd600078e38ff */
[----:B------:R-:W4:Y:S08]  /*25100*/  @P1 LDC R2, c[0x0][0x44c] ;  /* 0x00011300ff021b82 */ /* 0x000f300000000800 */
[----:B------:R-:W5:Y:S01]  /*25110*/  @P1 LDC R3, c[0x0][0x450] ;  /* 0x00011400ff031b82 */ /* 0x000f620000000800 */
[----:B----4-:R-:W-:-:S05]  /*25120*/  @P1 IMAD.HI.U32 R2, R0, R2, RZ ;  /* 0x0000000200021227 */ /* 0x010fca00078e00ff */
[----:B-----5:R-:W-:-:S05]  /*25130*/  @P1 SHF.R.U32.HI R0, RZ, R3, R2 ;  /* 0x00000003ff001219 */ /* 0x020fca0000011602 */
[----:B------:R-:W-:-:S05]  /*25140*/  IMAD.IADD R0, R21, 0x1, R0 ;  /* 0x0000000115007824 */ /* 0x000fca00078e0200 */
[----:B------:R-:W-:-:S04]  /*25150*/  SHF.R.S32.HI R2, RZ, 0x1f, R0 ;  /* 0x0000001fff027819 */ /* 0x000fc80000011400 */
[----:B------:R-:W-:-:S04]  /*25160*/  LEA.HI R0, R2, R0, RZ, 0x7 ;  /* 0x0000000002007211 */ /* 0x000fc800078f38ff */
[----:B------:R-:W-:-:S04]  /*25170*/  SHF.R.S32.HI R0, RZ, 0x7, R0 ;  /* 0x00000007ff007819 */ /* 0x000fc80000011400 */
[----:B--23--:R-:W-:-:S04]  /*25180*/  VIMNMX R4, R20, R0, PT ;  /* 0x0000000014047248 */ /* 0x00cfc80003fe0100 */
[----:B------:R-:W-:Y:S01]  /*25190*/  ISETP.GT.AND P0, PT, R4, RZ, PT ;  /* 0x000000ff0400720c */ /* 0x000fe20003f04270 */
[----:B------:R2:W-:-:S12]  /*251a0*/  STL [R1+0x40], R4 ;  /* 0x0000400401007387 */ /* 0x0005d80000100800 */
[----:B--2---:R-:W-:Y:S05]  /*251b0*/  @P0 BRA `(.L_x_2599) ;  /* 0x0000000000440947 */ /* 0x004fea0003800000 */
[----:B------:R-:W2:Y:S02]  /*251c0*/  S2R R4, SR_TID.X ;  /* 0x0000000000047919 */ /* 0x000ea40000002100 */
[----:B--2---:R-:W-:-:S04]  /*251d0*/  LOP3.LUT R4, R4, 0x7f, RZ, 0xc0, !PT ;  /* 0x0000007f04047812 */ /* 0x004fc800078ec0ff */
[----:B------:R-:W-:-:S13]  /*251e0*/  ISETP.NE.AND P0, PT, R4, RZ, PT ;  /* 0x000000ff0400720c */ /* 0x000fda0003f05270 */
[----:B------:R-:W-:Y:S05]  /*251f0*/  @P0 BRA `(.L_x_2600) ;  /* 0x0000003c00180947 */ /* 0x000fea0003800000 */
[----:B------:R-:W2:Y:S01]  /*25200*/  S2R R2, SR_LANEID ;  /* 0x0000000000027919 */ /* 0x000ea20000000000 */
[----:B------:R-:W-:Y:S01]  /*25210*/  VOTEU.ANY UR4, UPT, PT ;  /* 0x0000000000047886 */ /* 0x000fe200038e0100 */
[----:B------:R-:W3:Y:S01]  /*25220*/  LDC.64 R4, c[0x0][0xc60] ;  /* 0x00031800ff047b82 */ /* 0x000ee20000000a00 */
[----:B------:R-:W2:Y:S02]  /*25230*/  FLO.U32 R0, UR4 ;  /* 0x0000000400007d00 */ /* 0x000ea400080e0000 */
[----:B--2---:R-:W-:-:S06]  /*25240*/  ISETP.EQ.U32.AND P0, PT, R0, R2, PT ;  /* 0x000000020000720c */ /* 0x004fcc0003f02070 */
[----:B------:R-:W3:Y:S07]  /*25250*/  POPC R2, UR4 ;  /* 0x0000000400027d09 */ /* 0x000eee0008000000 */
[----:B---3--:R-:W2:Y:S04]  /*25260*/  @P0 ATOMG.E.ADD.STRONG.GPU PT, R2, desc[UR46][R4.64], R2 ;  /* 0x00000002040209a8 */ /* 0x008ea800081ee1ee */
[----:B--2---:R2:W3:Y:S02]  /*25270*/  SHFL.IDX PT, R2, R2, R0, 0x1f ;  /* 0x00001f0002027589 */ /* 0x0044e400000e0000 */
[----:B--2---:R-:W2:Y:S02]  /*25280*/  S2R R0, SR_LTMASK ;  /* 0x0000000000007919 */ /* 0x004ea40000003900 */
[----:B--2---:R-:W-:-:S06]  /*25290*/  LOP3.LUT R0, R0, UR4, RZ, 0xc0, !PT ;  /* 0x0000000400007c12 */ /* 0x004fcc000f8ec0ff */
[----:B------:R-:W3:Y:S02]  /*252a0*/  POPC R0, R0 ;  /* 0x0000000000007309 */ /* 0x000ee40000000000 */
[----:B---3--:R-:W-:Y:S01]  /*252b0*/  IADD3 R16, R2, UR37, R0 ;  /* 0x0000002502107c10 */ /* 0x008fe2000fffe000 */
[----:B------:R-:W-:Y:S06]  /*252c0*/  BRA `(.L_x_2600) ;  /* 0x0000003800e47947 */ /* 0x000fec0003800000 */
.L_x_2599:
[----:B------:R-:W2:Y:S01]  /*252d0*/  LDL R0, [R1+0x4] ;  /* 0x0000040001007983 */ /* 0x000ea20000100800 */
        /* <DEDUP_REMOVED lines=14> */
[----:B-1----:R-:W-:Y:S02]  /*253c0*/  IMAD.U32 R11, RZ, RZ, UR5 ;  /* 0x00000005ff0b7e24 */ /* 0x002fe4000f8e00ff */
[----:B------:R-:W-:Y:S02]  /*253d0*/  IMAD.MOV.U32 R8, RZ, RZ, 0x70 ;  /* 0x00000070ff087424 */ /* 0x000fe400078e00ff */
[----:B------:R-:W-:Y:S02]  /*253e0*/  IMAD.MOV.U32 R12, RZ, RZ, 0x1 ;  /* 0x00000001ff0c7424 */ /* 0x000fe400078e00ff */
[----:B------:R-:W-:-:S07]  /*253f0*/  IMAD.MOV.U32 R13, RZ, RZ, RZ ;  /* 0x000000ffff0d7224 */ /* 0x000fce00078e00ff */
[----:B------:R-:W-:-:S07]  /*25400*/  LEPC R20, `(.L_x_2602) ;  /* 0x000000001014794e */ /* 0x000fce0000000000 */
[----:B0-2---:R-:W-:Y:S05]  /*25410*/  CALL.ABS.NOINC R2 ;  /* 0x0000000002007343 */ /* 0x005fea0003c00000 */
.L_x_2602:
[----:B------:R-:W-:Y:S05]  /*25420*/  BSYNC B6 ;  /* 0x0000000000067941 */ /* 0x000fea0003800000 */
.L_x_2601:
        /* <DEDUP_REMOVED lines=25> */
.L_x_2604:
[----:B------:R-:W-:Y:S05]  /*255c0*/  BSYNC B6 ;  /* 0x0000000000067941 */ /* 0x000fea0003800000 */
.L_x_2603:
[----:B--2---:R-:W2:Y:S01]  /*255d0*/  LDL R2, [R1+0x4] ;  /* 0x0000040001027983 */ /* 0x004ea20000100800 */
        /* <DEDUP_REMOVED lines=20> */
.L_x_2606:
[----:B------:R-:W-:Y:S05]  /*25720*/  BSYNC B6 ;  /* 0x0000000000067941 */ /* 0x000fea0003800000 */
.L_x_2605:
        /* <DEDUP_REMOVED lines=20> */
.L_x_2608:
[----:B------:R-:W-:Y:S05]  /*25870*/  BSYNC B6 ;  /* 0x0000000000067941 */ /* 0x000fea0003800000 */
.L_x_2607:
        /* <DEDUP_REMOVED lines=9> */
[----:B----4-:R2:W3:Y:S02]  /*25910*/  @P0 LDG.E R9, desc[UR46][R2.64] ;  /* 0x0000002e02090981 */ /* 0x0104e4000c1e1900 */
[----:B--2---:R-:W2:Y:S01]  /*25920*/  LDC.64 R2, c[0x0][0x418] ;  /* 0x00010600ff027b82 */ /* 0x004ea20000000a00 */
[----:B---3--:R-:W-:Y:S01]  /*25930*/  SHF.R.S32.HI R10, RZ, 0x1f, R9 ;  /* 0x0000001fff0a7819 */ /* 0x008fe20000011409 */
[----:B------:R3:W-:Y:S01]  /*25940*/  @P0 STL [R1+0x18], R9 ;  /* 0x0000180901000387 */ /* 0x0007e20000100800 */
[----:B--2---:R-:W-:Y:S01]  /*25950*/  LOP3.LUT P0, RZ, R2, UR4, RZ, 0xfc, !PT ;  /* 0x0000000402ff7c12 */ /* 0x004fe2000f80fcff */
[----:B------:R-:W-:Y:S02]  /*25960*/  UMOV UR4, 0xffffffff ;  /* 0xffffffff00047882 */ /* 0x000fe40000000000 */
[----:B------:R3:W-:Y:S01]  /*25970*/  STL [R1+0x28], R10 ;  /* 0x0000280a01007387 */ /* 0x0007e20000100800 */
[----:B------:R-:W-:-:S04]  /*25980*/  LOP3.LUT P0, RZ, R3, UR5, RZ, 0xfc, P0 ;  /* 0x0000000503ff7c12 */ /* 0x000fc8000800fcff */
[----:B------:R-:W-:Y:S01]  /*25990*/  SEL R0, R9, RZ, !P0 ;  /* 0x000000ff09007207 */ /* 0x000fe20004000000 */
[----:B------:R-:W-:Y:S08]  /*259a0*/  BRA.DIV UR4, `(.L_x_2609) ;  /* 0x0000008204487947 */ /* 0x000ff0000b800000 */
[----:B------:R-:W2:Y:S02]  /*259b0*/  S2R R4, SR_TID.X ;  /* 0x0000000000047919 */ /* 0x000ea40000002100 */
[----:B--2---:R-:W-:-:S04]  /*259c0*/  SHF.R.U32.HI R4, RZ, 0x5, R4 ;  /* 0x00000005ff047819 */ /* 0x004fc80000011604 */
[----:B------:R-:W-:-:S05]  /*259d0*/  LOP3.LUT R4, R4, 0x3, RZ, 0xc0, !PT ;  /* 0x0000000304047812 */ /* 0x000fca00078ec0ff */
[----:B0-----:R0:W2:Y:S02]  /*259e0*/  SHFL.IDX PT, R14, R4, RZ, 0x1f ;  /* 0x00001fff040e7589 */ /* 0x0010a400000e0000 */
.L_x_2829:
[----:B0-----:R-:W4:Y:S01]  /*259f0*/  LDL.LU R4, [R1+0x24] ;  /* 0x0000240001047983 */ /* 0x001f220000300800 */
[----:B------:R-:W-:Y:S02]  /*25a00*/  PLOP3.LUT P1, PT, PT, PT, PT, 0x8, 0x0 ;  /* 0x000000000000781c */ /* 0x000fe40003f2e170 */
[----:B--2---:R-:W-:Y:S01]  /*25a10*/  ISETP.NE.AND P0, PT, R14, RZ, PT ;  /* 0x000000ff0e00720c */ /* 0x004fe20003f05270 */
[----:B------:R0:W-:Y:S01]  /*25a20*/  STL [R1], R0 ;  /* 0x0000000001007387 */ /* 0x0001e20000100800 */
[----:B----4-:R-:W-:-:S09]  /*25a30*/  LOP3.LUT R4, R4, 0xfffffffe, RZ, 0xc0, !PT ;  /* 0xfffffffe04047812 */ /* 0x010fd200078ec0ff */
[----:B------:R-:W-:-:S05]  /*25a40*/  @P1 LOP3.LUT R4, R4, 0x1, RZ, 0xfc, !PT ;  /* 0x0000000104041812 */ /* 0x000fca00078efcff */
[----:B------:R0:W-:Y:S01]  /*25a50*/  STL [R1+0x24], R4 ;  /* 0x0000240401007387 */ /* 0x0001e20000100800 */
[----:B------:R-:W-:Y:S05]  /*25a60*/  @P0 BRA `(.L_x_2610) ;  /* 0x0000000400a40947 */ /* 0x000fea0003800000 */
[----:B------:R-:W-:-:S03]  /*25a70*/  UMOV UR4, 0xffffffff ;  /* 0xffffffff00047882 */ /* 0x000fc60000000000 */
[----:B------:R-:W-:Y:S05]  /*25a80*/  BRA.DIV UR4, `(.L_x_2611) ;  /* 0x0000008204447947 */ /* 0x000fea000b800000 */
[----:B------:R-:W-:-:S13]  /*25a90*/  ELECT P6, URZ, PT ;  /* 0x00000000003f782f */ /* 0x000fda00038c0000 */
.L_x_2832:
[----:B------:R-:W-:Y:S05]  /*25aa0*/  @!P6 BRA `(.L_x_2610) ;  /* 0x000000040094e947 */ /* 0x000fea0003800000 */
[----:B0-----:R-:W2:Y:S01]  /*25ab0*/  LDL R4, [R1+0x40] ;  /* 0x0000400001047983 */ /* 0x001ea20000100800 */
[----:B------:R-:W-:-:S04]  /*25ac0*/  ISETP.NE.U32.AND P0, PT, R2, RZ, PT ;  /* 0x000000ff0200720c */ /* 0x000fc80003f05070 */
[----:B------:R-:W-:Y:S01]  /*25ad0*/  ISETP.NE.AND.EX P0, PT, R3, RZ, PT, P0 ;  /* 0x000000ff0300720c */ /* 0x000fe20003f05300 */
[----:B--2---:R-:W-:-:S12]  /*25ae0*/  VIADD R4, R4, 0xffffffff ;  /* 0xffffffff04047836 */ /* 0x004fd80000000000 */
        /* <DEDUP_REMOVED lines=15> */
[----:B------:R-:W-:-:S04]  /*25be0*/  LEA R2, P0, R6, R2, 0x2 ;  /* 0x0000000206027211 */ /* 0x000fc800078010ff */
[----:B------:R-:W-:-:S04]  /*25bf0*/  IADD3 R0, R7, R0, RZ ;  /* 0x0000000007007210 */ /* 0x000fc80007ffe0ff */
[----:B------:R-:W-:-:S05]  /*25c00*/  LEA.HI.X R3, R6, R3, R0, 0x2, P0 ;  /* 0x0000000306037211 */ /* 0x000fca00000f1400 */
[----:B------:R-:W2:Y:S04]  /*25c10*/  LDG.E R0, desc[UR46][R2.64] ;  /* 0x0000002e02007981 */ /* 0x000ea8000c1e1900 */
[----:B--2---:R0:W-:Y:S02]  /*25c20*/  STL [R1], R0 ;  /* 0x0000000001007387 */ /* 0x0041e40000100800 */
.L_x_2612:
[----:B---3--:R-:W2:Y:S04]  /*25c30*/  LDL R10, [R1+0x4] ;  /* 0x00000400010a7983 */ /* 0x008ea80000100800 */
        /* <DEDUP_REMOVED lines=9> */
.L_x_2833:
        /* <DEDUP_REMOVED lines=8> */
.L_x_2614:
        /* <DEDUP_REMOVED lines=26> */
.L_x_2834:
        /* <DEDUP_REMOVED lines=8> */
.L_x_2616:
[----:B------:R-:W3:Y:S04]  /*25f70*/  LDL R5, [R1] ;  /* 0x0000000001057983 */ /* 0x000ee80000100800 */
[----:B0-2---:R-:W2:Y:S01]  /*25f80*/  LDL.LU R3, [R1+0x24] ;  /* 0x0000240001037983 */ /* 0x005ea20000300800 */
        /* <DEDUP_REMOVED lines=14> */
[----:B---3--:R-:W-:Y:S02]  /*26070*/  R2UR UR13, R5 ;  /* 0x00000000050d72ca */ /* 0x008fe400000e0000 */
[----:B--2---:R-:W-:-:S04]  /*26080*/  LOP3.LUT R3, R3, 0xfffffffe, RZ, 0xc0, !PT ;  /* 0xfffffffe03037812 */ /* 0x004fc800078ec0ff */
[----:B------:R-:W-:-:S07]  /*26090*/  @P0 LOP3.LUT R3, R3, 0x1, RZ, 0xfc, !PT ;  /* 0x0000000103030812 */ /* 0x000fce00078efcff */
[----:B------:R0:W-:Y:S01]  /*260a0*/  UTMALDG.4D [UR8], [UR4], desc[UR6] ;  /* 0x00000608040075b4 */ /* 0x0001e20008019000 */
[----:B------:R2:W-:Y:S01]  /*260b0*/  STL [R1+0x24], R3 ;  /* 0x0000240301007387 */ /* 0x0005e20000100800 */
[----:B0-----:R-:W-:Y:S01]  /*260c0*/  UMOV UR8, UR14 ;  /* 0x0000000e00087c82 */ /* 0x001fe20008000000 */
[----:B------:R-:W-:Y:S02]  /*260d0*/  UMOV UR10, UR15 ;  /* 0x0000000f000a7c82 */ /* 0x000fe40008000000 */
[----:B------:R2:W-:Y:S01]  /*260e0*/  UTMALDG.4D [UR8], [UR4], desc[UR6] ;  /* 0x00000608040075b4 */ /* 0x0005e20008019000 */
[----:B------:R-:W-:Y:S02]  /*260f0*/  NOP ;  /* 0x0000000000007918 */ /* 0x000fe40000000000 */
.L_x_2610:
[----:B------:R-:W4:Y:S04]  /*26100*/  LDL R2, [R1+0x4] ;  /* 0x0000040001027983 */ /* 0x000f280000100800 */
[----:B--2---:R-:W2:Y:S04]  /*26110*/  LDL.LU R3, [R1+0x44] ;  /* 0x0000440001037983 */ /* 0x004ea80000300800 */
[----:B------:R-:W5:Y:S04]  /*26120*/  LDL.LU R5, [R1+0x38] ;  /* 0x0000380001057983 */ /* 0x000f680000300800 */
[----:B0-----:R-:W3:Y:S01]  /*26130*/  LDL.LU R4, [R1+0x4c] ;  /* 0x00004c0001047983 */ /* 0x001ee20000300800 */
[----:B------:R-:W-:Y:S05]  /*26140*/  WARPSYNC.ALL ;  /* 0x0000000000007948 */ /* 0x000fea0003800000 */
[----:B------:R-:W-:Y:S01]  /*26150*/  ULDC.64 UR4, c[0x0][0x298] ;  /* 0x0000a60000047ab9 */ /* 0x000fe20000000a00 */
[----:B------:R-:W-:Y:S01]  /*26160*/  ULDC.64 UR6, c[0x0][0xa00] ;  /* 0x0002800000067ab9 */ /* 0x000fe20000000a00 */
[----:B------:R-:W-:Y:S01]  /*26170*/  BSSY B6, `(.L_x_2617) ;  /* 0x0000024000067945 */ /* 0x000fe20003800000 */
[----:B------:R-:W-:Y:S01]  /*26180*/  BAR.SYNC.DEFER_BLOCKING 0x8, 0x180 ;  /* 0x0206000000007b1d */ /* 0x000fe20000010000 */
[----:B------:R-:W-:-:S04]  /*26190*/  ISETP.NE.U32.AND P0, PT, RZ, UR6, PT ;  /* 0x00000006ff007c0c */ /* 0x000fc8000bf05070 */
[----:B------:R-:W-:Y:S01]  /*261a0*/  ISETP.NE.AND.EX P0, PT, RZ, UR7, PT, P0 ;  /* 0x00000007ff007c0c */ /* 0x000fe2000bf05300 */
[----:B----4-:R-:W-:Y:S01]  /*261b0*/  VIADD R2, R2, 0x20400 ;  /* 0x0002040002027836 */ /* 0x010fe20000000000 */
[----:B--2---:R-:W-:-:S04]  /*261c0*/  SHF.R.S32.HI R0, RZ, 0x1f, R3 ;  /* 0x0000001fff007819 */ /* 0x004fc80000011403 */
[----:B------:R-:W-:Y:S02]  /*261d0*/  LOP3.LUT P1, RZ, R2, 0x3ff, RZ, 0xc0, !PT ;  /* 0x000003ff02ff7812 */ /* 0x000fe4000782c0ff */
[----:B-----5:R-:W-:Y:S01]  /*261e0*/  SEL R5, R5, RZ, !P0 ;  /* 0x000000ff05057207 */ /* 0x020fe20004000000 */
[----:B------:R-:W-:Y:S01]  /*261f0*/  IMAD R0, R0, UR4, RZ ;  /* 0x0000000400007c24 */ /* 0x000fe2000f8e02ff */
[----:B---3--:R-:W-:-:S03]  /*26200*/  SEL R4, R4, RZ, !P0 ;  /* 0x000000ff04047207 */ /* 0x008fc60004000000 */
        /* <DEDUP_REMOVED lines=25> */
[----:B0-----:R-:W-:Y:S05]  /*263a0*/  CALL.ABS.NOINC R2 ;  /* 0x0000000002007343 */ /* 0x001fea0003c00000 */
.L_x_2618:
[----:B------:R-:W-:Y:S05]  /*263b0*/  BSYNC B6 ;  /* 0x0000000000067941 */ /* 0x000fea0003800000 */
.L_x_2617:
[----:B--2---:R-:W2:Y:S01]  /*263c0*/  LDL.LU R5, [R1+0x44] ;  /* 0x0000440001057983 */ /* 0x004ea20000300800 */
[----:B------:R-:W-:Y:S01]  /*263d0*/  ULDC.64 UR4, c[0x0][0x2d8] ;  /* 0x0000b60000047ab9 */ /* 0x000fe20000000a00 */
[----:B------:R-:W0:Y:S01]  /*263e0*/  LDC R8, c[0x0][0x448] ;  /* 0x00011200ff087b82 */ /* 0x000e220000000800 */
[----:B------:R-:W-:Y:S01]  /*263f0*/  ULDC.64 UR6, c[0x0][0x280] ;  /* 0x0000a00000067ab9 */ /* 0x000fe20000000a00 */
[----:B------:R-:W2:Y:S04]  /*26400*/  LDL.LU.64 R2, [R1+0x50] ;  /* 0x0000500001027983 */ /* 0x000ea80000300a00 */
[----:B------:R-:W3:Y:S04]  /*26410*/  LDL.LU R0, [R1+0x4c] ;  /* 0x00004c0001007983 */ /* 0x000ee80000300800 */
[----:B------:R-:W4:Y:S04]  /*26420*/  LDL.LU R6, [R1+0x58] ;  /* 0x0000580001067983 */ /* 0x000f280000300800 */
[----:B------:R-:W4:Y:S01]  /*26430*/  LDL.LU R4, [R1+0x38] ;  /* 0x0000380001047983 */ /* 0x000f220000300800 */
[----:B------:R-:W1:Y:S01]  /*26440*/  S2R R9, SR_TID.X ;  /* 0x0000000000097919 */ /* 0x000e620000002100 */
[----:B0-----:R-:W-:Y:S01]  /*26450*/  ISETP.NE.AND P0, PT, R8, 0x1, PT ;  /* 0x000000010800780c */ /* 0x001fe20003f05270 */
[----:B-1----:R-:W-:-:S05]  /*26460*/  IMAD.SHL.U32 R9, R9, 0x10, RZ ;  /* 0x0000001009097824 */ /* 0x002fca00078e00ff */
[----:B------:R-:W-:-:S04]  /*26470*/  LOP3.LUT R9, R9, 0x70, RZ, 0xc0, !PT ;  /* 0x0000007009097812 */ /* 0x000fc800078ec0ff */
[----:B------:R-:W-:Y:S01]  /*26480*/  LOP3.LUT R9, R9, 0x80, RZ, 0xfc, !PT ;  /* 0x0000008009097812 */ /* 0x000fe200078efcff */
[----:B--2---:R-:W-:Y:S02]  /*26490*/  IMAD.MOV.U32 R3, RZ, RZ, R5 ;  /* 0x000000ffff037224 */ /* 0x004fe400078e0005 */
[----:B------:R-:W0:Y:S01]  /*264a0*/  S2R R5, SR_TID.X ;  /* 0x0000000000057919 */ /* 0x000e220000002100 */
[----:B---3--:R-:W-:Y:S02]  /*264b0*/  IMAD R0, R0, UR4, RZ ;  /* 0x0000000400007c24 */ /* 0x008fe4000f8e02ff */
[----:B------:R-:W-:-:S04]  /*264c0*/  IMAD.WIDE.U32 R2, R18, UR4, R2 ;  /* 0x0000000412027c25 */ /* 0x000fc8000f8e0002 */
[----:B------:R-:W-:Y:S01]  /*264d0*/  IMAD R0, R18, UR5, R0 ;  /* 0x0000000512007c24 */ /* 0x000fe2000f8e0200 */
[----:B------:R-:W-:-:S03]  /*264e0*/  ULDC.64 UR4, c[0x0][0x2e0] ;  /* 0x0000b80000047ab9 */ /* 0x000fc60000000a00 */
[----:B------:R-:W-:Y:S02]  /*264f0*/  IMAD.IADD R3, R3, 0x1, R0 ;  /* 0x0000000103037824 */ /* 0x000fe400078e0200 */
[----:B----4-:R-:W-:Y:S02]  /*26500*/  IMAD R0, R6, UR4, RZ ;  /* 0x0000000406007c24 */ /* 0x010fe4000f8e02ff */
[C---:B------:R-:W-:Y:S01]  /*26510*/  IMAD.WIDE.U32 R2, R4.reuse, UR4, R2 ;  /* 0x0000000404027c25 */ /* 0x040fe2000f8e0002 */
[----:B------:R-:W1:Y:S03]  /*26520*/  @P0 LDC R6, c[0x0][0x450] ;  /* 0x00011400ff060b82 */ /* 0x000e660000000800 */
[----:B------:R-:W-:Y:S01]  /*26530*/  IMAD R0, R4, UR5, R0 ;  /* 0x0000000504007c24 */ /* 0x000fe2000f8e0200 */
[----:B------:R-:W-:Y:S01]  /*26540*/  ULDC.64 UR4, c[0x0][0x2d0] ;  /* 0x0000b40000047ab9 */ /* 0x000fe20000000a00 */
[----:B------:R-:W2:Y:S02]  /*26550*/  S2R R4, SR_TID.X ;  /* 0x0000000000047919 */ /* 0x000ea40000002100 */
[----:B------:R-:W-:Y:S01]  /*26560*/  IMAD.IADD R3, R3, 0x1, R0 ;  /* 0x0000000103037824 */ /* 0x000fe200078e0200 */
[----:B0-----:R-:W-:-:S04]  /*26570*/  LOP3.LUT R5, R5, 0x7f, RZ, 0xc0, !PT ;  /* 0x0000007f05057812 */ /* 0x001fc800078ec0ff */
[----:B------:R-:W-:Y:S02]  /*26580*/  SHF.R.U32.HI R5, RZ, 0x3, R5 ;  /* 0x00000003ff057819 */ /* 0x000fe40000011605 */
[----:B--2---:R-:W-:-:S04]  /*26590*/  SHF.L.U32 R4, R4, 0x4, RZ ;  /* 0x0000000404047819 */ /* 0x004fc800000006ff */
[----:B------:R-:W-:Y:S02]  /*265a0*/  LOP3.LUT R4, R5, 0x70, R4, 0xf8, !PT ;  /* 0x0000007005047812 */ /* 0x000fe400078ef804 */
[----:B------:R-:W0:Y:S03]  /*265b0*/  @P0 LDC R5, c[0x0][0x44c] ;  /* 0x00011300ff050b82 */ /* 0x000e260000000800 */
[----:B------:R-:W-:-:S04]  /*265c0*/  IMAD R4, R17, 0x80, R4 ;  /* 0x0000008011047824 */ /* 0x000fc800078e0204 */
[----:B------:R-:W-:Y:S02]  /*265d0*/  IMAD.MOV.U32 R0, RZ, RZ, R4 ;  /* 0x000000ffff007224 */ /* 0x000fe400078e0004 */
        /* <DEDUP_REMOVED lines=8> */
[----:B------:R-:W-:Y:S01]  /*26660*/  ULDC.64 UR4, c[0x0][0x2c8] ;  /* 0x0000b20000047ab9 */ /* 0x000fe20000000a00 */
[----:B------:R-:W0:Y:S02]  /*26670*/  S2R R5, SR_TID.X ;  /* 0x0000000000057919 */ /* 0x000e240000002100 */
        /* <DEDUP_REMOVED lines=8> */
[----:B------:R-:W-:-:S04]  /*26700*/  IADD3 R3, P2, R6, UR6, RZ ;  /* 0x0000000606037c10 */ /* 0x000fc8000ff5e0ff */
[----:B------:R-:W-:Y:S01]  /*26710*/  IADD3.X R2, R7, UR7, R2, P2, !PT ;  /* 0x0000000707027c10 */ /* 0x000fe200097fe402 */
[----:B0-----:R-:W-:-:S05]  /*26720*/  IMAD.SHL.U32 R10, R5, 0x10, RZ ;  /* 0x00000010050a7824 */ /* 0x001fca00078e00ff */
[----:B------:R-:W-:-:S04]  /*26730*/  LOP3.LUT R10, R10, 0x70, RZ, 0xc0, !PT ;  /* 0x000000700a0a7812 */ /* 0x000fc800078ec0ff */
[----:B------:R-:W-:Y:S01]  /*26740*/  ISETP.GE.AND P0, PT, R10, UR4, PT ;  /* 0x000000040a007c0c */ /* 0x000fe2000bf06270 */
[----:B------:R-:W-:-:S03]  /*26750*/  UMOV UR4, 0xffffffff ;  /* 0xffffffff00047882 */ /* 0x000fc60000000000 */
[----:B-1----:R-:W-:Y:S09]  /*26760*/  BRA.DIV UR4, `(.L_x_2619) ;  /* 0x0000007604547947 */ /* 0x002ff2000b800000 */
[----:B------:R-:W0:Y:S02]  /*26770*/  S2R R5, SR_TID.X ;  /* 0x0000000000057919 */ /* 0x000e240000002100 */
[----:B0-----:R-:W-:-:S04]  /*26780*/  LOP3.LUT R5, R5, 0x7f, RZ, 0xc0, !PT ;  /* 0x0000007f05057812 */ /* 0x001fc800078ec0ff */
[----:B------:R-:W-:Y:S02]  /*26790*/  SHF.R.U32.HI R6, RZ, 0x3, R5 ;  /* 0x00000003ff067819 */ /* 0x000fe40000011605 */
[----:B------:R-:W2:Y:S03]  /*267a0*/  LDL.LU R5, [R1+0x48] ;  /* 0x0000480001057983 */ /* 0x000ea60000300800 */
[----:B------:R-:W-:Y:S01]  /*267b0*/  IMAD R17, R17, 0x80, R6 ;  /* 0x0000008011117824 */ /* 0x000fe200078e0206 */
[----:B------:R-:W-:Y:S03]  /*267c0*/  SHFL.IDX PT, R7, R2, 0x1, 0x181f ;  /* 0x00381f0002077f89 */ /* 0x000fe600000e0000 */
[----:B------:R-:W-:Y:S01]  /*267d0*/  VIADD R4, R17, 0x10 ;  /* 0x0000001011047836 */ /* 0x000fe20000000000 */
[----:B------:R-:W-:Y:S01]  /*267e0*/  SHFL.IDX PT, R6, R3, 0x1, 0x181f ;  /* 0x00381f0003067f89 */ /* 0x000fe200000e0000 */
[----:B--2---:R-:W-:-:S03]  /*267f0*/  IMAD R0, R5, R8, RZ ;  /* 0x0000000805007224 */ /* 0x004fc600078e02ff */
[----:B------:R-:W0:Y:S02]  /*26800*/  SHFL.IDX PT, R5, R3, RZ, 0x181f ;  /* 0x00181fff03057589 */ /* 0x000e2400000e0000 */
[-C--:B------:R-:W-:Y:S02]  /*26810*/  ISETP.GE.AND P2, PT, R4, R0.reuse, PT ;  /* 0x000000000400720c */ /* 0x080fe40003f46270 */
[----:B------:R-:W1:Y:S01]  /*26820*/  SHFL.IDX PT, R4, R2, RZ, 0x181f ;  /* 0x00181fff02047589 */ /* 0x000e6200000e0000 */
[----:B------:R-:W-:-:S13]  /*26830*/  ISETP.GE.AND P4, PT, R17, R0, PT ;  /* 0x000000001100720c */ /* 0x000fda0003f86270 */
[----:B0-----:R-:W-:-:S05]  /*26840*/  @!P4 IADD3 R5, P3, R10, R5, RZ ;  /* 0x000000050a05c210 */ /* 0x001fca0007f7e0ff */
[----:B-1----:R-:W-:-:S05]  /*26850*/  @!P4 IMAD.X R4, RZ, RZ, R4, P3 ;  /* 0x000000ffff04c224 */ /* 0x002fca00018e0604 */
[----:B------:R-:W-:-:S04]  /*26860*/  @!P4 LOP3.LUT R5, R5, R4, RZ, 0x3c, !PT ;  /* 0x000000040505c212 */ /* 0x000fc800078e3cff */
[----:B------:R-:W-:-:S04]  /*26870*/  @!P4 LOP3.LUT R4, R5, R4, RZ, 0x3c, !PT ;  /* 0x000000040504c212 */ /* 0x000fc800078e3cff */
[----:B------:R-:W-:-:S05]  /*26880*/  @!P4 LOP3.LUT R5, R5, R4, RZ, 0x3c, !PT ;  /* 0x000000040505c212 */ /* 0x000fca00078e3cff */
[----:B-----5:R-:W-:Y:S04]  /*26890*/  @!P4 LDGSTS.E.BYPASS.LTC128B.128 [R9+0x20400], desc[UR46][R4.64], !P0 ;  /* 0x204000000409cfae */ /* 0x020fe8000c101d6e */
[----:B------:R0:W-:Y:S02]  /*268a0*/  @!P4 LDGSTS.E.BYPASS.LTC128B.128 [R9+0x24400], desc[UR46][R4.64+0x80], !P1 ;  /* 0x244000800409cfae */ /* 0x0001e4000c901d6e */
[----:B0-----:R-:W-:Y:S02]  /*268b0*/  @!P2 IADD3 R5, P3, R10, R6, RZ ;  /* 0x000000060a05a210 */ /* 0x001fe40007f7e0ff */
[----:B------:R-:W-:Y:S02]  /*268c0*/  SHFL.IDX PT, R6, R2, 0x2, 0x181f ;  /* 0x00581f0002067f89 */ /* 0x000fe400000e0000 */
[----:B------:R-:W-:-:S04]  /*268d0*/  @!P2 IADD3.X R4, RZ, R7, RZ, P3, !PT ;  /* 0x00000007ff04a210 */ /* 0x000fc80001ffe4ff */
[----:B------:R-:W-:-:S04]  /*268e0*/  @!P2 LOP3.LUT R5, R5, R4, RZ, 0x3c, !PT ;  /* 0x000000040505a212 */ /* 0x000fc800078e3cff */
[----:B------:R-:W-:-:S04]  /*268f0*/  @!P2 LOP3.LUT R4, R5, R4, RZ, 0x3c, !PT ;  /* 0x000000040504a212 */ /* 0x000fc800078e3cff */
[----:B------:R-:W-:-:S05]  /*26900*/  @!P2 LOP3.LUT R5, R5, R4, RZ, 0x3c, !PT ;  /* 0x000000040505a212 */ /* 0x000fca00078e3cff */
[----:B------:R-:W-:Y:S04]  /*26910*/  @!P2 LDGSTS.E.BYPASS.LTC128B.128 [R9+0x20c00], desc[UR46][R4.64], !P0 ;  /* 0x20c000000409afae */ /* 0x000fe8000c101d6e */
[----:B------:R0:W-:Y:S02]  /*26920*/  @!P2 LDGSTS.E.BYPASS.LTC128B.128 [R9+0x24c00], desc[UR46][R4.64+0x80], !P1 ;  /* 0x24c000800409afae */ /* 0x0001e4000c901d6e */
[----:B0-----:R-:W-:-:S05]  /*26930*/  VIADD R4, R17, 0x20 ;  /* 0x0000002011047836 */ /* 0x001fca0000000000 */
[----:B------:R-:W-:Y:S02]  /*26940*/  ISETP.GE.AND P2, PT, R4, R0, PT ;  /* 0x000000000400720c */ /* 0x000fe40003f46270 */
[----:B------:R-:W0:Y:S11]  /*26950*/  SHFL.IDX PT, R4, R3, 0x2, 0x181f ;  /* 0x00581f0003047f89 */ /* 0x000e3600000e0000 */
[----:B0-----:R-:W-:-:S05]  /*26960*/  @!P2 IADD3 R5, P3, R10, R4, RZ ;  /* 0x000000040a05a210 */ /* 0x001fca0007f7e0ff */
[----:B------:R-:W-:Y:S02]  /*26970*/  @!P2 IMAD.X R4, RZ, RZ, R6, P3 ;  /* 0x000000ffff04a224 */ /* 0x000fe400018e0606 */
[----:B------:R-:W-:Y:S03]  /*26980*/  SHFL.IDX PT, R6, R2, 0x3, 0x181f ;  /* 0x00781f0002067f89 */ /* 0x000fe600000e0000 */
        /* <DEDUP_REMOVED lines=40> */
[----:B------:R-:W0:Y:S04]  /*26c10*/  SHFL.IDX PT, R4, R3, 0x6, 0x181f ;  /* 0x00d81f0003047f89 */ /* 0x000e2800000e0000 */
[----:B------:R-:W1:Y:S07]  /*26c20*/  SHFL.IDX PT, R3, R3, 0x7, 0x181f ;  /* 0x00f81f0003037f89 */ /* 0x000e6e00000e0000 */
[----:B0-----:R-:W-:-:S04]  /*26c30*/  @!P2 IADD3 R5, P3, R10, R4, RZ ;  /* 0x000000040a05a210 */ /* 0x001fc80007f7e0ff */
[----:B------:R-:W-:-:S04]  /*26c40*/  @!P2 IADD3.X R4, RZ, R6, RZ, P3, !PT ;  /* 0x00000006ff04a210 */ /* 0x000fc80001ffe4ff */
[----:B------:R-:W-:-:S04]  /*26c50*/  @!P2 LOP3.LUT R5, R5, R4, RZ, 0x3c, !PT ;  /* 0x000000040505a212 */ /* 0x000fc800078e3cff */
[----:B------:R-:W-:-:S04]  /*26c60*/  @!P2 LOP3.LUT R4, R5, R4, RZ, 0x3c, !PT ;  /* 0x000000040504a212 */ /* 0x000fc800078e3cff */
[----:B------:R-:W-:-:S05]  /*26c70*/  @!P2 LOP3.LUT R5, R5, R4, RZ, 0x3c, !PT ;  /* 0x000000040505a212 */ /* 0x000fca00078e3cff */
[----:B------:R-:W-:Y:S04]  /*26c80*/  @!P2 LDGSTS.E.BYPASS.LTC128B.128 [R9+0x23400], desc[UR46][R4.64], !P0 ;  /* 0x234000000409afae */ /* 0x000fe8000c101d6e */
[----:B------:R0:W-:Y:S04]  /*26c90*/  @!P2 LDGSTS.E.BYPASS.LTC128B.128 [R9+0x27400], desc[UR46][R4.64+0x80], !P1 ;  /* 0x274000800409afae */ /* 0x0001e8000c901d6e */
[----:B01----:R0:W2:Y:S02]  /*26ca0*/  SHFL.IDX PT, R4, R2, 0x7, 0x181f ;  /* 0x00f81f0002047f89 */ /* 0x0030a400000e0000 */
.L_x_2851:
        /* <DEDUP_REMOVED lines=11> */
.L_x_2621:
[----:B------:R-:W-:Y:S05]  /*26d60*/  BSYNC B0 ;  /* 0x0000000000007941 */ /* 0x000fea0003800000 */
.L_x_2620:
[----:B-1----:R1:W5:Y:S01]  /*26d70*/  LDL R9, [R1+0x4] ;  /* 0x0000040001097983 */ /* 0x0023620000100800 */
[----:B------:R-:W-:Y:S01]  /*26d80*/  PLOP3.LUT P0, PT, PT, PT, PT, 0x80, 0x0 ;  /* 0x000000000000781c */ /* 0x000fe20003f0f070 */
[----:B------:R-:W-:-:S12]  /*26d90*/  NOP ;  /* 0x0000000000007918 */ /* 0x000fd80000000000 */
.L_x_2622:
[----:B0-----:R-:W3:Y:S01]  /*26da0*/  LDL R2, [R1+0x4] ;  /* 0x0000040001027983 */ /* 0x001ee20000100800 */
[----:B------:R-:W-:Y:S02]  /*26db0*/  PLOP3.LUT P1, PT, P1, P0, PT, 0xa2, 0x0 ;  /* 0x000000000000781c */ /* 0x000fe40000f21472 */
[----:B---3--:R-:W-:-:S08]  /*26dc0*/  @P0 R2UR P1, UR4, R2 ;  /* 0x00000000020402ca */ /* 0x008fd00000020000 */
[----:B------:R-:W-:-:S05]  /*26dd0*/  @P0 PLOP3.LUT P0, PT, P1, PT, PT, 0x80, 0x0 ;  /* 0x000000000000081c */ /* 0x000fca0000f0f070 */
[----:B------:R-:W-:Y:S01]  /*26de0*/  @!P1 SYNCS.ARRIVE.TRANS64.RED.A0T1 RZ, [UR4+0x38800], RZ ;  /* 0x038800ffffff99a7 */ /* 0x000fe20008200404 */
[----:B------:R-:W-:Y:S07]  /*26df0*/  @!P1 ARRIVES.LDGSTSBAR.64.TRANSCNT [UR4+0x38800] ;  /* 0x03880000ff0099b0 */ /* 0x000fee0008000a84 */
[----:B------:R-:W-:Y:S05]  /*26e00*/  @P0 BRA.U.ANY `(.L_x_2622) ;  /* 0xfffffffd00e40947 */ /* 0x000fea000393ffff */
[----:B------:R-:W3:Y:S02]  /*26e10*/  LDL.LU R3, [R1+0x5c] ;  /* 0x00005c0001037983 */ /* 0x000ee40000300800 */
        /* <DEDUP_REMOVED lines=10> */
[----:B0--3--:R-:W-:Y:S05]  /*26ec0*/  @!P0 BRA `(.L_x_2624) ;  /* 0x0000007800488947 */ /* 0x009fea0003800000 */
.L_x_2852:
[----:B------:R-:W-:Y:S05]  /*26ed0*/  BSYNC B0 ;  /* 0x0000000000007941 */ /* 0x000fea0003800000 */
.L_x_2623:
[----:B0-----:R-:W3:Y:S02]  /*26ee0*/  LDL R2, [R1+0x40] ;  /* 0x0000400001027983 */ /* 0x001ee40000100800 */
[----:B---3--:R-:W-:-:S13]  /*26ef0*/  ISETP.GE.AND P0, PT, R2, 0x2, PT ;  /* 0x000000020200780c */ /* 0x008fda0003f06270 */
[----:B------:R-:W-:Y:S05]  /*26f00*/  @!P0 BRA `(.L_x_2625) ;  /* 0x0000001000f88947 */ /* 0x000fea0003800000 */
[----:B------:R-:W-:Y:S01]  /*26f10*/  VIADD R3, R2, 0xfffffffe ;  /* 0xfffffffe02037836 */ /* 0x000fe20000000000 */
[----:B------:R0:W5:Y:S04]  /*26f20*/  LDL.LU R0, [R1+0x8] ;  /* 0x0000080001007983 */ /* 0x0001680000300800 */
[----:B------:R0:W5:Y:S02]  /*26f30*/  LDL.LU R2, [R1+0x10] ;  /* 0x0000100001027983 */ /* 0x0001640000300800 */
.L_x_2647:
[----:B--2---:R-:W2:Y:S01]  /*26f40*/  LDL R4, [R1+0x24] ;  /* 0x0000240001047983 */ /* 0x004ea20000100800 */
[----:B-----5:R-:W-:Y:S01]  /*26f50*/  VIADD R5, R0, 0x1 ;  /* 0x0000000100057836 */ /* 0x020fe20000000000 */
[----:B------:R-:W-:Y:S05]  /*26f60*/  YIELD ;  /* 0x0000000000007946 */ /* 0x000fea0003800000 */
[C---:B------:R-:W-:Y:S01]  /*26f70*/  ISETP.NE.AND P0, PT, R5.reuse, 0x2, PT ;  /* 0x000000020500780c */ /* 0x040fe20003f05270 */
[----:B------:R-:W-:Y:S03]  /*26f80*/  BSSY B0, `(.L_x_2626) ;  /* 0x0000092000007945 */ /* 0x000fe60003800000 */
[----:B---3--:R-:W-:-:S02]  /*26f90*/  SEL R10, R5, RZ, P0 ;  /* 0x000000ff050a7207 */ /* 0x008fc40000000000 */
[----:B--2---:R-:W-:Y:S02]  /*26fa0*/  LOP3.LUT P1, RZ, R4, 0x1, RZ, 0xc0, !PT ;  /* 0x0000000104ff7812 */ /* 0x004fe4000782c0ff */
        /* <DEDUP_REMOVED lines=13> */
[----:B------:R-:W5:Y:S01]  /*27080*/  LDL R11, [R1+0x18] ;  /* 0x00001800010b7983 */ /* 0x000f620000100800 */
        /* <DEDUP_REMOVED lines=9> */
[C---:B-----5:R-:W-:Y:S02]  /*27120*/  IMAD R6, R11.reuse, UR7, R6 ;  /* 0x000000070b067c24 */ /* 0x060fe4000f8e0206 */
[----:B------:R-:W-:-:S05]  /*27130*/  IMAD.WIDE.U32 R4, R11, UR6, R4 ;  /* 0x000000060b047c25 */ /* 0x000fca000f8e0004 */
[----:B------:R-:W-:Y:S02]  /*27140*/  IADD3 R5, R6, R5, RZ ;  /* 0x0000000506057210 */ /* 0x000fe40007ffe0ff */
[----:B------:R-:W-:-:S04]  /*27150*/  LEA R6, P0, R4, UR4, 0x2 ;  /* 0x0000000404067c11 */ /* 0x000fc8000f8010ff */
[----:B------:R-:W-:-:S05]  /*27160*/  LEA.HI.X R7, R4, UR5, R5, 0x2, P0 ;  /* 0x0000000504077c11 */ /* 0x000fca00080f1405 */
[----:B------:R-:W3:Y:S04]  /*27170*/  LDG.E R4, desc[UR46][R6.64] ;  /* 0x0000002e06047981 */ /* 0x000ee8000c1e1900 */
[----:B---3--:R3:W-:Y:S02]  /*27180*/  STL [R1], R4 ;  /* 0x0000000401007387 */ /* 0x0087e40000100800 */
.L_x_2628:
[----:B------:R-:W4:Y:S01]  /*27190*/  LDL R5, [R1+0x4] ;  /* 0x0000040001057983 */ /* 0x000f220000100800 */
[----:B---3--:R-:W3:Y:S01]  /*271a0*/  S2R R4, SR_TID.X ;  /* 0x0000000000047919 */ /* 0x008ee20000002100 */
[----:B------:R-:W-:Y:S01]  /*271b0*/  BSSY B1, `(.L_x_2629) ;  /* 0x0000007000017945 */ /* 0x000fe20003800000 */
[----:B---3--:R-:W-:-:S04]  /*271c0*/  LOP3.LUT R4, R4, 0x7f, RZ, 0xc0, !PT ;  /* 0x0000007f04047812 */ /* 0x008fc800078ec0ff */
[----:B------:R-:W-:Y:S01]  /*271d0*/  ISETP.NE.AND P1, PT, R4, RZ, PT ;  /* 0x000000ff0400720c */ /* 0x000fe20003f25270 */
[----:B----4-:R-:W-:Y:S01]  /*271e0*/  IMAD R6, R10, 0x8, R5 ;  /* 0x000000080a067824 */ /* 0x010fe200078e0205 */
[----:B------:R-:W-:-:S04]  /*271f0*/  SHF.L.U32 R5, R9, 0x1f, RZ ;  /* 0x0000001f09057819 */ /* 0x000fc800000006ff */
[----:B------:R-:W3:Y:S02]  /*27200*/  SYNCS.PHASECHK.TRANS64.TRYWAIT P0, [R6+URZ+0x38880], R5 ;  /* 0x03888005060075a7 */ /* 0x000ee4000800017f */
[----:B---3--:R-:W-:Y:S05]  /*27210*/  @!P0 BRA `(.L_x_2630) ;  /* 0x00000074008c8947 */ /* 0x008fea0003800000 */
.L_x_2853:
[----:B------:R-:W-:Y:S05]  /*27220*/  BSYNC B1 ;  /* 0x0000000000017941 */ /* 0x000fea0003800000 */
.L_x_2629:
        /* <DEDUP_REMOVED lines=9> */
.L_x_2632:
[----:B------:R-:W-:Y:S05]  /*272c0*/  BSYNC B1 ;  /* 0x0000000000017941 */ /* 0x000fea0003800000 */
.L_x_2631:
[----:B--2---:R-:W2:Y:S04]  /*272d0*/  LDL R9, [R1+0x4] ;  /* 0x0000040001097983 */ /* 0x004ea80000100800 */
[----:B------:R-:W2:Y:S04]  /*272e0*/  LDL R4, [R1+0x8] ;  /* 0x0000080001047983 */ /* 0x000ea80000100800 */
        /* <DEDUP_REMOVED lines=9> */
[----:B----4-:R-:W-:Y:S02]  /*27380*/  IMAD R8, R8, 0x80, R7 ;  /* 0x0000008008087824 */ /* 0x010fe400078e0207 */
[----:B------:R-:W-:Y:S02]  /*27390*/  VIADD R7, R6, 0x38870 ;  /* 0x0003887006077836 */ /* 0x000fe40000000000 */
[----:B------:R-:W-:-:S07]  /*273a0*/  VIADD R9, R4, 0x10400 ;  /* 0x0001040004097836 */ /* 0x000fce0000000000 */
.L_x_2633:
        /* <DEDUP_REMOVED lines=17> */
.L_x_2634:
        /* <DEDUP_REMOVED lines=14> */
.L_x_2854:
[----:B------:R-:W-:Y:S05]  /*275a0*/  BSYNC B1 ;  /* 0x0000000000017941 */ /* 0x000fea0003800000 */
.L_x_2635:
[----:B------:R-:W-:Y:S01]  /*275b0*/  BSSY B1, `(.L_x_2637) ;  /* 0x000000b000017945 */ /* 0x000fe20003800000 */
[----:B------:R-:W-:Y:S01]  /*275c0*/  MOV R10, 0x0 ;  /* 0x00000000000a7802 */ /* 0x000fe20000000f00 */
[----:B------:R-:W-:Y:S02]  /*275d0*/  IMAD.MOV.U32 R11, RZ, RZ, 0x14f00000 ;  /* 0x14f00000ff0b7424 */ /* 0x000fe400078e00ff */
        /* <DEDUP_REMOVED lines=8> */
.L_x_2638:
[----:B------:R-:W-:Y:S05]  /*27660*/  BSYNC B1 ;  /* 0x0000000000017941 */ /* 0x000fea0003800000 */
.L_x_2637:
        /* <DEDUP_REMOVED lines=8> */
.L_x_2639:
        /* <DEDUP_REMOVED lines=11> */
[----:B------:R-:W-:Y:S01]  /*277a0*/  R2UR UR10, R12 ;  /* 0x000000000c0a72ca */ /* 0x000fe200000e0000 */
[----:B------:R-:W-:Y:S01]  /*277b0*/  VIADD R4, R4, 0x2c400 ;  /* 0x0002c40004047836 */ /* 0x000fe20000000000 */
[----:B------:R-:W-:Y:S02]  /*277c0*/  R2UR UR6, R10 ;  /* 0x000000000a0672ca */ /* 0x000fe400000e0000 */
[----:B------:R-:W-:Y:S02]  /*277d0*/  R2UR UR7, R11 ;  /* 0x000000000b0772ca */ /* 0x000fe400000e0000 */
[----:B------:R-:W-:-:S13]  /*277e0*/  PLOP3.LUT P0, PT, PT, PT, PT, 0x80, 0x0 ;  /* 0x000000000000781c */ /* 0x000fda0003f0f070 */
.L_x_2640:
        /* <DEDUP_REMOVED lines=11> */
.L_x_2627:
[----:B------:R-:W-:Y:S05]  /*278a0*/  BSYNC B0 ;  /* 0x0000000000007941 */ /* 0x000fea0003800000 */
.L_x_2626:
[----:B------:R-:W-:-:S06]  /*278b0*/  UISETP.NE.AND UP0, UPT, UR36, 0x3, UPT ;  /* 0x000000032400788c */ /* 0x000fcc000bf05270 */
[----:B------:R-:W-:-:S13]  /*278c0*/  PLOP3.LUT P0, PT, PT, PT, UP0, 0x80, 0x0 ;  /* 0x000000000000781c */ /* 0x000fda0003f0f008 */
[----:B------:R-:W-:Y:S05]  /*278d0*/  @!P0 BRA `(.L_x_2641) ;  /* 0x0000000000048947 */ /* 0x000fea0003800000 */
[----:B------:R-:W-:Y:S01]  /*278e0*/  BPT.TRAP 0x1 ;  /* 0x000000040000795c */ /* 0x000fe20000300000 */
.L_x_2641:
        /* <DEDUP_REMOVED lines=9> */
.L_x_2855:
[----:B------:R-:W-:Y:S05]  /*27980*/  BSYNC B0 ;  /* 0x0000000000007941 */ /* 0x000fea0003800000 */
.L_x_2642:
[----:B------:R-:W-:Y:S05]  /*27990*/  @!P1 BRA `(.L_x_2644) ;  /* 0x0000000000049947 */ /* 0x000fea0003800000 */
[----:B------:R-:W-:Y:S01]  /*279a0*/  BPT.TRAP 0x1 ;  /* 0x000000040000795c */ /* 0x000fe20000300000 */
.L_x_2644:
[----:B------:R-:W-:Y:S01]  /*279b0*/  SHF.L.U32 R2, R2, 0x1f, RZ ;  /* 0x0000001f02027819 */ /* 0x000fe200000006ff */
[----:B------:R-:W-:-:S03]  /*279c0*/  IMAD.SHL.U32 R12, R0, 0x8000, RZ ;  /* 0x00008000000c7824 */ /* 0x000fc600078e00ff */
[----:B------:R-:W4:Y:S02]  /*279d0*/  SYNCS.PHASECHK.TRANS64.TRYWAIT P0, [R20+URZ+0x38860], R2 ;  /* 0x03886002140075a7 */ /* 0x000f24000800017f */
[----:B----4-:R-:W-:Y:S05]  /*279e0*/  @!P0 BRA `(.L_x_2645) ;  /* 0x0000006c00d48947 */ /* 0x010fea0003800000 */
.L_x_2856:
[----:B------:R-:W5:Y:S04]  /*279f0*/  LDL R0, [R1+0x34] ;  /* 0x0000340001007983 */ /* 0x000f680000100800 */
[----:B------:R-:W2:Y:S04]  /*27a00*/  LDL R13, [R1+0x4] ;  /* 0x00000400010d7983 */ /* 0x000ea80000100800 */
[----:B------:R-:W4:Y:S04]  /*27a10*/  LDL R17, [R1+0x20] ;  /* 0x0000200001117983 */ /* 0x000f280000100800 */
[----:B------:R-:W4:Y:S01]  /*27a20*/  LDL R14, [R1+0x30] ;  /* 0x00003000010e7983 */ /* 0x000f220000100800 */
[----:B------:R-:W-:Y:S05]  /*27a30*/  WARPSYNC.ALL ;  /* 0x0000000000007948 */ /* 0x000fea0003800000 */
[----:B-----5:R-:W-:-:S05]  /*27a40*/  LOP3.LUT R0, R12, R0, RZ, 0xfc, !PT ;  /* 0x000000000c007212 */ /* 0x020fca00078efcff */
[----:B--2---:R-:W-:-:S05]  /*27a50*/  IMAD.IADD R0, R13, 0x1, R0 ;  /* 0x000000010d007824 */ /* 0x004fca00078e0200 */
[----:B---3--:R-:W2:Y:S01]  /*27a60*/  LDSM.16.MT88.4 R4, [R0+0x10400] ;  /* 0x010400000004783b */ /* 0x008ea20000004200 */
[----:B----4-:R-:W-:Y:S02]  /*27a70*/  IADD3 R2, R17, R0, RZ ;  /* 0x0000000011027210 */ /* 0x010fe40007ffe0ff */
        /* <DEDUP_REMOVED lines=51> */
[----:B---3--:R-:W-:-:S02]  /*27db0*/  IMAD.MOV.U32 R14, RZ, RZ, R10 ;  /* 0x000000ffff0e7224 */ /* 0x008fc400078e000a */
[----:B------:R-:W-:Y:S01]  /*27dc0*/  IMAD.MOV.U32 R15, RZ, RZ, R11 ;  /* 0x000000ffff0f7224 */ /* 0x000fe200078e000b */
[C-C-:B--2---:R-:W-:Y:S02]  /*27dd0*/  PRMT R8, R4.reuse, 0x6420, R5.reuse ;  /* 0x0000642004087816 */ /* 0x144fe40000000005 */
[----:B------:R-:W-:Y:S02]  /*27de0*/  PRMT R9, R4, 0x7531, R5 ;  /* 0x0000753104097816 */ /* 0x000fe40000000005 */
[C-C-:B------:R-:W-:Y:S02]  /*27df0*/  PRMT R10, R6.reuse, 0x6420, R7.reuse ;  /* 0x00006420060a7816 */ /* 0x140fe40000000007 */
[----:B------:R-:W-:-:S05]  /*27e00*/  PRMT R11, R6, 0x7531, R7 ;  /* 0x00007531060b7816 */ /* 0x000fca0000000007 */
[----:B------:R2:W-:Y:S04]  /*27e10*/  STSM.16.M88.4 [R17+0x6000], R8 ;  /* 0x0060000811007844 */ /* 0x0005e80000000200 */
[----:B------:R-:W3:Y:S01]  /*27e20*/  LDSM.16.MT88.4 R4, [R0+0x12400] ;  /* 0x012400000004783b */ /* 0x000ee20000004200 */
[----:B--2---:R-:W-:Y:S01]  /*27e30*/  IMAD.MOV.U32 R17, RZ, RZ, R14 ;  /* 0x000000ffff117224 */ /* 0x004fe200078e000e */
[----:B------:R-:W-:Y:S02]  /*27e40*/  MOV R11, R15 ;  /* 0x0000000f000b7202 */ /* 0x000fe40000000f00 */
[C-C-:B---3--:R-:W-:Y:S02]  /*27e50*/  PRMT R12, R4.reuse, 0x6420, R5.reuse ;  /* 0x00006420040c7816 */ /* 0x148fe40000000005 */
[----:B------:R-:W-:-:S02]  /*27e60*/  PRMT R13, R4, 0x7531, R5 ;  /* 0x00007531040d7816 */ /* 0x000fc40000000005 */
[C-C-:B------:R-:W-:Y:S02]  /*27e70*/  PRMT R14, R6.reuse, 0x6420, R7.reuse ;  /* 0x00006420060e7816 */ /* 0x140fe40000000007 */
[----:B------:R-:W-:Y:S02]  /*27e80*/  PRMT R15, R6, 0x7531, R7 ;  /* 0x00007531060f7816 */ /* 0x000fe40000000007 */
[----:B------:R-:W2:Y:S01]  /*27e90*/  LDSM.16.MT88.4 R4, [R2+0x12400] ;  /* 0x012400000204783b */ /* 0x000ea20000004200 */
[----:B------:R-:W-:-:S05]  /*27ea0*/  IADD3 R17, R17, 0x400, R21 ;  /* 0x0000040011117810 */ /* 0x000fca0007ffe015 */
[----:B------:R3:W-:Y:S02]  /*27eb0*/  STSM.16.M88.4 [R17], R12 ;  /* 0x0000000c11007844 */ /* 0x0007e40000000200 */
[----:B---3--:R-:W-:Y:S01]  /*27ec0*/  IMAD.MOV.U32 R15, RZ, RZ, R11 ;  /* 0x000000ffff0f7224 */ /* 0x008fe200078e000b */
        /* <DEDUP_REMOVED lines=53> */
.L_x_2646:
        /* <DEDUP_REMOVED lines=13> */
.L_x_2625:
[----:B--2---:R-:W0:Y:S01]  /*282f0*/  S2R R4, SR_TID.X ;  /* 0x0000000000047919 */ /* 0x004e220000002100 */
[----:B------:R-:W-:Y:S01]  /*28300*/  BSSY B0, `(.L_x_2648) ;  /* 0x0000010000007945 */ /* 0x000fe20003800000 */
[----:B0-----:R-:W-:-:S04]  /*28310*/  LOP3.LUT R4, R4, 0x7f, RZ, 0xc0, !PT ;  /* 0x0000007f04047812 */ /* 0x001fc800078ec0ff */
[----:B------:R-:W-:-:S13]  /*28320*/  ISETP.NE.AND P0, PT, R4, RZ, PT ;  /* 0x000000ff0400720c */ /* 0x000fda0003f05270 */
[----:B------:R-:W-:Y:S05]  /*28330*/  @P0 BRA `(.L_x_2649) ;  /* 0x0000000000300947 */ /* 0x000fea0003800000 */
[----:B-----5:R-:W0:Y:S01]  /*28340*/  S2R R2, SR_LANEID ;  /* 0x0000000000027919 */ /* 0x020e220000000000 */
[----:B------:R-:W-:Y:S01]  /*28350*/  VOTEU.ANY UR4, UPT, PT ;  /* 0x0000000000047886 */ /* 0x000fe200038e0100 */
[----:B------:R-:W2:Y:S01]  /*28360*/  LDC.64 R4, c[0x0][0xc60] ;  /* 0x00031800ff047b82 */ /* 0x000ea20000000a00 */
[----:B------:R-:W0:Y:S02]  /*28370*/  FLO.U32 R0, UR4 ;  /* 0x0000000400007d00 */ /* 0x000e2400080e0000 */
[----:B0-----:R-:W-:-:S06]  /*28380*/  ISETP.EQ.U32.AND P1, PT, R0, R2, PT ;  /* 0x000000020000720c */ /* 0x001fcc0003f22070 */
[----:B------:R-:W2:Y:S07]  /*28390*/  POPC R2, UR4 ;  /* 0x0000000400027d09 */ /* 0x000eae0008000000 */
[----:B--2---:R-:W2:Y:S04]  /*283a0*/  @P1 ATOMG.E.ADD.STRONG.GPU PT, R2, desc[UR46][R4.64], R2 ;  /* 0x00000002040219a8 */ /* 0x004ea800081ee1ee */
[----:B--2---:R0:W2:Y:S02]  /*283b0*/  SHFL.IDX PT, R2, R2, R0, 0x1f ;  /* 0x00001f0002027589 */ /* 0x0040a400000e0000 */
[----:B0-----:R-:W0:Y:S02]  /*283c0*/  S2R R0, SR_LTMASK ;  /* 0x0000000000007919 */ /* 0x001e240000003900 */
[----:B0-----:R-:W-:-:S06]  /*283d0*/  LOP3.LUT R0, R0, UR4, RZ, 0xc0, !PT ;  /* 0x0000000400007c12 */ /* 0x001fcc000f8ec0ff */
[----:B------:R-:W2:Y:S02]  /*283e0*/  POPC R0, R0 ;  /* 0x0000000000007309 */ /* 0x000ea40000000000 */
[----:B--2---:R-:W-:-:S07]  /*283f0*/  IADD3 R16, R2, UR37, R0 ;  /* 0x0000002502107c10 */ /* 0x004fce000fffe000 */
.L_x_2649:
[----:B------:R-:W-:Y:S05]  /*28400*/  BSYNC B0 ;  /* 0x0000000000007941 */ /* 0x000fea0003800000 */
.L_x_2648:
[----:B------:R-:W-:-:S06]  /*28410*/  UISETP.NE.AND UP0, UPT, UR36, 0x3, UPT ;  /* 0x000000032400788c */ /* 0x000fcc000bf05270 */
[----:B------:R-:W-:-:S13]  /*28420*/  PLOP3.LUT P1, PT, PT, PT, UP0, 0x80, 0x0 ;  /* 0x000000000000781c */ /* 0x000fda0003f2f008 */
[----:B------:R-:W-:Y:S05]  /*28430*/  @!P1 BRA `(.L_x_2650) ;  /* 0x0000000000049947 */ /* 0x000fea0003800000 */
[----:B------:R-:W-:Y:S01]  /*28440*/  BPT.TRAP 0x1 ;  /* 0x000000040000795c */ /* 0x000fe20000300000 */
.L_x_2650:
[----:B------:R-:W2:Y:S04]  /*28450*/  LDL R4, [R1+0x10] ;  /* 0x0000100001047983 */ /* 0x000ea80000100800 */
[----:B------:R-:W4:Y:S04]  /*28460*/  LDL R3, [R1+0x4] ;  /* 0x0000040001037983 */ /* 0x000f280000100800 */
[----:B-----5:R-:W4:Y:S01]  /*28470*/  LDL R2, [R1+0x8] ;  /* 0x0000080001027983 */ /* 0x020f220000100800 */
[----:B------:R-:W-:Y:S01]  /*28480*/  IMAD.U32 R0, RZ, RZ, UR38 ;  /* 0x00000026ff007e24 */ /* 0x000fe2000f8e00ff */
[----:B------:R-:W-:Y:S04]  /*28490*/  BSSY B0, `(.L_x_2651) ;  /* 0x0000007000007945 */ /* 0x000fe80003800000 */
[----:B------:R-:W-:-:S02]  /*284a0*/  ISETP.NE.AND P2, PT, R0, 0x3, PT ;  /* 0x000000030000780c */ /* 0x000fc40003f45270 */
[----:B--2---:R-:W-:-:S04]  /*284b0*/  LOP3.LUT R0, R4, 0x1, RZ, 0x3c, !PT ;  /* 0x0000000104007812 */ /* 0x004fc800078e3cff */
[----:B------:R-:W-:Y:S01]  /*284c0*/  SHF.L.U32 R0, R0, 0x1f, RZ ;  /* 0x0000001f00007819 */ /* 0x000fe200000006ff */
[----:B----4-:R-:W-:-:S04]  /*284d0*/  IMAD R18, R2, 0x8, R3 ;  /* 0x0000000802127824 */ /* 0x010fc800078e0203 */
[----:B------:R-:W0:Y:S02]  /*284e0*/  SYNCS.PHASECHK.TRANS64.TRYWAIT P1, [R18+URZ+0x38870], R0 ;  /* 0x03887000120075a7 */ /* 0x000e24000802017f */
[----:B0-----:R-:W-:Y:S05]  /*284f0*/  @!P1 BRA `(.L_x_2652) ;  /* 0x0000006400249947 */ /* 0x001fea0003800000 */
.L_x_2857:
[----:B------:R-:W-:Y:S05]  /*28500*/  BSYNC B0 ;  /* 0x0000000000007941 */ /* 0x000fea0003800000 */
.L_x_2651:
[----:B------:R-:W-:Y:S05]  /*28510*/  @!P2 BRA `(.L_x_2653) ;  /* 0x000000000004a947 */ /* 0x000fea0003800000 */
[----:B------:R-:W-:Y:S01]  /*28520*/  BPT.TRAP 0x1 ;  /* 0x000000040000795c */ /* 0x000fe20000300000 */
.L_x_2653:
[----:B0-----:R-:W2:Y:S02]  /*28530*/  LDL R0, [R1+0x10] ;  /* 0x0000100001007983 */ /* 0x001ea40000100800 */
[----:B--2---:R-:W-:-:S04]  /*28540*/  SHF.L.U32 R0, R0, 0x1f, RZ ;  /* 0x0000001f00007819 */ /* 0x004fc800000006ff */
[----:B------:R-:W0:Y:S02]  /*28550*/  SYNCS.PHASECHK.TRANS64.TRYWAIT P1, [R18+URZ+0x38860], R0 ;  /* 0x03886000120075a7 */ /* 0x000e24000802017f */
[----:B0-----:R-:W-:Y:S05]  /*28560*/  @!P1 BRA `(.L_x_2654) ;  /* 0x00000064001c9947 */ /* 0x001fea0003800000 */
.L_x_2858:
[----:B------:R-:W2:Y:S04]  /*28570*/  LDL R3, [R1+0x8] ;  /* 0x0000080001037983 */ /* 0x000ea80000100800 */
[----:B------:R-:W0:Y:S04]  /*28580*/  LDL R2, [R1+0x34] ;  /* 0x0000340001027983 */ /* 0x000e280000100800 */
[----:B---3--:R-:W3:Y:S04]  /*28590*/  LDL R12, [R1+0x4] ;  /* 0x00000400010c7983 */ /* 0x008ee80000100800 */
[----:B------:R-:W4:Y:S04]  /*285a0*/  LDL R17, [R1+0x20] ;  /* 0x0000200001117983 */ /* 0x000f280000100800 */
[----:B------:R-:W5:Y:S01]  /*285b0*/  LDL R13, [R1+0x30] ;  /* 0x00003000010d7983 */ /* 0x000f620000100800 */
[----:B------:R-:W-:Y:S05]  /*285c0*/  WARPSYNC.ALL ;  /* 0x0000000000007948 */ /* 0x000fea0003800000 */
[----:B--2---:R-:W-:-:S04]  /*285d0*/  SHF.L.U32 R3, R3, 0xf, RZ ;  /* 0x0000000f03037819 */ /* 0x004fc800000006ff */
[----:B0-----:R-:W-:-:S05]  /*285e0*/  LOP3.LUT R0, R3, R2, RZ, 0xfc, !PT ;  /* 0x0000000203007212 */ /* 0x001fca00078efcff */
[----:B---3--:R-:W-:-:S05]  /*285f0*/  IMAD.IADD R0, R12, 0x1, R0 ;  /* 0x000000010c007824 */ /* 0x008fca00078e0200 */
[----:B------:R-:W0:Y:S01]  /*28600*/  LDSM.16.MT88.4 R4, [R0+0x10400] ;  /* 0x010400000004783b */ /* 0x000e220000004200 */
[----:B----4-:R-:W-:Y:S01]  /*28610*/  IMAD.IADD R2, R17, 0x1, R0 ;  /* 0x0000000111027824 */ /* 0x010fe200078e0200 */
[----:B-----5:R-:W-:Y:S02]  /*28620*/  LOP3.LUT R3, R3, R13, RZ, 0xfc, !PT ;  /* 0x0000000d03037212 */ /* 0x020fe400078efcff */
[C-C-:B0-----:R-:W-:Y:S02]  /*28630*/  PRMT R8, R4.reuse, 0x6420, R5.reuse ;  /* 0x0000642004087816 */ /* 0x141fe40000000005 */
[----:B------:R-:W-:Y:S02]  /*28640*/  PRMT R9, R4, 0x7531, R5 ;  /* 0x0000753104097816 */ /* 0x000fe40000000005 */
[C-C-:B------:R-:W-:Y:S02]  /*28650*/  PRMT R10, R6.reuse, 0x6420, R7.reuse ;  /* 0x00006420060a7816 */ /* 0x140fe40000000007 */
[----:B------:R-:W-:-:S02]  /*28660*/  PRMT R11, R6, 0x7531, R7 ;  /* 0x00007531060b7816 */ /* 0x000fc40000000007 */
[----:B------:R-:W0:Y:S01]  /*28670*/  LDSM.16.MT88.4 R4, [R2+0x10400] ;  /* 0x010400000204783b */ /* 0x000e220000004200 */
[----:B------:R-:W-:-:S05]  /*28680*/  IMAD.IADD R3, R12, 0x1, R3 ;  /* 0x000000010c037824 */ /* 0x000fca00078e0203 */
[----:B------:R0:W-:Y:S02]  /*28690*/  STSM.16.M88.4 [R3+0x400], R8 ;  /* 0x0004000803007844 */ /* 0x0001e40000000200 */
        /* <DEDUP_REMOVED lines=17> */
[----:B------:R-:W2:Y:S04]  /*287b0*/  LDSM.16.MT88.4 R4, [R0+0x11400] ;  /* 0x011400000004783b */ /* 0x000ea80000004200 */
        /* <DEDUP_REMOVED lines=16> */
[----:B------:R-:W2:Y:S01]  /*288c0*/  LDSM.16.MT88.4 R4, [R0+0x15400] ;  /* 0x015400000004783b */ /* 0x000ea20000004200 */
        /* <DEDUP_REMOVED lines=8> */
[----:B--2---:R-:W-:Y:S01]  /*28950*/  IMAD.MOV.U32 R14, RZ, RZ, R10 ;  /* 0x000000ffff0e7224 */ /* 0x004fe200078e000a */
[----:B------:R-:W-:-:S02]  /*28960*/  MOV R15, R11 ;  /* 0x0000000b000f7202 */ /* 0x000fc40000000f00 */
[C-C-:B0-----:R-:W-:Y:S02]  /*28970*/  PRMT R8, R4.reuse, 0x6420, R5.reuse ;  /* 0x0000642004087816 */ /* 0x141fe40000000005 */
[----:B------:R-:W-:Y:S02]  /*28980*/  PRMT R9, R4, 0x7531, R5 ;  /* 0x0000753104097816 */ /* 0x000fe40000000005 */
[C-C-:B------:R-:W-:Y:S02]  /*28990*/  PRMT R10, R6.reuse, 0x6420, R7.reuse ;  /* 0x00006420060a7816 */ /* 0x140fe40000000007 */
        /* <DEDUP_REMOVED lines=62> */
.L_x_2655:
[----:B------:R-:W3:Y:S01]  /*28d80*/  LDL.LU R0, [R1+0x8] ;  /* 0x0000080001007983 */ /* 0x000ee20000300800 */
[----:B0-----:R0:W-:Y:S03]  /*28d90*/  SYNCS.ARRIVE.TRANS64.A1T0 RZ, [R18+URZ+0x38850], RZ ;  /* 0x038850ff12ff79a7 */ /* 0x0011e6000810003f */
[----:B--2---:R-:W2:Y:S01]  /*28da0*/  LDL.LU R3, [R1+0x10] ;  /* 0x0000100001037983 */ /* 0x004ea20000300800 */
[----:B0-----:R-:W-:-:S05]  /*28db0*/  @!P0 VIADD R18, R18, 0x38880 ;  /* 0x0003888012128836 */ /* 0x001fca0000000000 */
[----:B------:R-:W-:Y:S01]  /*28dc0*/  @!P0 PRMT R18, RZ, 0x654, R18 ;  /* 0x00000654ff128816 */ /* 0x000fe20000000012 */
[----:B------:R-:W-:Y:S06]  /*28dd0*/  BAR.SYNC.DEFER_BLOCKING 0x2, 0x80 ;  /* 0x0082000000007b1d */ /* 0x000fec0000010000 */
[----:B------:R0:W-:Y:S01]  /*28de0*/  @!P0 SYNCS.ARRIVE.TRANS64.RED.A1T0 RZ, [R18+URZ], RZ ;  /* 0x000000ff12ff89a7 */ /* 0x0001e2000810043f */
[----:B---3--:R-:W-:-:S05]  /*28df0*/  VIADD R0, R0, 0x1 ;  /* 0x0000000100007836 */ /* 0x008fca0000000000 */
[----:B------:R-:W-:-:S04]  /*28e00*/  ISETP.NE.AND P0, PT, R0, 0x2, PT ;  /* 0x000000020000780c */ /* 0x000fc80003f05270 */
[----:B------:R-:W-:Y:S02]  /*28e10*/  SEL R2, RZ, 0x1, P0 ;  /* 0x00000001ff027807 */ /* 0x000fe40000000000 */
[----:B------:R-:W-:Y:S02]  /*28e20*/  SEL R0, R0, RZ, P0 ;  /* 0x000000ff00007207 */ /* 0x000fe40000000000 */
[----:B--2---:R-:W-:-:S03]  /*28e30*/  LOP3.LUT R3, R3, R2, RZ, 0x3c, !PT ;  /* 0x0000000203037212 */ /* 0x004fc600078e3cff */
[----:B------:R0:W-:Y:S04]  /*28e40*/  STL [R1+0x8], R0 ;  /* 0x0000080001007387 */ /* 0x0001e80000100800 */
[----:B------:R0:W-:Y:S02]  /*28e50*/  STL [R1+0x10], R3 ;  /* 0x0000100301007387 */ /* 0x0001e40000100800 */
.L_x_2600:
[----:B0-----:R-:W2:Y:S02]  /*28e60*/  LDL R0, [R1+0x24] ;  /* 0x0000240001007983 */ /* 0x001ea40000100800 */
[----:B--2---:R-:W-:-:S13]  /*28e70*/  LOP3.LUT P0, RZ, R0, 0x2, RZ, 0xc0, !PT ;  /* 0x0000000200ff7812 */ /* 0x004fda000780c0ff */
[----:B------:R-:W-:Y:S05]  /*28e80*/  @!P0 BRA `(.L_x_2656) ;  /* 0x0000000000288947 */ /* 0x000fea0003800000 */
[----:B------:R-:W-:Y:S05]  /*28e90*/  WARPSYNC.ALL ;  /* 0x0000000000007948 */ /* 0x000fea0003800000 */
[----:B------:R-:W0:Y:S08]  /*28ea0*/  S2UR UR5, SR_CgaCtaId ;  /* 0x00000000000579c3 */ /* 0x000e300000008800 */
[----:B------:R-:W-:Y:S06]  /*28eb0*/  BAR.SYNC.DEFER_BLOCKING 0x5, 0x180 ;  /* 0x0146000000007b1d */ /* 0x000fec0000010000 */
[----:B------:R-:W-:-:S02]  /*28ec0*/  UMOV UR4, 0x400 ;  /* 0x0000040000047882 */ /* 0x000fc40000000000 */
[----:B0-----:R-:W-:-:S06]  /*28ed0*/  ULEA UR4, UR5, UR4, 0x18 ;  /* 0x0000000405047291 */ /* 0x001fcc000f8ec03f */
[----:B------:R-:W-:-:S05]  /*28ee0*/  IMAD.U32 R0, RZ, RZ, UR4 ;  /* 0x00000004ff007e24 */ /* 0x000fca000f8e00ff */
[----:B------:R4:W0:Y:S04]  /*28ef0*/  LDS.128 R16, [R0+0x388d0] ;  /* 0x0388d00000107984 */ /* 0x0008280000000c00 */
[----:B------:R4:W-:Y:S01]  /*28f00*/  STL [R1+0x4], R0 ;  /* 0x0000040001007387 */ /* 0x0009e20000100800 */
[----:B------:R-:W-:Y:S06]  /*28f10*/  BAR.ARV 0x4, 0x180 ;  /* 0x0106000000007b1d */ /* 0x000fec0000002000 */
[----:B------:R-:W-:Y:S05]  /*28f20*/  BRA `(.L_x_2657) ;  /* 0x0000000800dc7947 */ /* 0x000fea0003800000 */
.L_x_2656:
[----:B------:R-:W0:Y:S01]  /*28f30*/  S2R R0, SR_TID.X ;  /* 0x0000000000007919 */ /* 0x000e220000002100 */
[----:B------:R-:W-:Y:S01]  /*28f40*/  UMOV UR4, 0xffffffff ;  /* 0xffffffff00047882 */ /* 0x000fe20000000000 */
[----:B0-----:R-:W-:-:S04]  /*28f50*/  LOP3.LUT R6, R0, 0x1f, RZ, 0xc0, !PT ;  /* 0x0000001f00067812 */ /* 0x001fc800078ec0ff */
[----:B------:R-:W-:Y:S01]  /*28f60*/  ISETP.NE.AND P0, PT, R6, 0x1f, PT ;  /* 0x0000001f0600780c */ /* 0x000fe20003f05270 */
[----:B------:R-:W-:-:S12]  /*28f70*/  BRA.DIV UR4, `(.L_x_2658) ;  /* 0x0000005a04ac7947 */ /* 0x000fd8000b800000 */
[----:B------:R-:W-:Y:S01]  /*28f80*/  IMAD.IADD R0, R19, 0x1, R6 ;  /* 0x0000000113007824 */ /* 0x000fe200078e0206 */
[----:B------:R-:W-:-:S04]  /*28f90*/  ULDC UR4, c[0x0][0xc3c] ;  /* 0x00030f0000047ab9 */ /* 0x000fc80000000800 */
[----:B------:R-:W-:-:S13]  /*28fa0*/  ISETP.GE.OR P1, PT, R0, UR4, !P0 ;  /* 0x0000000400007c0c */ /* 0x000fda000c726670 */
[----:B------:R-:W0:Y:S02]  /*28fb0*/  @!P1 LDC.64 R2, c[0x0][0xc80] ;  /* 0x00032000ff029b82 */ /* 0x000e240000000a00 */
[----:B0-----:R-:W-:-:S06]  /*28fc0*/  @!P1 IMAD.WIDE R2, R0, 0x4, R2 ;  /* 0x0000000400029825 */ /* 0x001fcc00078e0202 */
[----:B------:R0:W2:Y:S01]  /*28fd0*/  @!P1 LDG.E R3, desc[UR46][R2.64] ;  /* 0x0000002e02039981 */ /* 0x0000a2000c1e1900 */
[C---:B------:R-:W-:Y:S02]  /*28fe0*/  ISETP.GE.U32.AND P2, PT, R6.reuse, 0x2, PT ;  /* 0x000000020600780c */ /* 0x040fe40003f46070 */
[C---:B------:R-:W-:Y:S01]  /*28ff0*/  ISETP.GE.U32.AND P3, PT, R6.reuse, 0x4, PT ;  /* 0x000000040600780c */ /* 0x040fe20003f66070 */
[----:B------:R-:W-:Y:S01]  /*29000*/  SHFL.IDX PT, R0, R16, RZ, 0x1f ;  /* 0x00001fff10007589 */ /* 0x000fe200000e0000 */
[C---:B------:R-:W-:Y:S02]  /*29010*/  ISETP.GE.U32.AND P4, PT, R6.reuse, 0x8, PT ;  /* 0x000000080600780c */ /* 0x040fe40003f86070 */
[C---:B------:R-:W-:Y:S01]  /*29020*/  ISETP.GE.U32.AND P5, PT, R6.reuse, 0x10, PT ;  /* 0x000000100600780c */ /* 0x040fe20003fa6070 */
[----:B------:R-:W-:Y:S01]  /*29030*/  SHFL.IDX PT, R4, R16, 0x1, 0x1f ;  /* 0x00201f0010047f89 */ /* 0x000fe200000e0000 */
[----:B0-----:R-:W-:Y:S02]  /*29040*/  IMAD.MOV.U32 R2, RZ, RZ, RZ ;  /* 0x000000ffff027224 */ /* 0x001fe400078e00ff */
[----:B--2---:R-:W-:Y:S01]  /*29050*/  @!P1 IMAD.MOV.U32 R2, RZ, RZ, R3 ;  /* 0x000000ffff029224 */ /* 0x004fe200078e0003 */
[----:B------:R-:W-:-:S04]  /*29060*/  ISETP.NE.AND P1, PT, R6, RZ, PT ;  /* 0x000000ff0600720c */ /* 0x000fc80003f25270 */
        /* <DEDUP_REMOVED lines=15> */
[----:B------:R0:W2:Y:S02]  /*29160*/  SHFL.IDX PT, R7, R5, 0x1f, 0x1f ;  /* 0x03e01f0005077f89 */ /* 0x0000a400000e0000 */
.L_x_2868:
[----:B------:R-:W-:Y:S01]  /*29170*/  ULDC UR4, c[0x0][0xc38] ;  /* 0x00030e0000047ab9 */ /* 0x000fe20000000800 */
[----:B------:R-:W-:Y:S02]  /*29180*/  IMAD.MOV.U32 R6, RZ, RZ, R5 ;  /* 0x000000ffff067224 */ /* 0x000fe400078e0005 */
[----:B------:R-:W-:-:S04]  /*29190*/  IMAD.U32 R3, RZ, RZ, UR4 ;  /* 0x00000004ff037e24 */ /* 0x000fc8000f8e00ff */
[----:B--2---:R-:W-:-:S04]  /*291a0*/  IMAD R7, R7, R3, RZ ;  /* 0x0000000307077224 */ /* 0x004fc800078e02ff */
[----:B------:R-:W-:-:S05]  /*291b0*/  IMAD.IADD R4, R4, 0x1, R7 ;  /* 0x0000000104047824 */ /* 0x000fca00078e0207 */
[----:B------:R-:W-:-:S13]  /*291c0*/  ISETP.GT.AND P6, PT, R4, R0, PT ;  /* 0x000000000400720c */ /* 0x000fda0003fc4270 */
[----:B------:R-:W-:Y:S05]  /*291d0*/  @P6 BRA `(.L_x_2659) ;  /* 0x00000000009c6947 */ /* 0x000fea0003800000 */
.L_x_2664:
[----:B------:R-:W2:Y:S01]  /*291e0*/  LDC R2, c[0x0][0xc3c] ;  /* 0x00030f00ff027b82 */ /* 0x000ea20000000800 */
[----:B------:R-:W-:-:S05]  /*291f0*/  VIADD R19, R19, 0x1f ;  /* 0x0000001f13137836 */ /* 0x000fca0000000000 */
[----:B--2---:R-:W-:-:S13]  /*29200*/  ISETP.GE.AND P6, PT, R19, R2, PT ;  /* 0x000000021300720c */ /* 0x004fda0003fc6270 */
[----:B0-----:R-:W-:Y:S05]  /*29210*/  @P6 BRA `(.L_x_2660) ;  /* 0x0000000400d46947 */ /* 0x001fea0003800000 */
[----:B------:R-:W2:Y:S01]  /*29220*/  S2R R3, SR_TID.X ;  /* 0x0000000000037919 */ /* 0x000ea20000002100 */
[----:B------:R-:W-:Y:S01]  /*29230*/  BSSY B0, `(.L_x_2661) ;  /* 0x0000009000007945 */ /* 0x000fe20003800000 */
[----:B--2---:R-:W-:-:S05]  /*29240*/  LOP3.LUT R3, R3, 0x1f, RZ, 0xc0, !PT ;  /* 0x0000001f03037812 */ /* 0x004fca00078ec0ff */
[----:B------:R-:W-:-:S05]  /*29250*/  IMAD.IADD R3, R19, 0x1, R3 ;  /* 0x0000000113037824 */ /* 0x000fca00078e0203 */
[----:B------:R-:W-:Y:S02]  /*29260*/  ISETP.GE.OR P6, PT, R3, R2, !P0 ;  /* 0x000000020300720c */ /* 0x000fe400047c6670 */
[----:B------:R-:W-:-:S11]  /*29270*/  MOV R2, RZ ;  /* 0x000000ff00027202 */ /* 0x000fd60000000f00 */
[----:B------:R-:W-:Y:S05]  /*29280*/  @P6 BRA `(.L_x_2662) ;  /* 0x00000000000c6947 */ /* 0x000fea0003800000 */
[----:B------:R-:W2:Y:S02]  /*29290*/  LDC.64 R6, c[0x0][0xc80] ;  /* 0x00032000ff067b82 */ /* 0x000ea40000000a00 */
[----:B--2---:R-:W-:-:S06]  /*292a0*/  IMAD.WIDE R2, R3, 0x4, R6 ;  /* 0x0000000403027825 */ /* 0x004fcc00078e0206 */
[----:B------:R2:W5:Y:S02]  /*292b0*/  LDG.E R2, desc[UR46][R2.64] ;  /* 0x0000002e02027981 */ /* 0x000564000c1e1900 */
.L_x_2662:
[----:B------:R-:W-:Y:S05]  /*292c0*/  BSYNC B0 ;  /* 0x0000000000007941 */ /* 0x000fea0003800000 */
.L_x_2661:
[----:B------:R-:W-:-:S03]  /*292d0*/  UMOV UR4, 0xffffffff ;  /* 0xffffffff00047882 */ /* 0x000fc60000000000 */
[----:B------:R-:W-:Y:S05]  /*292e0*/  BRA.DIV UR4, `(.L_x_2663) ;  /* 0x0000005e040c7947 */ /* 0x000fea000b800000 */
[----:B--2--5:R-:W2:Y:S02]  /*292f0*/  SHFL.UP PT, R3, R2, 0x1, RZ ;  /* 0x0420000002037989 */ /* 0x024ea400000e00ff */
[----:B--2---:R-:W-:-:S05]  /*29300*/  SEL R3, R3, RZ, P1 ;  /* 0x000000ff03037207 */ /* 0x004fca0000800000 */
[----:B------:R-:W-:-:S05]  /*29310*/  IMAD.IADD R3, R2, 0x1, R3 ;  /* 0x0000000102037824 */ /* 0x000fca00078e0203 */
[----:B0-----:R-:W0:Y:S02]  /*29320*/  SHFL.UP PT, R5, R3, 0x2, RZ ;  /* 0x0440000003057989 */ /* 0x001e2400000e00ff */
        /* <DEDUP_REMOVED lines=12> */
.L_x_2876:
[----:B------:R-:W-:Y:S02]  /*293f0*/  ULDC UR4, c[0x0][0xc38] ;  /* 0x00030e0000047ab9 */ /* 0x000fe40000000800 */
[----:B------:R-:W-:-:S04]  /*29400*/  IMAD.U32 R3, RZ, RZ, UR4 ;  /* 0x00000004ff037e24 */ /* 0x000fc8000f8e00ff */
[----:B--2---:R-:W-:-:S04]  /*29410*/  IMAD R7, R7, R3, RZ ;  /* 0x0000000307077224 */ /* 0x004fc800078e02ff */
[----:B------:R-:W-:-:S05]  /*29420*/  IMAD.IADD R4, R7, 0x1, R4 ;  /* 0x0000000107047824 */ /* 0x000fca00078e0204 */
[----:B------:R-:W-:-:S13]  /*29430*/  ISETP.GT.AND P6, PT, R4, R0, PT ;  /* 0x000000000400720c */ /* 0x000fda0003fc4270 */
[----:B------:R-:W-:Y:S05]  /*29440*/  @!P6 BRA `(.L_x_2664) ;  /* 0xfffffffc0064e947 */ /* 0x000fea000383ffff */
.L_x_2659:
[----:B------:R-:W-:Y:S01]  /*29450*/  IMAD.IADD R7, R4, 0x1, -R7 ;  /* 0x0000000104077824 */ /* 0x000fe200078e0a07 */
[----:B------:R-:W-:-:S03]  /*29460*/  UMOV UR4, 0xffffffff ;  /* 0xffffffff00047882 */ /* 0x000fc60000000000 */
[----:B------:R-:W-:-:S05]  /*29470*/  IMAD R4, R6, R3, R7 ;  /* 0x0000000306047224 */ /* 0x000fca00078e0207 */
[----:B------:R-:W-:Y:S01]  /*29480*/  ISETP.GT.AND P6, PT, R4, R0, PT ;  /* 0x000000000400720c */ /* 0x000fe20003fc4270 */
[----:B------:R-:W-:-:S12]  /*29490*/  BRA.DIV UR4, `(.L_x_2665) ;  /* 0x0000005e04787947 */ /* 0x000fd8000b800000 */
[----:B0-----:R-:W-:-:S04]  /*294a0*/  VOTE.ANY R5, PT, !P6 ;  /* 0x0000000000057806 */ /* 0x001fc800070e0100 */
[----:B------:R-:W0:Y:S02]  /*294b0*/  POPC R4, R5 ;  /* 0x0000000500047309 */ /* 0x000e240000000000 */
[----:B0-----:R0:W2:Y:S02]  /*294c0*/  SHFL.IDX PT, R17, R2, R4, 0x1f ;  /* 0x00001f0402117589 */ /* 0x0010a400000e0000 */
.L_x_2880:
[----:B------:R-:W-:Y:S01]  /*294d0*/  ISETP.NE.AND P0, PT, R5, RZ, PT ;  /* 0x000000ff0500720c */ /* 0x000fe20003f05270 */
[----:B------:R-:W-:-:S12]  /*294e0*/  IMAD.MOV.U32 R16, RZ, RZ, RZ ;  /* 0x000000ffff107224 */ /* 0x000fd800078e00ff */
[----:B------:R-:W-:Y:S05]  /*294f0*/  @!P0 BRA `(.L_x_2666) ;  /* 0x0000000000148947 */ /* 0x000fea0003800000 */
[----:B------:R-:W-:Y:S01]  /*29500*/  UMOV UR4, 0xffffffff ;  /* 0xffffffff00047882 */ /* 0x000fe20000000000 */
[----:B------:R-:W-:Y:S02]  /*29510*/  IADD3 R12, R4, -0x1, RZ ;  /* 0xffffffff040c7810 */ /* 0x000fe40007ffe0ff */
[----:B------:R-:W-:Y:S05]  /*29520*/  BRA.DIV UR4, `(.L_x_2667) ;  /* 0x0000005e049c7947 */ /* 0x000fea000b800000 */
[----:B------:R3:W4:Y:S02]  /*29530*/  SHFL.IDX PT, R6, R6, R12, 0x1f ;  /* 0x00001f0c06067589 */ /* 0x00072400000e0000 */
.L_x_2883:
[----:B----4-:R-:W-:-:S07]  /*29540*/  IMAD.MOV.U32 R16, RZ, RZ, R6 ;  /* 0x000000ffff107224 */ /* 0x010fce00078e0006 */
.L_x_2666:
[----:B------:R-:W0:Y:S01]  /*29550*/  LDC.64 R8, c[0x0][0xc90] ;  /* 0x00032400ff087b82 */ /* 0x000e220000000a00 */
[----:B------:R-:W-:-:S04]  /*29560*/  IMAD.IADD R19, R4, 0x1, R19 ;  /* 0x0000000104137824 */ /* 0x000fc800078e0213 */
[----:B0-----:R-:W-:-:S05]  /*29570*/  IMAD.WIDE R4, R19, 0x4, R8 ;  /* 0x0000000413047825 */ /* 0x001fca00078e0208 */
[----:B------:R-:W2:Y:S01]  /*29580*/  LDG.E R2, desc[UR46][R4.64] ;  /* 0x0000002e04027981 */ /* 0x000ea2000c1e1900 */
[----:B------:R-:W-:-:S04]  /*29590*/  IMAD R16, R16, R3, R7 ;  /* 0x0000000310107224 */ /* 0x000fc800078e0207 */
[----:B------:R-:W-:Y:S02]  /*295a0*/  IMAD.IADD R0, R0, 0x1, -R16 ;  /* 0x0000000100007824 */ /* 0x000fe400078e0a10 */
[----:B--2---:R-:W-:-:S05]  /*295b0*/  IMAD R8, R17, R2, RZ ;  /* 0x0000000211087224 */ /* 0x004fca00078e02ff */
[-C--:B------:R-:W-:Y:S02]  /*295c0*/  IABS R6, R8.reuse ;  /* 0x0000000800067213 */ /* 0x080fe40000000000 */
[----:B------:R-:W-:Y:S02]  /*295d0*/  IABS R9, R8 ;  /* 0x0000000800097213 */ /* 0x000fe40000000000 */
[----:B------:R-:W0:Y:S03]  /*295e0*/  I2F.RP R4, R6 ;  /* 0x0000000600047306 */ /* 0x000e260000209400 */
[----:B------:R-:W-:-:S05]  /*295f0*/  IMAD.MOV R9, RZ, RZ, -R9 ;  /* 0x000000ffff097224 */ /* 0x000fca00078e0a09 */
[----:B0-----:R-:W0:Y:S02]  /*29600*/  MUFU.RCP R4, R4 ;  /* 0x0000000400047308 */ /* 0x001e240000001000 */
[----:B0-----:R-:W-:-:S06]  /*29610*/  VIADD R4, R4, 0xffffffe ;  /* 0x0ffffffe04047836 */ /* 0x001fcc0000000000 */
[----:B------:R-:W0:Y:S02]  /*29620*/  F2I.FTZ.U32.TRUNC.NTZ R5, R4 ;  /* 0x0000000400057305 */ /* 0x000e24000021f000 */
[----:B0-----:R-:W-:-:S04]  /*29630*/  IMAD.MOV R4, RZ, RZ, -R5 ;  /* 0x000000ffff047224 */ /* 0x001fc800078e0a05 */
[----:B------:R-:W-:Y:S02]  /*29640*/  IMAD R7, R4, R6, RZ ;  /* 0x0000000604077224 */ /* 0x000fe400078e02ff */
[----:B------:R-:W-:-:S04]  /*29650*/  IMAD.MOV.U32 R4, RZ, RZ, RZ ;  /* 0x000000ffff047224 */ /* 0x000fc800078e00ff */
[----:B------:R-:W-:Y:S01]  /*29660*/  IMAD.HI.U32 R7, R5, R7, R4 ;  /* 0x0000000705077227 */ /* 0x000fe200078e0004 */
        /* <DEDUP_REMOVED lines=10> */
[----:B------:R-:W-:-:S06]  /*29710*/  @P0 IADD3 R5, R5, 0x1, RZ ;  /* 0x0000000105050810 */ /* 0x000fcc0007ffe0ff */
[----:B------:R-:W-:Y:S01]  /*29720*/  @!P2 IMAD.MOV R5, RZ, RZ, -R5 ;  /* 0x000000ffff05a224 */ /* 0x000fe200078e0a05 */
[----:B------:R-:W-:-:S05]  /*29730*/  @!P1 LOP3.LUT R5, RZ, R8, RZ, 0x33, !PT ;  /* 0x00000008ff059212 */ /* 0x000fca00078e33ff */
[----:B------:R-:W-:Y:S02]  /*29740*/  IMAD R4, R2, R5, RZ ;  /* 0x0000000502047224 */ /* 0x000fe400078e02ff */
[----:B------:R-:W-:Y:S02]  /*29750*/  IMAD.MOV R5, RZ, RZ, -R5 ;  /* 0x000000ffff057224 */ /* 0x000fe400078e0a05 */
[----:B------:R-:W-:Y:S02]  /*29760*/  IMAD.MOV R6, RZ, RZ, -R4 ;  /* 0x000000ffff067224 */ /* 0x000fe400078e0a04 */
[----:B------:R-:W-:-:S03]  /*29770*/  IMAD R5, R8, R5, R0 ;  /* 0x0000000508057224 */ /* 0x000fc600078e0200 */
[----:B------:R-:W-:Y:S01]  /*29780*/  VIADDMNMX R6, R6, R3, R2, PT ;  /* 0x0000000306067246 */ /* 0x000fe20003800102 */
[----:B------:R-:W-:-:S03]  /*29790*/  IMAD.IADD R4, R5, 0x1, R4 ;  /* 0x0000000105047824 */ /* 0x000fc600078e0204 */
[----:B------:R-:W-:-:S04]  /*297a0*/  IABS R7, R6 ;  /* 0x0000000600077213 */ /* 0x000fc80000000000 */
[----:B------:R-:W0:Y:S08]  /*297b0*/  I2F.RP R2, R7 ;  /* 0x0000000700027306 */ /* 0x000e300000209400 */
[----:B0-----:R-:W0:Y:S02]  /*297c0*/  MUFU.RCP R2, R2 ;  /* 0x0000000200027308 */ /* 0x001e240000001000 */
[----:B0-----:R-:W-:-:S06]  /*297d0*/  VIADD R2, R2, 0xffffffe ;  /* 0x0ffffffe02027836 */ /* 0x001fcc0000000000 */
[----:B------:R0:W2:Y:S02]  /*297e0*/  F2I.FTZ.U32.TRUNC.NTZ R3, R2 ;  /* 0x0000000200037305 */ /* 0x0000a4000021f000 */
[----:B0-----:R-:W-:Y:S02]  /*297f0*/  IMAD.MOV.U32 R2, RZ, RZ, RZ ;  /* 0x000000ffff027224 */ /* 0x001fe400078e00ff */
[----:B--2---:R-:W-:-:S04]  /*29800*/  IMAD.MOV R0, RZ, RZ, -R3 ;  /* 0x000000ffff007224 */ /* 0x004fc800078e0a03 */
[----:B------:R-:W-:-:S04]  /*29810*/  IMAD R0, R0, R7, RZ ;  /* 0x0000000700007224 */ /* 0x000fc800078e02ff */
        /* <DEDUP_REMOVED lines=15> */
[----:B------:R-:W-:Y:S01]  /*29910*/  @!P1 LOP3.LUT R2, RZ, R6, RZ, 0x33, !PT ;  /* 0x00000006ff029212 */ /* 0x000fe200078e33ff */
[----:B------:R-:W-:-:S04]  /*29920*/  IMAD.MOV R6, RZ, RZ, -R6 ;  /* 0x000000ffff067224 */ /* 0x000fc800078e0a06 */
[----:B------:R-:W-:Y:S01]  /*29930*/  IMAD R18, R2, R6, R4 ;  /* 0x0000000602127224 */ /* 0x000fe200078e0204 */
[----:B------:R-:W-:-:S05]  /*29940*/  LOP3.LUT R2, RZ, R2, RZ, 0x33, !PT ;  /* 0x00000002ff027212 */ /* 0x000fca00078e33ff */
[----:B------:R-:W-:Y:S01]  /*29950*/  IMAD.IADD R17, R17, 0x1, R2 ;  /* 0x0000000111117824 */ /* 0x000fe200078e0202 */
[----:B------:R-:W-:Y:S06]  /*29960*/  BRA `(.L_x_2668) ;  /* 0x00000000001c7947 */ /* 0x000fec0003800000 */
.L_x_2660:
[----:B------:R-:W-:Y:S01]  /*29970*/  UMOV UR4, URZ ;  /* 0x0000003f00047c82 */ /* 0x000fe20008000000 */
[----:B------:R-:W-:Y:S01]  /*29980*/  UMOV UR5, URZ ;  /* 0x0000003f00057c82 */ /* 0x000fe20008000000 */
[----:B------:R-:W-:Y:S01]  /*29990*/  ULDC UR6, c[0x0][0xc3c] ;  /* 0x00030f0000067ab9 */ /* 0x000fe20000000800 */
[----:B------:R-:W-:Y:S02]  /*299a0*/  IMAD.MOV.U32 R16, RZ, RZ, R0 ;  /* 0x000000ffff107224 */ /* 0x000fe400078e0000 */
[----:B------:R-:W-:Y:S02]  /*299b0*/  IMAD.U32 R17, RZ, RZ, UR4 ;  /* 0x00000004ff117e24 */ /* 0x000fe4000f8e00ff */
[----:B------:R-:W-:Y:S02]  /*299c0*/  IMAD.U32 R18, RZ, RZ, UR5 ;  /* 0x00000005ff127e24 */ /* 0x000fe4000f8e00ff */
[----:B------:R-:W-:-:S07]  /*299d0*/  IMAD.U32 R19, RZ, RZ, UR6 ;  /* 0x00000006ff137e24 */ /* 0x000fce000f8e00ff */
.L_x_2668:
[----:B------:R2:W4:Y:S01]  /*299e0*/  LDL R3, [R1+0x4] ;  /* 0x0000040001037983 */ /* 0x0005220000100800 */
[----:B------:R-:W5:Y:S01]  /*299f0*/  S2R R0, SR_TID.X ;  /* 0x0000000000007919 */ /* 0x000f620000002100 */
[----:B------:R-:W-:Y:S05]  /*29a00*/  WARPSYNC.ALL ;  /* 0x0000000000007948 */ /* 0x000fea0003800000 */
[----:B-----5:R-:W-:Y:S01]  /*29a10*/  LOP3.LUT R0, R0, 0x1f, RZ, 0xc0, !PT ;  /* 0x0000001f00007812 */ /* 0x020fe200078ec0ff */
[----:B------:R-:W-:Y:S03]  /*29a20*/  BAR.SYNC.DEFER_BLOCKING 0x4, 0x180 ;  /* 0x0106000000007b1d */ /* 0x000fe60000010000 */
[----:B------:R-:W-:-:S13]  /*29a30*/  ISETP.NE.AND P0, PT, R0, RZ, PT ;  /* 0x000000ff0000720c */ /* 0x000fda0003f05270 */
[----:B------:R-:W4:Y:S01]  /*29a40*/  @!P0 S2R R0, SR_CgaCtaId ;  /* 0x0000000000008919 */ /* 0x000f220000008800 */
[----:B------:R-:W-:-:S04]  /*29a50*/  @!P0 MOV R2, 0x400 ;  /* 0x0000040000028802 */ /* 0x000fc80000000f00 */
[----:B----4-:R-:W-:-:S05]  /*29a60*/  @!P0 LEA R3, R0, R2, 0x18 ;  /* 0x0000000200038211 */ /* 0x010fca00078ec0ff */
[----:B------:R2:W-:Y:S04]  /*29a70*/  @!P0 STS.128 [R3+0x388d0], R16 ;  /* 0x0388d01003008388 */ /* 0x0005e80000000c00 */
[----:B------:R2:W-:Y:S01]  /*29a80*/  @!P0 STL [R1+0x4], R3 ;  /* 0x0000040301008387 */ /* 0x0005e20000100800 */
[----:B------:R-:W-:Y:S06]  /*29a90*/  BAR.ARV 0x5, 0x180 ;  /* 0x0146000000007b1d */ /* 0x000fec0000002000 */
.L_x_2657:
[----:B------:R-:W-:Y:S02]  /*29aa0*/  ULDC UR4, c[0x0][0xc3c] ;  /* 0x00030f0000047ab9 */ /* 0x000fe40000000800 */
[----:B0-----:R-:W-:-:S13]  /*29ab0*/  ISETP.GE.AND P0, PT, R19, UR4, PT ;  /* 0x0000000413007c0c */ /* 0x001fda000bf06270 */
[----:B------:R-:W-:Y:S05]  /*29ac0*/  @!P0 BRA `(.L_x_2669) ;  /* 0xffffff9c003c8947 */ /* 0x000fea000383ffff */
[----:B------:R-:W-:Y:S05]  /*29ad0*/  BSYNC B7 ;  /* 0x0000000000077941 */ /* 0x000fea0003800000 */
.L_x_2559:
[----:B----4-:R-:W4:Y:S01]  /*29ae0*/  LDL.LU R0, [R1+0x5c] ;  /* 0x00005c0001007983 */ /* 0x010f220000300800 */
[----:B------:R-:W-:Y:S01]  /*29af0*/  BSSY B0, `(.L_x_2670) ;  /* 0x000000b000007945 */ /* 0x000fe20003800000 */
[----:B------:R-:W5:Y:S01]  /*29b00*/  S2R R5, SR_CgaCtaId ;  /* 0x0000000000057919 */ /* 0x000f620000008800 */
[----:B----4-:R-:W-:-:S05]  /*29b10*/  VIADD R0, R0, 0x1 ;  /* 0x0000000100007836 */ /* 0x010fca0000000000 */
[----:B0-----:R-:W-:-:S04]  /*29b20*/  LEA.HI R2, R0, R0, RZ, 0x1 ;  /* 0x0000000000027211 */ /* 0x001fc800078f08ff */
[----:B--2---:R-:W-:-:S04]  /*29b30*/  LOP3.LUT R3, R2, 0xfffffffe, RZ, 0xc0, !PT ;  /* 0xfffffffe02037812 */ /* 0x004fc800078ec0ff */
[----:B------:R-:W-:Y:S02]  /*29b40*/  IADD3 R3, R0, -R3, RZ ;  /* 0x8000000300037210 */ /* 0x000fe40007ffe0ff */
[----:B------:R-:W-:Y:S02]  /*29b50*/  MOV R0, 0x400 ;  /* 0x0000040000007802 */ /* 0x000fe40000000f00 */
[----:B------:R-:W-:Y:S02]  /*29b60*/  SHF.L.U32 R3, R3, 0x1f, RZ ;  /* 0x0000001f03037819 */ /* 0x000fe400000006ff */
[----:B-----5:R-:W-:-:S04]  /*29b70*/  LEA R0, R5, R0, 0x18 ;  /* 0x0000000005007211 */ /* 0x020fc800078ec0ff */
[----:B------:R-:W0:Y:S02]  /*29b80*/  SYNCS.PHASECHK.TRANS64.TRYWAIT P0, [R0+URZ+0x38820], R3 ;  /* 0x03882003000075a7 */ /* 0x000e24000800017f */
[----:B0-----:R-:W-:Y:S05]  /*29b90*/  @!P0 BRA `(.L_x_2671) ;  /* 0x0000005800288947 */ /* 0x001fea0003800000 */
.L_x_2884:
[----:B------:R-:W-:Y:S05]  /*29ba0*/  BSYNC B0 ;  /* 0x0000000000007941 */ /* 0x000fea0003800000 */
.L_x_2670:
[----:B------:R-:W-:-:S03]  /*29bb0*/  UMOV UR4, 0xffffffff ;  /* 0xffffffff00047882 */ /* 0x000fc60000000000 */
[----:B------:R-:W-:Y:S05]  /*29bc0*/  BRA.DIV UR4, `(.L_x_2672) ;  /* 0x0000005a04307947 */ /* 0x000fea000b800000 */
[----:B------:R-:W2:Y:S02]  /*29bd0*/  S2R R2, SR_TID.X ;  /* 0x0000000000027919 */ /* 0x000ea40000002100 */
[----:B--2---:R-:W-:-:S04]  /*29be0*/  SHF.R.U32.HI R2, RZ, 0x5, R2 ;  /* 0x00000005ff027819 */ /* 0x004fc80000011602 */
[----:B------:R-:W-:-:S05]  /*29bf0*/  LOP3.LUT R2, R2, 0x3, RZ, 0xc0, !PT ;  /* 0x0000000302027812 */ /* 0x000fca00078ec0ff */
[----:B------:R2:W4:Y:S02]  /*29c00*/  SHFL.IDX PT, R14, R2, RZ, 0x1f ;  /* 0x00001fff020e7589 */ /* 0x00052400000e0000 */
.L_x_2887:
[----:B----4-:R-:W-:-:S13]  /*29c10*/  ISETP.NE.AND P0, PT, R14, RZ, PT ;  /* 0x000000ff0e00720c */ /* 0x010fda0003f05270 */
[----:B------:R-:W-:Y:S05]  /*29c20*/  @P0 BRA `(.L_x_2344) ;  /* 0x0000000000b00947 */ /* 0x000fea0003800000 */
[----:B------:R-:W-:-:S03]  /*29c30*/  UMOV UR4, 0xffffffff ;  /* 0xffffffff00047882 */ /* 0x000fc60000000000 */
[----:B------:R-:W-:Y:S05]  /*29c40*/  BRA.DIV UR4, `(.L_x_2673) ;  /* 0x0000005a04447947 */ /* 0x000fea000b800000 */
[----:B------:R-:W-:-:S13]  /*29c50*/  ELECT P6, URZ, PT ;  /* 0x00000000003f782f */ /* 0x000fda00038c0000 */
.L_x_2890:
[----:B------:R-:W-:Y:S05]  /*29c60*/  @!P6 BRA `(.L_x_2344) ;  /* 0x0000000000a0e947 */ /* 0x000fea0003800000 */
[----:B------:R-:W-:-:S06]  /*29c70*/  ULOP3.LUT UR4, UR40, 0x2, URZ, 0xfc, !UPT ;  /* 0x0000000228047892 */ /* 0x000fcc000f8efc3f */
[----:B--2---:R-:W-:-:S05]  /*29c80*/  IMAD.U32 R2, RZ, RZ, UR4 ;  /* 0x00000004ff027e24 */ /* 0x004fca000f8e00ff */
[----:B------:R-:W-:-:S13]  /*29c90*/  ISETP.NE.AND P0, PT, R2, 0x3, PT ;  /* 0x000000030200780c */ /* 0x000fda0003f05270 */
[----:B------:R-:W-:Y:S05]  /*29ca0*/  @!P0 BRA `(.L_x_2674) ;  /* 0x0000000000048947 */ /* 0x000fea0003800000 */
[----:B------:R-:W-:Y:S01]  /*29cb0*/  BPT.TRAP 0x1 ;  /* 0x000000040000795c */ /* 0x000fe20000300000 */
.L_x_2674:
        /* <DEDUP_REMOVED lines=14> */
.L_x_2891:
[----:B------:R-:W2:Y:S02]  /*29da0*/  SYNCS.PHASECHK.TRANS64.TRYWAIT P1, [R7+URZ], R2 ;  /* 0x00000002070075a7 */ /* 0x000ea4000802017f */
[----:B--2---:R-:W-:Y:S05]  /*29db0*/  @!P1 BRA `(.L_x_2676) ;  /* 0x00000058001c9947 */ /* 0x004fea0003800000 */
.L_x_2892:
[----:B------:R-:W-:Y:S05]  /*29dc0*/  @!P0 BRA `(.L_x_2677) ;  /* 0x0000000000048947 */ /* 0x000fea0003800000 */
[----:B------:R-:W-:Y:S01]  /*29dd0*/  BPT.TRAP 0x1 ;  /* 0x000000040000795c */ /* 0x000fe20000300000 */
.L_x_2677:
[----:B------:R-:W4:Y:S02]  /*29de0*/  LDL.LU R4, [R1+0x8] ;  /* 0x0000080001047983 */ /* 0x000f240000300800 */
[----:B----4-:R-:W-:-:S04]  /*29df0*/  IMAD R4, R4, 0x8, R0 ;  /* 0x0000000804047824 */ /* 0x010fc800078e0200 */
[----:B------:R-:W4:Y:S02]  /*29e00*/  SYNCS.PHASECHK.TRANS64.TRYWAIT P1, [R4+URZ+0x38860], R5 ;  /* 0x03886005040075a7 */ /* 0x000f24000802017f */
[----:B----4-:R-:W-:Y:S05]  /*29e10*/  @!P1 BRA `(.L_x_2678) ;  /* 0x0000005800189947 */ /* 0x010fea0003800000 */
.L_x_2893:
[----:B------:R-:W-:Y:S05]  /*29e20*/  @!P0 BRA `(.L_x_2679) ;  /* 0x0000000000048947 */ /* 0x000fea0003800000 */
[----:B------:R-:W-:Y:S01]  /*29e30*/  BPT.TRAP 0x1 ;  /* 0x000000040000795c */ /* 0x000fe20000300000 */
.L_x_2679:
[----:B------:R-:W-:-:S04]  /*29e40*/  IMAD R3, R3, 0x8, R0 ;  /* 0x0000000803037824 */ /* 0x000fc800078e0200 */
[----:B------:R-:W5:Y:S02]  /*29e50*/  SYNCS.PHASECHK.TRANS64.TRYWAIT P1, [R3+URZ+0x38860], R2 ;  /* 0x03886002030075a7 */ /* 0x000f64000802017f */
[----:B-----5:R-:W-:Y:S05]  /*29e60*/  @!P1 BRA `(.L_x_2680) ;  /* 0x0000005800189947 */ /* 0x020fea0003800000 */
.L_x_2894:
[----:B------:R-:W-:Y:S05]  /*29e70*/  @!P0 BRA `(.L_x_2681) ;  /* 0x0000000000048947 */ /* 0x000fea0003800000 */
[----:B------:R-:W-:Y:S01]  /*29e80*/  BPT.TRAP 0x1 ;  /* 0x000000040000795c */ /* 0x000fe20000300000 */
.L_x_2681:
[----:B------:R-:W5:Y:S02]  /*29e90*/  SYNCS.PHASECHK.TRANS64.TRYWAIT P0, [R4+URZ+0x38880], R5 ;  /* 0x03888005040075a7 */ /* 0x000f64000800017f */
[----:B-----5:R-:W-:Y:S05]  /*29ea0*/  @!P0 BRA `(.L_x_2682) ;  /* 0x00000058001c8947 */ /* 0x020fea0003800000 */
.L_x_2683:
[----:B------:R0:W0:Y:S02]  /*29eb0*/  SYNCS.PHASECHK.TRANS64.TRYWAIT P0, [R3+URZ+0x38880], R2 ;  /* 0x03888002030075a7 */ /* 0x000024000800017f */
[----:B0-----:R-:W-:Y:S05]  /*29ec0*/  @!P0 NANOSLEEP.SYNCS 0x989680 ;  /* 0x009896800000895d */ /* 0x001fea0003900000 */
[----:B------:R-:W0:Y:S02]  /*29ed0*/  @!P0 SYNCS.PHASECHK.TRANS64 P0, [R3+URZ+0x38880], R2 ;  /* 0x03888002030085a7 */ /* 0x000e24000800007f */
[----:B0-----:R-:W-:Y:S05]  /*29ee0*/  @!P0 BRA `(.L_x_2683) ;  /* 0xfffffffc00f08947 */ /* 0x001fea000383ffff */
.L_x_2344:
[----:B------:R-:W-:Y:S05]  /*29ef0*/  BSYNC B8 ;  /* 0x0000000000087941 */ /* 0x000fea0003800000 */
.L_x_2341:
[----:B------:R-:W-:Y:S05]  /*29f00*/  EXIT ;  /* 0x000000000000794d */ /* 0x000fea0003800000 */
.L_x_2366:
[----:B-1----:R1:W2:Y:S02]  /*29f10*/  SYNCS.PHASECHK.TRANS64.TRYWAIT P6, [R110+URZ+0x38890], R121 ;  /* 0x038890796e0075a7 */ /* 0x0022a400080c017f */
[----:B--2---:R-:W-:Y:S05]  /*29f20*/  @!P6 NANOSLEEP.SYNCS 0x989680 ;  /* 0x009896800000e95d */ /* 0x004fea0003900000 */
[----:B------:R-:W2:Y:S02]  /*29f30*/  @!P6 SYNCS.PHASECHK.TRANS64 P6, [R110+URZ+0x38890], R121 ;  /* 0x038890796e00e5a7 */ /* 0x000ea400080c007f */
[----:B--2---:R-:W-:Y:S05]  /*29f40*/  @!P6 BRA `(.L_x_2366) ;  /* 0xfffffffc00f0e947 */ /* 0x004fea000383ffff */
[----:B------:R-:W-:Y:S05]  /*29f50*/  BRA `(.L_x_2684) ;  /* 0xfffffd9000987947 */ /* 0x000fea000383ffff */
.L_x_2400:
[----:B0-----:R0:W1:Y:S02]  /*29f60*/  SYNCS.PHASECHK.TRANS64.TRYWAIT P3, [R110+URZ+0x38890], R121 ;  /* 0x038890796e0075a7 */ /* 0x001064000806017f */
[----:B-1----:R-:W-:Y:S05]  /*29f70*/  @!P3 NANOSLEEP.SYNCS 0x989680 ;  /* 0x009896800000b95d */ /* 0x002fea0003900000 */
[----:B------:R-:W1:Y:S02]  /*29f80*/  @!P3 SYNCS.PHASECHK.TRANS64 P3, [R110+URZ+0x38890], R121 ;  /* 0x038890796e00b5a7 */ /* 0x000e64000806007f */
[----:B-1----:R-:W-:Y:S05]  /*29f90*/  @!P3 BRA `(.L_x_2400) ;  /* 0xfffffffc00f0b947 */ /* 0x002fea000383ffff */
[----:B------:R-:W-:Y:S05]  /*29fa0*/  BRA `(.L_x_2685) ;  /* 0xfffffdd000e47947 */ /* 0x000fea000383ffff */
.L_x_2417:
[----:B0-----:R0:W1:Y:S02]  /*29fb0*/  SYNCS.PHASECHK.TRANS64.TRYWAIT P2, [R110+URZ+0x38890], R121 ;  /* 0x038890796e0075a7 */ /* 0x001064000804017f */
[----:B-1----:R-:W-:Y:S05]  /*29fc0*/  @!P2 NANOSLEEP.SYNCS 0x989680 ;  /* 0x009896800000a95d */ /* 0x002fea0003900000 */
[----:B------:R-:W1:Y:S02]  /*29fd0*/  @!P2 SYNCS.PHASECHK.TRANS64 P2, [R110+URZ+0x38890], R121 ;  /* 0x038890796e00a5a7 */ /* 0x000e64000804007f */
[----:B-1----:R-:W-:Y:S05]  /*29fe0*/  @!P2 BRA `(.L_x_2417) ;  /* 0xfffffffc00f0a947 */ /* 0x002fea000383ffff */
[----:B------:R-:W-:Y:S05]  /*29ff0*/  BRA `(.L_x_2686) ;  /* 0xfffffe1400147947 */ /* 0x000fea000383ffff */
.L_x_2427:
[----:B-1----:R1:W2:Y:S02]  /*2a000*/  SYNCS.PHASECHK.TRANS64.TRYWAIT P3, [R110+URZ+0x388b0], R121 ;  /* 0x0388b0796e0075a7 */ /* 0x0022a4000806017f */
[----:B--2---:R-:W-:Y:S05]  /*2a010*/  @!P3 NANOSLEEP.SYNCS 0x989680 ;  /* 0x009896800000b95d */ /* 0x004fea0003900000 */
[----:B------:R-:W2:Y:S02]  /*2a020*/  @!P3 SYNCS.PHASECHK.TRANS64 P3, [R110+URZ+0x388b0], R121 ;  /* 0x0388b0796e00b5a7 */ /* 0x000ea4000806007f */
[----:B--2---:R-:W-:Y:S05]  /*2a030*/  @!P3 BRA `(.L_x_2427) ;  /* 0xfffffffc00f0b947 */ /* 0x004fea000383ffff */
[----:B------:R-:W-:Y:S05]  /*2a040*/  BRA `(.L_x_2687) ;  /* 0xfffffe18007c7947 */ /* 0x000fea000383ffff */
.L_x_2439:
[----:B------:R-:W-:Y:S01]  /*2a050*/  BSSY B0, `(.L_x_2688) ;  /* 0x0000007000007945 */ /* 0x000fe20003800000 */
[----:B------:R-:W-:Y:S01]  /*2a060*/  IMAD.MOV.U32 R12, RZ, RZ, RZ ;  /* 0x000000ffff0c7224 */ /* 0x000fe200078e00ff */
[----:B------:R-:W-:Y:S01]  /*2a070*/  MOV R15, 0xffffffff ;  /* 0xffffffff000f7802 */ /* 0x000fe20000000f00 */
[----:B------:R-:W-:-:S07]  /*2a080*/  IMAD.MOV.U32 R11, RZ, RZ, 0x1f ;  /* 0x0000001fff0b7424 */ /* 0x000fce00078e00ff */
[----:B-----5:R-:W-:Y:S05]  /*2a090*/  WARPSYNC.COLLECTIVE R15, `(.L_x_2689) ;  /* 0x000000000f087348 */ /* 0x020fea0003c00000 */
[----:B------:R0:W1:Y:S02]  /*2a0a0*/  SHFL.IDX P6, R14, R13, R12, R11 ;  /* 0x0000000c0d0e7389 */ /* 0x00006400000c000b */
[----:B01---5:R-:W-:Y:S01]  /*2a0b0*/  ENDCOLLECTIVE ;  /* 0x000000000000791b */ /* 0x023fe20003800000 */
.L_x_2689:
[----:B------:R-:W-:Y:S05]  /*2a0c0*/  BSYNC B0 ;  /* 0x0000000000007941 */ /* 0x000fea0003800000 */
.L_x_2688:
[----:B------:R0:W-:Y:S01]  /*2a0d0*/  STL [R1], R14 ;  /* 0x0000000e01007387 */ /* 0x0001e20000100800 */
[----:B------:R-:W-:Y:S05]  /*2a0e0*/  BRA `(.L_x_2690) ;  /* 0xfffffe28001c7947 */ /* 0x000fea000383ffff */
.L_x_2449:
[----:B------:R-:W-:Y:S01]  /*2a0f0*/  BSSY B1, `(.L_x_2691) ;  /* 0x0000008000017945 */ /* 0x000fe20003800000 */
[----:B------:R-:W-:Y:S02]  /*2a100*/  IMAD.MOV.U32 R13, RZ, RZ, R6 ;  /* 0x000000ffff0d7224 */ /* 0x000fe400078e0006 */
[----:B------:R-:W-:Y:S02]  /*2a110*/  IMAD.MOV.U32 R12, RZ, RZ, RZ ;  /* 0x000000ffff0c7224 */ /* 0x000fe400078e00ff */
[----:B------:R-:W-:Y:S02]  /*2a120*/  IMAD.MOV.U32 R11, RZ, RZ, 0x181f ;  /* 0x0000181fff0b7424 */ /* 0x000fe400078e00ff */
[----:B------:R-:W-:-:S07]  /*2a130*/  IMAD.MOV.U32 R15, RZ, RZ, -0x1 ;  /* 0xffffffffff0f7424 */ /* 0x000fce00078e00ff */
[----:B0-----:R-:W-:Y:S05]  /*2a140*/  WARPSYNC.COLLECTIVE R15, `(.L_x_2692) ;  /* 0x000000000f087348 */ /* 0x001fea0003c00000 */
[----:B0-----:R0:W1:Y:S02]  /*2a150*/  SHFL.IDX P6, R14, R13, R12, R11 ;  /* 0x0000000c0d0e7389 */ /* 0x00106400000c000b */
[----:B01----:R-:W-:Y:S01]  /*2a160*/  ENDCOLLECTIVE ;  /* 0x000000000000791b */ /* 0x003fe20003800000 */
.L_x_2692:
[----:B------:R-:W-:Y:S05]  /*2a170*/  BSYNC B1 ;  /* 0x0000000000017941 */ /* 0x000fea0003800000 */
.L_x_2691:
        /* <DEDUP_REMOVED lines=8> */
.L_x_2693:
[----:B------:R-:W-:Y:S01]  /*2a200*/  IMAD.MOV.U32 R13, RZ, RZ, R8 ;  /* 0x000000ffff0d7224 */ /* 0x000fe200078e0008 */
[----:B------:R-:W-:-:S07]  /*2a210*/  MOV R3, R14 ;  /* 0x0000000e00037202 */ /* 0x000fce0000000f00 */
[----:B------:R-:W-:Y:S05]  /*2a220*/  WARPSYNC.COLLECTIVE R15, `(.L_x_2694) ;  /* 0x000000000f087348 */ /* 0x000fea0003c00000 */
[----:B------:R0:W1:Y:S02]  /*2a230*/  SHFL.IDX P6, R14, R13, R12, R11 ;  /* 0x0000000c0d0e7389 */ /* 0x00006400000c000b */
[----:B01----:R-:W-:Y:S01]  /*2a240*/  ENDCOLLECTIVE ;  /* 0x000000000000791b */ /* 0x003fe20003800000 */
.L_x_2694:
[----:B------:R-:W-:Y:S02]  /*2a250*/  IMAD.MOV.U32 R13, RZ, RZ, R7 ;  /* 0x000000ffff0d7224 */ /* 0x000fe400078e0007 */
[----:B------:R-:W-:-:S07]  /*2a260*/  IMAD.MOV.U32 R4, RZ, RZ, R14 ;  /* 0x000000ffff047224 */ /* 0x000fce00078e000e */
[----:B------:R-:W-:Y:S05]  /*2a270*/  WARPSYNC.COLLECTIVE R15, `(.L_x_2695) ;  /* 0x000000000f087348 */ /* 0x000fea0003c00000 */
[----:B------:R0:W1:Y:S02]  /*2a280*/  SHFL.IDX P6, R14, R13, R12, R11 ;  /* 0x0000000c0d0e7389 */ /* 0x00006400000c000b */
[----:B01----:R-:W-:Y:S01]  /*2a290*/  ENDCOLLECTIVE ;  /* 0x000000000000791b */ /* 0x003fe20003800000 */
.L_x_2695:
[----:B------:R-:W-:Y:S05]  /*2a2a0*/  BRA `(.L_x_2696) ;  /* 0xfffffe2c00847947 */ /* 0x000fea000383ffff */
.L_x_2452:
[----:B------:R-:W-:Y:S01]  /*2a2b0*/  BSSY B1, `(.L_x_2697) ;  /* 0x0000008000017945 */ /* 0x000fe20003800000 */
[----:B------:R-:W-:Y:S02]  /*2a2c0*/  IMAD.MOV.U32 R13, RZ, RZ, R6 ;  /* 0x000000ffff0d7224 */ /* 0x000fe400078e0006 */
[----:B------:R-:W-:Y:S02]  /*2a2d0*/  IMAD.MOV.U32 R12, RZ, RZ, 0x1 ;  /* 0x00000001ff0c7424 */ /* 0x000fe400078e00ff */
[----:B------:R-:W-:Y:S02]  /*2a2e0*/  IMAD.MOV.U32 R11, RZ, RZ, 0x181f ;  /* 0x0000181fff0b7424 */ /* 0x000fe400078e00ff */
[----:B------:R-:W-:-:S07]  /*2a2f0*/  IMAD.MOV.U32 R15, RZ, RZ, -0x1 ;  /* 0xffffffffff0f7424 */ /* 0x000fce00078e00ff */
[----:B-12345:R-:W-:Y:S05]  /*2a300*/  WARPSYNC.COLLECTIVE R15, `(.L_x_2698) ;  /* 0x000000000f087348 */ /* 0x03efea0003c00000 */
[----:B------:R0:W0:Y:S02]  /*2a310*/  SHFL.IDX P6, R14, R13, R12, R11 ;  /* 0x0000000c0d0e7389 */ /* 0x00002400000c000b */
[----:B012345:R-:W-:Y:S01]  /*2a320*/  ENDCOLLECTIVE ;  /* 0x000000000000791b */ /* 0x03ffe20003800000 */
.L_x_2698:
[----:B------:R-:W-:Y:S05]  /*2a330*/  BSYNC B1 ;  /* 0x0000000000017941 */ /* 0x000fea0003800000 */
.L_x_2697:
[----:B------:R-:W-:Y:S01]  /*2a340*/  IMAD.MOV.U32 R13, RZ, RZ, R5 ;  /* 0x000000ffff0d7224 */ /* 0x000fe200078e0005 */
[----:B------:R-:W-:Y:S01]  /*2a350*/  MOV R12, 0x1 ;  /* 0x00000001000c7802 */ /* 0x000fe20000000f00 */
[----:B------:R-:W-:Y:S02]  /*2a360*/  IMAD.MOV.U32 R11, RZ, RZ, 0x181f ;  /* 0x0000181fff0b7424 */ /* 0x000fe400078e00ff */
[----:B------:R-:W-:Y:S02]  /*2a370*/  IMAD.MOV.U32 R15, RZ, RZ, -0x1 ;  /* 0xffffffffff0f7424 */ /* 0x000fe400078e00ff */
[----:B------:R-:W-:-:S07]  /*2a380*/  IMAD.MOV.U32 R0, RZ, RZ, R14 ;  /* 0x000000ffff007224 */ /* 0x000fce00078e000e */
[----:B------:R-:W-:Y:S05]  /*2a390*/  WARPSYNC.COLLECTIVE R15, `(.L_x_2699) ;  /* 0x000000000f087348 */ /* 0x000fea0003c00000 */
[----:B------:R0:W1:Y:S02]  /*2a3a0*/  SHFL.IDX P6, R14, R13, R12, R11 ;  /* 0x0000000c0d0e7389 */ /* 0x00006400000c000b */
[----:B01----:R-:W-:Y:S01]  /*2a3b0*/  ENDCOLLECTIVE ;  /* 0x000000000000791b */ /* 0x003fe20003800000 */
.L_x_2699:
[----:B------:R-:W-:Y:S02]  /*2a3c0*/  IMAD.MOV.U32 R13, RZ, RZ, R8 ;  /* 0x000000ffff0d7224 */ /* 0x000fe400078e0008 */
[----:B------:R-:W-:-:S07]  /*2a3d0*/  IMAD.MOV.U32 R3, RZ, RZ, R14 ;  /* 0x000000ffff037224 */ /* 0x000fce00078e000e */
[----:B------:R-:W-:Y:S05]  /*2a3e0*/  WARPSYNC.COLLECTIVE R15, `(.L_x_2700) ;  /* 0x000000000f087348 */ /* 0x000fea0003c00000 */
[----:B------:R0:W1:Y:S02]  /*2a3f0*/  SHFL.IDX P6, R14, R13, R12, R11 ;  /* 0x0000000c0d0e7389 */ /* 0x00006400000c000b */
[----:B01----:R-:W-:Y:S01]  /*2a400*/  ENDCOLLECTIVE ;  /* 0x000000000000791b */ /* 0x003fe20003800000 */
.L_x_2700:
[----:B------:R-:W-:Y:S02]  /*2a410*/  IMAD.MOV.U32 R13, RZ, RZ, R7 ;  /* 0x000000ffff0d7224 */ /* 0x000fe400078e0007 */
[----:B------:R-:W-:-:S07]  /*2a420*/  IMAD.MOV.U32 R4, RZ, RZ, R14 ;  /* 0x000000ffff047224 */ /* 0x000fce00078e000e */
[----:B------:R-:W-:Y:S05]  /*2a430*/  WARPSYNC.COLLECTIVE R15, `(.L_x_2701) ;  /* 0x000000000f087348 */ /* 0x000fea0003c00000 */
[----:B------:R0:W1:Y:S02]  /*2a440*/  SHFL.IDX P6, R14, R13, R12, R11 ;  /* 0x0000000c0d0e7389 */ /* 0x00006400000c000b */
[----:B01----:R-:W-:Y:S01]  /*2a450*/  ENDCOLLECTIVE ;  /* 0x000000000000791b */ /* 0x003fe20003800000 */
.L_x_2701:
[----:B------:R-:W-:Y:S05]  /*2a460*/  BRA `(.L_x_2702) ;  /* 0xfffffe2c00a47947 */ /* 0x000fea000383ffff */
.L_x_2455:
[----:B------:R-:W-:Y:S01]  /*2a470*/  BSSY B1, `(.L_x_2703) ;  /* 0x0000008000017945 */ /* 0x000fe20003800000 */
[----:B0-----:R-:W-:Y:S01]  /*2a480*/  IMAD.MOV.U32 R13, RZ, RZ, R6 ;  /* 0x000000ffff0d7224 */ /* 0x001fe200078e0006 */
[----:B------:R-:W-:Y:S01]  /*2a490*/  MOV R15, 0xffffffff ;  /* 0xffffffff000f7802 */ /* 0x000fe20000000f00 */
[----:B------:R-:W-:Y:S02]  /*2a4a0*/  IMAD.MOV.U32 R12, RZ, RZ, 0x2 ;  /* 0x00000002ff0c7424 */ /* 0x000fe400078e00ff */
[----:B------:R-:W-:-:S07]  /*2a4b0*/  IMAD.MOV.U32 R11, RZ, RZ, 0x181f ;  /* 0x0000181fff0b7424 */ /* 0x000fce00078e00ff */
[----:B-12345:R-:W-:Y:S05]  /*2a4c0*/  WARPSYNC.COLLECTIVE R15, `(.L_x_2704) ;  /* 0x000000000f087348 */ /* 0x03efea0003c00000 */
[----:B------:R0:W0:Y:S02]  /*2a4d0*/  SHFL.IDX P6, R14, R13, R12, R11 ;  /* 0x0000000c0d0e7389 */ /* 0x00002400000c000b */
[----:B012345:R-:W-:Y:S01]  /*2a4e0*/  ENDCOLLECTIVE ;  /* 0x000000000000791b */ /* 0x03ffe20003800000 */
.L_x_2704:
[----:B------:R-:W-:Y:S05]  /*2a4f0*/  BSYNC B1 ;  /* 0x0000000000017941 */ /* 0x000fea0003800000 */
.L_x_2703:
        /* <DEDUP_REMOVED lines=8> */
.L_x_2705:
[----:B------:R-:W-:Y:S02]  /*2a580*/  IMAD.MOV.U32 R13, RZ, RZ, R8 ;  /* 0x000000ffff0d7224 */ /* 0x000fe400078e0008 */
[----:B------:R-:W-:-:S07]  /*2a590*/  IMAD.MOV.U32 R3, RZ, RZ, R14 ;  /* 0x000000ffff037224 */ /* 0x000fce00078e000e */
[----:B------:R-:W-:Y:S05]  /*2a5a0*/  WARPSYNC.COLLECTIVE R15, `(.L_x_2706) ;  /* 0x000000000f087348 */ /* 0x000fea0003c00000 */
[----:B------:R0:W1:Y:S02]  /*2a5b0*/  SHFL.IDX P6, R14, R13, R12, R11 ;  /* 0x0000000c0d0e7389 */ /* 0x00006400000c000b */
[----:B01----:R-:W-:Y:S01]  /*2a5c0*/  ENDCOLLECTIVE ;  /* 0x000000000000791b */ /* 0x003fe20003800000 */
.L_x_2706:
[----:B------:R-:W-:Y:S02]  /*2a5d0*/  IMAD.MOV.U32 R13, RZ, RZ, R7 ;  /* 0x000000ffff0d7224 */ /* 0x000fe400078e0007 */
[----:B------:R-:W-:-:S07]  /*2a5e0*/  IMAD.MOV.U32 R4, RZ, RZ, R14 ;  /* 0x000000ffff047224 */ /* 0x000fce00078e000e */
[----:B------:R-:W-:Y:S05]  /*2a5f0*/  WARPSYNC.COLLECTIVE R15, `(.L_x_2707) ;  /* 0x000000000f087348 */ /* 0x000fea0003c00000 */
[----:B------:R0:W1:Y:S02]  /*2a600*/  SHFL.IDX P6, R14, R13, R12, R11 ;  /* 0x0000000c0d0e7389 */ /* 0x00006400000c000b */
[----:B01----:R-:W-:Y:S01]  /*2a610*/  ENDCOLLECTIVE ;  /* 0x000000000000791b */ /* 0x003fe20003800000 */
.L_x_2707:
[----:B------:R-:W-:Y:S05]  /*2a620*/  BRA `(.L_x_2708) ;  /* 0xfffffe2c00b87947 */ /* 0x000fea000383ffff */
.L_x_2458:
[----:B------:R-:W-:Y:S01]  /*2a630*/  BSSY B1, `(.L_x_2709) ;  /* 0x0000008000017945 */ /* 0x000fe20003800000 */
[----:B------:R-:W-:Y:S01]  /*2a640*/  MOV R13, R6 ;  /* 0x00000006000d7202 */ /* 0x000fe20000000f00 */
[----:B------:R-:W-:Y:S02]  /*2a650*/  IMAD.MOV.U32 R12, RZ, RZ, 0x3 ;  /* 0x00000003ff0c7424 */ /* 0x000fe400078e00ff */
[----:B------:R-:W-:Y:S02]  /*2a660*/  IMAD.MOV.U32 R11, RZ, RZ, 0x181f ;  /* 0x0000181fff0b7424 */ /* 0x000fe400078e00ff */
[----:B------:R-:W-:-:S07]  /*2a670*/  IMAD.MOV.U32 R15, RZ, RZ, -0x1 ;  /* 0xffffffffff0f7424 */ /* 0x000fce00078e00ff */
[----:B-12345:R-:W-:Y:S05]  /*2a680*/  WARPSYNC.COLLECTIVE R15, `(.L_x_2710) ;  /* 0x000000000f087348 */ /* 0x03efea0003c00000 */
[----:B------:R0:W0:Y:S02]  /*2a690*/  SHFL.IDX P6, R14, R13, R12, R11 ;  /* 0x0000000c0d0e7389 */ /* 0x00002400000c000b */
[----:B012345:R-:W-:Y:S01]  /*2a6a0*/  ENDCOLLECTIVE ;  /* 0x000000000000791b */ /* 0x03ffe20003800000 */
.L_x_2710:
[----:B------:R-:W-:Y:S05]  /*2a6b0*/  BSYNC B1 ;  /* 0x0000000000017941 */ /* 0x000fea0003800000 */
.L_x_2709:
        /* <DEDUP_REMOVED lines=8> */
.L_x_2711:
[----:B------:R-:W-:Y:S01]  /*2a740*/  MOV R13, R8 ;  /* 0x00000008000d7202 */ /* 0x000fe20000000f00 */
[----:B------:R-:W-:-:S07]  /*2a750*/  IMAD.MOV.U32 R3, RZ, RZ, R14 ;  /* 0x000000ffff037224 */ /* 0x000fce00078e000e */
[----:B------:R-:W-:Y:S05]  /*2a760*/  WARPSYNC.COLLECTIVE R15, `(.L_x_2712) ;  /* 0x000000000f087348 */ /* 0x000fea0003c00000 */
[----:B------:R0:W1:Y:S02]  /*2a770*/  SHFL.IDX P6, R14, R13, R12, R11 ;  /* 0x0000000c0d0e7389 */ /* 0x00006400000c000b */
[----:B01----:R-:W-:Y:S01]  /*2a780*/  ENDCOLLECTIVE ;  /* 0x000000000000791b */ /* 0x003fe20003800000 */
.L_x_2712:
[----:B------:R-:W-:Y:S02]  /*2a790*/  IMAD.MOV.U32 R13, RZ, RZ, R7 ;  /* 0x000000ffff0d7224 */ /* 0x000fe400078e0007 */
[----:B------:R-:W-:-:S07]  /*2a7a0*/  IMAD.MOV.U32 R4, RZ, RZ, R14 ;  /* 0x000000ffff047224 */ /* 0x000fce00078e000e */
[----:B------:R-:W-:Y:S05]  /*2a7b0*/  WARPSYNC.COLLECTIVE R15, `(.L_x_2713) ;  /* 0x000000000f087348 */ /* 0x000fea0003c00000 */
[----:B------:R0:W1:Y:S02]  /*2a7c0*/  SHFL.IDX P6, R14, R13, R12, R11 ;  /* 0x0000000c0d0e7389 */ /* 0x00006400000c000b */
[----:B01----:R-:W-:Y:S01]  /*2a7d0*/  ENDCOLLECTIVE ;  /* 0x000000000000791b */ /* 0x003fe20003800000 */
.L_x_2713:
[----:B------:R-:W-:Y:S05]  /*2a7e0*/  BRA `(.L_x_2714) ;  /* 0xfffffe2c00d47947 */ /* 0x000fea000383ffff */
.L_x_2462:
[----:B-1----:R1:W2:Y:S02]  /*2a7f0*/  SYNCS.PHASECHK.TRANS64.TRYWAIT P0, [R18+URZ+0x38800], R3 ;  /* 0x03880003120075a7 */ /* 0x0022a4000800017f */
[----:B--2---:R-:W-:Y:S05]  /*2a800*/  @!P0 NANOSLEEP.SYNCS 0x989680 ;  /* 0x009896800000895d */ /* 0x004fea0003900000 */
[----:B------:R-:W2:Y:S02]  /*2a810*/  @!P0 SYNCS.PHASECHK.TRANS64 P0, [R18+URZ+0x38800], R3 ;  /* 0x03880003120085a7 */ /* 0x000ea4000800007f */
[----:B--2---:R-:W-:Y:S05]  /*2a820*/  @!P0 BRA `(.L_x_2462) ;  /* 0xfffffffc00f08947 */ /* 0x004fea000383ffff */
[----:B------:R-:W-:Y:S05]  /*2a830*/  BRA `(.L_x_2715) ;  /* 0xfffffe3000547947 */ /* 0x000fea000383ffff */
.L_x_2478:
[----:B------:R-:W1:Y:S01]  /*2a840*/  LDC R51, c[0x0][0x3f4] ;  /* 0x0000fd00ff337b82 */ /* 0x000e620000000800 */
[----:B------:R-:W-:Y:S01]  /*2a850*/  BSSY B1, `(.L_x_2716) ;  /* 0x0000008000017945 */ /* 0x000fe20003800000 */
[----:B------:R-:W-:Y:S02]  /*2a860*/  IMAD.MOV.U32 R13, RZ, RZ, R8 ;  /* 0x000000ffff0d7224 */ /* 0x000fe400078e0008 */
[----:B------:R-:W-:Y:S02]  /*2a870*/  IMAD.MOV.U32 R12, RZ, RZ, RZ ;  /* 0x000000ffff0c7224 */ /* 0x000fe400078e00ff */
[----:B------:R-:W-:Y:S02]  /*2a880*/  IMAD.MOV.U32 R11, RZ, RZ, 0x181f ;  /* 0x0000181fff0b7424 */ /* 0x000fe400078e00ff */
[----:B------:R-:W-:-:S07]  /*2a890*/  IMAD.MOV.U32 R15, RZ, RZ, -0x1 ;  /* 0xffffffffff0f7424 */ /* 0x000fce00078e00ff */
[----:B01----:R-:W-:Y:S05]  /*2a8a0*/  WARPSYNC.COLLECTIVE R15, `(.L_x_2717) ;  /* 0x000000000f087348 */ /* 0x003fea0003c00000 */
[----:B0-----:R0:W2:Y:S02]  /*2a8b0*/  SHFL.IDX P6, R14, R13, R12, R11 ;  /* 0x0000000c0d0e7389 */ /* 0x0010a400000c000b */
[----:B012---:R-:W-:Y:S01]  /*2a8c0*/  ENDCOLLECTIVE ;  /* 0x000000000000791b */ /* 0x007fe20003800000 */
.L_x_2717:
[----:B------:R-:W-:Y:S05]  /*2a8d0*/  BSYNC B1 ;  /* 0x0000000000017941 */ /* 0x000fea0003800000 */
.L_x_2716:
[----:B------:R0:W5:Y:S01]  /*2a8e0*/  LDL R6, [R1+0xc] ;  /* 0x00000c0001067983 */ /* 0x0001620000100800 */
[----:B------:R-:W-:Y:S01]  /*2a8f0*/  IMAD.MOV.U32 R13, RZ, RZ, R43 ;  /* 0x000000ffff0d7224 */ /* 0x000fe200078e002b */
[----:B------:R-:W-:Y:S01]  /*2a900*/  MOV R11, 0x181f ;  /* 0x0000181f000b7802 */ /* 0x000fe20000000f00 */
[----:B------:R-:W-:Y:S01]  /*2a910*/  IMAD.MOV.U32 R12, RZ, RZ, RZ ;  /* 0x000000ffff0c7224 */ /* 0x000fe200078e00ff */
[----:B------:R-:W-:Y:S01]  /*2a920*/  ISETP.GE.AND P0, PT, R16, R51, PT ;  /* 0x000000331000720c */ /* 0x000fe20003f06270 */
[----:B------:R-:W-:Y:S02]  /*2a930*/  IMAD.MOV.U32 R15, RZ, RZ, -0x1 ;  /* 0xffffffffff0f7424 */ /* 0x000fe400078e00ff */
[----:B------:R-:W-:-:S10]  /*2a940*/  IMAD.MOV.U32 R3, RZ, RZ, R14 ;  /* 0x000000ffff037224 */ /* 0x000fd400078e000e */
[----:B0----5:R-:W-:Y:S05]  /*2a950*/  WARPSYNC.COLLECTIVE R15, `(.L_x_2718) ;  /* 0x000000000f087348 */ /* 0x021fea0003c00000 */
[----:B------:R1:W2:Y:S02]  /*2a960*/  SHFL.IDX P6, R14, R13, R12, R11 ;  /* 0x0000000c0d0e7389 */ /* 0x0002a400000c000b */
[----:B012--5:R-:W-:Y:S01]  /*2a970*/  ENDCOLLECTIVE ;  /* 0x000000000000791b */ /* 0x027fe20003800000 */
.L_x_2718:
[----:B------:R-:W-:Y:S02]  /*2a980*/  IMAD.MOV.U32 R13, RZ, RZ, R49 ;  /* 0x000000ffff0d7224 */ /* 0x000fe400078e0031 */
[----:B------:R-:W-:-:S07]  /*2a990*/  IMAD.MOV.U32 R5, RZ, RZ, R14 ;  /* 0x000000ffff057224 */ /* 0x000fce00078e000e */
[----:B------:R-:W-:Y:S05]  /*2a9a0*/  WARPSYNC.COLLECTIVE R15, `(.L_x_2719) ;  /* 0x000000000f087348 */ /* 0x000fea0003c00000 */
[----:B------:R0:W1:Y:S02]  /*2a9b0*/  SHFL.IDX P6, R14, R13, R12, R11 ;  /* 0x0000000c0d0e7389 */ /* 0x00006400000c000b */
[----:B01----:R-:W-:Y:S01]  /*2a9c0*/  ENDCOLLECTIVE ;  /* 0x000000000000791b */ /* 0x003fe20003800000 */
.L_x_2719:
[----:B------:R-:W-:Y:S02]  /*2a9d0*/  IMAD.MOV.U32 R13, RZ, RZ, R10 ;  /* 0x000000ffff0d7224 */ /* 0x000fe400078e000a */
[----:B------:R-:W-:-:S07]  /*2a9e0*/  IMAD.MOV.U32 R7, RZ, RZ, R14 ;  /* 0x000000ffff077224 */ /* 0x000fce00078e000e */
[----:B------:R-:W-:Y:S05]  /*2a9f0*/  WARPSYNC.COLLECTIVE R15, `(.L_x_2720) ;  /* 0x000000000f087348 */ /* 0x000fea0003c00000 */
[----:B------:R0:W1:Y:S02]  /*2aa00*/  SHFL.IDX P6, R14, R13, R12, R11 ;  /* 0x0000000c0d0e7389 */ /* 0x00006400000c000b */
[----:B01----:R-:W-:Y:S01]  /*2aa10*/  ENDCOLLECTIVE ;  /* 0x000000000000791b */ /* 0x003fe20003800000 */
.L_x_2720:
[----:B------:R-:W-:-:S05]  /*2aa20*/  IMAD R42, R6, R42, RZ ;  /* 0x0000002a062a7224 */ /* 0x000fca00078e02ff */
[----:B------:R-:W-:-:S13]  /*2aa30*/  ISETP.GE.OR P1, PT, R57, R42, P0 ;  /* 0x0000002a3900720c */ /* 0x000fda0000726670 */
[C---:B------:R-:W-:Y:S02]  /*2aa40*/  @!P1 IADD3 R0, P2, R16.reuse, R5, RZ ;  /* 0x0000000510009210 */ /* 0x040fe40007f5e0ff */
[----:B------:R-:W-:-:S03]  /*2aa50*/  @!P1 IADD3 R14, P3, R16, R14, RZ ;  /* 0x0000000e100e9210 */ /* 0x000fc60007f7e0ff */
[--C-:B------:R-:W-:Y:S02]  /*2aa60*/  @!P1 IMAD.X R5, R3, 0x1, R17.reuse, P2 ;  /* 0x0000000103059824 */ /* 0x100fe400010e0611 */
[----:B------:R-:W-:Y:S02]  /*2aa70*/  @!P1 IMAD.X R3, R7, 0x1, R17, P3 ;  /* 0x0000000107039824 */ /* 0x000fe400018e0611 */
[----:B------:R-:W-:Y:S02]  /*2aa80*/  @!P1 IMAD.MOV.U32 R4, RZ, RZ, R0 ;  /* 0x000000ffff049224 */ /* 0x000fe400078e0000 */
[----:B------:R-:W-:Y:S01]  /*2aa90*/  @!P1 IMAD.MOV.U32 R24, RZ, RZ, R14 ;  /* 0x000000ffff189224 */ /* 0x000fe200078e000e */
[----:B------:R-:W-:-:S03]  /*2aaa0*/  @!P1 MOV R25, R3 ;  /* 0x0000000300199202 */ /* 0x000fc60000000f00 */
[----:B------:R-:W5:Y:S04]  /*2aab0*/  @!P1 LD.E.128 R4, desc[UR46][R4.64] ;  /* 0x0000002e04049980 */ /* 0x000f68000c101d00 */
[----:B------:R-:W5:Y:S01]  /*2aac0*/  @!P1 LD.E.128 R24, desc[UR46][R24.64] ;  /* 0x0000002e18189980 */ /* 0x000f62000c101d00 */
[----:B------:R-:W-:Y:S01]  /*2aad0*/  IMAD.MOV.U32 R13, RZ, RZ, R8 ;  /* 0x000000ffff0d7224 */ /* 0x000fe200078e0008 */
[----:B------:R-:W-:Y:S01]  /*2aae0*/  CS2R R40, SRZ ;  /* 0x0000000000287805 */ /* 0x000fe2000001ff00 */
[----:B------:R-:W-:Y:S01]  /*2aaf0*/  IMAD.MOV.U32 R12, RZ, RZ, 0x1 ;  /* 0x00000001ff0c7424 */ /* 0x000fe200078e00ff */
[----:B------:R-:W-:Y:S02]  /*2ab00*/  CS2R R38, SRZ ;  /* 0x0000000000267805 */ /* 0x000fe4000001ff00 */
[----:B------:R-:W-:-:S02]  /*2ab10*/  CS2R R36, SRZ ;  /* 0x0000000000247805 */ /* 0x000fc4000001ff00 */
[----:B------:R-:W-:-:S07]  /*2ab20*/  CS2R R34, SRZ ;  /* 0x0000000000227805 */ /* 0x000fce000001ff00 */
[----:B-----5:R-:W-:Y:S05]  /*2ab30*/  WARPSYNC.COLLECTIVE R15, `(.L_x_2721) ;  /* 0x000000000f087348 */ /* 0x020fea0003c00000 */
[----:B------:R0:W1:Y:S02]  /*2ab40*/  SHFL.IDX P6, R14, R13, R12, R11 ;  /* 0x0000000c0d0e7389 */ /* 0x00006400000c000b */
[----:B01---5:R-:W-:Y:S01]  /*2ab50*/  ENDCOLLECTIVE ;  /* 0x000000000000791b */ /* 0x023fe20003800000 */
.L_x_2721:
[----:B------:R-:W-:Y:S02]  /*2ab60*/  IMAD.MOV.U32 R13, RZ, RZ, R43 ;  /* 0x000000ffff0d7224 */ /* 0x000fe400078e002b */
[----:B------:R-:W-:-:S07]  /*2ab70*/  IMAD.MOV.U32 R3, RZ, RZ, R14 ;  /* 0x000000ffff037224 */ /* 0x000fce00078e000e */
[----:B------:R-:W-:Y:S05]  /*2ab80*/  WARPSYNC.COLLECTIVE R15, `(.L_x_2722) ;  /* 0x000000000f087348 */ /* 0x000fea0003c00000 */
[----:B------:R0:W1:Y:S02]  /*2ab90*/  SHFL.IDX P6, R14, R13, R12, R11 ;  /* 0x0000000c0d0e7389 */ /* 0x00006400000c000b */
[----:B01----:R-:W-:Y:S01]  /*2aba0*/  ENDCOLLECTIVE ;  /* 0x000000000000791b */ /* 0x003fe20003800000 */
.L_x_2722:
[----:B------:R-:W-:Y:S02]  /*2abb0*/  IMAD.MOV.U32 R13, RZ, RZ, R49 ;  /* 0x000000ffff0d7224 */ /* 0x000fe400078e0031 */
[----:B------:R-:W-:-:S07]  /*2abc0*/  IMAD.MOV.U32 R9, RZ, RZ, R14 ;  /* 0x000000ffff097224 */ /* 0x000fce00078e000e */
[----:B------:R-:W-:Y:S05]  /*2abd0*/  WARPSYNC.COLLECTIVE R15, `(.L_x_2723) ;  /* 0x000000000f087348 */ /* 0x000fea0003c00000 */
[----:B------:R0:W1:Y:S02]  /*2abe0*/  SHFL.IDX P6, R14, R13, R12, R11 ;  /* 0x0000000c0d0e7389 */ /* 0x00006400000c000b */
[----:B01----:R-:W-:Y:S01]  /*2abf0*/  ENDCOLLECTIVE ;  /* 0x000000000000791b */ /* 0x003fe20003800000 */
.L_x_2723:
[----:B------:R-:W-:Y:S02]  /*2ac00*/  IMAD.MOV.U32 R13, RZ, RZ, R10 ;  /* 0x000000ffff0d7224 */ /* 0x000fe400078e000a */
[----:B------:R-:W-:-:S07]  /*2ac10*/  IMAD.MOV.U32 R21, RZ, RZ, R14 ;  /* 0x000000ffff157224 */ /* 0x000fce00078e000e */
[----:B------:R-:W-:Y:S05]  /*2ac20*/  WARPSYNC.COLLECTIVE R15, `(.L_x_2724) ;  /* 0x000000000f087348 */ /* 0x000fea0003c00000 */
[----:B------:R0:W1:Y:S02]  /*2ac30*/  SHFL.IDX P6, R14, R13, R12, R11 ;  /* 0x0000000c0d0e7389 */ /* 0x00006400000c000b */
[----:B01----:R-:W-:Y:S01]  /*2ac40*/  ENDCOLLECTIVE ;  /* 0x000000000000791b */ /* 0x003fe20003800000 */
.L_x_2724:
[----:B------:R-:W-:Y:S01]  /*2ac50*/  @!P1 IMAD.MOV.U32 R40, RZ, RZ, R4 ;  /* 0x000000ffff289224 */ /* 0x000fe200078e0004 */
[----:B------:R-:W-:Y:S01]  /*2ac60*/  @!P1 MOV R41, R5 ;  /* 0x0000000500299202 */ /* 0x000fe20000000f00 */
[----:B------:R-:W-:Y:S01]  /*2ac70*/  @!P1 IMAD.MOV.U32 R38, RZ, RZ, R6 ;  /* 0x000000ffff269224 */ /* 0x000fe200078e0006 */
[----:B------:R-:W-:Y:S01]  /*2ac80*/  CS2R R4, SRZ ;  /* 0x0000000000047805 */ /* 0x000fe2000001ff00 */
[----:B------:R-:W-:Y:S02]  /*2ac90*/  @!P1 IMAD.MOV.U32 R39, RZ, RZ, R7 ;  /* 0x000000ffff279224 */ /* 0x000fe400078e0007 */
[----:B------:R-:W-:Y:S02]  /*2aca0*/  @!P1 IMAD.MOV.U32 R36, RZ, RZ, R24 ;  /* 0x000000ffff249224 */ /* 0x000fe400078e0018 */
[----:B------:R-:W-:Y:S02]  /*2acb0*/  @!P1 IMAD.MOV.U32 R37, RZ, RZ, R25 ;  /* 0x000000ffff259224 */ /* 0x000fe400078e0019 */
[----:B------:R-:W-:-:S02]  /*2acc0*/  @!P1 IMAD.MOV.U32 R34, RZ, RZ, R26 ;  /* 0x000000ffff229224 */ /* 0x000fc400078e001a */
[----:B------:R-:W-:Y:S01]  /*2acd0*/  @!P1 IMAD.MOV.U32 R35, RZ, RZ, R27 ;  /* 0x000000ffff239224 */ /* 0x000fe200078e001b */
[----:B------:R-:W-:Y:S06]  /*2ace0*/  BRA `(.L_x_2725) ;  /* 0xfffffe6c00e07947 */ /* 0x000fec000383ffff */
.L_x_2481:
[----:B------:R-:W-:Y:S01]  /*2acf0*/  BSSY B1, `(.L_x_2726) ;  /* 0x0000008000017945 */ /* 0x000fe20003800000 */
[----:B------:R-:W-:Y:S01]  /*2ad00*/  IMAD.MOV.U32 R13, RZ, RZ, R8 ;  /* 0x000000ffff0d7224 */ /* 0x000fe200078e0008 */
[----:B------:R-:W-:Y:S01]  /*2ad10*/  MOV R15, 0xffffffff ;  /* 0xffffffff000f7802 */ /* 0x000fe20000000f00 */
[----:B------:R-:W-:Y:S02]  /*2ad20*/  IMAD.MOV.U32 R12, RZ, RZ, 0x2 ;  /* 0x00000002ff0c7424 */ /* 0x000fe400078e00ff */
[----:B------:R-:W-:-:S07]  /*2ad30*/  IMAD.MOV.U32 R11, RZ, RZ, 0x181f ;  /* 0x0000181fff0b7424 */ /* 0x000fce00078e00ff */
[----:B-----5:R-:W-:Y:S05]  /*2ad40*/  WARPSYNC.COLLECTIVE R15, `(.L_x_2727) ;  /* 0x000000000f087348 */ /* 0x020fea0003c00000 */
[----:B------:R0:W1:Y:S02]  /*2ad50*/  SHFL.IDX P6, R14, R13, R12, R11 ;  /* 0x0000000c0d0e7389 */ /* 0x00006400000c000b */
[----:B01---5:R-:W-:Y:S01]  /*2ad60*/  ENDCOLLECTIVE ;  /* 0x000000000000791b */ /* 0x023fe20003800000 */
.L_x_2727:
[----:B------:R-:W-:Y:S05]  /*2ad70*/  BSYNC B1 ;  /* 0x0000000000017941 */ /* 0x000fea0003800000 */
.L_x_2726:
[----:B------:R-:W-:Y:S01]  /*2ad80*/  IMAD.MOV.U32 R13, RZ, RZ, R43 ;  /* 0x000000ffff0d7224 */ /* 0x000fe200078e002b */
[----:B------:R-:W-:Y:S01]  /*2ad90*/  IADD3 R25, R57, 0x40, RZ ;  /* 0x0000004039197810 */ /* 0x000fe20007ffe0ff */
[----:B------:R-:W-:Y:S02]  /*2ada0*/  IMAD.MOV.U32 R12, RZ, RZ, 0x2 ;  /* 0x00000002ff0c7424 */ /* 0x000fe400078e00ff */
[----:B------:R-:W-:Y:S01]  /*2adb0*/  IMAD.MOV.U32 R11, RZ, RZ, 0x181f ;  /* 0x0000181fff0b7424 */ /* 0x000fe200078e00ff */
[----:B------:R-:W-:Y:S01]  /*2adc0*/  ISETP.GE.OR P1, PT, R25, R42, P0 ;  /* 0x0000002a1900720c */ /* 0x000fe20000726670 */
[----:B------:R-:W-:Y:S02]  /*2add0*/  IMAD.MOV.U32 R15, RZ, RZ, -0x1 ;  /* 0xffffffffff0f7424 */ /* 0x000fe400078e00ff */
[----:B------:R-:W-:-:S10]  /*2ade0*/  IMAD.MOV.U32 R3, RZ, RZ, R14 ;  /* 0x000000ffff037224 */ /* 0x000fd400078e000e */
[----:B------:R-:W-:Y:S05]  /*2adf0*/  WARPSYNC.COLLECTIVE R15, `(.L_x_2728) ;  /* 0x000000000f087348 */ /* 0x000fea0003c00000 */
[----:B------:R0:W1:Y:S02]  /*2ae00*/  SHFL.IDX P6, R14, R13, R12, R11 ;  /* 0x0000000c0d0e7389 */ /* 0x00006400000c000b */
[----:B01----:R-:W-:Y:S01]  /*2ae10*/  ENDCOLLECTIVE ;  /* 0x000000000000791b */ /* 0x003fe20003800000 */
.L_x_2728:
[----:B------:R-:W-:Y:S02]  /*2ae20*/  IMAD.MOV.U32 R13, RZ, RZ, R49 ;  /* 0x000000ffff0d7224 */ /* 0x000fe400078e0031 */
[----:B------:R-:W-:-:S07]  /*2ae30*/  IMAD.MOV.U32 R9, RZ, RZ, R14 ;  /* 0x000000ffff097224 */ /* 0x000fce00078e000e */
[----:B------:R-:W-:Y:S05]  /*2ae40*/  WARPSYNC.COLLECTIVE R15, `(.L_x_2729) ;  /* 0x000000000f087348 */ /* 0x000fea0003c00000 */
[----:B------:R0:W1:Y:S02]  /*2ae50*/  SHFL.IDX P6, R14, R13, R12, R11 ;  /* 0x0000000c0d0e7389 */ /* 0x00006400000c000b */
[----:B01----:R-:W-:Y:S01]  /*2ae60*/  ENDCOLLECTIVE ;  /* 0x000000000000791b */ /* 0x003fe20003800000 */
.L_x_2729:
[----:B------:R-:W-:-:S05]  /*2ae70*/  @!P1 IADD3 R0, P2, R16, R9, RZ ;  /* 0x0000000910009210 */ /* 0x000fca0007f5e0ff */
[----:B------:R-:W-:Y:S02]  /*2ae80*/  @!P1 IMAD.X R3, R3, 0x1, R17, P2 ;  /* 0x0000000103039824 */ /* 0x000fe400010e0611 */
[----:B------:R-:W-:Y:S02]  /*2ae90*/  @!P1 IMAD.MOV.U32 R24, RZ, RZ, R0 ;  /* 0x000000ffff189224 */ /* 0x000fe400078e0000 */
[----:B------:R-:W-:Y:S02]  /*2aea0*/  @!P1 IMAD.MOV.U32 R25, RZ, RZ, R3 ;  /* 0x000000ffff199224 */ /* 0x000fe400078e0003 */
[----:B------:R-:W-:-:S04]  /*2aeb0*/  IMAD.MOV.U32 R13, RZ, RZ, R10 ;  /* 0x000000ffff0d7224 */ /* 0x000fc800078e000a */
[----:B------:R-:W5:Y:S01]  /*2aec0*/  @!P1 LD.E.128 R24, desc[UR46][R24.64] ;  /* 0x0000002e18189980 */ /* 0x000f62000c101d00 */
[----:B------:R-:W-:-:S07]  /*2aed0*/  IMAD.MOV.U32 R21, RZ, RZ, R14 ;  /* 0x000000ffff157224 */ /* 0x000fce00078e000e */
[----:B-----5:R-:W-:Y:S05]  /*2aee0*/  WARPSYNC.COLLECTIVE R15, `(.L_x_2730) ;  /* 0x000000000f087348 */ /* 0x020fea0003c00000 */
[----:B------:R0:W1:Y:S02]  /*2aef0*/  SHFL.IDX P6, R14, R13, R12, R11 ;  /* 0x0000000c0d0e7389 */ /* 0x00006400000c000b */
[----:B01---5:R-:W-:Y:S01]  /*2af00*/  ENDCOLLECTIVE ;  /* 0x000000000000791b */ /* 0x023fe20003800000 */
.L_x_2730:
[----:B------:R-:W-:-:S05]  /*2af10*/  @!P1 IADD3 R14, P3, R16, R14, RZ ;  /* 0x0000000e100e9210 */ /* 0x000fca0007f7e0ff */
[----:B------:R-:W-:Y:S02]  /*2af20*/  @!P1 IMAD.X R21, R21, 0x1, R17, P3 ;  /* 0x0000000115159824 */ /* 0x000fe400018e0611 */
[----:B------:R-:W-:Y:S02]  /*2af30*/  @!P1 IMAD.MOV.U32 R52, RZ, RZ, R14 ;  /* 0x000000ffff349224 */ /* 0x000fe400078e000e */
[----:B------:R-:W-:-:S06]  /*2af40*/  @!P1 IMAD.MOV.U32 R53, RZ, RZ, R21 ;  /* 0x000000ffff359224 */ /* 0x000fcc00078e0015 */
[----:B------:R-:W5:Y:S01]  /*2af50*/  @!P1 LD.E.128 R52, desc[UR46][R52.64] ;  /* 0x0000002e34349980 */ /* 0x000f62000c101d00 */
[----:B------:R-:W-:Y:S02]  /*2af60*/  IMAD.MOV.U32 R13, RZ, RZ, R8 ;  /* 0x000000ffff0d7224 */ /* 0x000fe400078e0008 */
[----:B------:R-:W-:-:S07]  /*2af70*/  IMAD.MOV.U32 R12, RZ, RZ, 0x3 ;  /* 0x00000003ff0c7424 */ /* 0x000fce00078e00ff */
[----:B-----5:R-:W-:Y:S05]  /*2af80*/  WARPSYNC.COLLECTIVE R15, `(.L_x_2731) ;  /* 0x000000000f087348 */ /* 0x020fea0003c00000 */
[----:B------:R0:W1:Y:S02]  /*2af90*/  SHFL.IDX P6, R14, R13, R12, R11 ;  /* 0x0000000c0d0e7389 */ /* 0x00006400000c000b */
[----:B01---5:R-:W-:Y:S01]  /*2afa0*/  ENDCOLLECTIVE ;  /* 0x000000000000791b */ /* 0x023fe20003800000 */
.L_x_2731:
[----:B------:R-:W-:Y:S01]  /*2afb0*/  MOV R13, R43 ;  /* 0x0000002b000d7202 */ /* 0x000fe20000000f00 */
[----:B------:R-:W-:-:S07]  /*2afc0*/  IMAD.MOV.U32 R3, RZ, RZ, R14 ;  /* 0x000000ffff037224 */ /* 0x000fce00078e000e */
[----:B------:R-:W-:Y:S05]  /*2afd0*/  WARPSYNC.COLLECTIVE R15, `(.L_x_2732) ;  /* 0x000000000f087348 */ /* 0x000fea0003c00000 */
[----:B------:R0:W1:Y:S02]  /*2afe0*/  SHFL.IDX P6, R14, R13, R12, R11 ;  /* 0x0000000c0d0e7389 */ /* 0x00006400000c000b */
[----:B01----:R-:W-:Y:S01]  /*2aff0*/  ENDCOLLECTIVE ;  /* 0x000000000000791b */ /* 0x003fe20003800000 */
.L_x_2732:
[----:B------:R-:W-:Y:S02]  /*2b000*/  IMAD.MOV.U32 R13, RZ, RZ, R49 ;  /* 0x000000ffff0d7224 */ /* 0x000fe400078e0031 */
[----:B------:R-:W-:-:S07]  /*2b010*/  IMAD.MOV.U32 R43, RZ, RZ, R14 ;  /* 0x000000ffff2b7224 */ /* 0x000fce00078e000e */
[----:B------:R-:W-:Y:S05]  /*2b020*/  WARPSYNC.COLLECTIVE R15, `(.L_x_2733) ;  /* 0x000000000f087348 */ /* 0x000fea0003c00000 */
[----:B------:R0:W1:Y:S02]  /*2b030*/  SHFL.IDX P6, R14, R13, R12, R11 ;  /* 0x0000000c0d0e7389 */ /* 0x00006400000c000b */
[----:B01----:R-:W-:Y:S01]  /*2b040*/  ENDCOLLECTIVE ;  /* 0x000000000000791b */ /* 0x003fe20003800000 */
.L_x_2733:
[----:B------:R-:W-:Y:S02]  /*2b050*/  IMAD.MOV.U32 R13, RZ, RZ, R10 ;  /* 0x000000ffff0d7224 */ /* 0x000fe400078e000a */
[----:B------:R-:W-:-:S07]  /*2b060*/  IMAD.MOV.U32 R49, RZ, RZ, R14 ;  /* 0x000000ffff317224 */ /* 0x000fce00078e000e */
[----:B------:R-:W-:Y:S05]  /*2b070*/  WARPSYNC.COLLECTIVE R15, `(.L_x_2734) ;  /* 0x000000000f087348 */ /* 0x000fea0003c00000 */
[----:B------:R0:W1:Y:S02]  /*2b080*/  SHFL.IDX P6, R14, R13, R12, R11 ;  /* 0x0000000c0d0e7389 */ /* 0x00006400000c000b */
[----:B01----:R-:W-:Y:S01]  /*2b090*/  ENDCOLLECTIVE ;  /* 0x000000000000791b */ /* 0x003fe20003800000 */
.L_x_2734:
[----:B------:R-:W-:Y:S02]  /*2b0a0*/  CS2R R20, SRZ ;  /* 0x0000000000147805 */ /* 0x000fe4000001ff00 */
[----:B------:R-:W-:Y:S02]  /*2b0b0*/  CS2R R28, SRZ ;  /* 0x00000000001c7805 */ /* 0x000fe4000001ff00 */
[----:B------:R-:W-:Y:S02]  /*2b0c0*/  CS2R R30, SRZ ;  /* 0x00000000001e7805 */ /* 0x000fe4000001ff00 */
[----:B------:R-:W-:Y:S02]  /*2b0d0*/  CS2R R32, SRZ ;  /* 0x0000000000207805 */ /* 0x000fe4000001ff00 */
[----:B------:R-:W-:Y:S01]  /*2b0e0*/  CS2R R8, SRZ ;  /* 0x0000000000087805 */ /* 0x000fe2000001ff00 */
[----:B------:R-:W-:Y:S02]  /*2b0f0*/  @!P1 IMAD.MOV.U32 R20, RZ, RZ, R24 ;  /* 0x000000ffff149224 */ /* 0x000fe400078e0018 */
[----:B------:R-:W-:-:S02]  /*2b100*/  @!P1 IMAD.MOV.U32 R21, RZ, RZ, R25 ;  /* 0x000000ffff159224 */ /* 0x000fc400078e0019 */
[----:B------:R-:W-:Y:S02]  /*2b110*/  @!P1 IMAD.MOV.U32 R28, RZ, RZ, R26 ;  /* 0x000000ffff1c9224 */ /* 0x000fe400078e001a */
[----:B------:R-:W-:Y:S02]  /*2b120*/  @!P1 IMAD.MOV.U32 R29, RZ, RZ, R27 ;  /* 0x000000ffff1d9224 */ /* 0x000fe400078e001b */
[----:B------:R-:W-:Y:S01]  /*2b130*/  @!P1 IMAD.MOV.U32 R30, RZ, RZ, R52 ;  /* 0x000000ffff1e9224 */ /* 0x000fe200078e0034 */
[----:B------:R-:W-:Y:S01]  /*2b140*/  @!P1 MOV R31, R53 ;  /* 0x00000035001f9202 */ /* 0x000fe20000000f00 */
[----:B------:R-:W-:Y:S02]  /*2b150*/  @!P1 IMAD.MOV.U32 R32, RZ, RZ, R54 ;  /* 0x000000ffff209224 */ /* 0x000fe400078e0036 */
[----:B------:R-:W-:Y:S01]  /*2b160*/  @!P1 IMAD.MOV.U32 R33, RZ, RZ, R55 ;  /* 0x000000ffff219224 */ /* 0x000fe200078e0037 */
[----:B------:R-:W-:Y:S06]  /*2b170*/  BRA `(.L_x_2735) ;  /* 0xfffffe6c00907947 */ /* 0x000fec000383ffff */
.L_x_2485:
[----:B0-----:R0:W1:Y:S02]  /*2b180*/  SYNCS.PHASECHK.TRANS64.TRYWAIT P4, [R18+URZ+0x38800], R3 ;  /* 0x03880003120075a7 */ /* 0x001064000808017f */
[----:B-1----:R-:W-:Y:S05]  /*2b190*/  @!P4 NANOSLEEP.SYNCS 0x989680 ;  /* 0x009896800000c95d */ /* 0x002fea0003900000 */
[----:B------:R-:W1:Y:S02]  /*2b1a0*/  @!P4 SYNCS.PHASECHK.TRANS64 P4, [R18+URZ+0x38800], R3 ;  /* 0x038800031200c5a7 */ /* 0x000e64000808007f */
[----:B-1----:R-:W-:Y:S05]  /*2b1b0*/  @!P4 BRA `(.L_x_2485) ;  /* 0xfffffffc00f0c947 */ /* 0x002fea000383ffff */
[----:B------:R-:W-:Y:S05]  /*2b1c0*/  BRA `(.L_x_2736) ;  /* 0xfffffe7000087947 */ /* 0x000fea000383ffff */
.L_x_2495:
[----:B-1----:R1:W2:Y:S02]  /*2b1d0*/  SYNCS.PHASECHK.TRANS64.TRYWAIT P0, [R4+URZ+0x38830], R3 ;  /* 0x03883003040075a7 */ /* 0x0022a4000800017f */
[----:B--2---:R-:W-:Y:S05]  /*2b1e0*/  @!P0 NANOSLEEP.SYNCS 0x989680 ;  /* 0x009896800000895d */ /* 0x004fea0003900000 */
[----:B------:R-:W2:Y:S02]  /*2b1f0*/  @!P0 SYNCS.PHASECHK.TRANS64 P0, [R4+URZ+0x38830], R3 ;  /* 0x03883003040085a7 */ /* 0x000ea4000800007f */
[----:B--2---:R-:W-:Y:S05]  /*2b200*/  @!P0 BRA `(.L_x_2495) ;  /* 0xfffffffc00f08947 */ /* 0x004fea000383ffff */
[----:B------:R-:W-:Y:S05]  /*2b210*/  BRA `(.L_x_2494) ;  /* 0xfffffeb000807947 */ /* 0x000fea000383ffff */
.L_x_2501:
[----:B-1----:R1:W2:Y:S02]  /*2b220*/  SYNCS.PHASECHK.TRANS64.TRYWAIT P3, [R3+URZ+0x38830], R0 ;  /* 0x03883000030075a7 */ /* 0x0022a4000806017f */
[----:B--2---:R-:W-:Y:S05]  /*2b230*/  @!P3 NANOSLEEP.SYNCS 0x989680 ;  /* 0x009896800000b95d */ /* 0x004fea0003900000 */
[----:B------:R-:W2:Y:S02]  /*2b240*/  @!P3 SYNCS.PHASECHK.TRANS64 P3, [R3+URZ+0x38830], R0 ;  /* 0x038830000300b5a7 */ /* 0x000ea4000806007f */
[----:B--2---:R-:W-:Y:S05]  /*2b250*/  @!P3 BRA `(.L_x_2501) ;  /* 0xfffffffc00f0b947 */ /* 0x004fea000383ffff */
[----:B------:R-:W-:Y:S05]  /*2b260*/  BRA `(.L_x_2500) ;  /* 0xfffffed8004c7947 */ /* 0x000fea000383ffff */
.L_x_2505:
[----:B-1----:R1:W2:Y:S02]  /*2b270*/  SYNCS.PHASECHK.TRANS64.TRYWAIT P2, [R3+URZ+0x38850], R0 ;  /* 0x03885000030075a7 */ /* 0x0022a4000804017f */
[----:B--2---:R-:W-:Y:S05]  /*2b280*/  @!P2 NANOSLEEP.SYNCS 0x989680 ;  /* 0x009896800000a95d */ /* 0x004fea0003900000 */
[----:B------:R-:W2:Y:S02]  /*2b290*/  @!P2 SYNCS.PHASECHK.TRANS64 P2, [R3+URZ+0x38850], R0 ;  /* 0x038850000300a5a7 */ /* 0x000ea4000804007f */
[----:B--2---:R-:W-:Y:S05]  /*2b2a0*/  @!P2 BRA `(.L_x_2505) ;  /* 0xfffffffc00f0a947 */ /* 0x004fea000383ffff */
[----:B------:R-:W-:Y:S05]  /*2b2b0*/  BRA `(.L_x_2502) ;  /* 0xfffffedc00587947 */ /* 0x000fea000383ffff */
.L_x_2513:
[----:B-1----:R1:W2:Y:S02]  /*2b2c0*/  SYNCS.PHASECHK.TRANS64.TRYWAIT P0, [R0+URZ+0x38830], R3 ;  /* 0x03883003000075a7 */ /* 0x0022a4000800017f */
[----:B--2---:R-:W-:Y:S05]  /*2b2d0*/  @!P0 NANOSLEEP.SYNCS 0x989680 ;  /* 0x009896800000895d */ /* 0x004fea0003900000 */
[----:B------:R-:W2:Y:S02]  /*2b2e0*/  @!P0 SYNCS.PHASECHK.TRANS64 P0, [R0+URZ+0x38830], R3 ;  /* 0x03883003000085a7 */ /* 0x000ea4000800007f */
[----:B--2---:R-:W-:Y:S05]  /*2b2f0*/  @!P0 BRA `(.L_x_2513) ;  /* 0xfffffffc00f08947 */ /* 0x004fea000383ffff */
[----:B------:R-:W-:Y:S05]  /*2b300*/  BRA `(.L_x_2512) ;  /* 0xffffff0400c07947 */ /* 0x000fea000383ffff */
.L_x_2517:
[----:B-1----:R1:W2:Y:S02]  /*2b310*/  SYNCS.PHASECHK.TRANS64.TRYWAIT P0, [R3+URZ+0x38850], R0 ;  /* 0x03885000030075a7 */ /* 0x0022a4000800017f */
[----:B--2---:R-:W-:Y:S05]  /*2b320*/  @!P0 NANOSLEEP.SYNCS 0x989680 ;  /* 0x009896800000895d */ /* 0x004fea0003900000 */
[----:B------:R-:W2:Y:S02]  /*2b330*/  @!P0 SYNCS.PHASECHK.TRANS64 P0, [R3+URZ+0x38850], R0 ;  /* 0x03885000030085a7 */ /* 0x000ea4000800007f */
[----:B--2---:R-:W-:Y:S05]  /*2b340*/  @!P0 BRA `(.L_x_2517) ;  /* 0xfffffffc00f08947 */ /* 0x004fea000383ffff */
[----:B------:R-:W-:Y:S05]  /*2b350*/  BRA `(.L_x_2514) ;  /* 0xffffff0800c07947 */ /* 0x000fea000383ffff */
.L_x_2523:
[----:B-1----:R1:W2:Y:S02]  /*2b360*/  SYNCS.PHASECHK.TRANS64.TRYWAIT P0, [R10+URZ+0x38850], R7 ;  /* 0x038850070a0075a7 */ /* 0x0022a4000800017f */
[----:B--2---:R-:W-:Y:S05]  /*2b370*/  @!P0 NANOSLEEP.SYNCS 0x989680 ;  /* 0x009896800000895d */ /* 0x004fea0003900000 */
[----:B------:R-:W2:Y:S02]  /*2b380*/  @!P0 SYNCS.PHASECHK.TRANS64 P0, [R10+URZ+0x38850], R7 ;  /* 0x038850070a0085a7 */ /* 0x000ea4000800007f */
[----:B--2---:R-:W-:Y:S05]  /*2b390*/  @!P0 BRA `(.L_x_2523) ;  /* 0xfffffffc00f08947 */ /* 0x004fea000383ffff */
[----:B------:R-:W-:Y:S05]  /*2b3a0*/  BRA `(.L_x_2522) ;  /* 0xffffff2800987947 */ /* 0x000fea000383ffff */
.L_x_2527:
[----:B------:R-:W-:Y:S01]  /*2b3b0*/  SEL R21, R32, R33, P0 ;  /* 0x0000002120157207 */ /* 0x000fe20000000000 */
[----:B------:R-:W-:Y:S01]  /*2b3c0*/  IMAD.MOV.U32 R15, RZ, RZ, -0x1 ;  /* 0xffffffffff0f7424 */ /* 0x000fe200078e00ff */
        /* <DEDUP_REMOVED lines=14> */
[----:B------:R-:W-:Y:S01]  /*2b4b0*/  IMAD.MOV.U32 R11, RZ, RZ, 0x1c1f ;  /* 0x00001c1fff0b7424 */ /* 0x000fe200078e00ff */
[----:B------:R-:W-:Y:S02]  /*2b4c0*/  SEL R53, R62, R59, P0 ;  /* 0x0000003b3e357207 */ /* 0x000fe40000000000 */
[----:B------:R-:W-:-:S07]  /*2b4d0*/  SEL R62, R59, R62, P0 ;  /* 0x0000003e3b3e7207 */ /* 0x000fce0000000000 */
[----:B------:R-:W-:Y:S05]  /*2b4e0*/  WARPSYNC.COLLECTIVE R15, `(.L_x_2737) ;  /* 0x000000000f087348 */ /* 0x000fea0003c00000 */
[----:B------:R0:W1:Y:S02]  /*2b4f0*/  SHFL.IDX P6, R14, R13, R12, R11 ;  /* 0x0000000c0d0e7389 */ /* 0x00006400000c000b */
[----:B01----:R-:W-:Y:S01]  /*2b500*/  ENDCOLLECTIVE ;  /* 0x000000000000791b */ /* 0x003fe20003800000 */
.L_x_2737:
[----:B------:R-:W-:Y:S02]  /*2b510*/  SEL R59, R66, R7, P0 ;  /* 0x00000007423b7207 */ /* 0x000fe40000000000 */
[----:B------:R-:W-:Y:S02]  /*2b520*/  SEL R66, R7, R66, P0 ;  /* 0x0000004207427207 */ /* 0x000fe40000000000 */
[----:B------:R-:W-:Y:S02]  /*2b530*/  LOP3.LUT R7, R2, 0x2, RZ, 0x3c, !PT ;  /* 0x0000000202077812 */ /* 0x000fe400078e3cff */
        /* <DEDUP_REMOVED lines=16> */
.L_x_2738:
        /* <DEDUP_REMOVED lines=18> */
.L_x_2739:
        /* <DEDUP_REMOVED lines=19> */
.L_x_2740:
        /* <DEDUP_REMOVED lines=12> */
[----:B------:R-:W-:Y:S01]  /*2b950*/  SEL R6, R9, R6, P0 ;  /* 0x0000000609067207 */ /* 0x000fe20000000000 */
[----:B------:R-:W-:-:S07]  /*2b960*/  IMAD.MOV.U32 R21, RZ, RZ, R14 ;  /* 0x000000ffff157224 */ /* 0x000fce00078e000e */
[----:B------:R-:W-:Y:S05]  /*2b970*/  WARPSYNC.COLLECTIVE R15, `(.L_x_2741) ;  /* 0x000000000f087348 */ /* 0x000fea0003c00000 */
[----:B------:R0:W1:Y:S02]  /*2b980*/  SHFL.IDX P6, R14, R13, R12, R11 ;  /* 0x0000000c0d0e7389 */ /* 0x00006400000c000b */
[----:B01----:R-:W-:Y:S01]  /*2b990*/  ENDCOLLECTIVE ;  /* 0x000000000000791b */ /* 0x003fe20003800000 */
.L_x_2741:
        /* <DEDUP_REMOVED lines=8> */
.L_x_2742:
[----:B------:R-:W-:Y:S02]  /*2ba20*/  IMAD.MOV.U32 R13, RZ, RZ, R27 ;  /* 0x000000ffff0d7224 */ /* 0x000fe400078e001b */
[----:B------:R-:W-:Y:S02]  /*2ba30*/  IMAD.MOV.U32 R12, RZ, RZ, R2 ;  /* 0x000000ffff0c7224 */ /* 0x000fe400078e0002 */
[----:B------:R-:W-:-:S07]  /*2ba40*/  IMAD.MOV.U32 R25, RZ, RZ, R14 ;  /* 0x000000ffff197224 */ /* 0x000fce00078e000e */
[----:B------:R-:W-:Y:S05]  /*2ba50*/  WARPSYNC.COLLECTIVE R15, `(.L_x_2743) ;  /* 0x000000000f087348 */ /* 0x000fea0003c00000 */
[----:B------:R0:W1:Y:S02]  /*2ba60*/  SHFL.IDX P6, R14, R13, R12, R11 ;  /* 0x0000000c0d0e7389 */ /* 0x00006400000c000b */
[----:B01----:R-:W-:Y:S01]  /*2ba70*/  ENDCOLLECTIVE ;  /* 0x000000000000791b */ /* 0x003fe20003800000 */
.L_x_2743:
        /* <DEDUP_REMOVED lines=8> */
.L_x_2744:
[----:B------:R-:W-:Y:S02]  /*2bb00*/  IMAD.MOV.U32 R13, RZ, RZ, R29 ;  /* 0x000000ffff0d7224 */ /* 0x000fe400078e001d */
[----:B------:R-:W-:Y:S02]  /*2bb10*/  IMAD.MOV.U32 R12, RZ, RZ, R2 ;  /* 0x000000ffff0c7224 */ /* 0x000fe400078e0002 */
[----:B------:R-:W-:-:S07]  /*2bb20*/  IMAD.MOV.U32 R27, RZ, RZ, R14 ;  /* 0x000000ffff1b7224 */ /* 0x000fce00078e000e */
[----:B------:R-:W-:Y:S05]  /*2bb30*/  WARPSYNC.COLLECTIVE R15, `(.L_x_2745) ;  /* 0x000000000f087348 */ /* 0x000fea0003c00000 */
[----:B------:R0:W1:Y:S02]  /*2bb40*/  SHFL.IDX P6, R14, R13, R12, R11 ;  /* 0x0000000c0d0e7389 */ /* 0x00006400000c000b */
[----:B01----:R-:W-:Y:S01]  /*2bb50*/  ENDCOLLECTIVE ;  /* 0x000000000000791b */ /* 0x003fe20003800000 */
.L_x_2745:
[----:B------:R-:W-:Y:S01]  /*2bb60*/  IMAD.MOV.U32 R13, RZ, RZ, R28 ;  /* 0x000000ffff0d7224 */ /* 0x000fe200078e001c */
[----:B------:R-:W-:Y:S01]  /*2bb70*/  SEL R28, R30, R27, P0 ;  /* 0x0000001b1e1c7207 */ /* 0x000fe20000000000 */
[----:B------:R-:W-:Y:S01]  /*2bb80*/  IMAD.MOV.U32 R12, RZ, RZ, R7 ;  /* 0x000000ffff0c7224 */ /* 0x000fe200078e0007 */
[----:B------:R-:W-:Y:S02]  /*2bb90*/  SEL R30, R27, R30, P0 ;  /* 0x0000001e1b1e7207 */ /* 0x000fe40000000000 */
[----:B------:R-:W-:-:S07]  /*2bba0*/  MOV R34, R14 ;  /* 0x0000000e00227202 */ /* 0x000fce0000000f00 */
[----:B------:R-:W-:Y:S05]  /*2bbb0*/  WARPSYNC.COLLECTIVE R15, `(.L_x_2746) ;  /* 0x000000000f087348 */ /* 0x000fea0003c00000 */
[----:B------:R0:W1:Y:S02]  /*2bbc0*/  SHFL.IDX P6, R14, R13, R12, R11 ;  /* 0x0000000c0d0e7389 */ /* 0x00006400000c000b */
[----:B01----:R-:W-:Y:S01]  /*2bbd0*/  ENDCOLLECTIVE ;  /* 0x000000000000791b */ /* 0x003fe20003800000 */
.L_x_2746:
[----:B------:R-:W-:Y:S02]  /*2bbe0*/  IMAD.MOV.U32 R13, RZ, RZ, R31 ;  /* 0x000000ffff0d7224 */ /* 0x000fe400078e001f */
[----:B------:R-:W-:Y:S02]  /*2bbf0*/  IMAD.MOV.U32 R12, RZ, RZ, R2 ;  /* 0x000000ffff0c7224 */ /* 0x000fe400078e0002 */
[----:B------:R-:W-:-:S07]  /*2bc00*/  IMAD.MOV.U32 R29, RZ, RZ, R14 ;  /* 0x000000ffff1d7224 */ /* 0x000fce00078e000e */
[----:B------:R-:W-:Y:S05]  /*2bc10*/  WARPSYNC.COLLECTIVE R15, `(.L_x_2747) ;  /* 0x000000000f087348 */ /* 0x000fea0003c00000 */
[----:B------:R0:W1:Y:S02]  /*2bc20*/  SHFL.IDX P6, R14, R13, R12, R11 ;  /* 0x0000000c0d0e7389 */ /* 0x00006400000c000b */
[----:B01----:R-:W-:Y:S01]  /*2bc30*/  ENDCOLLECTIVE ;  /* 0x000000000000791b */ /* 0x003fe20003800000 */
.L_x_2747:
        /* <DEDUP_REMOVED lines=8> */
.L_x_2748:
[----:B------:R-:W-:Y:S01]  /*2bcc0*/  MOV R13, R33 ;  /* 0x00000021000d7202 */ /* 0x000fe20000000f00 */
[----:B------:R-:W-:Y:S02]  /*2bcd0*/  IMAD.MOV.U32 R12, RZ, RZ, R2 ;  /* 0x000000ffff0c7224 */ /* 0x000fe400078e0002 */
[----:B------:R-:W-:-:S07]  /*2bce0*/  IMAD.MOV.U32 R31, RZ, RZ, R14 ;  /* 0x000000ffff1f7224 */ /* 0x000fce00078e000e */
[----:B------:R-:W-:Y:S05]  /*2bcf0*/  WARPSYNC.COLLECTIVE R15, `(.L_x_2749) ;  /* 0x000000000f087348 */ /* 0x000fea0003c00000 */
[----:B------:R0:W1:Y:S02]  /*2bd00*/  SHFL.IDX P6, R14, R13, R12, R11 ;  /* 0x0000000c0d0e7389 */ /* 0x00006400000c000b */
[----:B01----:R-:W-:Y:S01]  /*2bd10*/  ENDCOLLECTIVE ;  /* 0x000000000000791b */ /* 0x003fe20003800000 */
.L_x_2749:
        /* <DEDUP_REMOVED lines=8> */
.L_x_2750:
[----:B------:R-:W-:Y:S02]  /*2bda0*/  IMAD.MOV.U32 R13, RZ, RZ, R35 ;  /* 0x000000ffff0d7224 */ /* 0x000fe400078e0023 */
[----:B------:R-:W-:Y:S02]  /*2bdb0*/  IMAD.MOV.U32 R12, RZ, RZ, R2 ;  /* 0x000000ffff0c7224 */ /* 0x000fe400078e0002 */
[----:B------:R-:W-:-:S07]  /*2bdc0*/  IMAD.MOV.U32 R40, RZ, RZ, R14 ;  /* 0x000000ffff287224 */ /* 0x000fce00078e000e */
[----:B------:R-:W-:Y:S05]  /*2bdd0*/  WARPSYNC.COLLECTIVE R15, `(.L_x_2751) ;  /* 0x000000000f087348 */ /* 0x000fea0003c00000 */
[----:B------:R0:W1:Y:S02]  /*2bde0*/  SHFL.IDX P6, R14, R13, R12, R11 ;  /* 0x0000000c0d0e7389 */ /* 0x00006400000c000b */
[----:B01----:R-:W-:Y:S01]  /*2bdf0*/  ENDCOLLECTIVE ;  /* 0x000000000000791b */ /* 0x003fe20003800000 */
.L_x_2751:
[----:B------:R-:W-:Y:S01]  /*2be00*/  IMAD.MOV.U32 R13, RZ, RZ, R42 ;  /* 0x000000ffff0d7224 */ /* 0x000fe200078e002a */
[----:B------:R-:W-:Y:S01]  /*2be10*/  MOV R12, R7 ;  /* 0x00000007000c7202 */ /* 0x000fe20000000f00 */
[----:B------:R-:W-:-:S07]  /*2be20*/  IMAD.MOV.U32 R35, RZ, RZ, R14 ;  /* 0x000000ffff237224 */ /* 0x000fce00078e000e */
[----:B------:R-:W-:Y:S05]  /*2be30*/  WARPSYNC.COLLECTIVE R15, `(.L_x_2752) ;  /* 0x000000000f087348 */ /* 0x000fea0003c00000 */
[----:B------:R0:W1:Y:S02]  /*2be40*/  SHFL.IDX P6, R14, R13, R12, R11 ;  /* 0x0000000c0d0e7389 */ /* 0x00006400000c000b */
[----:B01----:R-:W-:Y:S01]  /*2be50*/  ENDCOLLECTIVE ;  /* 0x000000000000791b */ /* 0x003fe20003800000 */
.L_x_2752:
[----:B------:R-:W-:Y:S02]  /*2be60*/  IMAD.MOV.U32 R13, RZ, RZ, R37 ;  /* 0x000000ffff0d7224 */ /* 0x000fe400078e0025 */
[----:B------:R-:W-:Y:S02]  /*2be70*/  IMAD.MOV.U32 R12, RZ, RZ, R2 ;  /* 0x000000ffff0c7224 */ /* 0x000fe400078e0002 */
[----:B------:R-:W-:-:S07]  /*2be80*/  IMAD.MOV.U32 R42, RZ, RZ, R14 ;  /* 0x000000ffff2a7224 */ /* 0x000fce00078e000e */
[----:B------:R-:W-:Y:S05]  /*2be90*/  WARPSYNC.COLLECTIVE R15, `(.L_x_2753) ;  /* 0x000000000f087348 */ /* 0x000fea0003c00000 */
[----:B------:R0:W1:Y:S02]  /*2bea0*/  SHFL.IDX P6, R14, R13, R12, R11 ;  /* 0x0000000c0d0e7389 */ /* 0x00006400000c000b */
[----:B01----:R-:W-:Y:S01]  /*2beb0*/  ENDCOLLECTIVE ;  /* 0x000000000000791b */ /* 0x003fe20003800000 */
.L_x_2753:
[----:B------:R-:W-:Y:S02]  /*2bec0*/  IMAD.MOV.U32 R13, RZ, RZ, R44 ;  /* 0x000000ffff0d7224 */ /* 0x000fe400078e002c */
[----:B------:R-:W-:Y:S02]  /*2bed0*/  IMAD.MOV.U32 R12, RZ, RZ, R7 ;  /* 0x000000ffff0c7224 */ /* 0x000fe400078e0007 */
[----:B------:R-:W-:-:S07]  /*2bee0*/  IMAD.MOV.U32 R37, RZ, RZ, R14 ;  /* 0x000000ffff257224 */ /* 0x000fce00078e000e */
[----:B------:R-:W-:Y:S05]  /*2bef0*/  WARPSYNC.COLLECTIVE R15, `(.L_x_2754) ;  /* 0x000000000f087348 */ /* 0x000fea0003c00000 */
[----:B------:R0:W1:Y:S02]  /*2bf00*/  SHFL.IDX P6, R14, R13, R12, R11 ;  /* 0x0000000c0d0e7389 */ /* 0x00006400000c000b */
[----:B01----:R-:W-:Y:S01]  /*2bf10*/  ENDCOLLECTIVE ;  /* 0x000000000000791b */ /* 0x003fe20003800000 */
.L_x_2754:
[----:B------:R-:W-:Y:S02]  /*2bf20*/  IMAD.MOV.U32 R13, RZ, RZ, R39 ;  /* 0x000000ffff0d7224 */ /* 0x000fe400078e0027 */
[----:B------:R-:W-:Y:S02]  /*2bf30*/  IMAD.MOV.U32 R12, RZ, RZ, R2 ;  /* 0x000000ffff0c7224 */ /* 0x000fe400078e0002 */
[----:B------:R-:W-:-:S07]  /*2bf40*/  IMAD.MOV.U32 R44, RZ, RZ, R14 ;  /* 0x000000ffff2c7224 */ /* 0x000fce00078e000e */
[----:B------:R-:W-:Y:S05]  /*2bf50*/  WARPSYNC.COLLECTIVE R15, `(.L_x_2755) ;  /* 0x000000000f087348 */ /* 0x000fea0003c00000 */
[----:B------:R0:W1:Y:S02]  /*2bf60*/  SHFL.IDX P6, R14, R13, R12, R11 ;  /* 0x0000000c0d0e7389 */ /* 0x00006400000c000b */
[----:B01----:R-:W-:Y:S01]  /*2bf70*/  ENDCOLLECTIVE ;  /* 0x000000000000791b */ /* 0x003fe20003800000 */
.L_x_2755:
[----:B------:R-:W-:Y:S02]  /*2bf80*/  IMAD.MOV.U32 R13, RZ, RZ, R46 ;  /* 0x000000ffff0d7224 */ /* 0x000fe400078e002e */
[----:B------:R-:W-:Y:S01]  /*2bf90*/  IMAD.MOV.U32 R12, RZ, RZ, R7 ;  /* 0x000000ffff0c7224 */ /* 0x000fe200078e0007 */
[----:B------:R-:W-:-:S07]  /*2bfa0*/  MOV R39, R14 ;  /* 0x0000000e00277202 */ /* 0x000fce0000000f00 */
[----:B------:R-:W-:Y:S05]  /*2bfb0*/  WARPSYNC.COLLECTIVE R15, `(.L_x_2756) ;  /* 0x000000000f087348 */ /* 0x000fea0003c00000 */
[----:B------:R0:W1:Y:S02]  /*2bfc0*/  SHFL.IDX P6, R14, R13, R12, R11 ;  /* 0x0000000c0d0e7389 */ /* 0x00006400000c000b */
[----:B01----:R-:W-:Y:S01]  /*2bfd0*/  ENDCOLLECTIVE ;  /* 0x000000000000791b */ /* 0x003fe20003800000 */
.L_x_2756:
[----:B------:R-:W-:Y:S02]  /*2bfe0*/  IMAD.MOV.U32 R13, RZ, RZ, R41 ;  /* 0x000000ffff0d7224 */ /* 0x000fe400078e0029 */
[----:B------:R-:W-:Y:S02]  /*2bff0*/  IMAD.MOV.U32 R12, RZ, RZ, R2 ;  /* 0x000000ffff0c7224 */ /* 0x000fe400078e0002 */
[----:B------:R-:W-:-:S07]  /*2c000*/  IMAD.MOV.U32 R46, RZ, RZ, R14 ;  /* 0x000000ffff2e7224 */ /* 0x000fce00078e000e */
[----:B------:R-:W-:Y:S05]  /*2c010*/  WARPSYNC.COLLECTIVE R15, `(.L_x_2757) ;  /* 0x000000000f087348 */ /* 0x000fea0003c00000 */
[----:B------:R0:W1:Y:S02]  /*2c020*/  SHFL.IDX P6, R14, R13, R12, R11 ;  /* 0x0000000c0d0e7389 */ /* 0x00006400000c000b */
[----:B01----:R-:W-:Y:S01]  /*2c030*/  ENDCOLLECTIVE ;  /* 0x000000000000791b */ /* 0x003fe20003800000 */
.L_x_2757:
[----:B------:R-:W-:Y:S02]  /*2c040*/  IMAD.MOV.U32 R13, RZ, RZ, R48 ;  /* 0x000000ffff0d7224 */ /* 0x000fe400078e0030 */
[----:B------:R-:W-:Y:S02]  /*2c050*/  IMAD.MOV.U32 R12, RZ, RZ, R7 ;  /* 0x000000ffff0c7224 */ /* 0x000fe400078e0007 */
[----:B------:R-:W-:-:S07]  /*2c060*/  IMAD.MOV.U32 R41, RZ, RZ, R14 ;  /* 0x000000ffff297224 */ /* 0x000fce00078e000e */
[----:B------:R-:W-:Y:S05]  /*2c070*/  WARPSYNC.COLLECTIVE R15, `(.L_x_2758) ;  /* 0x000000000f087348 */ /* 0x000fea0003c00000 */
[----:B------:R0:W1:Y:S02]  /*2c080*/  SHFL.IDX P6, R14, R13, R12, R11 ;  /* 0x0000000c0d0e7389 */ /* 0x00006400000c000b */
[----:B01----:R-:W-:Y:S01]  /*2c090*/  ENDCOLLECTIVE ;  /* 0x000000000000791b */ /* 0x003fe20003800000 */
.L_x_2758:
[----:B------:R-:W-:Y:S01]  /*2c0a0*/  MOV R13, R43 ;  /* 0x0000002b000d7202 */ /* 0x000fe20000000f00 */
[----:B------:R-:W-:Y:S02]  /*2c0b0*/  IMAD.MOV.U32 R12, RZ, RZ, R2 ;  /* 0x000000ffff0c7224 */ /* 0x000fe400078e0002 */
[----:B------:R-:W-:-:S07]  /*2c0c0*/  IMAD.MOV.U32 R48, RZ, RZ, R14 ;  /* 0x000000ffff307224 */ /* 0x000fce00078e000e */
[----:B------:R-:W-:Y:S05]  /*2c0d0*/  WARPSYNC.COLLECTIVE R15, `(.L_x_2759) ;  /* 0x000000000f087348 */ /* 0x000fea0003c00000 */
[----:B------:R0:W1:Y:S02]  /*2c0e0*/  SHFL.IDX P6, R14, R13, R12, R11 ;  /* 0x0000000c0d0e7389 */ /* 0x00006400000c000b */
[----:B01----:R-:W-:Y:S01]  /*2c0f0*/  ENDCOLLECTIVE ;  /* 0x000000000000791b */ /* 0x003fe20003800000 */
.L_x_2759:
[----:B------:R-:W-:Y:S02]  /*2c100*/  IMAD.MOV.U32 R13, RZ, RZ, R50 ;  /* 0x000000ffff0d7224 */ /* 0x000fe400078e0032 */
[----:B------:R-:W-:Y:S02]  /*2c110*/  IMAD.MOV.U32 R12, RZ, RZ, R7 ;  /* 0x000000ffff0c7224 */ /* 0x000fe400078e0007 */
[----:B------:R-:W-:-:S07]  /*2c120*/  IMAD.MOV.U32 R43, RZ, RZ, R14 ;  /* 0x000000ffff2b7224 */ /* 0x000fce00078e000e */
[----:B------:R-:W-:Y:S05]  /*2c130*/  WARPSYNC.COLLECTIVE R15, `(.L_x_2760) ;  /* 0x000000000f087348 */ /* 0x000fea0003c00000 */
[----:B------:R0:W1:Y:S02]  /*2c140*/  SHFL.IDX P6, R14, R13, R12, R11 ;  /* 0x0000000c0d0e7389 */ /* 0x00006400000c000b */
[----:B01----:R-:W-:Y:S01]  /*2c150*/  ENDCOLLECTIVE ;  /* 0x000000000000791b */ /* 0x003fe20003800000 */
.L_x_2760:
[----:B------:R-:W-:Y:S02]  /*2c160*/  IMAD.MOV.U32 R13, RZ, RZ, R45 ;  /* 0x000000ffff0d7224 */ /* 0x000fe400078e002d */
[----:B------:R-:W-:Y:S02]  /*2c170*/  IMAD.MOV.U32 R12, RZ, RZ, R2 ;  /* 0x000000ffff0c7224 */ /* 0x000fe400078e0002 */
[----:B------:R-:W-:-:S07]  /*2c180*/  IMAD.MOV.U32 R50, RZ, RZ, R14 ;  /* 0x000000ffff327224 */ /* 0x000fce00078e000e */
[----:B------:R-:W-:Y:S05]  /*2c190*/  WARPSYNC.COLLECTIVE R15, `(.L_x_2761) ;  /* 0x000000000f087348 */ /* 0x000fea0003c00000 */
[----:B------:R0:W1:Y:S02]  /*2c1a0*/  SHFL.IDX P6, R14, R13, R12, R11 ;  /* 0x0000000c0d0e7389 */ /* 0x00006400000c000b */
[----:B01----:R-:W-:Y:S01]  /*2c1b0*/  ENDCOLLECTIVE ;  /* 0x000000000000791b */ /* 0x003fe20003800000 */
.L_x_2761:
[----:B------:R-:W-:Y:S01]  /*2c1c0*/  IMAD.MOV.U32 R13, RZ, RZ, R52 ;  /* 0x000000ffff0d7224 */ /* 0x000fe200078e0034 */
[----:B------:R-:W-:Y:S01]  /*2c1d0*/  MOV R12, R7 ;  /* 0x00000007000c7202 */ /* 0x000fe20000000f00 */
[----:B------:R-:W-:-:S07]  /*2c1e0*/  IMAD.MOV.U32 R45, RZ, RZ, R14 ;  /* 0x000000ffff2d7224 */ /* 0x000fce00078e000e */
[----:B------:R-:W-:Y:S05]  /*2c1f0*/  WARPSYNC.COLLECTIVE R15, `(.L_x_2762) ;  /* 0x000000000f087348 */ /* 0x000fea0003c00000 */
[----:B------:R0:W1:Y:S02]  /*2c200*/  SHFL.IDX P6, R14, R13, R12, R11 ;  /* 0x0000000c0d0e7389 */ /* 0x00006400000c000b */
[----:B01----:R-:W-:Y:S01]  /*2c210*/  ENDCOLLECTIVE ;  /* 0x000000000000791b */ /* 0x003fe20003800000 */
.L_x_2762:
[----:B------:R-:W-:Y:S02]  /*2c220*/  IMAD.MOV.U32 R13, RZ, RZ, R47 ;  /* 0x000000ffff0d7224 */ /* 0x000fe400078e002f */
[----:B------:R-:W-:Y:S02]  /*2c230*/  IMAD.MOV.U32 R12, RZ, RZ, R2 ;  /* 0x000000ffff0c7224 */ /* 0x000fe400078e0002 */
[----:B------:R-:W-:-:S07]  /*2c240*/  IMAD.MOV.U32 R52, RZ, RZ, R14 ;  /* 0x000000ffff347224 */ /* 0x000fce00078e000e */
[----:B------:R-:W-:Y:S05]  /*2c250*/  WARPSYNC.COLLECTIVE R15, `(.L_x_2763) ;  /* 0x000000000f087348 */ /* 0x000fea0003c00000 */
[----:B------:R0:W1:Y:S02]  /*2c260*/  SHFL.IDX P6, R14, R13, R12, R11 ;  /* 0x0000000c0d0e7389 */ /* 0x00006400000c000b */
[----:B01----:R-:W-:Y:S01]  /*2c270*/  ENDCOLLECTIVE ;  /* 0x000000000000791b */ /* 0x003fe20003800000 */
.L_x_2763:
[----:B------:R-:W-:Y:S01]  /*2c280*/  IMAD.MOV.U32 R13, RZ, RZ, R56 ;  /* 0x000000ffff0d7224 */ /* 0x000fe200078e0038 */
[----:B------:R-:W-:Y:S01]  /*2c290*/  SEL R56, R37, R44, P0 ;  /* 0x0000002c25387207 */ /* 0x000fe20000000000 */
[----:B------:R-:W-:Y:S02]  /*2c2a0*/  IMAD.MOV.U32 R12, RZ, RZ, R7 ;  /* 0x000000ffff0c7224 */ /* 0x000fe400078e0007 */
[----:B------:R-:W-:-:S07]  /*2c2b0*/  IMAD.MOV.U32 R47, RZ, RZ, R14 ;  /* 0x000000ffff2f7224 */ /* 0x000fce00078e000e */
[----:B------:R-:W-:Y:S05]  /*2c2c0*/  WARPSYNC.COLLECTIVE R15, `(.L_x_2764) ;  /* 0x000000000f087348 */ /* 0x000fea0003c00000 */
[----:B------:R0:W1:Y:S02]  /*2c2d0*/  SHFL.IDX P6, R14, R13, R12, R11 ;  /* 0x0000000c0d0e7389 */ /* 0x00006400000c000b */
[----:B01----:R-:W-:Y:S01]  /*2c2e0*/  ENDCOLLECTIVE ;  /* 0x000000000000791b */ /* 0x003fe20003800000 */
.L_x_2764:
[----:B------:R-:W-:Y:S02]  /*2c2f0*/  IMAD.MOV.U32 R13, RZ, RZ, R49 ;  /* 0x000000ffff0d7224 */ /* 0x000fe400078e0031 */
[----:B------:R-:W-:Y:S02]  /*2c300*/  IMAD.MOV.U32 R12, RZ, RZ, R2 ;  /* 0x000000ffff0c7224 */ /* 0x000fe400078e0002 */
[----:B------:R-:W-:-:S07]  /*2c310*/  IMAD.MOV.U32 R20, RZ, RZ, R14 ;  /* 0x000000ffff147224 */ /* 0x000fce00078e000e */
[----:B------:R-:W-:Y:S05]  /*2c320*/  WARPSYNC.COLLECTIVE R15, `(.L_x_2765) ;  /* 0x000000000f087348 */ /* 0x000fea0003c00000 */
[----:B------:R0:W1:Y:S02]  /*2c330*/  SHFL.IDX P6, R14, R13, R12, R11 ;  /* 0x0000000c0d0e7389 */ /* 0x00006400000c000b */
[----:B01----:R-:W-:Y:S01]  /*2c340*/  ENDCOLLECTIVE ;  /* 0x000000000000791b */ /* 0x003fe20003800000 */
.L_x_2765:
[----:B------:R-:W-:Y:S01]  /*2c350*/  IMAD.MOV.U32 R13, RZ, RZ, R58 ;  /* 0x000000ffff0d7224 */ /* 0x000fe200078e003a */
[----:B------:R-:W-:Y:S01]  /*2c360*/  SEL R58, R44, R37, P0 ;  /* 0x000000252c3a7207 */ /* 0x000fe20000000000 */
[----:B------:R-:W-:Y:S01]  /*2c370*/  IMAD.MOV.U32 R12, RZ, RZ, R7 ;  /* 0x000000ffff0c7224 */ /* 0x000fe200078e0007 */
[----:B------:R-:W-:Y:S02]  /*2c380*/  SEL R44, R39, R46, P0 ;  /* 0x0000002e272c7207 */ /* 0x000fe40000000000 */
[----:B------:R-:W-:Y:S02]  /*2c390*/  SEL R46, R46, R39, P0 ;  /* 0x000000272e2e7207 */ /* 0x000fe40000000000 */
[----:B------:R-:W-:-:S07]  /*2c3a0*/  MOV R49, R14 ;  /* 0x0000000e00317202 */ /* 0x000fce0000000f00 */
[----:B------:R-:W-:Y:S05]  /*2c3b0*/  WARPSYNC.COLLECTIVE R15, `(.L_x_2766) ;  /* 0x000000000f087348 */ /* 0x000fea0003c00000 */
[----:B------:R0:W1:Y:S02]  /*2c3c0*/  SHFL.IDX P6, R14, R13, R12, R11 ;  /* 0x0000000c0d0e7389 */ /* 0x00006400000c000b */
[----:B01----:R-:W-:Y:S01]  /*2c3d0*/  ENDCOLLECTIVE ;  /* 0x000000000000791b */ /* 0x003fe20003800000 */
.L_x_2766:
[----:B------:R-:W-:Y:S02]  /*2c3e0*/  IMAD.MOV.U32 R13, RZ, RZ, R51 ;  /* 0x000000ffff0d7224 */ /* 0x000fe400078e0033 */
[----:B------:R-:W-:Y:S02]  /*2c3f0*/  IMAD.MOV.U32 R12, RZ, RZ, R2 ;  /* 0x000000ffff0c7224 */ /* 0x000fe400078e0002 */
[----:B------:R-:W-:-:S07]  /*2c400*/  IMAD.MOV.U32 R68, RZ, RZ, R14 ;  /* 0x000000ffff447224 */ /* 0x000fce00078e000e */
[----:B------:R-:W-:Y:S05]  /*2c410*/  WARPSYNC.COLLECTIVE R15, `(.L_x_2767) ;  /* 0x000000000f087348 */ /* 0x000fea0003c00000 */
[----:B------:R0:W1:Y:S02]  /*2c420*/  SHFL.IDX P6, R14, R13, R12, R11 ;  /* 0x0000000c0d0e7389 */ /* 0x00006400000c000b */
[----:B01----:R-:W-:Y:S01]  /*2c430*/  ENDCOLLECTIVE ;  /* 0x000000000000791b */ /* 0x003fe20003800000 */
.L_x_2767:
[----:B------:R-:W-:Y:S01]  /*2c440*/  IMAD.MOV.U32 R13, RZ, RZ, R60 ;  /* 0x000000ffff0d7224 */ /* 0x000fe200078e003c */
[----:B------:R-:W-:Y:S01]  /*2c450*/  SEL R60, R41, R48, P0 ;  /* 0x00000030293c7207 */ /* 0x000fe20000000000 */
[----:B------:R-:W-:Y:S02]  /*2c460*/  IMAD.MOV.U32 R12, RZ, RZ, R7 ;  /* 0x000000ffff0c7224 */ /* 0x000fe400078e0007 */
[----:B------:R-:W-:-:S07]  /*2c470*/  IMAD.MOV.U32 R51, RZ, RZ, R14 ;  /* 0x000000ffff337224 */ /* 0x000fce00078e000e */
[----:B------:R-:W-:Y:S05]  /*2c480*/  WARPSYNC.COLLECTIVE R15, `(.L_x_2768) ;  /* 0x000000000f087348 */ /* 0x000fea0003c00000 */
[----:B------:R0:W1:Y:S02]  /*2c490*/  SHFL.IDX P6, R14, R13, R12, R11 ;  /* 0x0000000c0d0e7389 */ /* 0x00006400000c000b */
[----:B01----:R-:W-:Y:S01]  /*2c4a0*/  ENDCOLLECTIVE ;  /* 0x000000000000791b */ /* 0x003fe20003800000 */
.L_x_2768:
[----:B------:R-:W-:Y:S01]  /*2c4b0*/  MOV R13, R53 ;  /* 0x00000035000d7202 */ /* 0x000fe20000000f00 */
[----:B------:R-:W-:Y:S02]  /*2c4c0*/  IMAD.MOV.U32 R12, RZ, RZ, R2 ;  /* 0x000000ffff0c7224 */ /* 0x000fe400078e0002 */
[----:B------:R-:W-:-:S07]  /*2c4d0*/  IMAD.MOV.U32 R70, RZ, RZ, R14 ;  /* 0x000000ffff467224 */ /* 0x000fce00078e000e */
[----:B------:R-:W-:Y:S05]  /*2c4e0*/  WARPSYNC.COLLECTIVE R15, `(.L_x_2769) ;  /* 0x000000000f087348 */ /* 0x000fea0003c00000 */
[----:B------:R0:W1:Y:S02]  /*2c4f0*/  SHFL.IDX P6, R14, R13, R12, R11 ;  /* 0x0000000c0d0e7389 */ /* 0x00006400000c000b */
[----:B01----:R-:W-:Y:S01]  /*2c500*/  ENDCOLLECTIVE ;  /* 0x000000000000791b */ /* 0x003fe20003800000 */
.L_x_2769:
        /* <DEDUP_REMOVED lines=9> */
.L_x_2770:
[----:B------:R-:W-:Y:S02]  /*2c5a0*/  IMAD.MOV.U32 R13, RZ, RZ, R57 ;  /* 0x000000ffff0d7224 */ /* 0x000fe400078e0039 */
[----:B------:R-:W-:Y:S02]  /*2c5b0*/  IMAD.MOV.U32 R12, RZ, RZ, R2 ;  /* 0x000000ffff0c7224 */ /* 0x000fe400078e0002 */
[----:B------:R-:W-:-:S07]  /*2c5c0*/  IMAD.MOV.U32 R80, RZ, RZ, R14 ;  /* 0x000000ffff507224 */ /* 0x000fce00078e000e */
[----:B------:R-:W-:Y:S05]  /*2c5d0*/  WARPSYNC.COLLECTIVE R15, `(.L_x_2771) ;  /* 0x000000000f087348 */ /* 0x000fea0003c00000 */
[----:B------:R0:W1:Y:S02]  /*2c5e0*/  SHFL.IDX P6, R14, R13, R12, R11 ;  /* 0x0000000c0d0e7389 */ /* 0x00006400000c000b */
[----:B01----:R-:W-:Y:S01]  /*2c5f0*/  ENDCOLLECTIVE ;  /* 0x000000000000791b */ /* 0x003fe20003800000 */
.L_x_2771:
[----:B------:R-:W-:Y:S01]  /*2c600*/  IMAD.MOV.U32 R13, RZ, RZ, R64 ;  /* 0x000000ffff0d7224 */ /* 0x000fe200078e0040 */
[----:B------:R-:W-:Y:S02]  /*2c610*/  MOV R12, R7 ;  /* 0x00000007000c7202 */ /* 0x000fe40000000f00 */
[----:B------:R-:W-:Y:S01]  /*2c620*/  SEL R64, R45, R52, P0 ;  /* 0x000000342d407207 */ /* 0x000fe20000000000 */
[----:B------:R-:W-:-:S07]  /*2c630*/  IMAD.MOV.U32 R57, RZ, RZ, R14 ;  /* 0x000000ffff397224 */ /* 0x000fce00078e000e */
[----:B------:R-:W-:Y:S05]  /*2c640*/  WARPSYNC.COLLECTIVE R15, `(.L_x_2772) ;  /* 0x000000000f087348 */ /* 0x000fea0003c00000 */
[----:B------:R0:W1:Y:S02]  /*2c650*/  SHFL.IDX P6, R14, R13, R12, R11 ;  /* 0x0000000c0d0e7389 */ /* 0x00006400000c000b */
[----:B01----:R-:W-:Y:S01]  /*2c660*/  ENDCOLLECTIVE ;  /* 0x000000000000791b */ /* 0x003fe20003800000 */
.L_x_2772:
[----:B------:R-:W-:Y:S02]  /*2c670*/  IMAD.MOV.U32 R13, RZ, RZ, R59 ;  /* 0x000000ffff0d7224 */ /* 0x000fe400078e003b */
[----:B------:R-:W-:Y:S02]  /*2c680*/  IMAD.MOV.U32 R12, RZ, RZ, R2 ;  /* 0x000000ffff0c7224 */ /* 0x000fe400078e0002 */
[----:B------:R-:W-:-:S07]  /*2c690*/  IMAD.MOV.U32 R82, RZ, RZ, R14 ;  /* 0x000000ffff527224 */ /* 0x000fce00078e000e */
[----:B------:R-:W-:Y:S05]  /*2c6a0*/  WARPSYNC.COLLECTIVE R15, `(.L_x_2773) ;  /* 0x000000000f087348 */ /* 0x000fea0003c00000 */
[----:B------:R0:W1:Y:S02]  /*2c6b0*/  SHFL.IDX P6, R14, R13, R12, R11 ;  /* 0x0000000c0d0e7389 */ /* 0x00006400000c000b */
[----:B01----:R-:W-:Y:S01]  /*2c6c0*/  ENDCOLLECTIVE ;  /* 0x000000000000791b */ /* 0x003fe20003800000 */
.L_x_2773:
[----:B------:R-:W-:Y:S01]  /*2c6d0*/  SEL R9, R57, R82, P0 ;  /* 0x0000005239097207 */ /* 0x000fe20000000000 */
[----:B------:R-:W-:Y:S01]  /*2c6e0*/  IMAD.MOV.U32 R13, RZ, RZ, R66 ;  /* 0x000000ffff0d7224 */ /* 0x000fe200078e0042 */
[----:B------:R-:W-:Y:S01]  /*2c6f0*/  SEL R66, R52, R45, P0 ;  /* 0x0000002d34427207 */ /* 0x000fe20000000000 */
[----:B------:R-:W-:Y:S02]  /*2c700*/  IMAD.MOV.U32 R12, RZ, RZ, R7 ;  /* 0x000000ffff0c7224 */ /* 0x000fe400078e0007 */
[----:B------:R-:W-:-:S07]  /*2c710*/  IMAD.MOV.U32 R59, RZ, RZ, R14 ;  /* 0x000000ffff3b7224 */ /* 0x000fce00078e000e */
[----:B------:R-:W-:Y:S05]  /*2c720*/  WARPSYNC.COLLECTIVE R15, `(.L_x_2774) ;  /* 0x000000000f087348 */ /* 0x000fea0003c00000 */
[----:B------:R0:W1:Y:S02]  /*2c730*/  SHFL.IDX P6, R14, R13, R12, R11 ;  /* 0x0000000c0d0e7389 */ /* 0x00006400000c000b */
[----:B01----:R-:W-:Y:S01]  /*2c740*/  ENDCOLLECTIVE ;  /* 0x000000000000791b */ /* 0x003fe20003800000 */
.L_x_2774:
[----:B------:R-:W-:Y:S02]  /*2c750*/  IMAD.MOV.U32 R13, RZ, RZ, R61 ;  /* 0x000000ffff0d7224 */ /* 0x000fe400078e003d */
[----:B------:R-:W-:Y:S02]  /*2c760*/  IMAD.MOV.U32 R12, RZ, RZ, R2 ;  /* 0x000000ffff0c7224 */ /* 0x000fe400078e0002 */
[----:B------:R-:W-:-:S07]  /*2c770*/  IMAD.MOV.U32 R84, RZ, RZ, R14 ;  /* 0x000000ffff547224 */ /* 0x000fce00078e000e */
[----:B------:R-:W-:Y:S05]  /*2c780*/  WARPSYNC.COLLECTIVE R15, `(.L_x_2775) ;  /* 0x000000000f087348 */ /* 0x000fea0003c00000 */
[----:B------:R0:W1:Y:S02]  /*2c790*/  SHFL.IDX P6, R14, R13, R12, R11 ;  /* 0x0000000c0d0e7389 */ /* 0x00006400000c000b */
[----:B01----:R-:W-:Y:S01]  /*2c7a0*/  ENDCOLLECTIVE ;  /* 0x000000000000791b */ /* 0x003fe20003800000 */
.L_x_2775:
[----:B------:R-:W-:Y:S02]  /*2c7b0*/  SEL R25, R59, R84, P0 ;  /* 0x000000543b197207 */ /* 0x000fe40000000000 */
[----:B------:R-:W-:Y:S01]  /*2c7c0*/  SEL R27, R84, R59, P0 ;  /* 0x0000003b541b7207 */ /* 0x000fe20000000000 */
[----:B------:R-:W-:Y:S01]  /*2c7d0*/  IMAD.MOV.U32 R13, RZ, RZ, R72 ;  /* 0x000000ffff0d7224 */ /* 0x000fe200078e0048 */
[----:B------:R-:W-:Y:S01]  /*2c7e0*/  SEL R72, R47, R20, P0 ;  /* 0x000000142f487207 */ /* 0x000fe20000000000 */
[----:B------:R-:W-:Y:S01]  /*2c7f0*/  IMAD.MOV.U32 R12, RZ, RZ, R7 ;  /* 0x000000ffff0c7224 */ /* 0x000fe200078e0007 */
[----:B------:R-:W-:-:S07]  /*2c800*/  MOV R61, R14 ;  /* 0x0000000e003d7202 */ /* 0x000fce0000000f00 */
[----:B------:R-:W-:Y:S05]  /*2c810*/  WARPSYNC.COLLECTIVE R15, `(.L_x_2776) ;  /* 0x000000000f087348 */ /* 0x000fea0003c00000 */
[----:B------:R0:W1:Y:S02]  /*2c820*/  SHFL.IDX P6, R14, R13, R12, R11 ;  /* 0x0000000c0d0e7389 */ /* 0x00006400000c000b */
[----:B01----:R-:W-:Y:S01]  /*2c830*/  ENDCOLLECTIVE ;  /* 0x000000000000791b */ /* 0x003fe20003800000 */
.L_x_2776:
[----:B------:R-:W-:Y:S02]  /*2c840*/  IMAD.MOV.U32 R13, RZ, RZ, R63 ;  /* 0x000000ffff0d7224 */ /* 0x000fe400078e003f */
[----:B------:R-:W-:Y:S02]  /*2c850*/  IMAD.MOV.U32 R12, RZ, RZ, R2 ;  /* 0x000000ffff0c7224 */ /* 0x000fe400078e0002 */
[----:B------:R-:W-:-:S07]  /*2c860*/  IMAD.MOV.U32 R86, RZ, RZ, R14 ;  /* 0x000000ffff567224 */ /* 0x000fce00078e000e */
[----:B------:R-:W-:Y:S05]  /*2c870*/  WARPSYNC.COLLECTIVE R15, `(.L_x_2777) ;  /* 0x000000000f087348 */ /* 0x000fea0003c00000 */
[----:B------:R0:W1:Y:S02]  /*2c880*/  SHFL.IDX P6, R14, R13, R12, R11 ;  /* 0x0000000c0d0e7389 */ /* 0x00006400000c000b */
[----:B01----:R-:W-:Y:S01]  /*2c890*/  ENDCOLLECTIVE ;  /* 0x000000000000791b */ /* 0x003fe20003800000 */
.L_x_2777:
[----:B------:R-:W-:Y:S02]  /*2c8a0*/  SEL R29, R61, R86, P0 ;  /* 0x000000563d1d7207 */ /* 0x000fe40000000000 */
        /* <DEDUP_REMOVED lines=8> */
.L_x_2778:
[----:B------:R-:W-:Y:S01]  /*2c930*/  MOV R13, R65 ;  /* 0x00000041000d7202 */ /* 0x000fe20000000f00 */
[----:B------:R-:W-:Y:S02]  /*2c940*/  IMAD.MOV.U32 R12, RZ, RZ, R2 ;  /* 0x000000ffff0c7224 */ /* 0x000fe400078e0002 */
[----:B------:R-:W-:-:S07]  /*2c950*/  IMAD.MOV.U32 R88, RZ, RZ, R14 ;  /* 0x000000ffff587224 */ /* 0x000fce00078e000e */
[----:B------:R-:W-:Y:S05]  /*2c960*/  WARPSYNC.COLLECTIVE R15, `(.L_x_2779) ;  /* 0x000000000f087348 */ /* 0x000fea0003c00000 */
[----:B------:R0:W1:Y:S02]  /*2c970*/  SHFL.IDX P6, R14, R13, R12, R11 ;  /* 0x0000000c0d0e7389 */ /* 0x00006400000c000b */
[----:B01----:R-:W-:Y:S01]  /*2c980*/  ENDCOLLECTIVE ;  /* 0x000000000000791b */ /* 0x003fe20003800000 */
.L_x_2779:
[----:B------:R-:W-:Y:S01]  /*2c990*/  IMAD.MOV.U32 R13, RZ, RZ, R76 ;  /* 0x000000ffff0d7224 */ /* 0x000fe200078e004c */
[----:B------:R-:W-:Y:S01]  /*2c9a0*/  SEL R76, R49, R68, P0 ;  /* 0x00000044314c7207 */ /* 0x000fe20000000000 */
[----:B------:R-:W-:Y:S02]  /*2c9b0*/  IMAD.MOV.U32 R12, RZ, RZ, R7 ;  /* 0x000000ffff0c7224 */ /* 0x000fe400078e0007 */
[----:B------:R-:W-:-:S07]  /*2c9c0*/  IMAD.MOV.U32 R65, RZ, RZ, R14 ;  /* 0x000000ffff417224 */ /* 0x000fce00078e000e */
[----:B------:R-:W-:Y:S05]  /*2c9d0*/  WARPSYNC.COLLECTIVE R15, `(.L_x_2780) ;  /* 0x000000000f087348 */ /* 0x000fea0003c00000 */
[----:B------:R0:W1:Y:S02]  /*2c9e0*/  SHFL.IDX P6, R14, R13, R12, R11 ;  /* 0x0000000c0d0e7389 */ /* 0x00006400000c000b */
[----:B01----:R-:W-:Y:S01]  /*2c9f0*/  ENDCOLLECTIVE ;  /* 0x000000000000791b */ /* 0x003fe20003800000 */
.L_x_2780:
[----:B------:R-:W-:Y:S02]  /*2ca00*/  IMAD.MOV.U32 R13, RZ, RZ, R67 ;  /* 0x000000ffff0d7224 */ /* 0x000fe400078e0043 */
[----:B------:R-:W-:Y:S02]  /*2ca10*/  IMAD.MOV.U32 R12, RZ, RZ, R2 ;  /* 0x000000ffff0c7224 */ /* 0x000fe400078e0002 */
[----:B------:R-:W-:-:S07]  /*2ca20*/  IMAD.MOV.U32 R90, RZ, RZ, R14 ;  /* 0x000000ffff5a7224 */ /* 0x000fce00078e000e */
[----:B------:R-:W-:Y:S05]  /*2ca30*/  WARPSYNC.COLLECTIVE R15, `(.L_x_2781) ;  /* 0x000000000f087348 */ /* 0x000fea0003c00000 */
[----:B------:R0:W1:Y:S02]  /*2ca40*/  SHFL.IDX P6, R14, R13, R12, R11 ;  /* 0x0000000c0d0e7389 */ /* 0x00006400000c000b */
[----:B01----:R-:W-:Y:S01]  /*2ca50*/  ENDCOLLECTIVE ;  /* 0x000000000000791b */ /* 0x003fe20003800000 */
.L_x_2781:
[----:B------:R-:W-:Y:S02]  /*2ca60*/  SEL R37, R65, R90, P0 ;  /* 0x0000005a41257207 */ /* 0x000fe40000000000 */
[----:B------:R-:W-:Y:S01]  /*2ca70*/  SEL R39, R90, R65, P0 ;  /* 0x000000415a277207 */ /* 0x000fe20000000000 */
[----:B------:R-:W-:Y:S01]  /*2ca80*/  IMAD.MOV.U32 R13, RZ, RZ, R78 ;  /* 0x000000ffff0d7224 */ /* 0x000fe200078e004e */
[----:B------:R-:W-:Y:S02]  /*2ca90*/  MOV R12, R7 ;  /* 0x00000007000c7202 */ /* 0x000fe40000000f00 */
[----:B------:R-:W-:Y:S02]  /*2caa0*/  SEL R78, R68, R49, P0 ;  /* 0x00000031444e7207 */ /* 0x000fe40000000000 */
[----:B------:R-:W-:Y:S02]  /*2cab0*/  SEL R68, R51, R70, P0 ;  /* 0x0000004633447207 */ /* 0x000fe40000000000 */
[----:B------:R-:W-:Y:S01]  /*2cac0*/  SEL R70, R70, R51, P0 ;  /* 0x0000003346467207 */ /* 0x000fe20000000000 */
[----:B------:R-:W-:-:S07]  /*2cad0*/  IMAD.MOV.U32 R67, RZ, RZ, R14 ;  /* 0x000000ffff437224 */ /* 0x000fce00078e000e */
[----:B------:R-:W-:Y:S05]  /*2cae0*/  WARPSYNC.COLLECTIVE R15, `(.L_x_2782) ;  /* 0x000000000f087348 */ /* 0x000fea0003c00000 */
[----:B------:R0:W1:Y:S02]  /*2caf0*/  SHFL.IDX P6, R14, R13, R12, R11 ;  /* 0x0000000c0d0e7389 */ /* 0x00006400000c000b */
[----:B01----:R-:W-:Y:S01]  /*2cb00*/  ENDCOLLECTIVE ;  /* 0x000000000000791b */ /* 0x003fe20003800000 */
.L_x_2782:
[----:B------:R-:W-:Y:S02]  /*2cb10*/  IMAD.MOV.U32 R13, RZ, RZ, R69 ;  /* 0x000000ffff0d7224 */ /* 0x000fe400078e0045 */
[----:B------:R-:W-:Y:S02]  /*2cb20*/  IMAD.MOV.U32 R12, RZ, RZ, R2 ;  /* 0x000000ffff0c7224 */ /* 0x000fe400078e0002 */
[----:B------:R-:W-:-:S07]  /*2cb30*/  IMAD.MOV.U32 R92, RZ, RZ, R14 ;  /* 0x000000ffff5c7224 */ /* 0x000fce00078e000e */
[----:B------:R-:W-:Y:S05]  /*2cb40*/  WARPSYNC.COLLECTIVE R15, `(.L_x_2783) ;  /* 0x000000000f087348 */ /* 0x000fea0003c00000 */
[----:B------:R0:W1:Y:S02]  /*2cb50*/  SHFL.IDX P6, R14, R13, R12, R11 ;  /* 0x0000000c0d0e7389 */ /* 0x00006400000c000b */
[----:B01----:R-:W-:Y:S01]  /*2cb60*/  ENDCOLLECTIVE ;  /* 0x000000000000791b */ /* 0x003fe20003800000 */
.L_x_2783:
[----:B------:R-:W-:Y:S02]  /*2cb70*/  IMAD.MOV.U32 R13, RZ, RZ, R94 ;  /* 0x000000ffff0d7224 */ /* 0x000fe400078e005e */
[----:B------:R-:W-:Y:S02]  /*2cb80*/  IMAD.MOV.U32 R12, RZ, RZ, R7 ;  /* 0x000000ffff0c7224 */ /* 0x000fe400078e0007 */
[----:B------:R-:W-:-:S07]  /*2cb90*/  IMAD.MOV.U32 R69, RZ, RZ, R14 ;  /* 0x000000ffff457224 */ /* 0x000fce00078e000e */
[----:B------:R-:W-:Y:S05]  /*2cba0*/  WARPSYNC.COLLECTIVE R15, `(.L_x_2784) ;  /* 0x000000000f087348 */ /* 0x000fea0003c00000 */
[----:B------:R0:W1:Y:S02]  /*2cbb0*/  SHFL.IDX P6, R14, R13, R12, R11 ;  /* 0x0000000c0d0e7389 */ /* 0x00006400000c000b */
[----:B01----:R-:W-:Y:S01]  /*2cbc0*/  ENDCOLLECTIVE ;  /* 0x000000000000791b */ /* 0x003fe20003800000 */
.L_x_2784:
[----:B------:R-:W-:Y:S02]  /*2cbd0*/  IMAD.MOV.U32 R13, RZ, RZ, R71 ;  /* 0x000000ffff0d7224 */ /* 0x000fe400078e0047 */
[----:B------:R-:W-:Y:S02]  /*2cbe0*/  IMAD.MOV.U32 R12, RZ, RZ, R2 ;  /* 0x000000ffff0c7224 */ /* 0x000fe400078e0002 */
[----:B------:R-:W-:-:S07]  /*2cbf0*/  IMAD.MOV.U32 R94, RZ, RZ, R14 ;  /* 0x000000ffff5e7224 */ /* 0x000fce00078e000e */
[----:B------:R-:W-:Y:S05]  /*2cc00*/  WARPSYNC.COLLECTIVE R15, `(.L_x_2785) ;  /* 0x000000000f087348 */ /* 0x000fea0003c00000 */
[----:B------:R0:W1:Y:S02]  /*2cc10*/  SHFL.IDX P6, R14, R13, R12, R11 ;  /* 0x0000000c0d0e7389 */ /* 0x00006400000c000b */
[----:B01----:R-:W-:Y:S01]  /*2cc20*/  ENDCOLLECTIVE ;  /* 0x000000000000791b */ /* 0x003fe20003800000 */
.L_x_2785:
        /* <DEDUP_REMOVED lines=8> */
.L_x_2786:
[----:B------:R-:W-:Y:S02]  /*2ccb0*/  IMAD.MOV.U32 R13, RZ, RZ, R73 ;  /* 0x000000ffff0d7224 */ /* 0x000fe400078e0049 */
[----:B------:R-:W-:Y:S02]  /*2ccc0*/  IMAD.MOV.U32 R12, RZ, RZ, R2 ;  /* 0x000000ffff0c7224 */ /* 0x000fe400078e0002 */
[----:B------:R-:W-:-:S07]  /*2ccd0*/  IMAD.MOV.U32 R96, RZ, RZ, R14 ;  /* 0x000000ffff607224 */ /* 0x000fce00078e000e */
[----:B------:R-:W-:Y:S05]  /*2cce0*/  WARPSYNC.COLLECTIVE R15, `(.L_x_2787) ;  /* 0x000000000f087348 */ /* 0x000fea0003c00000 */
[----:B------:R0:W1:Y:S02]  /*2ccf0*/  SHFL.IDX P6, R14, R13, R12, R11 ;  /* 0x0000000c0d0e7389 */ /* 0x00006400000c000b */
[----:B01----:R-:W-:Y:S01]  /*2cd00*/  ENDCOLLECTIVE ;  /* 0x000000000000791b */ /* 0x003fe20003800000 */
.L_x_2787:
[----:B------:R-:W-:Y:S01]  /*2cd10*/  SEL R59, R96, R71, P0 ;  /* 0x00000047603b7207 */ /* 0x000fe20000000000 */
[----:B------:R-:W-:Y:S02]  /*2cd20*/  IMAD.MOV.U32 R13, RZ, RZ, R98 ;  /* 0x000000ffff0d7224 */ /* 0x000fe400078e0062 */
[----:B------:R-:W-:Y:S02]  /*2cd30*/  IMAD.MOV.U32 R12, RZ, RZ, R7 ;  /* 0x000000ffff0c7224 */ /* 0x000fe400078e0007 */
[----:B------:R-:W-:-:S07]  /*2cd40*/  IMAD.MOV.U32 R73, RZ, RZ, R14 ;  /* 0x000000ffff497224 */ /* 0x000fce00078e000e */
[----:B------:R-:W-:Y:S05]  /*2cd50*/  WARPSYNC.COLLECTIVE R15, `(.L_x_2788) ;  /* 0x000000000f087348 */ /* 0x000fea0003c00000 */
[----:B------:R0:W1:Y:S02]  /*2cd60*/  SHFL.IDX P6, R14, R13, R12, R11 ;  /* 0x0000000c0d0e7389 */ /* 0x00006400000c000b */
[----:B01----:R-:W-:Y:S01]  /*2cd70*/  ENDCOLLECTIVE ;  /* 0x000000000000791b */ /* 0x003fe20003800000 */
.L_x_2788:
[----:B------:R-:W-:Y:S01]  /*2cd80*/  MOV R13, R75 ;  /* 0x0000004b000d7202 */ /* 0x000fe20000000f00 */
[----:B------:R-:W-:Y:S02]  /*2cd90*/  IMAD.MOV.U32 R12, RZ, RZ, R2 ;  /* 0x000000ffff0c7224 */ /* 0x000fe400078e0002 */
[----:B------:R-:W-:-:S07]  /*2cda0*/  IMAD.MOV.U32 R98, RZ, RZ, R14 ;  /* 0x000000ffff627224 */ /* 0x000fce00078e000e */
[----:B------:R-:W-:Y:S05]  /*2cdb0*/  WARPSYNC.COLLECTIVE R15, `(.L_x_2789) ;  /* 0x000000000f087348 */ /* 0x000fea0003c00000 */
[----:B------:R0:W1:Y:S02]  /*2cdc0*/  SHFL.IDX P6, R14, R13, R12, R11 ;  /* 0x0000000c0d0e7389 */ /* 0x00006400000c000b */
[----:B01----:R-:W-:Y:S01]  /*2cdd0*/  ENDCOLLECTIVE ;  /* 0x000000000000791b */ /* 0x003fe20003800000 */
.L_x_2789:
        /* <DEDUP_REMOVED lines=8> */
.L_x_2790:
[----:B------:R-:W-:Y:S02]  /*2ce60*/  IMAD.MOV.U32 R13, RZ, RZ, R77 ;  /* 0x000000ffff0d7224 */ /* 0x000fe400078e004d */
[----:B------:R-:W-:Y:S02]  /*2ce70*/  IMAD.MOV.U32 R12, RZ, RZ, R2 ;  /* 0x000000ffff0c7224 */ /* 0x000fe400078e0002 */
[----:B------:R-:W-:-:S07]  /*2ce80*/  IMAD.MOV.U32 R108, RZ, RZ, R14 ;  /* 0x000000ffff6c7224 */ /* 0x000fce00078e000e */
[----:B------:R-:W-:Y:S05]  /*2ce90*/  WARPSYNC.COLLECTIVE R15, `(.L_x_2791) ;  /* 0x000000000f087348 */ /* 0x000fea0003c00000 */
[----:B------:R0:W1:Y:S02]  /*2cea0*/  SHFL.IDX P6, R14, R13, R12, R11 ;  /* 0x0000000c0d0e7389 */ /* 0x00006400000c000b */
[----:B01----:R-:W-:Y:S01]  /*2ceb0*/  ENDCOLLECTIVE ;  /* 0x000000000000791b */ /* 0x003fe20003800000 */
.L_x_2791:
[----:B------:R-:W-:Y:S01]  /*2cec0*/  SEL R61, R75, R108, P0 ;  /* 0x0000006c4b3d7207 */ /* 0x000fe20000000000 */
[----:B------:R-:W-:Y:S01]  /*2ced0*/  IMAD.MOV.U32 R13, RZ, RZ, R110 ;  /* 0x000000ffff0d7224 */ /* 0x000fe200078e006e */
[----:B------:R-:W-:Y:S01]  /*2cee0*/  MOV R12, R7 ;  /* 0x00000007000c7202 */ /* 0x000fe20000000f00 */
[----:B------:R-:W-:-:S07]  /*2cef0*/  IMAD.MOV.U32 R77, RZ, RZ, R14 ;  /* 0x000000ffff4d7224 */ /* 0x000fce00078e000e */
[----:B------:R-:W-:Y:S05]  /*2cf00*/  WARPSYNC.COLLECTIVE R15, `(.L_x_2792) ;  /* 0x000000000f087348 */ /* 0x000fea0003c00000 */
[----:B------:R0:W1:Y:S02]  /*2cf10*/  SHFL.IDX P6, R14, R13, R12, R11 ;  /* 0x0000000c0d0e7389 */ /* 0x00006400000c000b */
[----:B01----:R-:W-:Y:S01]  /*2cf20*/  ENDCOLLECTIVE ;  /* 0x000000000000791b */ /* 0x003fe20003800000 */
.L_x_2792:
[----:B------:R-:W-:Y:S02]  /*2cf30*/  IMAD.MOV.U32 R13, RZ, RZ, R79 ;  /* 0x000000ffff0d7224 */ /* 0x000fe400078e004f */
[----:B------:R-:W-:Y:S02]  /*2cf40*/  IMAD.MOV.U32 R12, RZ, RZ, R2 ;  /* 0x000000ffff0c7224 */ /* 0x000fe400078e0002 */
[----:B------:R-:W-:-:S07]  /*2cf50*/  IMAD.MOV.U32 R110, RZ, RZ, R14 ;  /* 0x000000ffff6e7224 */ /* 0x000fce00078e000e */
[----:B------:R-:W-:Y:S05]  /*2cf60*/  WARPSYNC.COLLECTIVE R15, `(.L_x_2793) ;  /* 0x000000000f087348 */ /* 0x000fea0003c00000 */
[----:B------:R0:W1:Y:S02]  /*2cf70*/  SHFL.IDX P6, R14, R13, R12, R11 ;  /* 0x0000000c0d0e7389 */ /* 0x00006400000c000b */
[----:B01----:R-:W-:Y:S01]  /*2cf80*/  ENDCOLLECTIVE ;  /* 0x000000000000791b */ /* 0x003fe20003800000 */
.L_x_2793:
        /* <DEDUP_REMOVED lines=8> */
.L_x_2794:
[----:B------:R-:W-:Y:S02]  /*2d010*/  IMAD.MOV.U32 R13, RZ, RZ, R109 ;  /* 0x000000ffff0d7224 */ /* 0x000fe400078e006d */
[----:B------:R-:W-:Y:S02]  /*2d020*/  IMAD.MOV.U32 R12, RZ, RZ, R2 ;  /* 0x000000ffff0c7224 */ /* 0x000fe400078e0002 */
[----:B------:R-:W-:-:S07]  /*2d030*/  IMAD.MOV.U32 R112, RZ, RZ, R14 ;  /* 0x000000ffff707224 */ /* 0x000fce00078e000e */
[----:B------:R-:W-:Y:S05]  /*2d040*/  WARPSYNC.COLLECTIVE R15, `(.L_x_2795) ;  /* 0x000000000f087348 */ /* 0x000fea0003c00000 */
[----:B------:R0:W1:Y:S02]  /*2d050*/  SHFL.IDX P6, R14, R13, R12, R11 ;  /* 0x0000000c0d0e7389 */ /* 0x00006400000c000b */
[----:B01----:R-:W-:Y:S01]  /*2d060*/  ENDCOLLECTIVE ;  /* 0x000000000000791b */ /* 0x003fe20003800000 */
.L_x_2795:
[----:B------:R-:W-:Y:S01]  /*2d070*/  SEL R65, R79, R112, P0 ;  /* 0x000000704f417207 */ /* 0x000fe20000000000 */
[----:B------:R-:W-:Y:S02]  /*2d080*/  IMAD.MOV.U32 R13, RZ, RZ, R114 ;  /* 0x000000ffff0d7224 */ /* 0x000fe400078e0072 */
[----:B------:R-:W-:Y:S01]  /*2d090*/  IMAD.MOV.U32 R12, RZ, RZ, R7 ;  /* 0x000000ffff0c7224 */ /* 0x000fe200078e0007 */
[----:B------:R-:W-:-:S07]  /*2d0a0*/  MOV R109, R14 ;  /* 0x0000000e006d7202 */ /* 0x000fce0000000f00 */
[----:B------:R-:W-:Y:S05]  /*2d0b0*/  WARPSYNC.COLLECTIVE R15, `(.L_x_2796) ;  /* 0x000000000f087348 */ /* 0x000fea0003c00000 */
[----:B------:R0:W1:Y:S02]  /*2d0c0*/  SHFL.IDX P6, R14, R13, R12, R11 ;  /* 0x0000000c0d0e7389 */ /* 0x00006400000c000b */
[----:B01----:R-:W-:Y:S01]  /*2d0d0*/  ENDCOLLECTIVE ;  /* 0x000000000000791b */ /* 0x003fe20003800000 */
.L_x_2796:
[----:B------:R-:W-:Y:S02]  /*2d0e0*/  IMAD.MOV.U32 R13, RZ, RZ, R111 ;  /* 0x000000ffff0d7224 */ /* 0x000fe400078e006f */
[----:B------:R-:W-:Y:S02]  /*2d0f0*/  IMAD.MOV.U32 R12, RZ, RZ, R2 ;  /* 0x000000ffff0c7224 */ /* 0x000fe400078e0002 */
[----:B------:R-:W-:-:S07]  /*2d100*/  IMAD.MOV.U32 R114, RZ, RZ, R14 ;  /* 0x000000ffff727224 */ /* 0x000fce00078e000e */
[----:B------:R-:W-:Y:S05]  /*2d110*/  WARPSYNC.COLLECTIVE R15, `(.L_x_2797) ;  /* 0x000000000f087348 */ /* 0x000fea0003c00000 */
[----:B------:R0:W1:Y:S02]  /*2d120*/  SHFL.IDX P6, R14, R13, R12, R11 ;  /* 0x0000000c0d0e7389 */ /* 0x00006400000c000b */
[----:B01----:R-:W-:Y:S01]  /*2d130*/  ENDCOLLECTIVE ;  /* 0x000000000000791b */ /* 0x003fe20003800000 */
.L_x_2797:
[----:B------:R-:W-:Y:S01]  /*2d140*/  SEL R73, R109, R114, P0 ;  /* 0x000000726d497207 */ /* 0x000fe20000000000 */
[----:B------:R-:W-:Y:S02]  /*2d150*/  IMAD.MOV.U32 R13, RZ, RZ, R116 ;  /* 0x000000ffff0d7224 */ /* 0x000fe400078e0074 */
[----:B------:R-:W-:Y:S02]  /*2d160*/  IMAD.MOV.U32 R12, RZ, RZ, R7 ;  /* 0x000000ffff0c7224 */ /* 0x000fe400078e0007 */
[----:B------:R-:W-:-:S07]  /*2d170*/  IMAD.MOV.U32 R111, RZ, RZ, R14 ;  /* 0x000000ffff6f7224 */ /* 0x000fce00078e000e */
[----:B------:R-:W-:Y:S05]  /*2d180*/  WARPSYNC.COLLECTIVE R15, `(.L_x_2798) ;  /* 0x000000000f087348 */ /* 0x000fea0003c00000 */
[----:B------:R0:W1:Y:S02]  /*2d190*/  SHFL.IDX P6, R14, R13, R12, R11 ;  /* 0x0000000c0d0e7389 */ /* 0x00006400000c000b */
[----:B01----:R-:W-:Y:S01]  /*2d1a0*/  ENDCOLLECTIVE ;  /* 0x000000000000791b */ /* 0x003fe20003800000 */
.L_x_2798:
[----:B------:R-:W-:Y:S01]  /*2d1b0*/  MOV R13, R5 ;  /* 0x00000005000d7202 */ /* 0x000fe20000000f00 */
[----:B------:R-:W-:Y:S01]  /*2d1c0*/  IMAD.MOV.U32 R12, RZ, RZ, R2 ;  /* 0x000000ffff0c7224 */ /* 0x000fe200078e0002 */
[----:B------:R-:W-:Y:S01]  /*2d1d0*/  SEL R5, R53, R80, P0 ;  /* 0x0000005035057207 */ /* 0x000fe20000000000 */
[----:B------:R-:W-:Y:S02]  /*2d1e0*/  IMAD.MOV.U32 R2, RZ, RZ, RZ ;  /* 0x000000ffff027224 */ /* 0x000fe400078e00ff */
[----:B------:R-:W-:-:S07]  /*2d1f0*/  IMAD.MOV.U32 R116, RZ, RZ, R14 ;  /* 0x000000ffff747224 */ /* 0x000fce00078e000e */
[----:B------:R-:W-:Y:S05]  /*2d200*/  WARPSYNC.COLLECTIVE R15, `(.L_x_2799) ;  /* 0x000000000f087348 */ /* 0x000fea0003c00000 */
[----:B------:R0:W1:Y:S02]  /*2d210*/  SHFL.IDX P6, R14, R13, R12, R11 ;  /* 0x0000000c0d0e7389 */ /* 0x00006400000c000b */
[----:B01----:R-:W-:Y:S01]  /*2d220*/  ENDCOLLECTIVE ;  /* 0x000000000000791b */ /* 0x003fe20003800000 */
.L_x_2799:
[----:B------:R-:W-:Y:S01]  /*2d230*/  SEL R77, R111, R116, P0 ;  /* 0x000000746f4d7207 */ /* 0x000fe20000000000 */
[----:B------:R-:W-:Y:S02]  /*2d240*/  IMAD.MOV.U32 R13, RZ, RZ, R3 ;  /* 0x000000ffff0d7224 */ /* 0x000fe400078e0003 */
[----:B------:R-:W-:Y:S01]  /*2d250*/  IMAD.MOV.U32 R12, RZ, RZ, R7 ;  /* 0x000000ffff0c7224 */ /* 0x000fe200078e0007 */
[----:B------:R-:W-:Y:S01]  /*2d260*/  SEL R7, R80, R53, P0 ;  /* 0x0000003550077207 */ /* 0x000fe20000000000 */
[----:B------:R-:W-:-:S07]  /*2d270*/  IMAD.MOV.U32 R0, RZ, RZ, R14 ;  /* 0x000000ffff007224 */ /* 0x000fce00078e000e */
[----:B------:R-:W-:Y:S05]  /*2d280*/  WARPSYNC.COLLECTIVE R15, `(.L_x_2800) ;  /* 0x000000000f087348 */ /* 0x000fea0003c00000 */
[----:B------:R0:W1:Y:S02]  /*2d290*/  SHFL.IDX P6, R14, R13, R12, R11 ;  /* 0x0000000c0d0e7389 */ /* 0x00006400000c000b */
[----:B01----:R-:W-:Y:S01]  /*2d2a0*/  ENDCOLLECTIVE ;  /* 0x000000000000791b */ /* 0x003fe20003800000 */
.L_x_2800:
        /* <DEDUP_REMOVED lines=14> */
[----:B------:R-:W-:Y:S01]  /*2d390*/  SEL R79, R116, R111, P0 ;  /* 0x0000006f744f7207 */ /* 0x000fe20000000000 */
[----:B------:R-:W-:Y:S06]  /*2d3a0*/  BRA `(.L_x_2801) ;  /* 0xffffff3000047947 */ /* 0x000fec000383ffff */
.L_x_2539:
[----:B------:R-:W-:Y:S01]  /*2d3b0*/  IMAD.MOV.U32 R13, RZ, RZ, R3 ;  /* 0x000000ffff0d7224 */ /* 0x000fe200078e0003 */
[----:B------:R-:W-:Y:S01]  /*2d3c0*/  MOV R15, 0xffffffff ;  /* 0xffffffff000f7802 */ /* 0x000fe20000000f00 */
[----:B------:R-:W-:Y:S02]  /*2d3d0*/  IMAD.MOV.U32 R12, RZ, RZ, RZ ;  /* 0x000000ffff0c7224 */ /* 0x000fe400078e00ff */
[----:B------:R-:W-:-:S07]  /*2d3e0*/  IMAD.MOV.U32 R11, RZ, RZ, 0x181f ;  /* 0x0000181fff0b7424 */ /* 0x000fce00078e00ff */
[----:B0-----:R-:W-:Y:S05]  /*2d3f0*/  WARPSYNC.COLLECTIVE R15, `(.L_x_2802) ;  /* 0x000000000f087348 */ /* 0x001fea0003c00000 */
[----:B------:R1:W2:Y:S02]  /*2d400*/  SHFL.IDX P6, R14, R13, R12, R11 ;  /* 0x0000000c0d0e7389 */ /* 0x0002a400000c000b */
[----:B012---:R-:W-:Y:S01]  /*2d410*/  ENDCOLLECTIVE ;  /* 0x000000000000791b */ /* 0x007fe20003800000 */
.L_x_2802:
[----:B------:R-:W-:Y:S02]  /*2d420*/  IMAD.MOV.U32 R13, RZ, RZ, R2 ;  /* 0x000000ffff0d7224 */ /* 0x000fe400078e0002 */
[----:B------:R-:W-:-:S07]  /*2d430*/  IMAD.MOV.U32 R0, RZ, RZ, R14 ;  /* 0x000000ffff007224 */ /* 0x000fce00078e000e */
[----:B------:R-:W-:Y:S05]  /*2d440*/  WARPSYNC.COLLECTIVE R15, `(.L_x_2803) ;  /* 0x000000000f087348 */ /* 0x000fea0003c00000 */
[----:B------:R0:W1:Y:S02]  /*2d450*/  SHFL.IDX P6, R14, R13, R12, R11 ;  /* 0x0000000c0d0e7389 */ /* 0x00006400000c000b */
[----:B01----:R-:W-:Y:S01]  /*2d460*/  ENDCOLLECTIVE ;  /* 0x000000000000791b */ /* 0x003fe20003800000 */
.L_x_2803:
[----:B------:R-:W-:Y:S05]  /*2d470*/  BRA `(.L_x_2804) ;  /* 0xffffff4c00787947 */ /* 0x000fea000383ffff */
.L_x_2542:
[----:B------:R-:W-:Y:S01]  /*2d480*/  BSSY B1, `(.L_x_2805) ;  /* 0x0000008000017945 */ /* 0x000fe20003800000 */
[----:B----4-:R-:W-:Y:S02]  /*2d490*/  IMAD.MOV.U32 R13, RZ, RZ, R3 ;  /* 0x000000ffff0d7224 */ /* 0x010fe400078e0003 */
[----:B------:R-:W-:Y:S02]  /*2d4a0*/  IMAD.MOV.U32 R12, RZ, RZ, 0x1 ;  /* 0x00000001ff0c7424 */ /* 0x000fe400078e00ff */
[----:B------:R-:W-:Y:S02]  /*2d4b0*/  IMAD.MOV.U32 R11, RZ, RZ, 0x181f ;  /* 0x0000181fff0b7424 */ /* 0x000fe400078e00ff */
[----:B------:R-:W-:-:S07]  /*2d4c0*/  IMAD.MOV.U32 R15, RZ, RZ, -0x1 ;  /* 0xffffffffff0f7424 */ /* 0x000fce00078e00ff */
[----:B0123--:R-:W-:Y:S05]  /*2d4d0*/  WARPSYNC.COLLECTIVE R15, `(.L_x_2806) ;  /* 0x000000000f087348 */ /* 0x00ffea0003c00000 */
[----:B---3--:R3:W4:Y:S02]  /*2d4e0*/  SHFL.IDX P6, R14, R13, R12, R11 ;  /* 0x0000000c0d0e7389 */ /* 0x00872400000c000b */
[----:B01234-:R-:W-:Y:S01]  /*2d4f0*/  ENDCOLLECTIVE ;  /* 0x000000000000791b */ /* 0x01ffe20003800000 */
.L_x_2806:
[----:B------:R-:W-:Y:S05]  /*2d500*/  BSYNC B1 ;  /* 0x0000000000017941 */ /* 0x000fea0003800000 */
.L_x_2805:
        /* <DEDUP_REMOVED lines=8> */
.L_x_2807:
[----:B------:R-:W-:Y:S05]  /*2d590*/  BRA `(.L_x_2808) ;  /* 0xffffff4c00987947 */ /* 0x000fea000383ffff */
.L_x_2545:
        /* <DEDUP_REMOVED lines=8> */
.L_x_2810:
[----:B------:R-:W-:Y:S05]  /*2d620*/  BSYNC B1 ;  /* 0x0000000000017941 */ /* 0x000fea0003800000 */
.L_x_2809:
[----:B------:R-:W-:Y:S01]  /*2d630*/  IMAD.MOV.U32 R13, RZ, RZ, R2 ;  /* 0x000000ffff0d7224 */ /* 0x000fe200078e0002 */
[----:B------:R-:W-:Y:S01]  /*2d640*/  MOV R15, 0xffffffff ;  /* 0xffffffff000f7802 */ /* 0x000fe20000000f00 */
[----:B------:R-:W-:Y:S02]  /*2d650*/  IMAD.MOV.U32 R12, RZ, RZ, 0x2 ;  /* 0x00000002ff0c7424 */ /* 0x000fe400078e00ff */
[----:B------:R-:W-:Y:S02]  /*2d660*/  IMAD.MOV.U32 R11, RZ, RZ, 0x181f ;  /* 0x0000181fff0b7424 */ /* 0x000fe400078e00ff */
[----:B------:R-:W-:-:S07]  /*2d670*/  IMAD.MOV.U32 R0, RZ, RZ, R14 ;  /* 0x000000ffff007224 */ /* 0x000fce00078e000e */
[----:B------:R-:W-:Y:S05]  /*2d680*/  WARPSYNC.COLLECTIVE R15, `(.L_x_2811) ;  /* 0x000000000f087348 */ /* 0x000fea0003c00000 */
[----:B------:R0:W1:Y:S02]  /*2d690*/  SHFL.IDX P6, R14, R13, R12, R11 ;  /* 0x0000000c0d0e7389 */ /* 0x00006400000c000b */
[----:B01----:R-:W-:Y:S01]  /*2d6a0*/  ENDCOLLECTIVE ;  /* 0x000000000000791b */ /* 0x003fe20003800000 */
.L_x_2811:
[----:B------:R-:W-:Y:S05]  /*2d6b0*/  BRA `(.L_x_2812) ;  /* 0xffffff4c00b87947 */ /* 0x000fea000383ffff */
.L_x_2548:
[----:B------:R-:W-:Y:S01]  /*2d6c0*/  BSSY B1, `(.L_x_2813) ;  /* 0x0000008000017945 */ /* 0x000fe20003800000 */
[----:B0-----:R-:W-:Y:S02]  /*2d6d0*/  IMAD.MOV.U32 R13, RZ, RZ, R3 ;  /* 0x000000ffff0d7224 */ /* 0x001fe400078e0003 */
[----:B------:R-:W-:Y:S02]  /*2d6e0*/  IMAD.MOV.U32 R12, RZ, RZ, 0x3 ;  /* 0x00000003ff0c7424 */ /* 0x000fe400078e00ff */
[----:B------:R-:W-:Y:S02]  /*2d6f0*/  IMAD.MOV.U32 R11, RZ, RZ, 0x181f ;  /* 0x0000181fff0b7424 */ /* 0x000fe400078e00ff */
[----:B------:R-:W-:-:S07]  /*2d700*/  IMAD.MOV.U32 R15, RZ, RZ, -0x1 ;  /* 0xffffffffff0f7424 */ /* 0x000fce00078e00ff */
[----:B-1234-:R-:W-:Y:S05]  /*2d710*/  WARPSYNC.COLLECTIVE R15, `(.L_x_2814) ;  /* 0x000000000f087348 */ /* 0x01efea0003c00000 */
[----:B----4-:R0:W4:Y:S02]  /*2d720*/  SHFL.IDX P6, R14, R13, R12, R11 ;  /* 0x0000000c0d0e7389 */ /* 0x01012400000c000b */
[----:B01234-:R-:W-:Y:S01]  /*2d730*/  ENDCOLLECTIVE ;  /* 0x000000000000791b */ /* 0x01ffe20003800000 */
.L_x_2814:
[----:B------:R-:W-:Y:S05]  /*2d740*/  BSYNC B1 ;  /* 0x0000000000017941 */ /* 0x000fea0003800000 */
.L_x_2813:
        /* <DEDUP_REMOVED lines=8> */
.L_x_2815:
[----:B------:R-:W-:Y:S05]  /*2d7d0*/  BRA `(.L_x_2816) ;  /* 0xffffff4c00d87947 */ /* 0x000fea000383ffff */
.L_x_2565:
[----:B------:R-:W2:Y:S01]  /*2d7e0*/  S2R R9, SR_TID.X ;  /* 0x0000000000097919 */ /* 0x000ea20000002100 */
[----:B------:R-:W-:Y:S01]  /*2d7f0*/  BSSY B1, `(.L_x_2817) ;  /* 0x000000a000017945 */ /* 0x000fe20003800000 */
[----:B------:R-:W-:Y:S02]  /*2d800*/  IMAD.MOV.U32 R12, RZ, RZ, RZ ;  /* 0x000000ffff0c7224 */ /* 0x000fe400078e00ff */
[----:B-1----:R-:W-:Y:S02]  /*2d810*/  IMAD.MOV.U32 R11, RZ, RZ, 0x1f ;  /* 0x0000001fff0b7424 */ /* 0x002fe400078e00ff */
[----:B------:R-:W-:Y:S01]  /*2d820*/  IMAD.MOV.U32 R15, RZ, RZ, -0x1 ;  /* 0xffffffffff0f7424 */ /* 0x000fe200078e00ff */
[----:B--2---:R-:W-:-:S04]  /*2d830*/  SHF.R.U32.HI R9, RZ, 0x5, R9 ;  /* 0x00000005ff097819 */ /* 0x004fc80000011609 */
[----:B------:R-:W-:-:S04]  /*2d840*/  LOP3.LUT R9, R9, 0x3, RZ, 0xc0, !PT ;  /* 0x0000000309097812 */ /* 0x000fc800078ec0ff */
[----:B------:R-:W-:-:S07]  /*2d850*/  MOV R13, R9 ;  /* 0x00000009000d7202 */ /* 0x000fce0000000f00 */
[----:B0-----:R-:W-:Y:S05]  /*2d860*/  WARPSYNC.COLLECTIVE R15, `(.L_x_2818) ;  /* 0x000000000f087348 */ /* 0x001fea0003c00000 */
[----:B0-----:R0:W1:Y:S02]  /*2d870*/  SHFL.IDX P6, R14, R13, R12, R11 ;  /* 0x0000000c0d0e7389 */ /* 0x00106400000c000b */
[----:B01----:R-:W-:Y:S01]  /*2d880*/  ENDCOLLECTIVE ;  /* 0x000000000000791b */ /* 0x003fe20003800000 */
.L_x_2818:
[----:B------:R-:W-:Y:S05]  /*2d890*/  BSYNC B1 ;  /* 0x0000000000017941 */ /* 0x000fea0003800000 */
.L_x_2817:
[----:B------:R-:W-:Y:S05]  /*2d8a0*/  BRA `(.L_x_2819) ;  /* 0xffffff6400c07947 */ /* 0x000fea000383ffff */
.L_x_2567:
[----:B------:R-:W-:Y:S01]  /*2d8b0*/  BSSY B1, `(.L_x_2820) ;  /* 0x0000006000017945 */ /* 0x000fe20003800000 */
[----:B------:R-:W-:-:S07]  /*2d8c0*/  IMAD.MOV.U32 R15, RZ, RZ, -0x1 ;  /* 0xffffffffff0f7424 */ /* 0x000fce00078e00ff */
[----:B01----:R-:W-:Y:S05]  /*2d8d0*/  WARPSYNC.COLLECTIVE R15, `(.L_x_2821) ;  /* 0x000000000f0c7348 */ /* 0x003fea0003c00000 */
[----:B------:R-:W-:Y:S02]  /*2d8e0*/  ELECT P6, UR62, PT ;  /* 0x00000000003e782f */ /* 0x000fe400038c0000 */
[----:B------:R-:W-:Y:S01]  /*2d8f0*/  MOV R14, UR62 ;  /* 0x0000003e000e7c02 */ /* 0x000fe20008000f00 */
[----:B01----:R-:W-:Y:S10]  /*2d900*/  ENDCOLLECTIVE ;  /* 0x000000000000791b */ /* 0x003ff40003800000 */
.L_x_2821:
[----:B------:R-:W-:Y:S05]  /*2d910*/  BSYNC B1 ;  /* 0x0000000000017941 */ /* 0x000fea0003800000 */
.L_x_2820:
[----:B------:R-:W-:Y:S05]  /*2d920*/  BRA `(.L_x_2566) ;  /* 0xffffff6400b87947 */ /* 0x000fea000383ffff */
.L_x_2569:
[----:B0-----:R-:W2:Y:S02]  /*2d930*/  LDL R5, [R1+0x4] ;  /* 0x0000040001057983 */ /* 0x001ea40000100800 */
[----:B--2---:R0:W2:Y:S02]  /*2d940*/  SYNCS.PHASECHK.TRANS64.TRYWAIT P0, [R5+URZ+0x38820], R4 ;  /* 0x03882004050075a7 */ /* 0x0040a4000800017f */
[----:B--2---:R-:W-:Y:S05]  /*2d950*/  @!P0 NANOSLEEP.SYNCS 0x989680 ;  /* 0x009896800000895d */ /* 0x004fea0003900000 */
[----:B------:R-:W2:Y:S02]  /*2d960*/  @!P0 SYNCS.PHASECHK.TRANS64 P0, [R5+URZ+0x38820], R4 ;  /* 0x03882004050085a7 */ /* 0x000ea4000800007f */
[----:B--2---:R-:W-:Y:S05]  /*2d970*/  @!P0 BRA `(.L_x_2569) ;  /* 0xfffffffc00ec8947 */ /* 0x004fea000383ffff */
[----:B------:R-:W-:Y:S05]  /*2d980*/  BRA `(.L_x_2822) ;  /* 0xffffff6400c87947 */ /* 0x000fea000383ffff */
.L_x_2573:
[----:B0-----:R0:W2:Y:S02]  /*2d990*/  SYNCS.PHASECHK.TRANS64.TRYWAIT P0, [R7+URZ+0x388a0], R10 ;  /* 0x0388a00a070075a7 */ /* 0x0010a4000800017f */
[----:B--2---:R-:W-:Y:S05]  /*2d9a0*/  @!P0 NANOSLEEP.SYNCS 0x989680 ;  /* 0x009896800000895d */ /* 0x004fea0003900000 */
[----:B------:R-:W2:Y:S02]  /*2d9b0*/  @!P0 SYNCS.PHASECHK.TRANS64 P0, [R7+URZ+0x388a0], R10 ;  /* 0x0388a00a070085a7 */ /* 0x000ea4000800007f */
[----:B--2---:R-:W-:Y:S05]  /*2d9c0*/  @!P0 BRA `(.L_x_2573) ;  /* 0xfffffffc00f08947 */ /* 0x004fea000383ffff */
[----:B------:R-:W-:Y:S05]  /*2d9d0*/  BRA `(.L_x_2823) ;  /* 0xffffff6400f07947 */ /* 0x000fea000383ffff */
.L_x_2579:
[----:B--2---:R2:W3:Y:S02]  /*2d9e0*/  SYNCS.PHASECHK.TRANS64.TRYWAIT P0, [R7+URZ+0x388c0], R10 ;  /* 0x0388c00a070075a7 */ /* 0x0044e4000800017f */
[----:B---3--:R-:W-:Y:S05]  /*2d9f0*/  @!P0 NANOSLEEP.SYNCS 0x989680 ;  /* 0x009896800000895d */ /* 0x008fea0003900000 */
[----:B------:R-:W3:Y:S02]  /*2da00*/  @!P0 SYNCS.PHASECHK.TRANS64 P0, [R7+URZ+0x388c0], R10 ;  /* 0x0388c00a070085a7 */ /* 0x000ee4000800007f */
[----:B---3--:R-:W-:Y:S05]  /*2da10*/  @!P0 BRA `(.L_x_2579) ;  /* 0xfffffffc00f08947 */ /* 0x008fea000383ffff */
[----:B------:R-:W-:Y:S05]  /*2da20*/  BRA `(.L_x_2824) ;  /* 0xffffff6800b47947 */ /* 0x000fea000383ffff */
.L_x_2587:
[----:B0-----:R0:W2:Y:S02]  /*2da30*/  SYNCS.PHASECHK.TRANS64.TRYWAIT P1, [R8+URZ+0x388a0], R7 ;  /* 0x0388a007080075a7 */ /* 0x0010a4000802017f */
[----:B--2---:R-:W-:Y:S05]  /*2da40*/  @!P1 NANOSLEEP.SYNCS 0x989680 ;  /* 0x009896800000995d */ /* 0x004fea0003900000 */
[----:B------:R-:W2:Y:S02]  /*2da50*/  @!P1 SYNCS.PHASECHK.TRANS64 P1, [R8+URZ+0x388a0], R7 ;  /* 0x0388a007080095a7 */ /* 0x000ea4000802007f */
[----:B--2---:R-:W-:Y:S05]  /*2da60*/  @!P1 BRA `(.L_x_2587) ;  /* 0xfffffffc00f09947 */ /* 0x004fea000383ffff */
[----:B------:R-:W-:Y:S05]  /*2da70*/  BRA `(.L_x_2825) ;  /* 0xffffff6c00c87947 */ /* 0x000fea000383ffff */
.L_x_2593:
[----:B--2---:R2:W3:Y:S02]  /*2da80*/  SYNCS.PHASECHK.TRANS64.TRYWAIT P1, [R8+URZ+0x388c0], R7 ;  /* 0x0388c007080075a7 */ /* 0x0044e4000802017f */
[----:B---3--:R-:W-:Y:S05]  /*2da90*/  @!P1 NANOSLEEP.SYNCS 0x989680 ;  /* 0x009896800000995d */ /* 0x008fea0003900000 */
[----:B------:R-:W3:Y:S02]  /*2daa0*/  @!P1 SYNCS.PHASECHK.TRANS64 P1, [R8+URZ+0x388c0], R7 ;  /* 0x0388c007080095a7 */ /* 0x000ee4000802007f */
[----:B---3--:R-:W-:Y:S05]  /*2dab0*/  @!P1 BRA `(.L_x_2593) ;  /* 0xfffffffc00f09947 */ /* 0x008fea000383ffff */
[----:B------:R-:W-:Y:S05]  /*2dac0*/  BRA `(.L_x_2826) ;  /* 0xffffff7000887947 */ /* 0x000fea000383ffff */
.L_x_2609:
[----:B------:R-:W2:Y:S01]  /*2dad0*/  S2R R4, SR_TID.X ;  /* 0x0000000000047919 */ /* 0x000ea20000002100 */
[----:B------:R-:W-:Y:S01]  /*2dae0*/  BSSY B0, `(.L_x_2827) ;  /* 0x000000a000007945 */ /* 0x000fe20003800000 */
[----:B------:R-:W-:Y:S02]  /*2daf0*/  IMAD.MOV.U32 R12, RZ, RZ, RZ ;  /* 0x000000ffff0c7224 */ /* 0x000fe400078e00ff */
[----:B-1----:R-:W-:Y:S02]  /*2db00*/  IMAD.MOV.U32 R11, RZ, RZ, 0x1f ;  /* 0x0000001fff0b7424 */ /* 0x002fe400078e00ff */
[----:B------:R-:W-:Y:S01]  /*2db10*/  IMAD.MOV.U32 R15, RZ, RZ, -0x1 ;  /* 0xffffffffff0f7424 */ /* 0x000fe200078e00ff */
[----:B--2---:R-:W-:-:S04]  /*2db20*/  SHF.R.U32.HI R4, RZ, 0x5, R4 ;  /* 0x00000005ff047819 */ /* 0x004fc80000011604 */
[----:B------:R-:W-:-:S05]  /*2db30*/  LOP3.LUT R4, R4, 0x3, RZ, 0xc0, !PT ;  /* 0x0000000304047812 */ /* 0x000fca00078ec0ff */
[----:B------:R-:W-:-:S07]  /*2db40*/  IMAD.MOV.U32 R13, RZ, RZ, R4 ;  /* 0x000000ffff0d7224 */ /* 0x000fce00078e0004 */
[----:B0--3--:R-:W-:Y:S05]  /*2db50*/  WARPSYNC.COLLECTIVE R15, `(.L_x_2828) ;  /* 0x000000000f087348 */ /* 0x009fea0003c00000 */
[----:B0-----:R0:W1:Y:S02]  /*2db60*/  SHFL.IDX P6, R14, R13, R12, R11 ;  /* 0x0000000c0d0e7389 */ /* 0x00106400000c000b */
[----:B01-3--:R-:W-:Y:S01]  /*2db70*/  ENDCOLLECTIVE ;  /* 0x000000000000791b */ /* 0x00bfe20003800000 */
.L_x_2828:
[----:B------:R-:W-:Y:S05]  /*2db80*/  BSYNC B0 ;  /* 0x0000000000007941 */ /* 0x000fea0003800000 */
.L_x_2827:
[----:B------:R-:W-:Y:S05]  /*2db90*/  BRA `(.L_x_2829) ;  /* 0xffffff7c00947947 */ /* 0x000fea000383ffff */
.L_x_2611:
[----:B------:R-:W-:Y:S01]  /*2dba0*/  BSSY B0, `(.L_x_2830) ;  /* 0x0000006000007945 */ /* 0x000fe20003800000 */
[----:B------:R-:W-:-:S07]  /*2dbb0*/  IMAD.MOV.U32 R15, RZ, RZ, -0x1 ;  /* 0xffffffffff0f7424 */ /* 0x000fce00078e00ff */
[----:B01-3--:R-:W-:Y:S05]  /*2dbc0*/  WARPSYNC.COLLECTIVE R15, `(.L_x_2831) ;  /* 0x000000000f0c7348 */ /* 0x00bfea0003c00000 */
[----:B------:R-:W-:Y:S02]  /*2dbd0*/  ELECT P6, UR62, PT ;  /* 0x00000000003e782f */ /* 0x000fe400038c0000 */
[----:B------:R-:W-:Y:S01]  /*2dbe0*/  MOV R14, UR62 ;  /* 0x0000003e000e7c02 */ /* 0x000fe20008000f00 */
[----:B01-3--:R-:W-:Y:S10]  /*2dbf0*/  ENDCOLLECTIVE ;  /* 0x000000000000791b */ /* 0x00bff40003800000 */
.L_x_2831:
[----:B------:R-:W-:Y:S05]  /*2dc00*/  BSYNC B0 ;  /* 0x0000000000007941 */ /* 0x000fea0003800000 */
.L_x_2830:
[----:B------:R-:W-:Y:S05]  /*2dc10*/  BRA `(.L_x_2832) ;  /* 0xffffff7c00a07947 */ /* 0x000fea000383ffff */
.L_x_2613:
[----:B0-----:R0:W2:Y:S02]  /*2dc20*/  SYNCS.PHASECHK.TRANS64.TRYWAIT P0, [R0+URZ+0x38880], R3 ;  /* 0x03888003000075a7 */ /* 0x0010a4000800017f */
[----:B--2---:R-:W-:Y:S05]  /*2dc30*/  @!P0 NANOSLEEP.SYNCS 0x989680 ;  /* 0x009896800000895d */ /* 0x004fea0003900000 */
[----:B------:R-:W2:Y:S02]  /*2dc40*/  @!P0 SYNCS.PHASECHK.TRANS64 P0, [R0+URZ+0x38880], R3 ;  /* 0x03888003000085a7 */ /* 0x000ea4000800007f */
[----:B--2---:R-:W-:Y:S05]  /*2dc50*/  @!P0 BRA `(.L_x_2613) ;  /* 0xfffffffc00f08947 */ /* 0x004fea000383ffff */
[----:B------:R-:W-:Y:S05]  /*2dc60*/  BRA `(.L_x_2833) ;  /* 0xffffff8000187947 */ /* 0x000fea000383ffff */
.L_x_2615:
[----:B--2---:R2:W3:Y:S02]  /*2dc70*/  SYNCS.PHASECHK.TRANS64.TRYWAIT P0, [R0+URZ+0x38840], R3 ;  /* 0x03884003000075a7 */ /* 0x0044e4000800017f */
[----:B---3--:R-:W-:Y:S05]  /*2dc80*/  @!P0 NANOSLEEP.SYNCS 0x989680 ;  /* 0x009896800000895d */ /* 0x008fea0003900000 */
[----:B------:R-:W3:Y:S02]  /*2dc90*/  @!P0 SYNCS.PHASECHK.TRANS64 P0, [R0+URZ+0x38840], R3 ;  /* 0x03884003000085a7 */ /* 0x000ee4000800007f */
[----:B---3--:R-:W-:Y:S05]  /*2dca0*/  @!P0 BRA `(.L_x_2615) ;  /* 0xfffffffc00f08947 */ /* 0x008fea000383ffff */
[----:B------:R-:W-:Y:S05]  /*2dcb0*/  BRA `(.L_x_2834) ;  /* 0xffffff80008c7947 */ /* 0x000fea000383ffff */
.L_x_2619:
[----:B------:R-:W2:Y:S01]  /*2dcc0*/  LDL.LU R11, [R1+0x48] ;  /* 0x00004800010b7983 */ /* 0x000ea20000300800 */
[----:B------:R-:W-:Y:S01]  /*2dcd0*/  MOV R13, R2 ;  /* 0x00000002000d7202 */ /* 0x000fe20000000f00 */
[----:B------:R-:W-:Y:S01]  /*2dce0*/  IMAD.MOV.U32 R12, RZ, RZ, RZ ;  /* 0x000000ffff0c7224 */ /* 0x000fe200078e00ff */
[----:B------:R-:W-:Y:S01]  /*2dcf0*/  LOP3.LUT R5, R5, 0x7f, RZ, 0xc0, !PT ;  /* 0x0000007f05057812 */ /* 0x000fe200078ec0ff */
[----:B------:R-:W-:-:S03]  /*2dd00*/  IMAD.MOV.U32 R15, RZ, RZ, -0x1 ;  /* 0xffffffffff0f7424 */ /* 0x000fc600078e00ff */
[----:B------:R-:W-:-:S05]  /*2dd10*/  SHF.R.U32.HI R7, RZ, 0x3, R5 ;  /* 0x00000003ff077819 */ /* 0x000fca0000011605 */
[----:B------:R-:W-:Y:S02]  /*2dd20*/  IMAD R17, R17, 0x80, R7 ;  /* 0x0000008011117824 */ /* 0x000fe400078e0207 */
[----:B--2---:R-:W-:Y:S02]  /*2dd30*/  IMAD R0, R11, R8, RZ ;  /* 0x000000080b007224 */ /* 0x004fe400078e02ff */
[----:B------:R-:W-:-:S03]  /*2dd40*/  IMAD.MOV.U32 R11, RZ, RZ, 0x181f ;  /* 0x0000181fff0b7424 */ /* 0x000fc600078e00ff */
[----:B------:R-:W-:-:S13]  /*2dd50*/  ISETP.GE.AND P2, PT, R17, R0, PT ;  /* 0x000000001100720c */ /* 0x000fda0003f46270 */
[----:B-----5:R-:W-:Y:S05]  /*2dd60*/  WARPSYNC.COLLECTIVE R15, `(.L_x_2835) ;  /* 0x000000000f087348 */ /* 0x020fea0003c00000 */
[----:B------:R0:W1:Y:S02]  /*2dd70*/  SHFL.IDX P6, R14, R13, R12, R11 ;  /* 0x0000000c0d0e7389 */ /* 0x00006400000c000b */
[----:B01---5:R-:W-:Y:S01]  /*2dd80*/  ENDCOLLECTIVE ;  /* 0x000000000000791b */ /* 0x023fe20003800000 */
.L_x_2835:
[----:B------:R-:W-:Y:S02]  /*2dd90*/  IMAD.MOV.U32 R13, RZ, RZ, R3 ;  /* 0x000000ffff0d7224 */ /* 0x000fe400078e0003 */
[----:B------:R-:W-:-:S07]  /*2dda0*/  IMAD.MOV.U32 R4, RZ, RZ, R14 ;  /* 0x000000ffff047224 */ /* 0x000fce00078e000e */
[----:B------:R-:W-:Y:S05]  /*2ddb0*/  WARPSYNC.COLLECTIVE R15, `(.L_x_2836) ;  /* 0x000000000f087348 */ /* 0x000fea0003c00000 */
[----:B------:R0:W1:Y:S02]  /*2ddc0*/  SHFL.IDX P6, R14, R13, R12, R11 ;  /* 0x0000000c0d0e7389 */ /* 0x00006400000c000b */
[----:B01----:R-:W-:Y:S01]  /*2ddd0*/  ENDCOLLECTIVE ;  /* 0x000000000000791b */ /* 0x003fe20003800000 */
.L_x_2836:
[----:B------:R-:W-:Y:S01]  /*2dde0*/  MOV R13, R2 ;  /* 0x00000002000d7202 */ /* 0x000fe20000000f00 */
[----:B------:R-:W-:Y:S02]  /*2ddf0*/  IMAD.MOV.U32 R12, RZ, RZ, 0x1 ;  /* 0x00000001ff0c7424 */ /* 0x000fe400078e00ff */
[----:B------:R-:W-:-:S07]  /*2de00*/  IMAD.MOV.U32 R5, RZ, RZ, R14 ;  /* 0x000000ffff057224 */ /* 0x000fce00078e000e */
[----:B------:R-:W-:Y:S05]  /*2de10*/  WARPSYNC.COLLECTIVE R15, `(.L_x_2837) ;  /* 0x000000000f087348 */ /* 0x000fea0003c00000 */
[----:B------:R0:W1:Y:S02]  /*2de20*/  SHFL.IDX P6, R14, R13, R12, R11 ;  /* 0x0000000c0d0e7389 */ /* 0x00006400000c000b */
[----:B01----:R-:W-:Y:S01]  /*2de30*/  ENDCOLLECTIVE ;  /* 0x000000000000791b */ /* 0x003fe20003800000 */
.L_x_2837:
        /* <DEDUP_REMOVED lines=10> */
.L_x_2838:
[----:B------:R-:W-:Y:S01]  /*2dee0*/  @!PT LDS RZ, [RZ] ;  /* 0x00000000fffff984 */ /* 0x000fe20000000800 */
[----:B------:R-:W-:Y:S01]  /*2def0*/  @!PT LDS RZ, [RZ] ;  /* 0x00000000fffff984 */ /* 0x000fe20000000800 */
[----:B------:R-:W-:Y:S01]  /*2df00*/  @!PT LDS RZ, [RZ] ;  /* 0x00000000fffff984 */ /* 0x000fe20000000800 */
[----:B------:R-:W-:Y:S04]  /*2df10*/  @!P2 LDGSTS.E.BYPASS.LTC128B.128 [R9+0x20400], desc[UR46][R4.64], !P0 ;  /* 0x204000000409afae */ /* 0x000fe8000c101d6e */
[----:B------:R0:W-:Y:S01]  /*2df20*/  @!P2 LDGSTS.E.BYPASS.LTC128B.128 [R9+0x24400], desc[UR46][R4.64+0x80], !P1 ;  /* 0x244000800409afae */ /* 0x0001e2000c901d6e */
[----:B------:R-:W-:Y:S02]  /*2df30*/  IMAD.MOV.U32 R13, RZ, RZ, R2 ;  /* 0x000000ffff0d7224 */ /* 0x000fe400078e0002 */
[----:B------:R-:W-:Y:S02]  /*2df40*/  IMAD.MOV.U32 R12, RZ, RZ, 0x2 ;  /* 0x00000002ff0c7424 */ /* 0x000fe400078e00ff */
[----:B0-----:R-:W-:Y:S02]  /*2df50*/  VIADD R4, R17, 0x10 ;  /* 0x0000001011047836 */ /* 0x001fe40000000000 */
[----:B------:R-:W-:-:S03]  /*2df60*/  IMAD.MOV.U32 R6, RZ, RZ, R14 ;  /* 0x000000ffff067224 */ /* 0x000fc600078e000e */
[----:B------:R-:W-:-:S13]  /*2df70*/  ISETP.GE.AND P2, PT, R4, R0, PT ;  /* 0x000000000400720c */ /* 0x000fda0003f46270 */
[----:B------:R-:W-:Y:S05]  /*2df80*/  WARPSYNC.COLLECTIVE R15, `(.L_x_2839) ;  /* 0x000000000f087348 */ /* 0x000fea0003c00000 */
[----:B------:R0:W1:Y:S02]  /*2df90*/  SHFL.IDX P6, R14, R13, R12, R11 ;  /* 0x0000000c0d0e7389 */ /* 0x00006400000c000b */
[----:B01----:R-:W-:Y:S01]  /*2dfa0*/  ENDCOLLECTIVE ;  /* 0x000000000000791b */ /* 0x003fe20003800000 */
.L_x_2839:
[----:B------:R-:W-:Y:S02]  /*2dfb0*/  @!P2 IADD3 R5, P3, R10, R6, RZ ;  /* 0x000000060a05a210 */ /* 0x000fe40007f7e0ff */
[----:B------:R-:W-:-:S03]  /*2dfc0*/  MOV R13, R3 ;  /* 0x00000003000d7202 */ /* 0x000fc60000000f00 */
[----:B------:R-:W-:-:S05]  /*2dfd0*/  @!P2 IMAD.X R4, RZ, RZ, R7, P3 ;  /* 0x000000ffff04a224 */ /* 0x000fca00018e0607 */
[----:B------:R-:W-:Y:S01]  /*2dfe0*/  @!P2 LOP3.LUT R5, R5, R4, RZ, 0x3c, !PT ;  /* 0x000000040505a212 */ /* 0x000fe200078e3cff */
[----:B------:R-:W-:-:S07]  /*2dff0*/  IMAD.MOV.U32 R6, RZ, RZ, R14 ;  /* 0x000000ffff067224 */ /* 0x000fce00078e000e */
[----:B------:R-:W-:Y:S05]  /*2e000*/  WARPSYNC.COLLECTIVE R15, `(.L_x_2840) ;  /* 0x000000000f087348 */ /* 0x000fea0003c00000 */
[----:B------:R0:W1:Y:S02]  /*2e010*/  SHFL.IDX P6, R14, R13, R12, R11 ;  /* 0x0000000c0d0e7389 */ /* 0x00006400000c000b */
[----:B01----:R-:W-:Y:S01]  /*2e020*/  ENDCOLLECTIVE ;  /* 0x000000000000791b */ /* 0x003fe20003800000 */
.L_x_2840:
[----:B------:R-:W-:-:S04]  /*2e030*/  @!P2 LOP3.LUT R4, R5, R4, RZ, 0x3c, !PT ;  /* 0x000000040504a212 */ /* 0x000fc800078e3cff */
[----:B------:R-:W-:-:S05]  /*2e040*/  @!P2 LOP3.LUT R5, R5, R4, RZ, 0x3c, !PT ;  /* 0x000000040505a212 */ /* 0x000fca00078e3cff */
[----:B------:R-:W-:Y:S01]  /*2e050*/  @!PT LDS RZ, [RZ] ;  /* 0x00000000fffff984 */ /* 0x000fe20000000800 */
[----:B------:R-:W-:Y:S01]  /*2e060*/  @!PT LDS RZ, [RZ] ;  /* 0x00000000fffff984 */ /* 0x000fe20000000800 */
[----:B------:R-:W-:Y:S01]  /*2e070*/  @!PT LDS RZ, [RZ] ;  /* 0x00000000fffff984 */ /* 0x000fe20000000800 */
[----:B------:R-:W-:Y:S04]  /*2e080*/  @!P2 LDGSTS.E.BYPASS.LTC128B.128 [R9+0x20c00], desc[UR46][R4.64], !P0 ;  /* 0x20c000000409afae */ /* 0x000fe8000c101d6e */
[----:B------:R0:W-:Y:S01]  /*2e090*/  @!P2 LDGSTS.E.BYPASS.LTC128B.128 [R9+0x24c00], desc[UR46][R4.64+0x80], !P1 ;  /* 0x24c000800409afae */ /* 0x0001e2000c901d6e */
[----:B------:R-:W-:Y:S02]  /*2e0a0*/  IMAD.MOV.U32 R13, RZ, RZ, R2 ;  /* 0x000000ffff0d7224 */ /* 0x000fe400078e0002 */
[----:B------:R-:W-:Y:S02]  /*2e0b0*/  IMAD.MOV.U32 R12, RZ, RZ, 0x3 ;  /* 0x00000003ff0c7424 */ /* 0x000fe400078e00ff */
[----:B0-----:R-:W-:-:S05]  /*2e0c0*/  VIADD R4, R17, 0x20 ;  /* 0x0000002011047836 */ /* 0x001fca0000000000 */
[----:B------:R-:W-:Y:S01]  /*2e0d0*/  ISETP.GE.AND P2, PT, R4, R0, PT ;  /* 0x000000000400720c */ /* 0x000fe20003f46270 */
[----:B------:R-:W-:-:S12]  /*2e0e0*/  IMAD.MOV.U32 R4, RZ, RZ, R14 ;  /* 0x000000ffff047224 */ /* 0x000fd800078e000e */
[----:B------:R-:W-:Y:S05]  /*2e0f0*/  WARPSYNC.COLLECTIVE R15, `(.L_x_2841) ;  /* 0x000000000f087348 */ /* 0x000fea0003c00000 */
[----:B------:R0:W1:Y:S02]  /*2e100*/  SHFL.IDX P6, R14, R13, R12, R11 ;  /* 0x0000000c0d0e7389 */ /* 0x00006400000c000b */
[----:B01----:R-:W-:Y:S01]  /*2e110*/  ENDCOLLECTIVE ;  /* 0x000000000000791b */ /* 0x003fe20003800000 */
.L_x_2841:
[----:B------:R-:W-:Y:S01]  /*2e120*/  @!P2 IADD3 R5, P3, R10, R4, RZ ;  /* 0x000000040a05a210 */ /* 0x000fe20007f7e0ff */
[----:B------:R-:W-:-:S04]  /*2e130*/  IMAD.MOV.U32 R13, RZ, RZ, R3 ;  /* 0x000000ffff0d7224 */ /* 0x000fc800078e0003 */
[----:B------:R-:W-:-:S05]  /*2e140*/  @!P2 IMAD.X R4, RZ, RZ, R6, P3 ;  /* 0x000000ffff04a224 */ /* 0x000fca00018e0606 */
[----:B------:R-:W-:Y:S01]  /*2e150*/  @!P2 LOP3.LUT R5, R5, R4, RZ, 0x3c, !PT ;  /* 0x000000040505a212 */ /* 0x000fe200078e3cff */
[----:B------:R-:W-:-:S03]  /*2e160*/  IMAD.MOV.U32 R6, RZ, RZ, R14 ;  /* 0x000000ffff067224 */ /* 0x000fc600078e000e */
[----:B------:R-:W-:-:S07]  /*2e170*/  @!P2 LOP3.LUT R4, R5, R4, RZ, 0x3c, !PT ;  /* 0x000000040504a212 */ /* 0x000fce00078e3cff */
[----:B------:R-:W-:Y:S05]  /*2e180*/  WARPSYNC.COLLECTIVE R15, `(.L_x_2842) ;  /* 0x000000000f087348 */ /* 0x000fea0003c00000 */
[----:B------:R0:W1:Y:S02]  /*2e190*/  SHFL.IDX P6, R14, R13, R12, R11 ;  /* 0x0000000c0d0e7389 */ /* 0x00006400000c000b */
[----:B01----:R-:W-:Y:S01]  /*2e1a0*/  ENDCOLLECTIVE ;  /* 0x000000000000791b */ /* 0x003fe20003800000 */
.L_x_2842:
        /* <DEDUP_REMOVED lines=14> */
.L_x_2843:
        /* <DEDUP_REMOVED lines=9> */
.L_x_2844:
[----:B------:R-:W-:-:S05]  /*2e320*/  @!P2 LOP3.LUT R5, R5, R4, RZ, 0x3c, !PT ;  /* 0x000000040505a212 */ /* 0x000fca00078e3cff */
[----:B------:R-:W-:Y:S01]  /*2e330*/  @!PT LDS RZ, [RZ] ;  /* 0x00000000fffff984 */ /* 0x000fe20000000800 */
[----:B------:R-:W-:Y:S01]  /*2e340*/  @!PT LDS RZ, [RZ] ;  /* 0x00000000fffff984 */ /* 0x000fe20000000800 */
[----:B------:R-:W-:Y:S01]  /*2e350*/  @!PT LDS RZ, [RZ] ;  /* 0x00000000fffff984 */ /* 0x000fe20000000800 */
[----:B------:R-:W-:Y:S04]  /*2e360*/  @!P2 LDGSTS.E.BYPASS.LTC128B.128 [R9+0x21c00], desc[UR46][R4.64], !P0 ;  /* 0x21c000000409afae */ /* 0x000fe8000c101d6e */
[----:B------:R0:W-:Y:S01]  /*2e370*/  @!P2 LDGSTS.E.BYPASS.LTC128B.128 [R9+0x25c00], desc[UR46][R4.64+0x80], !P1 ;  /* 0x25c000800409afae */ /* 0x0001e2000c901d6e */
[----:B------:R-:W-:Y:S01]  /*2e380*/  IMAD.MOV.U32 R13, RZ, RZ, R2 ;  /* 0x000000ffff0d7224 */ /* 0x000fe200078e0002 */
[----:B------:R-:W-:Y:S02]  /*2e390*/  MOV R12, 0x5 ;  /* 0x00000005000c7802 */ /* 0x000fe40000000f00 */
[----:B0-----:R-:W-:-:S04]  /*2e3a0*/  IADD3 R4, R17, 0x40, RZ ;  /* 0x0000004011047810 */ /* 0x001fc80007ffe0ff */
[----:B------:R-:W-:Y:S01]  /*2e3b0*/  ISETP.GE.AND P2, PT, R4, R0, PT ;  /* 0x000000000400720c */ /* 0x000fe20003f46270 */
[----:B------:R-:W-:-:S12]  /*2e3c0*/  IMAD.MOV.U32 R4, RZ, RZ, R14 ;  /* 0x000000ffff047224 */ /* 0x000fd800078e000e */
[----:B------:R-:W-:Y:S05]  /*2e3d0*/  WARPSYNC.COLLECTIVE R15, `(.L_x_2845) ;  /* 0x000000000f087348 */ /* 0x000fea0003c00000 */
[----:B------:R0:W1:Y:S02]  /*2e3e0*/  SHFL.IDX P6, R14, R13, R12, R11 ;  /* 0x0000000c0d0e7389 */ /* 0x00006400000c000b */
[----:B01----:R-:W-:Y:S01]  /*2e3f0*/  ENDCOLLECTIVE ;  /* 0x000000000000791b */ /* 0x003fe20003800000 */
.L_x_2845:
        /* <DEDUP_REMOVED lines=9> */
.L_x_2846:
        /* <DEDUP_REMOVED lines=14> */
.L_x_2847:
        /* <DEDUP_REMOVED lines=9> */
.L_x_2848:
        /* <DEDUP_REMOVED lines=8> */
[----:B0-----:R-:W-:Y:S01]  /*2e680*/  VIADD R5, R17, 0x60 ;  /* 0x0000006011057836 */ /* 0x001fe20000000000 */
[----:B------:R-:W-:-:S07]  /*2e690*/  MOV R4, R14 ;  /* 0x0000000e00047202 */ /* 0x000fce0000000f00 */
[----:B------:R-:W-:Y:S05]  /*2e6a0*/  WARPSYNC.COLLECTIVE R15, `(.L_x_2849) ;  /* 0x000000000f087348 */ /* 0x000fea0003c00000 */
[----:B------:R0:W1:Y:S02]  /*2e6b0*/  SHFL.IDX P6, R14, R13, R12, R11 ;  /* 0x0000000c0d0e7389 */ /* 0x00006400000c000b */
[----:B01----:R-:W-:Y:S01]  /*2e6c0*/  ENDCOLLECTIVE ;  /* 0x000000000000791b */ /* 0x003fe20003800000 */
.L_x_2849:
[----:B------:R-:W-:Y:S01]  /*2e6d0*/  ISETP.GE.AND P2, PT, R5, R0, PT ;  /* 0x000000000500720c */ /* 0x000fe20003f46270 */
[----:B------:R-:W-:-:S12]  /*2e6e0*/  IMAD.MOV.U32 R13, RZ, RZ, R3 ;  /* 0x000000ffff0d7224 */ /* 0x000fd800078e0003 */
[----:B------:R-:W-:-:S05]  /*2e6f0*/  @!P2 IADD3 R5, P3, R10, R4, RZ ;  /* 0x000000040a05a210 */ /* 0x000fca0007f7e0ff */
[----:B------:R-:W-:-:S05]  /*2e700*/  @!P2 IMAD.X R4, RZ, RZ, R6, P3 ;  /* 0x000000ffff04a224 */ /* 0x000fca00018e0606 */
[----:B------:R-:W-:-:S04]  /*2e710*/  @!P2 LOP3.LUT R5, R5, R4, RZ, 0x3c, !PT ;  /* 0x000000040505a212 */ /* 0x000fc800078e3cff */
[----:B------:R-:W-:-:S04]  /*2e720*/  @!P2 LOP3.LUT R4, R5, R4, RZ, 0x3c, !PT ;  /* 0x000000040504a212 */ /* 0x000fc800078e3cff */
[----:B------:R-:W-:-:S05]  /*2e730*/  @!P2 LOP3.LUT R5, R5, R4, RZ, 0x3c, !PT ;  /* 0x000000040505a212 */ /* 0x000fca00078e3cff */
        /* <DEDUP_REMOVED lines=9> */
.L_x_2850:
[----:B------:R-:W-:Y:S01]  /*2e7d0*/  IMAD.MOV.U32 R3, RZ, RZ, R14 ;  /* 0x000000ffff037224 */ /* 0x000fe200078e000e */
[----:B------:R-:W-:Y:S06]  /*2e7e0*/  BRA `(.L_x_2851) ;  /* 0xffffff8400307947 */ /* 0x000fec000383ffff */
.L_x_2624:
[----:B0-----:R-:W3:Y:S02]  /*2e7f0*/  LDL R2, [R1+0x4] ;  /* 0x0000040001027983 */ /* 0x001ee40000100800 */
[----:B---3--:R0:W3:Y:S02]  /*2e800*/  SYNCS.PHASECHK.TRANS64.TRYWAIT P0, [R2+URZ+0x38820], R0 ;  /* 0x03882000020075a7 */ /* 0x0080e4000800017f */
[----:B---3--:R-:W-:Y:S05]  /*2e810*/  @!P0 NANOSLEEP.SYNCS 0x989680 ;  /* 0x009896800000895d */ /* 0x008fea0003900000 */
[----:B------:R-:W3:Y:S02]  /*2e820*/  @!P0 SYNCS.PHASECHK.TRANS64 P0, [R2+URZ+0x38820], R0 ;  /* 0x03882000020085a7 */ /* 0x000ee4000800007f */
[----:B---3--:R-:W-:Y:S05]  /*2e830*/  @!P0 BRA `(.L_x_2624) ;  /* 0xfffffffc00ec8947 */ /* 0x008fea000383ffff */
[----:B------:R-:W-:Y:S05]  /*2e840*/  BRA `(.L_x_2852) ;  /* 0xffffff8400a07947 */ /* 0x000fea000383ffff */
.L_x_2630:
[----:B---3--:R3:W4:Y:S02]  /*2e850*/  SYNCS.PHASECHK.TRANS64.TRYWAIT P0, [R6+URZ+0x38880], R5 ;  /* 0x03888005060075a7 */ /* 0x008724000800017f */
[----:B----4-:R-:W-:Y:S05]  /*2e860*/  @!P0 NANOSLEEP.SYNCS 0x989680 ;  /* 0x009896800000895d */ /* 0x010fea0003900000 */
[----:B------:R-:W4:Y:S02]  /*2e870*/  @!P0 SYNCS.PHASECHK.TRANS64 P0, [R6+URZ+0x38880], R5 ;  /* 0x03888005060085a7 */ /* 0x000f24000800007f */
[----:B----4-:R-:W-:Y:S05]  /*2e880*/  @!P0 BRA `(.L_x_2630) ;  /* 0xfffffffc00f08947 */ /* 0x010fea000383ffff */
[----:B------:R-:W-:Y:S05]  /*2e890*/  BRA `(.L_x_2853) ;  /* 0xffffff8800607947 */ /* 0x000fea000383ffff */
.L_x_2636:
[----:B--2---:R2:W4:Y:S02]  /*2e8a0*/  SYNCS.PHASECHK.TRANS64.TRYWAIT P0, [R6+URZ+0x38840], R5 ;  /* 0x03884005060075a7 */ /* 0x004524000800017f */
[----:B----4-:R-:W-:Y:S05]  /*2e8b0*/  @!P0 NANOSLEEP.SYNCS 0x989680 ;  /* 0x009896800000895d */ /* 0x010fea0003900000 */
[----:B------:R-:W4:Y:S02]  /*2e8c0*/  @!P0 SYNCS.PHASECHK.TRANS64 P0, [R6+URZ+0x38840], R5 ;  /* 0x03884005060085a7 */ /* 0x000f24000800007f */
[----:B----4-:R-:W-:Y:S05]  /*2e8d0*/  @!P0 BRA `(.L_x_2636) ;  /* 0xfffffffc00f08947 */ /* 0x010fea000383ffff */
[----:B------:R-:W-:Y:S05]  /*2e8e0*/  BRA `(.L_x_2854) ;  /* 0xffffff8c002c7947 */ /* 0x000fea000383ffff */
.L_x_2643:
[----:B---3--:R3:W4:Y:S02]  /*2e8f0*/  SYNCS.PHASECHK.TRANS64.TRYWAIT P0, [R20+URZ+0x38870], R4 ;  /* 0x03887004140075a7 */ /* 0x008724000800017f */
[----:B----4-:R-:W-:Y:S05]  /*2e900*/  @!P0 NANOSLEEP.SYNCS 0x989680 ;  /* 0x009896800000895d */ /* 0x010fea0003900000 */
[----:B------:R-:W4:Y:S02]  /*2e910*/  @!P0 SYNCS.PHASECHK.TRANS64 P0, [R20+URZ+0x38870], R4 ;  /* 0x03887004140085a7 */ /* 0x000f24000800007f */
[----:B----4-:R-:W-:Y:S05]  /*2e920*/  @!P0 BRA `(.L_x_2643) ;  /* 0xfffffffc00f08947 */ /* 0x010fea000383ffff */
[----:B------:R-:W-:Y:S05]  /*2e930*/  BRA `(.L_x_2855) ;  /* 0xffffff9000107947 */ /* 0x000fea000383ffff */
.L_x_2645:
[----:B----4-:R4:W0:Y:S02]  /*2e940*/  SYNCS.PHASECHK.TRANS64.TRYWAIT P0, [R20+URZ+0x38860], R2 ;  /* 0x03886002140075a7 */ /* 0x010824000800017f */
[----:B0-----:R-:W-:Y:S05]  /*2e950*/  @!P0 NANOSLEEP.SYNCS 0x989680 ;  /* 0x009896800000895d */ /* 0x001fea0003900000 */
[----:B------:R-:W0:Y:S02]  /*2e960*/  @!P0 SYNCS.PHASECHK.TRANS64 P0, [R20+URZ+0x38860], R2 ;  /* 0x03886002140085a7 */ /* 0x000e24000800007f */
[----:B0-----:R-:W-:Y:S05]  /*2e970*/  @!P0 BRA `(.L_x_2645) ;  /* 0xfffffffc00f08947 */ /* 0x001fea000383ffff */
[----:B------:R-:W-:Y:S05]  /*2e980*/  BRA `(.L_x_2856) ;  /* 0xffffff9000187947 */ /* 0x000fea000383ffff */
.L_x_2652:
[----:B0-----:R0:W2:Y:S02]  /*2e990*/  SYNCS.PHASECHK.TRANS64.TRYWAIT P1, [R18+URZ+0x38870], R0 ;  /* 0x03887000120075a7 */ /* 0x0010a4000802017f */
[----:B--2---:R-:W-:Y:S05]  /*2e9a0*/  @!P1 NANOSLEEP.SYNCS 0x989680 ;  /* 0x009896800000995d */ /* 0x004fea0003900000 */
[----:B------:R-:W2:Y:S02]  /*2e9b0*/  @!P1 SYNCS.PHASECHK.TRANS64 P1, [R18+URZ+0x38870], R0 ;  /* 0x03887000120095a7 */ /* 0x000ea4000802007f */
[----:B--2---:R-:W-:Y:S05]  /*2e9c0*/  @!P1 BRA `(.L_x_2652) ;  /* 0xfffffffc00f09947 */ /* 0x004fea000383ffff */
[----:B------:R-:W-:Y:S05]  /*2e9d0*/  BRA `(.L_x_2857) ;  /* 0xffffff9800c87947 */ /* 0x000fea000383ffff */
.L_x_2654:
[----:B0-----:R0:W2:Y:S02]  /*2e9e0*/  SYNCS.PHASECHK.TRANS64.TRYWAIT P1, [R18+URZ+0x38860], R0 ;  /* 0x03886000120075a7 */ /* 0x0010a4000802017f */
[----:B--2---:R-:W-:Y:S05]  /*2e9f0*/  @!P1 NANOSLEEP.SYNCS 0x989680 ;  /* 0x009896800000995d */ /* 0x004fea0003900000 */
[----:B------:R-:W2:Y:S02]  /*2ea00*/  @!P1 SYNCS.PHASECHK.TRANS64 P1, [R18+URZ+0x38860], R0 ;  /* 0x03886000120095a7 */ /* 0x000ea4000802007f */
[----:B--2---:R-:W-:Y:S05]  /*2ea10*/  @!P1 BRA `(.L_x_2654) ;  /* 0xfffffffc00f09947 */ /* 0x004fea000383ffff */
[----:B------:R-:W-:Y:S05]  /*2ea20*/  BRA `(.L_x_2858) ;  /* 0xffffff9800d07947 */ /* 0x000fea000383ffff */
.L_x_2658:
[----:B------:R-:W-:Y:S01]  /*2ea30*/  BSSY B0, `(.L_x_2859) ;  /* 0x0000008000007945 */ /* 0x000fe20003800000 */
[----:B------:R-:W-:Y:S01]  /*2ea40*/  IMAD.MOV.U32 R13, RZ, RZ, R16 ;  /* 0x000000ffff0d7224 */ /* 0x000fe200078e0010 */
[----:B------:R-:W-:Y:S01]  /*2ea50*/  MOV R12, RZ ;  /* 0x000000ff000c7202 */ /* 0x000fe20000000f00 */
[----:B-1----:R-:W-:Y:S02]  /*2ea60*/  IMAD.MOV.U32 R11, RZ, RZ, 0x1f ;  /* 0x0000001fff0b7424 */ /* 0x002fe400078e00ff */
[----:B------:R-:W-:-:S07]  /*2ea70*/  IMAD.MOV.U32 R15, RZ, RZ, -0x1 ;  /* 0xffffffffff0f7424 */ /* 0x000fce00078e00ff */
[----:B------:R-:W-:Y:S05]  /*2ea80*/  WARPSYNC.COLLECTIVE R15, `(.L_x_2860) ;  /* 0x000000000f087348 */ /* 0x000fea0003c00000 */
[----:B------:R0:W1:Y:S02]  /*2ea90*/  SHFL.IDX P6, R14, R13, R12, R11 ;  /* 0x0000000c0d0e7389 */ /* 0x00006400000c000b */
[----:B01----:R-:W-:Y:S01]  /*2eaa0*/  ENDCOLLECTIVE ;  /* 0x000000000000791b */ /* 0x003fe20003800000 */
.L_x_2860:
[----:B------:R-:W-:Y:S05]  /*2eab0*/  BSYNC B0 ;  /* 0x0000000000007941 */ /* 0x000fea0003800000 */
.L_x_2859:
[----:B------:R-:W-:Y:S01]  /*2eac0*/  IMAD.MOV.U32 R13, RZ, RZ, R16 ;  /* 0x000000ffff0d7224 */ /* 0x000fe200078e0010 */
[----:B------:R-:W-:Y:S01]  /*2ead0*/  IADD3 R5, R19, R6, RZ ;  /* 0x0000000613057210 */ /* 0x000fe20007ffe0ff */
[----:B------:R-:W-:Y:S02]  /*2eae0*/  IMAD.MOV.U32 R12, RZ, RZ, 0x1 ;  /* 0x00000001ff0c7424 */ /* 0x000fe400078e00ff */
[----:B------:R-:W-:Y:S02]  /*2eaf0*/  IMAD.MOV.U32 R11, RZ, RZ, 0x1f ;  /* 0x0000001fff0b7424 */ /* 0x000fe400078e00ff */
[----:B------:R-:W-:Y:S02]  /*2eb00*/  IMAD.MOV.U32 R15, RZ, RZ, -0x1 ;  /* 0xffffffffff0f7424 */ /* 0x000fe400078e00ff */
[----:B------:R-:W-:-:S07]  /*2eb10*/  IMAD.MOV.U32 R0, RZ, RZ, R14 ;  /* 0x000000ffff007224 */ /* 0x000fce00078e000e */
[----:B------:R-:W-:Y:S05]  /*2eb20*/  WARPSYNC.COLLECTIVE R15, `(.L_x_2861) ;  /* 0x000000000f087348 */ /* 0x000fea0003c00000 */
[----:B------:R0:W1:Y:S02]  /*2eb30*/  SHFL.IDX P6, R14, R13, R12, R11 ;  /* 0x0000000c0d0e7389 */ /* 0x00006400000c000b */
[----:B01----:R-:W-:Y:S01]  /*2eb40*/  ENDCOLLECTIVE ;  /* 0x000000000000791b */ /* 0x003fe20003800000 */
.L_x_2861:
        /* <DEDUP_REMOVED lines=18> */
.L_x_2862:
        /* <DEDUP_REMOVED lines=8> */
.L_x_2863:
[----:B------:R-:W-:Y:S01]  /*2ecf0*/  IMAD.MOV.U32 R12, RZ, RZ, 0x4 ;  /* 0x00000004ff0c7424 */ /* 0x000fe200078e00ff */
[----:B------:R-:W-:-:S04]  /*2ed00*/  MOV R5, R14 ;  /* 0x0000000e00057202 */ /* 0x000fc80000000f00 */
[----:B------:R-:W-:-:S05]  /*2ed10*/  SEL R5, R5, RZ, P2 ;  /* 0x000000ff05057207 */ /* 0x000fca0001000000 */
[----:B------:R-:W-:-:S04]  /*2ed20*/  IMAD.IADD R3, R3, 0x1, R5 ;  /* 0x0000000103037824 */ /* 0x000fc800078e0205 */
[----:B------:R-:W-:-:S07]  /*2ed30*/  IMAD.MOV.U32 R13, RZ, RZ, R3 ;  /* 0x000000ffff0d7224 */ /* 0x000fce00078e0003 */
[----:B------:R-:W-:Y:S05]  /*2ed40*/  WARPSYNC.COLLECTIVE R15, `(.L_x_2864) ;  /* 0x000000000f087348 */ /* 0x000fea0003c00000 */
[----:B------:R0:W1:Y:S02]  /*2ed50*/  SHFL.UP P6, R14, R13, R12, R11 ;  /* 0x0400000c0d0e7389 */ /* 0x00006400000c000b */
[----:B01----:R-:W-:Y:S01]  /*2ed60*/  ENDCOLLECTIVE ;  /* 0x000000000000791b */ /* 0x003fe20003800000 */
.L_x_2864:
        /* <DEDUP_REMOVED lines=8> */
.L_x_2865:
        /* <DEDUP_REMOVED lines=8> */
.L_x_2866:
        /* <DEDUP_REMOVED lines=9> */
.L_x_2867:
[----:B------:R-:W-:Y:S01]  /*2ef00*/  IMAD.MOV.U32 R7, RZ, RZ, R14 ;  /* 0x000000ffff077224 */ /* 0x000fe200078e000e */
[----:B------:R-:W-:Y:S06]  /*2ef10*/  BRA `(.L_x_2868) ;  /* 0xffffffa000947947 */ /* 0x000fec000383ffff */
.L_x_2663:
[----:B------:R-:W-:Y:S01]  /*2ef20*/  BSSY B0, `(.L_x_2869) ;  /* 0x0000008000007945 */ /* 0x000fe20003800000 */
[----:B-----5:R-:W-:Y:S01]  /*2ef30*/  MOV R13, R2 ;  /* 0x00000002000d7202 */ /* 0x020fe20000000f00 */
[----:B------:R-:W-:Y:S02]  /*2ef40*/  IMAD.MOV.U32 R12, RZ, RZ, 0x1 ;  /* 0x00000001ff0c7424 */ /* 0x000fe400078e00ff */
[----:B-1----:R-:W-:Y:S02]  /*2ef50*/  IMAD.MOV.U32 R11, RZ, RZ, RZ ;  /* 0x000000ffff0b7224 */ /* 0x002fe400078e00ff */
[----:B------:R-:W-:-:S07]  /*2ef60*/  IMAD.MOV.U32 R15, RZ, RZ, -0x1 ;  /* 0xffffffffff0f7424 */ /* 0x000fce00078e00ff */
[----:B0-2---:R-:W-:Y:S05]  /*2ef70*/  WARPSYNC.COLLECTIVE R15, `(.L_x_2870) ;  /* 0x000000000f087348 */ /* 0x005fea0003c00000 */
[----:B------:R1:W3:Y:S02]  /*2ef80*/  SHFL.UP P6, R14, R13, R12, R11 ;  /* 0x0400000c0d0e7389 */ /* 0x0002e400000c000b */
[----:B0123--:R-:W-:Y:S01]  /*2ef90*/  ENDCOLLECTIVE ;  /* 0x000000000000791b */ /* 0x00ffe20003800000 */
.L_x_2870:
[----:B------:R-:W-:Y:S05]  /*2efa0*/  BSYNC B0 ;  /* 0x0000000000007941 */ /* 0x000fea0003800000 */
.L_x_2869:
[----:B------:R-:W-:Y:S01]  /*2efb0*/  IMAD.MOV.U32 R3, RZ, RZ, R14 ;  /* 0x000000ffff037224 */ /* 0x000fe200078e000e */
[----:B------:R-:W-:Y:S01]  /*2efc0*/  MOV R15, 0xffffffff ;  /* 0xffffffff000f7802 */ /* 0x000fe20000000f00 */
[----:B------:R-:W-:Y:S02]  /*2efd0*/  IMAD.MOV.U32 R12, RZ, RZ, 0x2 ;  /* 0x00000002ff0c7424 */ /* 0x000fe400078e00ff */
[----:B------:R-:W-:Y:S01]  /*2efe0*/  IMAD.MOV.U32 R11, RZ, RZ, RZ ;  /* 0x000000ffff0b7224 */ /* 0x000fe200078e00ff */
[----:B------:R-:W-:-:S05]  /*2eff0*/  SEL R3, R3, RZ, P1 ;  /* 0x000000ff03037207 */ /* 0x000fca0000800000 */
[----:B------:R-:W-:-:S04]  /*2f000*/  IMAD.IADD R3, R2, 0x1, R3 ;  /* 0x0000000102037824 */ /* 0x000fc800078e0203 */
[----:B------:R-:W-:-:S07]  /*2f010*/  IMAD.MOV.U32 R13, RZ, RZ, R3 ;  /* 0x000000ffff0d7224 */ /* 0x000fce00078e0003 */
[----:B------:R-:W-:Y:S05]  /*2f020*/  WARPSYNC.COLLECTIVE R15, `(.L_x_2871) ;  /* 0x000000000f087348 */ /* 0x000fea0003c00000 */
[----:B------:R0:W1:Y:S02]  /*2f030*/  SHFL.UP P6, R14, R13, R12, R11 ;  /* 0x0400000c0d0e7389 */ /* 0x00006400000c000b */
[----:B01----:R-:W-:Y:S01]  /*2f040*/  ENDCOLLECTIVE ;  /* 0x000000000000791b */ /* 0x003fe20003800000 */
.L_x_2871:
        /* <DEDUP_REMOVED lines=8> */
.L_x_2872:
        /* <DEDUP_REMOVED lines=8> */
.L_x_2873:
        /* <DEDUP_REMOVED lines=8> */
.L_x_2874:
        /* <DEDUP_REMOVED lines=9> */
.L_x_2875:
[----:B------:R-:W-:Y:S01]  /*2f260*/  MOV R7, R14 ;  /* 0x0000000e00077202 */ /* 0x000fe20000000f00 */
[----:B------:R-:W-:Y:S06]  /*2f270*/  BRA `(.L_x_2876) ;  /* 0xffffffa0005c7947 */ /* 0x000fec000383ffff */
.L_x_2665:
[----:B------:R-:W-:Y:S01]  /*2f280*/  BSSY B0, `(.L_x_2877) ;  /* 0x0000006000007945 */ /* 0x000fe20003800000 */
[----:B------:R-:W-:Y:S01]  /*2f290*/  PLOP3.LUT P6, PT, P6, PT, PT, 0x8, 0x0 ;  /* 0x000000000000781c */ /* 0x000fe200037ce170 */
[----:B------:R-:W-:-:S12]  /*2f2a0*/  IMAD.MOV.U32 R15, RZ, RZ, -0x1 ;  /* 0xffffffffff0f7424 */ /* 0x000fd800078e00ff */
[----:B01----:R-:W-:Y:S05]  /*2f2b0*/  WARPSYNC.COLLECTIVE R15, `(.L_x_2878) ;  /* 0x000000000f087348 */ /* 0x003fea0003c00000 */
[----:B------:R-:W-:Y:S01]  /*2f2c0*/  VOTE.ANY R14, PT, P6 ;  /* 0x00000000000e7806 */ /* 0x000fe200030e0100 */
[----:B01----:R-:W-:Y:S06]  /*2f2d0*/  ENDCOLLECTIVE ;  /* 0x000000000000791b */ /* 0x003fec0003800000 */
.L_x_2878:
[----:B------:R-:W-:Y:S05]  /*2f2e0*/  BSYNC B0 ;  /* 0x0000000000007941 */ /* 0x000fea0003800000 */
.L_x_2877:
[----:B------:R-:W-:Y:S02]  /*2f2f0*/  IMAD.MOV.U32 R5, RZ, RZ, R14 ;  /* 0x000000ffff057224 */ /* 0x000fe400078e000e */
[----:B------:R-:W-:Y:S02]  /*2f300*/  IMAD.MOV.U32 R13, RZ, RZ, R2 ;  /* 0x000000ffff0d7224 */ /* 0x000fe400078e0002 */
[----:B------:R-:W0:Y:S01]  /*2f310*/  POPC R4, R5 ;  /* 0x0000000500047309 */ /* 0x000e220000000000 */
[----:B------:R-:W-:Y:S02]  /*2f320*/  IMAD.MOV.U32 R11, RZ, RZ, 0x1f ;  /* 0x0000001fff0b7424 */ /* 0x000fe400078e00ff */
[----:B------:R-:W-:Y:S02]  /*2f330*/  IMAD.MOV.U32 R15, RZ, RZ, -0x1 ;  /* 0xffffffffff0f7424 */ /* 0x000fe400078e00ff */
[----:B0-----:R-:W-:-:S07]  /*2f340*/  IMAD.MOV.U32 R12, RZ, RZ, R4 ;  /* 0x000000ffff0c7224 */ /* 0x001fce00078e0004 */
[----:B------:R-:W-:Y:S05]  /*2f350*/  WARPSYNC.COLLECTIVE R15, `(.L_x_2879) ;  /* 0x000000000f087348 */ /* 0x000fea0003c00000 */
[----:B------:R0:W1:Y:S02]  /*2f360*/  SHFL.IDX P6, R14, R13, R12, R11 ;  /* 0x0000000c0d0e7389 */ /* 0x00006400000c000b */
[----:B01----:R-:W-:Y:S01]  /*2f370*/  ENDCOLLECTIVE ;  /* 0x000000000000791b */ /* 0x003fe20003800000 */
.L_x_2879:
[----:B------:R-:W-:Y:S01]  /*2f380*/  IMAD.MOV.U32 R17, RZ, RZ, R14 ;  /* 0x000000ffff117224 */ /* 0x000fe200078e000e */
[----:B------:R-:W-:Y:S06]  /*2f390*/  BRA `(.L_x_2880) ;  /* 0xffffffa0004c7947 */ /* 0x000fec000383ffff */
.L_x_2667:
[----:B------:R-:W-:Y:S01]  /*2f3a0*/  BSSY B0, `(.L_x_2881) ;  /* 0x0000007000007945 */ /* 0x000fe20003800000 */
[----:B------:R-:W-:Y:S01]  /*2f3b0*/  IMAD.MOV.U32 R13, RZ, RZ, R6 ;  /* 0x000000ffff0d7224 */ /* 0x000fe200078e0006 */
[----:B-1----:R-:W-:Y:S01]  /*2f3c0*/  MOV R11, 0x1f ;  /* 0x0000001f000b7802 */ /* 0x002fe20000000f00 */
[----:B------:R-:W-:-:S07]  /*2f3d0*/  IMAD.MOV.U32 R15, RZ, RZ, -0x1 ;  /* 0xffffffffff0f7424 */ /* 0x000fce00078e00ff */
[----:B0-2---:R-:W-:Y:S05]  /*2f3e0*/  WARPSYNC.COLLECTIVE R15, `(.L_x_2882) ;  /* 0x000000000f087348 */ /* 0x005fea0003c00000 */
[----:B------:R1:W3:Y:S02]  /*2f3f0*/  SHFL.IDX P6, R14, R13, R12, R11 ;  /* 0x0000000c0d0e7389 */ /* 0x0002e400000c000b */
[----:B0123--:R-:W-:Y:S01]  /*2f400*/  ENDCOLLECTIVE ;  /* 0x000000000000791b */ /* 0x00ffe20003800000 */
.L_x_2882:
[----:B------:R-:W-:Y:S05]  /*2f410*/  BSYNC B0 ;  /* 0x0000000000007941 */ /* 0x000fea0003800000 */
.L_x_2881:
[----:B------:R-:W-:Y:S01]  /*2f420*/  IMAD.MOV.U32 R6, RZ, RZ, R14 ;  /* 0x000000ffff067224 */ /* 0x000fe200078e000e */
[----:B------:R-:W-:Y:S06]  /*2f430*/  BRA `(.L_x_2883) ;  /* 0xffffffa000407947 */ /* 0x000fec000383ffff */
.L_x_2671:
[----:B0-----:R0:W2:Y:S02]  /*2f440*/  SYNCS.PHASECHK.TRANS64.TRYWAIT P0, [R0+URZ+0x38820], R3 ;  /* 0x03882003000075a7 */ /* 0x0010a4000800017f */
[----:B--2---:R-:W-:Y:S05]  /*2f450*/  @!P0 NANOSLEEP.SYNCS 0x989680 ;  /* 0x009896800000895d */ /* 0x004fea0003900000 */
[----:B------:R-:W2:Y:S02]  /*2f460*/  @!P0 SYNCS.PHASECHK.TRANS64 P0, [R0+URZ+0x38820], R3 ;  /* 0x03882003000085a7 */ /* 0x000ea4000800007f */
[----:B--2---:R-:W-:Y:S05]  /*2f470*/  @!P0 BRA `(.L_x_2671) ;  /* 0xfffffffc00f08947 */ /* 0x004fea000383ffff */
[----:B------:R-:W-:Y:S05]  /*2f480*/  BRA `(.L_x_2884) ;  /* 0xffffffa400c47947 */ /* 0x000fea000383ffff */
.L_x_2672:
[----:B------:R-:W2:Y:S01]  /*2f490*/  S2R R2, SR_TID.X ;  /* 0x0000000000027919 */ /* 0x000ea20000002100 */
[----:B------:R-:W-:Y:S01]  /*2f4a0*/  BSSY B0, `(.L_x_2885) ;  /* 0x000000a000007945 */ /* 0x000fe20003800000 */
[----:B---3--:R-:W-:Y:S02]  /*2f4b0*/  IMAD.MOV.U32 R12, RZ, RZ, RZ ;  /* 0x000000ffff0c7224 */ /* 0x008fe400078e00ff */
[----:B-1----:R-:W-:Y:S02]  /*2f4c0*/  IMAD.MOV.U32 R11, RZ, RZ, 0x1f ;  /* 0x0000001fff0b7424 */ /* 0x002fe400078e00ff */
[----:B------:R-:W-:Y:S01]  /*2f4d0*/  IMAD.MOV.U32 R15, RZ, RZ, -0x1 ;  /* 0xffffffffff0f7424 */ /* 0x000fe200078e00ff */
[----:B--2---:R-:W-:-:S04]  /*2f4e0*/  SHF.R.U32.HI R2, RZ, 0x5, R2 ;  /* 0x00000005ff027819 */ /* 0x004fc80000011602 */
[----:B------:R-:W-:-:S05]  /*2f4f0*/  LOP3.LUT R2, R2, 0x3, RZ, 0xc0, !PT ;  /* 0x0000000302027812 */ /* 0x000fca00078ec0ff */
[----:B------:R-:W-:-:S07]  /*2f500*/  IMAD.MOV.U32 R13, RZ, RZ, R2 ;  /* 0x000000ffff0d7224 */ /* 0x000fce00078e0002 */
[----:B0-----:R-:W-:Y:S05]  /*2f510*/  WARPSYNC.COLLECTIVE R15, `(.L_x_2886) ;  /* 0x000000000f087348 */ /* 0x001fea0003c00000 */
[----:B------:R1:W2:Y:S02]  /*2f520*/  SHFL.IDX P6, R14, R13, R12, R11 ;  /* 0x0000000c0d0e7389 */ /* 0x0002a400000c000b */
[----:B012---:R-:W-:Y:S01]  /*2f530*/  ENDCOLLECTIVE ;  /* 0x000000000000791b */ /* 0x007fe20003800000 */
.L_x_2886:
[----:B------:R-:W-:Y:S05]  /*2f540*/  BSYNC B0 ;  /* 0x0000000000007941 */ /* 0x000fea0003800000 */
.L_x_2885:
[----:B------:R-:W-:Y:S05]  /*2f550*/  BRA `(.L_x_2887) ;  /* 0xffffffa400ac7947 */ /* 0x000fea000383ffff */
.L_x_2673:
[----:B------:R-:W-:Y:S01]  /*2f560*/  BSSY B0, `(.L_x_2888) ;  /* 0x0000006000007945 */ /* 0x000fe20003800000 */
[----:B------:R-:W-:-:S07]  /*2f570*/  IMAD.MOV.U32 R15, RZ, RZ, -0x1 ;  /* 0xffffffffff0f7424 */ /* 0x000fce00078e00ff */
[----:B0123--:R-:W-:Y:S05]  /*2f580*/  WARPSYNC.COLLECTIVE R15, `(.L_x_2889) ;  /* 0x000000000f0c7348 */ /* 0x00ffea0003c00000 */
[----:B------:R-:W-:Y:S02]  /*2f590*/  ELECT P6, UR62, PT ;  /* 0x00000000003e782f */ /* 0x000fe400038c0000 */
[----:B------:R-:W-:Y:S01]  /*2f5a0*/  MOV R14, UR62 ;  /* 0x0000003e000e7c02 */ /* 0x000fe20008000f00 */
[----:B0123--:R-:W-:Y:S10]  /*2f5b0*/  ENDCOLLECTIVE ;  /* 0x000000000000791b */ /* 0x00fff40003800000 */
.L_x_2889:
[----:B------:R-:W-:Y:S05]  /*2f5c0*/  BSYNC B0 ;  /* 0x0000000000007941 */ /* 0x000fea0003800000 */
.L_x_2888:
[----:B------:R-:W-:Y:S05]  /*2f5d0*/  BRA `(.L_x_2890) ;  /* 0xffffffa400a07947 */ /* 0x000fea000383ffff */
.L_x_2675:
[----:B0-----:R0:W2:Y:S02]  /*2f5e0*/  SYNCS.PHASECHK.TRANS64.TRYWAIT P1, [R6+URZ], R5 ;  /* 0x00000005060075a7 */ /* 0x0010a4000802017f */
[----:B--2---:R-:W-:Y:S05]  /*2f5f0*/  @!P1 NANOSLEEP.SYNCS 0x989680 ;  /* 0x009896800000995d */ /* 0x004fea0003900000 */
[----:B------:R-:W2:Y:S02]  /*2f600*/  @!P1 SYNCS.PHASECHK.TRANS64 P1, [R6+URZ], R5 ;  /* 0x00000005060095a7 */ /* 0x000ea4000802007f */
[----:B--2---:R-:W-:Y:S05]  /*2f610*/  @!P1 BRA `(.L_x_2675) ;  /* 0xfffffffc00f09947 */ /* 0x004fea000383ffff */
[----:B------:R-:W-:Y:S05]  /*2f620*/  BRA `(.L_x_2891) ;  /* 0xffffffa400dc7947 */ /* 0x000fea000383ffff */
.L_x_2676:
[----:B--2---:R2:W4:Y:S02]  /*2f630*/  SYNCS.PHASECHK.TRANS64.TRYWAIT P1, [R7+URZ], R2 ;  /* 0x00000002070075a7 */ /* 0x004524000802017f */
[----:B----4-:R-:W-:Y:S05]  /*2f640*/  @!P1 NANOSLEEP.SYNCS 0x989680 ;  /* 0x009896800000995d */ /* 0x010fea0003900000 */
[----:B------:R-:W4:Y:S02]  /*2f650*/  @!P1 SYNCS.PHASECHK.TRANS64 P1, [R7+URZ], R2 ;  /* 0x00000002070095a7 */ /* 0x000f24000802007f */
[----:B----4-:R-:W-:Y:S05]  /*2f660*/  @!P1 BRA `(.L_x_2676) ;  /* 0xfffffffc00f09947 */ /* 0x010fea000383ffff */
[----:B------:R-:W-:Y:S05]  /*2f670*/  BRA `(.L_x_2892) ;  /* 0xffffffa400d07947 */ /* 0x000fea000383ffff */
.L_x_2678:
[----:B----4-:R4:W0:Y:S02]  /*2f680*/  SYNCS.PHASECHK.TRANS64.TRYWAIT P1, [R4+URZ+0x38860], R5 ;  /* 0x03886005040075a7 */ /* 0x010824000802017f */
[----:B0-----:R-:W-:Y:S05]  /*2f690*/  @!P1 NANOSLEEP.SYNCS 0x989680 ;  /* 0x009896800000995d */ /* 0x001fea0003900000 */
[----:B------:R-:W0:Y:S02]  /*2f6a0*/  @!P1 SYNCS.PHASECHK.TRANS64 P1, [R4+URZ+0x38860], R5 ;  /* 0x03886005040095a7 */ /* 0x000e24000802007f */
[----:B0-----:R-:W-:Y:S05]  /*2f6b0*/  @!P1 BRA `(.L_x_2678) ;  /* 0xfffffffc00f09947 */ /* 0x001fea000383ffff */
[----:B------:R-:W-:Y:S05]  /*2f6c0*/  BRA `(.L_x_2893) ;  /* 0xffffffa400d47947 */ /* 0x000fea000383ffff */
.L_x_2680:
[----:B------:R0:W0:Y:S02]  /*2f6d0*/  SYNCS.PHASECHK.TRANS64.TRYWAIT P1, [R3+URZ+0x38860], R2 ;  /* 0x03886002030075a7 */ /* 0x000024000802017f */
[----:B0-----:R-:W-:Y:S05]  /*2f6e0*/  @!P1 NANOSLEEP.SYNCS 0x989680 ;  /* 0x009896800000995d */ /* 0x001fea0003900000 */
[----:B------:R-:W0:Y:S02]  /*2f6f0*/  @!P1 SYNCS.PHASECHK.TRANS64 P1, [R3+URZ+0x38860], R2 ;  /* 0x03886002030095a7 */ /* 0x000e24000802007f */
[----:B0-----:R-:W-:Y:S05]  /*2f700*/  @!P1 BRA `(.L_x_2680) ;  /* 0xfffffffc00f09947 */ /* 0x001fea000383ffff */
[----:B------:R-:W-:Y:S05]  /*2f710*/  BRA `(.L_x_2894) ;  /* 0xffffffa400d47947 */ /* 0x000fea000383ffff */
.L_x_2682:
[----:B------:R0:W0:Y:S02]  /*2f720*/  SYNCS.PHASECHK.TRANS64.TRYWAIT P0, [R4+URZ+0x38880], R5 ;  /* 0x03888005040075a7 */ /* 0x000024000800017f */
[----:B0-----:R-:W-:Y:S05]  /*2f730*/  @!P0 NANOSLEEP.SYNCS 0x989680 ;  /* 0x009896800000895d */ /* 0x001fea0003900000 */
[----:B------:R-:W0:Y:S02]  /*2f740*/  @!P0 SYNCS.PHASECHK.TRANS64 P0, [R4+URZ+0x38880], R5 ;  /* 0x03888005040085a7 */ /* 0x000e24000800007f */
[----:B0-----:R-:W-:Y:S05]  /*2f750*/  @!P0 BRA `(.L_x_2682) ;  /* 0xfffffffc00f08947 */ /* 0x001fea000383ffff */
[----:B------:R-:W-:Y:S05]  /*2f760*/  BRA `(.L_x_2683) ;  /* 0xffffffa400d07947 */ /* 0x000fea000383ffff */
.L_x_2895:
        /* <DEDUP_REMOVED lines=9> */
.L_x_2904:


//--------------------- .nv.global.init           --------------------------
	.section	.nv.global.init,"aw",@progbits
	.align	4
.nv.global.init:
	.type		_ZZN5flash28permute_output_fp8_VcolmajorIN4cute6TensorINS1_11ArrayEngineIN7cutlass10bfloat16_tELm128EEENS1_6LayoutINS1_5tupleIJNS8_IJNS1_1CILi2EEESA_NS9_ILi32EEEEEENS9_ILi1EEESD_EEENS8_IJNS8_IJSD_SA_NS9_ILi4EEEEEENS9_ILi0EEESH_EEEEEEEEEvRT_E9upper_map,@object
	.size		_ZZN5flash28permute_output_fp8_VcolmajorIN4cute6TensorINS1_11ArrayEngineIN7cutlass10bfloat16_tELm128EEENS1_6LayoutINS1_5tupleIJNS8_IJNS1_1CILi2EEESA_NS9_ILi32EEEEEENS9_ILi1EEESD_EEENS8_IJNS8_IJSD_SA_NS9_ILi4EEEEEENS9_ILi0EEESH_EEEEEEEEEvRT_E9upper_map,($str$23 - _ZZN5flash28permute_output_fp8_VcolmajorIN4cute6TensorINS1_11ArrayEngineIN7cutlass10bfloat16_tELm128EEENS1_6LayoutINS1_5tupleIJNS8_IJNS1_1CILi2EEESA_NS9_ILi32EEEEEENS9_ILi1EEESD_EEENS8_IJNS8_IJSD_SA_NS9_ILi4EEEEEENS9_ILi0EEESH_EEEEEEEEEvRT_E9upper_map)
_ZZN5flash28permute_output_fp8_VcolmajorIN4cute6TensorINS1_11ArrayEngineIN7cutlass10bfloat16_tELm128EEENS1_6LayoutINS1_5tupleIJNS8_IJNS1_1CILi2EEESA_NS9_ILi32EEEEEENS9_ILi1EEESD_EEENS8_IJNS8_IJSD_SA_NS9_ILi4EEEEEENS9_ILi0EEESH_EEEEEEEEEvRT_E9upper_map:
        /*0000*/ 	.byte	0x00, 0x00, 0x00, 0x00, 0x02, 0x00, 0x00, 0x00, 0x03, 0x00, 0x00, 0x00, 0x01, 0x00, 0x00, 0x00
	.type		$str$23,@object
	.size		$str$23,($str$24 - $str$23)
$str$23:
        /*0010*/ 	.byte	0x28, 0x61, 0x64, 0x64, 0x72, 0x65, 0x73, 0x73, 0x20, 0x26, 0x20, 0x6d, 0x61, 0x73, 0x6b, 0x29
        /*0020*/ 	.byte	0x20, 0x3d, 0x3d, 0x20, 0x30, 0x00
	.type		$str$24,@object
	.size		$str$24,(__unnamed_11 - $str$24)
$str$24:
        /*0026*/ 	.byte	0x2f, 0x74, 0x6d, 0x70, 0x2f, 0x6f, 0x73, 0x73, 0x5f, 0x6b, 0x65, 0x72, 0x6e, 0x65, 0x6c, 0x73
        /*0036*/ 	.byte	0x5f, 0x73, 0x72, 0x63, 0x2f, 0x66, 0x6c, 0x61, 0x73, 0x68, 0x5f, 0x61, 0x74, 0x74, 0x65, 0x6e
        /*0046*/ 	.byte	0x74, 0x69, 0x6f, 0x6e, 0x2f, 0x63, 0x73, 0x72, 0x63, 0x2f, 0x63, 0x75, 0x74, 0x6c, 0x61, 0x73
        /*0056*/ 	.byte	0x73, 0x2f, 0x69, 0x6e, 0x63, 0x6c, 0x75, 0x64, 0x65, 0x2f, 0x63, 0x75, 0x74, 0x65, 0x2f, 0x70
        /*0066*/ 	.byte	0x6f, 0x69, 0x6e, 0x74, 0x65, 0x72, 0x5f, 0x66, 0x6c, 0x61, 0x67, 0x67, 0x65, 0x64, 0x2e, 0x68
        /*0076*/ 	.byte	0x70, 0x70, 0x00
	.type		__unnamed_11,@object
	.size		__unnamed_11,(__unnamed_6 - __unnamed_11)
__unnamed_11:
        /* <DEDUP_REMOVED lines=24> */
        /*01f9*/ 	.byte	0x26, 0x5d, 0x00
	.type		__unnamed_6,@object
	.size		__unnamed_6,(__unnamed_5 - __unnamed_6)
__unnamed_6:
        /* <DEDUP_REMOVED lines=24> */
        /*037c*/ 	.byte	0x3e, 0x3e, 0x20, 0x26, 0x5d, 0x00
	.type		__unnamed_5,@object
	.size		__unnamed_5,(__unnamed_9 - __unnamed_5)
__unnamed_5:
        /* <DEDUP_REMOVED lines=24> */
        /*0502*/ 	.byte	0x34, 0x3e, 0x3e, 0x3e, 0x3e, 0x3e, 0x20, 0x26, 0x5d, 0x00
	.type		__unnamed_9,@object
	.size		__unnamed_9,(__unnamed_3 - __unnamed_9)
__unnamed_9:
        /* <DEDUP_REMOVED lines=28> */
        /*06cc*/ 	.byte	0x3a, 0x43, 0x3c, 0x31, 0x36, 0x33, 0x38, 0x34, 0x3e, 0x3e, 0x3e, 0x3e, 0x3e, 0x5d, 0x00
	.type		__unnamed_3,@object
	.size		__unnamed_3,(__unnamed_8 - __unnamed_3)
__unnamed_3:
        /* <DEDUP_REMOVED lines=29> */
        /*08ab*/ 	.byte	0x5d, 0x00
	.type		__unnamed_8,@object
	.size		__unnamed_8,(__unnamed_10 - __unnamed_8)
__unnamed_8:
        /* <DEDUP_REMOVED lines=30> */
	.type		__unnamed_10,@object
	.size		__unnamed_10,(__unnamed_2 - __unnamed_10)
__unnamed_10:
        /* <DEDUP_REMOVED lines=30> */
	.type		__unnamed_2,@object
	.size		__unnamed_2,(__unnamed_4 - __unnamed_2)
__unnamed_2:
        /* <DEDUP_REMOVED lines=30> */
	.type		__unnamed_4,@object
	.size		__unnamed_4,(__unnamed_7 - __unnamed_4)
__unnamed_4:
        /* <DEDUP_REMOVED lines=30> */
	.type		__unnamed_7,@object
	.size		__unnamed_7,(__unnamed_1 - __unnamed_7)
__unnamed_7:
        /* <DEDUP_REMOVED lines=30> */
	.type		__unnamed_1,@object
	.size		__unnamed_1,(.L_0 - __unnamed_1)
__unnamed_1:
        /* <DEDUP_REMOVED lines=29> */
        /*13a7*/ 	.byte	0x3e, 0x3e, 0x3e, 0x3e, 0x20, 0x26, 0x5d, 0x00
.L_0:


//--------------------- .nv.shared._ZN7cutlass13device_kernelIN5flash11enable_sm90INS1_16FlashAttnFwdSm90INS1_25CollectiveMainloopFwdSm90ILi2EN4cute5tupleIJNS5_1CILi1EEES8_S8_EEENS6_IJNS7_ILi128EEESA_NS7_ILi256EEEEEELi256ENS_12float_e4m3_tEfNS_4arch4Sm90ELb0ELb0ELb0ELb0ELb0ELb0ELb0ELb1ELb1ELb1ELb0ELb0EEENS1_21CollectiveEpilogueFwdINS6_IJSA_SB_SA_EEES9_NS_10bfloat16_tESF_Li256ELb0ELb1ELb0ELb1EEENS1_29StaticPersistentTileSchedulerILb0EEEEEEEEEvNT_6ParamsE --------------------------
	.section	.nv.shared._ZN7cutlass13device_kernelIN5flash11enable_sm90INS1_16FlashAttnFwdSm90INS1_25CollectiveMainloopFwdSm90ILi2EN4cute5tupleIJNS5_1CILi1EEES8_S8_EEENS6_IJNS7_ILi128EEESA_NS7_ILi256EEEEEELi256ENS_12float_e4m3_tEfNS_4arch4Sm90ELb0ELb0ELb0ELb0ELb0ELb0ELb0ELb1ELb1ELb1ELb0ELb0EEENS1_21CollectiveEpilogueFwdINS6_IJSA_SB_SA_EEES9_NS_10bfloat16_tESF_Li256ELb0ELb1ELb0ELb1EEENS1_29StaticPersistentTileSchedulerILb0EEEEEEEEEvNT_6ParamsE,"aw",@nobits
	.sectionflags	@""
	.align	16
	.zero		1024


//--------------------- .nv.shared.reserved.0     --------------------------
	.section	.nv.shared.reserved.0,"aw",@nobits
	.weak		__nv_reservedSMEM_offset_0_alias
	.size		__nv_reservedSMEM_offset_0_alias, 0, 0
	.other		__nv_reservedSMEM_offset_0_alias,@"STO_CUDA_RESERVED_SHARED STV_DEFAULT"
__nv_reservedSMEM_offset_0_alias:
	.zero		0


//--------------------- .nv.global                --------------------------
	.section	.nv.global,"aw",@nobits
.nv.global:
	.type		_ZN74_INTERNAL_e9046415_38_flash_fwd_hdim256_e4m3_packgqa_sm90_cu_526fb41a_32144cute1_E,@object
	.size		_ZN74_INTERNAL_e9046415_38_flash_fwd_hdim256_e4m3_packgqa_sm90_cu_526fb41a_32144cute1_E,(_ZN74_INTERNAL_e9046415_38_flash_fwd_hdim256_e4m3_packgqa_sm90_cu_526fb41a_32144cuda3std3__45__cpo6cbeginE - _ZN74_INTERNAL_e9046415_38_flash_fwd_hdim256_e4m3_packgqa_sm90_cu_526fb41a_32144cute1_E)
_ZN74_INTERNAL_e9046415_38_flash_fwd_hdim256_e4m3_packgqa_sm90_cu_526fb41a_32144cute1_E:
	.zero		1
	.type		_ZN74_INTERNAL_e9046415_38_flash_fwd_hdim256_e4m3_packgqa_sm90_cu_526fb41a_32144cuda3std3__45__cpo6cbeginE,@object
	.size		_ZN74_INTERNAL_e9046415_38_flash_fwd_hdim256_e4m3_packgqa_sm90_cu_526fb41a_32144cuda3std3__45__cpo6cbeginE,(_ZN74_INTERNAL_e9046415_38_flash_fwd_hdim256_e4m3_packgqa_sm90_cu_526fb41a_32144cuda3std3__48in_placeE - _ZN74_INTERNAL_e9046415_38_flash_fwd_hdim256_e4m3_packgqa_sm90_cu_526fb41a_32144cuda3std3__45__cpo6cbeginE)
_ZN74_INTERNAL_e9046415_38_flash_fwd_hdim256_e4m3_packgqa_sm90_cu_526fb41a_32144cuda3std3__45__cpo6cbeginE:
	.zero		1
	.type		_ZN74_INTERNAL_e9046415_38_flash_fwd_hdim256_e4m3_packgqa_sm90_cu_526fb41a_32144cuda3std3__48in_placeE,@object
	.size		_ZN74_INTERNAL_e9046415_38_flash_fwd_hdim256_e4m3_packgqa_sm90_cu_526fb41a_32144cuda3std3__48in_placeE,(_ZN74_INTERNAL_e9046415_38_flash_fwd_hdim256_e4m3_packgqa_sm90_cu_526fb41a_32144cuda3std6ranges3__45__cpo9iter_moveE - _ZN74_INTERNAL_e9046415_38_flash_fwd_hdim256_e4m3_packgqa_sm90_cu_526fb41a_32144cuda3std3__48in_placeE)
_ZN74_INTERNAL_e9046415_38_flash_fwd_hdim256_e4m3_packgqa_sm90_cu_526fb41a_32144cuda3std3__48in_placeE:
	.zero		1
	.type		_ZN74_INTERNAL_e9046415_38_flash_fwd_hdim256_e4m3_packgqa_sm90_cu_526fb41a_32144cuda3std6ranges3__45__cpo9iter_moveE,@object
	.size		_ZN74_INTERNAL_e9046415_38_flash_fwd_hdim256_e4m3_packgqa_sm90_cu_526fb41a_32144cuda3std6ranges3__45__cpo9iter_moveE,(_ZN74_INTERNAL_e9046415_38_flash_fwd_hdim256_e4m3_packgqa_sm90_cu_526fb41a_32144cuda3std3__45__cpo5beginE - _ZN74_INTERNAL_e9046415_38_flash_fwd_hdim256_e4m3_packgqa_sm90_cu_526fb41a_32144cuda3std6ranges3__45__cpo9iter_moveE)
_ZN74_INTERNAL_e9046415_38_flash_fwd_hdim256_e4m3_packgqa_sm90_cu_526fb41a_32144cuda3std6ranges3__45__cpo9iter_moveE:
	.zero		1
	.type		_ZN74_INTERNAL_e9046415_38_flash_fwd_hdim256_e4m3_packgqa_sm90_cu_526fb41a_32144cuda3std3__45__cpo5beginE,@object
	.size		_ZN74_INTERNAL_e9046415_38_flash_fwd_hdim256_e4m3_packgqa_sm90_cu_526fb41a_32144cuda3std3__45__cpo5beginE,(_ZN74_INTERNAL_e9046415_38_flash_fwd_hdim256_e4m3_packgqa_sm90_cu_526fb41a_32144cuda3std3__476_GLOBAL__N__e9046415_38_flash_fwd_hdim256_e4m3_packgqa_sm90_cu_526fb41a_32146ignoreE - _ZN74_INTERNAL_e9046415_38_flash_fwd_hdim256_e4m3_packgqa_sm90_cu_526fb41a_32144cuda3std3__45__cpo5beginE)
_ZN74_INTERNAL_e9046415_38_flash_fwd_hdim256_e4m3_packgqa_sm90_cu_526fb41a_32144cuda3std3__45__cpo5beginE:
	.zero		1
	.type		_ZN74_INTERNAL_e9046415_38_flash_fwd_hdim256_e4m3_packgqa_sm90_cu_526fb41a_32144cuda3std3__476_GLOBAL__N__e9046415_38_flash_fwd_hdim256_e4m3_packgqa_sm90_cu_526fb41a_32146ignoreE,@object
	.size		_ZN74_INTERNAL_e9046415_38_flash_fwd_hdim256_e4m3_packgqa_sm90_cu_526fb41a_32144cuda3std3__476_GLOBAL__N__e9046415_38_flash_fwd_hdim256_e4m3_packgqa_sm90_cu_526fb41a_32146ignoreE,(_ZN74_INTERNAL_e9046415_38_flash_fwd_hdim256_e4m3_packgqa_sm90_cu_526fb41a_32144cute7productE - _ZN74_INTERNAL_e9046415_38_flash_fwd_hdim256_e4m3_packgqa_sm90_cu_526fb41a_32144cuda3std3__476_GLOBAL__N__e9046415_38_flash_fwd_hdim256_e4m3_packgqa_sm90_cu_526fb41a_32146ignoreE)
_ZN74_INTERNAL_e9046415_38_flash_fwd_hdim256_e4m3_packgqa_sm90_cu_526fb41a_32144cuda3std3__476_GLOBAL__N__e9046415_38_flash_fwd_hdim256_e4m3_packgqa_sm90_cu_526fb41a_32146ignoreE:
	.zero		1
	.type		_ZN74_INTERNAL_e9046415_38_flash_fwd_hdim256_e4m3_packgqa_sm90_cu_526fb41a_32144cute7productE,@object
	.size		_ZN74_INTERNAL_e9046415_38_flash_fwd_hdim256_e4m3_packgqa_sm90_cu_526fb41a_32144cute7productE,(_ZN74_INTERNAL_e9046415_38_flash_fwd_hdim256_e4m3_packgqa_sm90_cu_526fb41a_32144cuda3std3__45__cpo3endE - _ZN74_INTERNAL_e9046415_38_flash_fwd_hdim256_e4m3_packgqa_sm90_cu_526fb41a_32144cute7productE)
_ZN74_INTERNAL_e9046415_38_flash_fwd_hdim256_e4m3_packgqa_sm90_cu_526fb41a_32144cute7productE:
	.zero		1
	.type		_ZN74_INTERNAL_e9046415_38_flash_fwd_hdim256_e4m3_packgqa_sm90_cu_526fb41a_32144cuda3std3__45__cpo3endE,@object
	.size		_ZN74_INTERNAL_e9046415_38_flash_fwd_hdim256_e4m3_packgqa_sm90_cu_526fb41a_32144cuda3std3__45__cpo3endE,(_ZN74_INTERNAL_e9046415_38_flash_fwd_hdim256_e4m3_packgqa_sm90_cu_526fb41a_32144cuda3std3__419piecewise_constructE - _ZN74_INTERNAL_e9046415_38_flash_fwd_hdim256_e4m3_packgqa_sm90_cu_526fb41a_32144cuda3std3__45__cpo3endE)
_ZN74_INTERNAL_e9046415_38_flash_fwd_hdim256_e4m3_packgqa_sm90_cu_526fb41a_32144cuda3std3__45__cpo3endE:
	.zero		1
	.type		_ZN74_INTERNAL_e9046415_38_flash_fwd_hdim256_e4m3_packgqa_sm90_cu_526fb41a_32144cuda3std3__419piecewise_constructE,@object
	.size		_ZN74_INTERNAL_e9046415_38_flash_fwd_hdim256_e4m3_packgqa_sm90_cu_526fb41a_32144cuda3std3__419piecewise_constructE,(_ZN74_INTERNAL_e9046415_38_flash_fwd_hdim256_e4m3_packgqa_sm90_cu_526fb41a_32144cuda3std3__45__cpo4cendE - _ZN74_INTERNAL_e9046415_38_flash_fwd_hdim256_e4m3_packgqa_sm90_cu_526fb41a_32144cuda3std3__419piecewise_constructE)
_ZN74_INTERNAL_e9046415_38_flash_fwd_hdim256_e4m3_packgqa_sm90_cu_526fb41a_32144cuda3std3__419piecewise_constructE:
	.zero		1
	.type		_ZN74_INTERNAL_e9046415_38_flash_fwd_hdim256_e4m3_packgqa_sm90_cu_526fb41a_32144cuda3std3__45__cpo4cendE,@object
	.size		_ZN74_INTERNAL_e9046415_38_flash_fwd_hdim256_e4m3_packgqa_sm90_cu_526fb41a_32144cuda3std3__45__cpo4cendE,(_ZN74_INTERNAL_e9046415_38_flash_fwd_hdim256_e4m3_packgqa_sm90_cu_526fb41a_32144cuda3std6ranges3__45__cpo4swapE - _ZN74_INTERNAL_e9046415_38_flash_fwd_hdim256_e4m3_packgqa_sm90_cu_526fb41a_32144cuda3std3__45__cpo4cendE)
_ZN74_INTERNAL_e9046415_38_flash_fwd_hdim256_e4m3_packgqa_sm90_cu_526fb41a_32144cuda3std3__45__cpo4cendE:
	.zero		1
	.type		_ZN74_INTERNAL_e9046415_38_flash_fwd_hdim256_e4m3_packgqa_sm90_cu_526fb41a_32144cuda3std6ranges3__45__cpo4swapE,@object
	.size		_ZN74_INTERNAL_e9046415_38_flash_fwd_hdim256_e4m3_packgqa_sm90_cu_526fb41a_32144cuda3std6ranges3__45__cpo4swapE,(.L_19 - _ZN74_INTERNAL_e9046415_38_flash_fwd_hdim256_e4m3_packgqa_sm90_cu_526fb41a_32144cuda3std6ranges3__45__cpo4swapE)
_ZN74_INTERNAL_e9046415_38_flash_fwd_hdim256_e4m3_packgqa_sm90_cu_526fb41a_32144cuda3std6ranges3__45__cpo4swapE:
	.zero		1
.L_19:


//--------------------- .nv.shared._ZN7cutlass13device_kernelIN5flash11enable_sm90INS1_16FlashAttnFwdSm90INS1_25CollectiveMainloopFwdSm90ILi2EN4cute5tupleIJNS5_1CILi1EEES8_S8_EEENS6_IJNS7_ILi128EEESA_NS7_ILi256EEEEEELi256ENS_12float_e4m3_tEfNS_4arch4Sm90ELb0ELb0ELb0ELb1ELb0ELb0ELb0ELb1ELb1ELb1ELb0ELb0EEENS1_21CollectiveEpilogueFwdINS6_IJSA_SB_SA_EEES9_NS_10bfloat16_tESF_Li256ELb1ELb1ELb0ELb1EEENS1_36VarlenDynamicPersistentTileSchedulerILi128ELi128ELi256ELi128ELb0ELb1ELb1ELb0ELb1ELb1EEEEEEEEEvNT_6ParamsE --------------------------
	.section	.nv.shared._ZN7cutlass13device_kernelIN5flash11enable_sm90INS1_16FlashAttnFwdSm90INS1_25CollectiveMainloopFwdSm90ILi2EN4cute5tupleIJNS5_1CILi1EEES8_S8_EEENS6_IJNS7_ILi128EEESA_NS7_ILi256EEEEEELi256ENS_12float_e4m3_tEfNS_4arch4Sm90ELb0ELb0ELb0ELb1ELb0ELb0ELb0ELb1ELb1ELb1ELb0ELb0EEENS1_21CollectiveEpilogueFwdINS6_IJSA_SB_SA_EEES9_NS_10bfloat16_tESF_Li256ELb1ELb1ELb0ELb1EEENS1_36VarlenDynamicPersistentTileSchedulerILi128ELi128ELi256ELi128ELb0ELb1ELb1ELb0ELb1ELb1EEEEEEEEEvNT_6ParamsE,"aw",@nobits
	.sectionflags	@""
	.align	16
	.zero		1024


//--------------------- .nv.shared._ZN7cutlass13device_kernelIN5flash11enable_sm90INS1_16FlashAttnFwdSm90INS1_25CollectiveMainloopFwdSm90ILi2EN4cute5tupleIJNS5_1CILi1EEES8_S8_EEENS6_IJNS7_ILi128EEESA_NS7_ILi256EEEEEELi256ENS_12float_e4m3_tEfNS_4arch4Sm90ELb0ELb0ELb0ELb1ELb0ELb1ELb0ELb1ELb1ELb1ELb0ELb0EEENS1_21CollectiveEpilogueFwdINS6_IJSA_SB_SA_EEES9_NS_10bfloat16_tESF_Li256ELb1ELb1ELb0ELb1EEENS1_36VarlenDynamicPersistentTileSchedulerILi128ELi128ELi256ELi128ELb0ELb1ELb1ELb0ELb1ELb1EEEEEEEEEvNT_6ParamsE --------------------------
	.section	.nv.shared._ZN7cutlass13device_kernelIN5flash11enable_sm90INS1_16FlashAttnFwdSm90INS1_25CollectiveMainloopFwdSm90ILi2EN4cute5tupleIJNS5_1CILi1EEES8_S8_EEENS6_IJNS7_ILi128EEESA_NS7_ILi256EEEEEELi256ENS_12float_e4m3_tEfNS_4arch4Sm90ELb0ELb0ELb0ELb1ELb0ELb1ELb0ELb1ELb1ELb1ELb0ELb0EEENS1_21CollectiveEpilogueFwdINS6_IJSA_SB_SA_EEES9_NS_10bfloat16_tESF_Li256ELb1ELb1ELb0ELb1EEENS1_36VarlenDynamicPersistentTileSchedulerILi128ELi128ELi256ELi128ELb0ELb1ELb1ELb0ELb1ELb1EEEEEEEEEvNT_6ParamsE,"aw",@nobits
	.sectionflags	@""
	.align	16
	.zero		1024


//--------------------- .nv.shared._ZN7cutlass13device_kernelIN5flash11enable_sm90INS1_16FlashAttnFwdSm90INS1_25CollectiveMainloopFwdSm90ILi2EN4cute5tupleIJNS5_1CILi1EEES8_S8_EEENS6_IJNS7_ILi128EEENS7_ILi64EEENS7_ILi256EEEEEELi256ENS_12float_e4m3_tEfNS_4arch4Sm90ELb0ELb1ELb0ELb0ELb0ELb0ELb0ELb1ELb1ELb1ELb0ELb0EEENS1_21CollectiveEpilogueFwdINS6_IJSA_SC_SB_EEES9_NS_10bfloat16_tESG_Li256ELb0ELb1ELb0ELb1EEENS1_30DynamicPersistentTileSchedulerILi256ELi128ELb0ELb1ELb1EEEEEEEEEvNT_6ParamsE --------------------------
	.section	.nv.shared._ZN7cutlass13device_kernelIN5flash11enable_sm90INS1_16FlashAttnFwdSm90INS1_25CollectiveMainloopFwdSm90ILi2EN4cute5tupleIJNS5_1CILi1EEES8_S8_EEENS6_IJNS7_ILi128EEENS7_ILi64EEENS7_ILi256EEEEEELi256ENS_12float_e4m3_tEfNS_4arch4Sm90ELb0ELb1ELb0ELb0ELb0ELb0ELb0ELb1ELb1ELb1ELb0ELb0EEENS1_21CollectiveEpilogueFwdINS6_IJSA_SC_SB_EEES9_NS_10bfloat16_tESG_Li256ELb0ELb1ELb0ELb1EEENS1_30DynamicPersistentTileSchedulerILi256ELi128ELb0ELb1ELb1EEEEEEEEEvNT_6ParamsE,"aw",@nobits
	.sectionflags	@""
	.align	16
	.zero		1024


//--------------------- .nv.shared._ZN7cutlass13device_kernelIN5flash11enable_sm90INS1_16FlashAttnFwdSm90INS1_25CollectiveMainloopFwdSm90ILi2EN4cute5tupleIJNS5_1CILi1EEES8_S8_EEENS6_IJNS7_ILi128EEENS7_ILi64EEENS7_ILi256EEEEEELi256ENS_12float_e4m3_tEfNS_4arch4Sm90ELb0ELb1ELb0ELb1ELb0ELb0ELb0ELb1ELb1ELb1ELb0ELb0EEENS1_21CollectiveEpilogueFwdINS6_IJSA_SC_SB_EEES9_NS_10bfloat16_tESG_Li256ELb1ELb1ELb0ELb1EEENS1_36VarlenDynamicPersistentTileSchedulerILi128ELi64ELi256ELi128ELb0ELb1ELb1ELb1ELb0ELb1EEEEEEEEEvNT_6ParamsE --------------------------
	.section	.nv.shared._ZN7cutlass13device_kernelIN5flash11enable_sm90INS1_16FlashAttnFwdSm90INS1_25CollectiveMainloopFwdSm90ILi2EN4cute5tupleIJNS5_1CILi1EEES8_S8_EEENS6_IJNS7_ILi128EEENS7_ILi64EEENS7_ILi256EEEEEELi256ENS_12float_e4m3_tEfNS_4arch4Sm90ELb0ELb1ELb0ELb1ELb0ELb0ELb0ELb1ELb1ELb1ELb0ELb0EEENS1_21CollectiveEpilogueFwdINS6_IJSA_SC_SB_EEES9_NS_10bfloat16_tESG_Li256ELb1ELb1ELb0ELb1EEENS1_36VarlenDynamicPersistentTileSchedulerILi128ELi64ELi256ELi128ELb0ELb1ELb1ELb1ELb0ELb1EEEEEEEEEvNT_6ParamsE,"aw",@nobits
	.sectionflags	@""
	.align	16
	.zero		1024


//--------------------- .nv.shared._ZN7cutlass13device_kernelIN5flash11enable_sm90INS1_16FlashAttnFwdSm90INS1_25CollectiveMainloopFwdSm90ILi2EN4cute5tupleIJNS5_1CILi1EEES8_S8_EEENS6_IJNS7_ILi128EEENS7_ILi64EEENS7_ILi256EEEEEELi256ENS_12float_e4m3_tEfNS_4arch4Sm90ELb0ELb1ELb0ELb1ELb0ELb1ELb0ELb1ELb1ELb1ELb0ELb0EEENS1_21CollectiveEpilogueFwdINS6_IJSA_SC_SB_EEES9_NS_10bfloat16_tESG_Li256ELb1ELb1ELb0ELb1EEENS1_36VarlenDynamicPersistentTileSchedulerILi128ELi64ELi256ELi128ELb0ELb1ELb1ELb1ELb0ELb1EEEEEEEEEvNT_6ParamsE --------------------------
	.section	.nv.shared._ZN7cutlass13device_kernelIN5flash11enable_sm90INS1_16FlashAttnFwdSm90INS1_25CollectiveMainloopFwdSm90ILi2EN4cute5tupleIJNS5_1CILi1EEES8_S8_EEENS6_IJNS7_ILi128EEENS7_ILi64EEENS7_ILi256EEEEEELi256ENS_12float_e4m3_tEfNS_4arch4Sm90ELb0ELb1ELb0ELb1ELb0ELb1ELb0ELb1ELb1ELb1ELb0ELb0EEENS1_21CollectiveEpilogueFwdINS6_IJSA_SC_SB_EEES9_NS_10bfloat16_tESG_Li256ELb1ELb1ELb0ELb1EEENS1_36VarlenDynamicPersistentTileSchedulerILi128ELi64ELi256ELi128ELb0ELb1ELb1ELb1ELb0ELb1EEEEEEEEEvNT_6ParamsE,"aw",@nobits
	.sectionflags	@""
	.align	16
	.zero		1024


//--------------------- .nv.shared._ZN7cutlass13device_kernelIN5flash11enable_sm90INS1_16FlashAttnFwdSm90INS1_25CollectiveMainloopFwdSm90ILi2EN4cute5tupleIJNS5_1CILi1EEES8_S8_EEENS6_IJNS7_ILi128EEESA_NS7_ILi256EEEEEELi256ENS_12float_e4m3_tEfNS_4arch4Sm90ELb1ELb0ELb0ELb0ELb0ELb0ELb0ELb1ELb1ELb1ELb0ELb0EEENS1_21CollectiveEpilogueFwdINS6_IJSA_SB_SA_EEES9_NS_10bfloat16_tESF_Li256ELb0ELb1ELb0ELb1EEENS1_30DynamicPersistentTileSchedulerILi256ELi128ELb0ELb1ELb1EEEEEEEEEvNT_6ParamsE --------------------------
	.section	.nv.shared._ZN7cutlass13device_kernelIN5flash11enable_sm90INS1_16FlashAttnFwdSm90INS1_25CollectiveMainloopFwdSm90ILi2EN4cute5tupleIJNS5_1CILi1EEES8_S8_EEENS6_IJNS7_ILi128EEESA_NS7_ILi256EEEEEELi256ENS_12float_e4m3_tEfNS_4arch4Sm90ELb1ELb0ELb0ELb0ELb0ELb0ELb0ELb1ELb1ELb1ELb0ELb0EEENS1_21CollectiveEpilogueFwdINS6_IJSA_SB_SA_EEES9_NS_10bfloat16_tESF_Li256ELb0ELb1ELb0ELb1EEENS1_30DynamicPersistentTileSchedulerILi256ELi128ELb0ELb1ELb1EEEEEEEEEvNT_6ParamsE,"aw",@nobits
	.sectionflags	@""
	.align	16
	.zero		1024


//--------------------- .nv.shared._ZN7cutlass13device_kernelIN5flash11enable_sm90INS1_16FlashAttnFwdSm90INS1_25CollectiveMainloopFwdSm90ILi2EN4cute5tupleIJNS5_1CILi1EEES8_S8_EEENS6_IJNS7_ILi128EEESA_NS7_ILi256EEEEEELi256ENS_12float_e4m3_tEfNS_4arch4Sm90ELb1ELb0ELb0ELb1ELb0ELb0ELb0ELb1ELb1ELb1ELb0ELb0EEENS1_21CollectiveEpilogueFwdINS6_IJSA_SB_SA_EEES9_NS_10bfloat16_tESF_Li256ELb1ELb1ELb0ELb1EEENS1_36VarlenDynamicPersistentTileSchedulerILi128ELi128ELi256ELi128ELb0ELb1ELb1ELb1ELb1ELb1EEEEEEEEEvNT_6ParamsE --------------------------
	.section	.nv.shared._ZN7cutlass13device_kernelIN5flash11enable_sm90INS1_16FlashAttnFwdSm90INS1_25CollectiveMainloopFwdSm90ILi2EN4cute5tupleIJNS5_1CILi1EEES8_S8_EEENS6_IJNS7_ILi128EEESA_NS7_ILi256EEEEEELi256ENS_12float_e4m3_tEfNS_4arch4Sm90ELb1ELb0ELb0ELb1ELb0ELb0ELb0ELb1ELb1ELb1ELb0ELb0EEENS1_21CollectiveEpilogueFwdINS6_IJSA_SB_SA_EEES9_NS_10bfloat16_tESF_Li256ELb1ELb1ELb0ELb1EEENS1_36VarlenDynamicPersistentTileSchedulerILi128ELi128ELi256ELi128ELb0ELb1ELb1ELb1ELb1ELb1EEEEEEEEEvNT_6ParamsE,"aw",@nobits
	.sectionflags	@""
	.align	16
	.zero		1024


//--------------------- .nv.shared._ZN7cutlass13device_kernelIN5flash11enable_sm90INS1_16FlashAttnFwdSm90INS1_25CollectiveMainloopFwdSm90ILi2EN4cute5tupleIJNS5_1CILi1EEES8_S8_EEENS6_IJNS7_ILi128EEESA_NS7_ILi256EEEEEELi256ENS_12float_e4m3_tEfNS_4arch4Sm90ELb1ELb0ELb0ELb1ELb0ELb1ELb0ELb1ELb1ELb1ELb0ELb0EEENS1_21CollectiveEpilogueFwdINS6_IJSA_SB_SA_EEES9_NS_10bfloat16_tESF_Li256ELb1ELb1ELb0ELb1EEENS1_36VarlenDynamicPersistentTileSchedulerILi128ELi128ELi256ELi128ELb0ELb1ELb1ELb1ELb1ELb1EEEEEEEEEvNT_6ParamsE --------------------------
	.section	.nv.shared._ZN7cutlass13device_kernelIN5flash11enable_sm90INS1_16FlashAttnFwdSm90INS1_25CollectiveMainloopFwdSm90ILi2EN4cute5tupleIJNS5_1CILi1EEES8_S8_EEENS6_IJNS7_ILi128EEESA_NS7_ILi256EEEEEELi256ENS_12float_e4m3_tEfNS_4arch4Sm90ELb1ELb0ELb0ELb1ELb0ELb1ELb0ELb1ELb1ELb1ELb0ELb0EEENS1_21CollectiveEpilogueFwdINS6_IJSA_SB_SA_EEES9_NS_10bfloat16_tESF_Li256ELb1ELb1ELb0ELb1EEENS1_36VarlenDynamicPersistentTileSchedulerILi128ELi128ELi256ELi128ELb0ELb1ELb1ELb1ELb1ELb1EEEEEEEEEvNT_6ParamsE,"aw",@nobits
	.sectionflags	@""
	.align	16
	.zero		1024


//--------------------- .nv.constant0._ZN7cutlass13device_kernelIN5flash11enable_sm90INS1_16FlashAttnFwdSm90INS1_25CollectiveMainloopFwdSm90ILi2EN4cute5tupleIJNS5_1CILi1EEES8_S8_EEENS6_IJNS7_ILi128EEESA_NS7_ILi256EEEEEELi256ENS_12float_e4m3_tEfNS_4arch4Sm90ELb0ELb0ELb0ELb0ELb0ELb0ELb0ELb1ELb1ELb1ELb0ELb0EEENS1_21CollectiveEpilogueFwdINS6_IJSA_SB_SA_EEES9_NS_10bfloat16_tESF_Li256ELb0ELb1ELb0ELb1EEENS1_29StaticPersistentTileSchedulerILb0EEEEEEEEEvNT_6ParamsE --------------------------
	.section	.nv.constant0._ZN7cutlass13device_kernelIN5flash11enable_sm90INS1_16FlashAttnFwdSm90INS1_25CollectiveMainloopFwdSm90ILi2EN4cute5tupleIJNS5_1CILi1EEES8_S8_EEENS6_IJNS7_ILi128EEESA_NS7_ILi256EEEEEELi256ENS_12float_e4m3_tEfNS_4arch4Sm90ELb0ELb0ELb0ELb0ELb0ELb0ELb0ELb1ELb1ELb1ELb0ELb0EEENS1_21CollectiveEpilogueFwdINS6_IJSA_SB_SA_EEES9_NS_10bfloat16_tESF_Li256ELb0ELb1ELb0ELb1EEENS1_29StaticPersistentTileSchedulerILb0EEEEEEEEEvNT_6ParamsE,"a",@progbits
	.sectionflags	@""
	.align	4
.nv.constant0._ZN7cutlass13device_kernelIN5flash11enable_sm90INS1_16FlashAttnFwdSm90INS1_25CollectiveMainloopFwdSm90ILi2EN4cute5tupleIJNS5_1CILi1EEES8_S8_EEENS6_IJNS7_ILi128EEESA_NS7_ILi256EEEEEELi256ENS_12float_e4m3_tEfNS_4arch4Sm90ELb0ELb0ELb0ELb0ELb0ELb0ELb0ELb1ELb1ELb1ELb0ELb0EEENS1_21CollectiveEpilogueFwdINS6_IJSA_SB_SA_EEES9_NS_10bfloat16_tESF_Li256ELb0ELb1ELb0ELb1EEENS1_29StaticPersistentTileSchedulerILb0EEEEEEEEEvNT_6ParamsE:
	.zero		3200


//--------------------- .nv.constant0._ZN7cutlass13device_kernelIN5flash11enable_sm90INS1_16FlashAttnFwdSm90INS1_25CollectiveMainloopFwdSm90ILi2EN4cute5tupleIJNS5_1CILi1EEES8_S8_EEENS6_IJNS7_ILi128EEESA_NS7_ILi256EEEEEELi256ENS_12float_e4m3_tEfNS_4arch4Sm90ELb0ELb0ELb0ELb1ELb0ELb0ELb0ELb1ELb1ELb1ELb0ELb0EEENS1_21CollectiveEpilogueFwdINS6_IJSA_SB_SA_EEES9_NS_10bfloat16_tESF_Li256ELb1ELb1ELb0ELb1EEENS1_36VarlenDynamicPersistentTileSchedulerILi128ELi128ELi256ELi128ELb0ELb1ELb1ELb0ELb1ELb1EEEEEEEEEvNT_6ParamsE --------------------------
	.section	.nv.constant0._ZN7cutlass13device_kernelIN5flash11enable_sm90INS1_16FlashAttnFwdSm90INS1_25CollectiveMainloopFwdSm90ILi2EN4cute5tupleIJNS5_1CILi1EEES8_S8_EEENS6_IJNS7_ILi128EEESA_NS7_ILi256EEEEEELi256ENS_12float_e4m3_tEfNS_4arch4Sm90ELb0ELb0ELb0ELb1ELb0ELb0ELb0ELb1ELb1ELb1ELb0ELb0EEENS1_21CollectiveEpilogueFwdINS6_IJSA_SB_SA_EEES9_NS_10bfloat16_tESF_Li256ELb1ELb1ELb0ELb1EEENS1_36VarlenDynamicPersistentTileSchedulerILi128ELi128ELi256ELi128ELb0ELb1ELb1ELb0ELb1ELb1EEEEEEEEEvNT_6ParamsE,"a",@progbits
	.sectionflags	@""
	.align	4
.nv.constant0._ZN7cutlass13device_kernelIN5flash11enable_sm90INS1_16FlashAttnFwdSm90INS1_25CollectiveMainloopFwdSm90ILi2EN4cute5tupleIJNS5_1CILi1EEES8_S8_EEENS6_IJNS7_ILi128EEESA_NS7_ILi256EEEEEELi256ENS_12float_e4m3_tEfNS_4arch4Sm90ELb0ELb0ELb0ELb1ELb0ELb0ELb0ELb1ELb1ELb1ELb0ELb0EEENS1_21CollectiveEpilogueFwdINS6_IJSA_SB_SA_EEES9_NS_10bfloat16_tESF_Li256ELb1ELb1ELb0ELb1EEENS1_36VarlenDynamicPersistentTileSchedulerILi128ELi128ELi256ELi128ELb0ELb1ELb1ELb0ELb1ELb1EEEEEEEEEvNT_6ParamsE:
	.zero		3328


//--------------------- .nv.constant0._ZN7cutlass13device_kernelIN5flash11enable_sm90INS1_16FlashAttnFwdSm90INS1_25CollectiveMainloopFwdSm90ILi2EN4cute5tupleIJNS5_1CILi1EEES8_S8_EEENS6_IJNS7_ILi128EEESA_NS7_ILi256EEEEEELi256ENS_12float_e4m3_tEfNS_4arch4Sm90ELb0ELb0ELb0ELb1ELb0ELb1ELb0ELb1ELb1ELb1ELb0ELb0EEENS1_21CollectiveEpilogueFwdINS6_IJSA_SB_SA_EEES9_NS_10bfloat16_tESF_Li256ELb1ELb1ELb0ELb1EEENS1_36VarlenDynamicPersistentTileSchedulerILi128ELi128ELi256ELi128ELb0ELb1ELb1ELb0ELb1ELb1EEEEEEEEEvNT_6ParamsE --------------------------
	.section	.nv.constant0._ZN7cutlass13device_kernelIN5flash11enable_sm90INS1_16FlashAttnFwdSm90INS1_25CollectiveMainloopFwdSm90ILi2EN4cute5tupleIJNS5_1CILi1EEES8_S8_EEENS6_IJNS7_ILi128EEESA_NS7_ILi256EEEEEELi256ENS_12float_e4m3_tEfNS_4arch4Sm90ELb0ELb0ELb0ELb1ELb0ELb1ELb0ELb1ELb1ELb1ELb0ELb0EEENS1_21CollectiveEpilogueFwdINS6_IJSA_SB_SA_EEES9_NS_10bfloat16_tESF_Li256ELb1ELb1ELb0ELb1EEENS1_36VarlenDynamicPersistentTileSchedulerILi128ELi128ELi256ELi128ELb0ELb1ELb1ELb0ELb1ELb1EEEEEEEEEvNT_6ParamsE,"a",@progbits
	.sectionflags	@""
	.align	4
.nv.constant0._ZN7cutlass13device_kernelIN5flash11enable_sm90INS1_16FlashAttnFwdSm90INS1_25CollectiveMainloopFwdSm90ILi2EN4cute5tupleIJNS5_1CILi1EEES8_S8_EEENS6_IJNS7_ILi128EEESA_NS7_ILi256EEEEEELi256ENS_12float_e4m3_tEfNS_4arch4Sm90ELb0ELb0ELb0ELb1ELb0ELb1ELb0ELb1ELb1ELb1ELb0ELb0EEENS1_21CollectiveEpilogueFwdINS6_IJSA_SB_SA_EEES9_NS_10bfloat16_tESF_Li256ELb1ELb1ELb0ELb1EEENS1_36VarlenDynamicPersistentTileSchedulerILi128ELi128ELi256ELi128ELb0ELb1ELb1ELb0ELb1ELb1EEEEEEEEEvNT_6ParamsE:
	.zero		3328


//--------------------- .nv.constant0._ZN7cutlass13device_kernelIN5flash11enable_sm90INS1_16FlashAttnFwdSm90INS1_25CollectiveMainloopFwdSm90ILi2EN4cute5tupleIJNS5_1CILi1EEES8_S8_EEENS6_IJNS7_ILi128EEENS7_ILi64EEENS7_ILi256EEEEEELi256ENS_12float_e4m3_tEfNS_4arch4Sm90ELb0ELb1ELb0ELb0ELb0ELb0ELb0ELb1ELb1ELb1ELb0ELb0EEENS1_21CollectiveEpilogueFwdINS6_IJSA_SC_SB_EEES9_NS_10bfloat16_tESG_Li256ELb0ELb1ELb0ELb1EEENS1_30DynamicPersistentTileSchedulerILi256ELi128ELb0ELb1ELb1EEEEEEEEEvNT_6ParamsE --------------------------
	.section	.nv.constant0._ZN7cutlass13device_kernelIN5flash11enable_sm90INS1_16FlashAttnFwdSm90INS1_25CollectiveMainloopFwdSm90ILi2EN4cute5tupleIJNS5_1CILi1EEES8_S8_EEENS6_IJNS7_ILi128EEENS7_ILi64EEENS7_ILi256EEEEEELi256ENS_12float_e4m3_tEfNS_4arch4Sm90ELb0ELb1ELb0ELb0ELb0ELb0ELb0ELb1ELb1ELb1ELb0ELb0EEENS1_21CollectiveEpilogueFwdINS6_IJSA_SC_SB_EEES9_NS_10bfloat16_tESG_Li256ELb0ELb1ELb0ELb1EEENS1_30DynamicPersistentTileSchedulerILi256ELi128ELb0ELb1ELb1EEEEEEEEEvNT_6ParamsE,"a",@progbits
	.sectionflags	@""
	.align	4
.nv.constant0._ZN7cutlass13device_kernelIN5flash11enable_sm90INS1_16FlashAttnFwdSm90INS1_25CollectiveMainloopFwdSm90ILi2EN4cute5tupleIJNS5_1CILi1EEES8_S8_EEENS6_IJNS7_ILi128EEENS7_ILi64EEENS7_ILi256EEEEEELi256ENS_12float_e4m3_tEfNS_4arch4Sm90ELb0ELb1ELb0ELb0ELb0ELb0ELb0ELb1ELb1ELb1ELb0ELb0EEENS1_21CollectiveEpilogueFwdINS6_IJSA_SC_SB_EEES9_NS_10bfloat16_tESG_Li256ELb0ELb1ELb0ELb1EEENS1_30DynamicPersistentTileSchedulerILi256ELi128ELb0ELb1ELb1EEEEEEEEEvNT_6ParamsE:
	.zero		3328


//--------------------- .nv.constant0._ZN7cutlass13device_kernelIN5flash11enable_sm90INS1_16FlashAttnFwdSm90INS1_25CollectiveMainloopFwdSm90ILi2EN4cute5tupleIJNS5_1CILi1EEES8_S8_EEENS6_IJNS7_ILi128EEENS7_ILi64EEENS7_ILi256EEEEEELi256ENS_12float_e4m3_tEfNS_4arch4Sm90ELb0ELb1ELb0ELb1ELb0ELb0ELb0ELb1ELb1ELb1ELb0ELb0EEENS1_21CollectiveEpilogueFwdINS6_IJSA_SC_SB_EEES9_NS_10bfloat16_tESG_Li256ELb1ELb1ELb0ELb1EEENS1_36VarlenDynamicPersistentTileSchedulerILi128ELi64ELi256ELi128ELb0ELb1ELb1ELb1ELb0ELb1EEEEEEEEEvNT_6ParamsE --------------------------
	.section	.nv.constant0._ZN7cutlass13device_kernelIN5flash11enable_sm90INS1_16FlashAttnFwdSm90INS1_25CollectiveMainloopFwdSm90ILi2EN4cute5tupleIJNS5_1CILi1EEES8_S8_EEENS6_IJNS7_ILi128EEENS7_ILi64EEENS7_ILi256EEEEEELi256ENS_12float_e4m3_tEfNS_4arch4Sm90ELb0ELb1ELb0ELb1ELb0ELb0ELb0ELb1ELb1ELb1ELb0ELb0EEENS1_21CollectiveEpilogueFwdINS6_IJSA_SC_SB_EEES9_NS_10bfloat16_tESG_Li256ELb1ELb1ELb0ELb1EEENS1_36VarlenDynamicPersistentTileSchedulerILi128ELi64ELi256ELi128ELb0ELb1ELb1ELb1ELb0ELb1EEEEEEEEEvNT_6ParamsE,"a",@progbits
	.sectionflags	@""
	.align	4
.nv.constant0._ZN7cutlass13device_kernelIN5flash11enable_sm90INS1_16FlashAttnFwdSm90INS1_25CollectiveMainloopFwdSm90ILi2EN4cute5tupleIJNS5_1CILi1EEES8_S8_EEENS6_IJNS7_ILi128EEENS7_ILi64EEENS7_ILi256EEEEEELi256ENS_12float_e4m3_tEfNS_4arch4Sm90ELb0ELb1ELb0ELb1ELb0ELb0ELb0ELb1ELb1ELb1ELb0ELb0EEENS1_21CollectiveEpilogueFwdINS6_IJSA_SC_SB_EEES9_NS_10bfloat16_tESG_Li256ELb1ELb1ELb0ELb1EEENS1_36VarlenDynamicPersistentTileSchedulerILi128ELi64ELi256ELi128ELb0ELb1ELb1ELb1ELb0ELb1EEEEEEEEEvNT_6ParamsE:
	.zero		3328


//--------------------- .nv.constant0._ZN7cutlass13device_kernelIN5flash11enable_sm90INS1_16FlashAttnFwdSm90INS1_25CollectiveMainloopFwdSm90ILi2EN4cute5tupleIJNS5_1CILi1EEES8_S8_EEENS6_IJNS7_ILi128EEENS7_ILi64EEENS7_ILi256EEEEEELi256ENS_12float_e4m3_tEfNS_4arch4Sm90ELb0ELb1ELb0ELb1ELb0ELb1ELb0ELb1ELb1ELb1ELb0ELb0EEENS1_21CollectiveEpilogueFwdINS6_IJSA_SC_SB_EEES9_NS_10bfloat16_tESG_Li256ELb1ELb1ELb0ELb1EEENS1_36VarlenDynamicPersistentTileSchedulerILi128ELi64ELi256ELi128ELb0ELb1ELb1ELb1ELb0ELb1EEEEEEEEEvNT_6ParamsE --------------------------
	.section	.nv.constant0._ZN7cutlass13device_kernelIN5flash11enable_sm90INS1_16FlashAttnFwdSm90INS1_25CollectiveMainloopFwdSm90ILi2EN4cute5tupleIJNS5_1CILi1EEES8_S8_EEENS6_IJNS7_ILi128EEENS7_ILi64EEENS7_ILi256EEEEEELi256ENS_12float_e4m3_tEfNS_4arch4Sm90ELb0ELb1ELb0ELb1ELb0ELb1ELb0ELb1ELb1ELb1ELb0ELb0EEENS1_21CollectiveEpilogueFwdINS6_IJSA_SC_SB_EEES9_NS_10bfloat16_tESG_Li256ELb1ELb1ELb0ELb1EEENS1_36VarlenDynamicPersistentTileSchedulerILi128ELi64ELi256ELi128ELb0ELb1ELb1ELb1ELb0ELb1EEEEEEEEEvNT_6ParamsE,"a",@progbits
	.sectionflags	@""
	.align	4
.nv.constant0._ZN7cutlass13device_kernelIN5flash11enable_sm90INS1_16FlashAttnFwdSm90INS1_25CollectiveMainloopFwdSm90ILi2EN4cute5tupleIJNS5_1CILi1EEES8_S8_EEENS6_IJNS7_ILi128EEENS7_ILi64EEENS7_ILi256EEEEEELi256ENS_12float_e4m3_tEfNS_4arch4Sm90ELb0ELb1ELb0ELb1ELb0ELb1ELb0ELb1ELb1ELb1ELb0ELb0EEENS1_21CollectiveEpilogueFwdINS6_IJSA_SC_SB_EEES9_NS_10bfloat16_tESG_Li256ELb1ELb1ELb0ELb1EEENS1_36VarlenDynamicPersistentTileSchedulerILi128ELi64ELi256ELi128ELb0ELb1ELb1ELb1ELb0ELb1EEEEEEEEEvNT_6ParamsE:
	.zero		3328


//--------------------- .nv.constant0._ZN7cutlass13device_kernelIN5flash11enable_sm90INS1_16FlashAttnFwdSm90INS1_25CollectiveMainloopFwdSm90ILi2EN4cute5tupleIJNS5_1CILi1EEES8_S8_EEENS6_IJNS7_ILi128EEESA_NS7_ILi256EEEEEELi256ENS_12float_e4m3_tEfNS_4arch4Sm90ELb1ELb0ELb0ELb0ELb0ELb0ELb0ELb1ELb1ELb1ELb0ELb0EEENS1_21CollectiveEpilogueFwdINS6_IJSA_SB_SA_EEES9_NS_10bfloat16_tESF_Li256ELb0ELb1ELb0ELb1EEENS1_30DynamicPersistentTileSchedulerILi256ELi128ELb0ELb1ELb1EEEEEEEEEvNT_6ParamsE --------------------------
	.section	.nv.constant0._ZN7cutlass13device_kernelIN5flash11enable_sm90INS1_16FlashAttnFwdSm90INS1_25CollectiveMainloopFwdSm90ILi2EN4cute5tupleIJNS5_1CILi1EEES8_S8_EEENS6_IJNS7_ILi128EEESA_NS7_ILi256EEEEEELi256ENS_12float_e4m3_tEfNS_4arch4Sm90ELb1ELb0ELb0ELb0ELb0ELb0ELb0ELb1ELb1ELb1ELb0ELb0EEENS1_21CollectiveEpilogueFwdINS6_IJSA_SB_SA_EEES9_NS_10bfloat16_tESF_Li256ELb0ELb1ELb0ELb1EEENS1_30DynamicPersistentTileSchedulerILi256ELi128ELb0ELb1ELb1EEEEEEEEEvNT_6ParamsE,"a",@progbits
	.sectionflags	@""
	.align	4
.nv.constant0._ZN7cutlass13device_kernelIN5flash11enable_sm90INS1_16FlashAttnFwdSm90INS1_25CollectiveMainloopFwdSm90ILi2EN4cute5tupleIJNS5_1CILi1EEES8_S8_EEENS6_IJNS7_ILi128EEESA_NS7_ILi256EEEEEELi256ENS_12float_e4m3_tEfNS_4arch4Sm90ELb1ELb0ELb0ELb0ELb0ELb0ELb0ELb1ELb1ELb1ELb0ELb0EEENS1_21CollectiveEpilogueFwdINS6_IJSA_SB_SA_EEES9_NS_10bfloat16_tESF_Li256ELb0ELb1ELb0ELb1EEENS1_30DynamicPersistentTileSchedulerILi256ELi128ELb0ELb1ELb1EEEEEEEEEvNT_6ParamsE:
	.zero		3328


//--------------------- .nv.constant0._ZN7cutlass13device_kernelIN5flash11enable_sm90INS1_16FlashAttnFwdSm90INS1_25CollectiveMainloopFwdSm90ILi2EN4cute5tupleIJNS5_1CILi1EEES8_S8_EEENS6_IJNS7_ILi128EEESA_NS7_ILi256EEEEEELi256ENS_12float_e4m3_tEfNS_4arch4Sm90ELb1ELb0ELb0ELb1ELb0ELb0ELb0ELb1ELb1ELb1ELb0ELb0EEENS1_21CollectiveEpilogueFwdINS6_IJSA_SB_SA_EEES9_NS_10bfloat16_tESF_Li256ELb1ELb1ELb0ELb1EEENS1_36VarlenDynamicPersistentTileSchedulerILi128ELi128ELi256ELi128ELb0ELb1ELb1ELb1ELb1ELb1EEEEEEEEEvNT_6ParamsE --------------------------
	.section	.nv.constant0._ZN7cutlass13device_kernelIN5flash11enable_sm90INS1_16FlashAttnFwdSm90INS1_25CollectiveMainloopFwdSm90ILi2EN4cute5tupleIJNS5_1CILi1EEES8_S8_EEENS6_IJNS7_ILi128EEESA_NS7_ILi256EEEEEELi256ENS_12float_e4m3_tEfNS_4arch4Sm90ELb1ELb0ELb0ELb1ELb0ELb0ELb0ELb1ELb1ELb1ELb0ELb0EEENS1_21CollectiveEpilogueFwdINS6_IJSA_SB_SA_EEES9_NS_10bfloat16_tESF_Li256ELb1ELb1ELb0ELb1EEENS1_36VarlenDynamicPersistentTileSchedulerILi128ELi128ELi256ELi128ELb0ELb1ELb1ELb1ELb1ELb1EEEEEEEEEvNT_6ParamsE,"a",@progbits
	.sectionflags	@""
	.align	4
.nv.constant0._ZN7cutlass13device_kernelIN5flash11enable_sm90INS1_16FlashAttnFwdSm90INS1_25CollectiveMainloopFwdSm90ILi2EN4cute5tupleIJNS5_1CILi1EEES8_S8_EEENS6_IJNS7_ILi128EEESA_NS7_ILi256EEEEEELi256ENS_12float_e4m3_tEfNS_4arch4Sm90ELb1ELb0ELb0ELb1ELb0ELb0ELb0ELb1ELb1ELb1ELb0ELb0EEENS1_21CollectiveEpilogueFwdINS6_IJSA_SB_SA_EEES9_NS_10bfloat16_tESF_Li256ELb1ELb1ELb0ELb1EEENS1_36VarlenDynamicPersistentTileSchedulerILi128ELi128ELi256ELi128ELb0ELb1ELb1ELb1ELb1ELb1EEEEEEEEEvNT_6ParamsE:
	.zero		3328


//--------------------- .nv.constant0._ZN7cutlass13device_kernelIN5flash11enable_sm90INS1_16FlashAttnFwdSm90INS1_25CollectiveMainloopFwdSm90ILi2EN4cute5tupleIJNS5_1CILi1EEES8_S8_EEENS6_IJNS7_ILi128EEESA_NS7_ILi256EEEEEELi256ENS_12float_e4m3_tEfNS_4arch4Sm90ELb1ELb0ELb0ELb1ELb0ELb1ELb0ELb1ELb1ELb1ELb0ELb0EEENS1_21CollectiveEpilogueFwdINS6_IJSA_SB_SA_EEES9_NS_10bfloat16_tESF_Li256ELb1ELb1ELb0ELb1EEENS1_36VarlenDynamicPersistentTileSchedulerILi128ELi128ELi256ELi128ELb0ELb1ELb1ELb1ELb1ELb1EEEEEEEEEvNT_6ParamsE --------------------------
	.section	.nv.constant0._ZN7cutlass13device_kernelIN5flash11enable_sm90INS1_16FlashAttnFwdSm90INS1_25CollectiveMainloopFwdSm90ILi2EN4cute5tupleIJNS5_1CILi1EEES8_S8_EEENS6_IJNS7_ILi128EEESA_NS7_ILi256EEEEEELi256ENS_12float_e4m3_tEfNS_4arch4Sm90ELb1ELb0ELb0ELb1ELb0ELb1ELb0ELb1ELb1ELb1ELb0ELb0EEENS1_21CollectiveEpilogueFwdINS6_IJSA_SB_SA_EEES9_NS_10bfloat16_tESF_Li256ELb1ELb1ELb0ELb1EEENS1_36VarlenDynamicPersistentTileSchedulerILi128ELi128ELi256ELi128ELb0ELb1ELb1ELb1ELb1ELb1EEEEEEEEEvNT_6ParamsE,"a",@progbits
	.sectionflags	@""
	.align	4
.nv.constant0._ZN7cutlass13device_kernelIN5flash11enable_sm90INS1_16FlashAttnFwdSm90INS1_25CollectiveMainloopFwdSm90ILi2EN4cute5tupleIJNS5_1CILi1EEES8_S8_EEENS6_IJNS7_ILi128EEESA_NS7_ILi256EEEEEELi256ENS_12float_e4m3_tEfNS_4arch4Sm90ELb1ELb0ELb0ELb1ELb0ELb1ELb0ELb1ELb1ELb1ELb0ELb0EEENS1_21CollectiveEpilogueFwdINS6_IJSA_SB_SA_EEES9_NS_10bfloat16_tESF_Li256ELb1ELb1ELb0ELb1EEENS1_36VarlenDynamicPersistentTileSchedulerILi128ELi128ELi256ELi128ELb0ELb1ELb1ELb1ELb1ELb1EEEEEEEEEvNT_6ParamsE:
	.zero		3328


//--------------------- SYMBOLS --------------------------

	.type		.nv.reservedSmem.offset0,@object
	.size		.nv.reservedSmem.offset0,0x4
	.type		__assertfail,@function
